	.target	sm_80

	.elftype	@"ET_EXEC"


//--------------------- .note.nv.tkinfo           --------------------------
	.section	.note.nv.tkinfo,"",@"SHT_NOTE"
	.sectionflags	@"SHF_NOTE_NV_TKINFO"
	.tkinfo
        /*0018*/ 	.word	0x00000002
        /*0030*/ 	.string	""
        /*0030*/ 	.string	"ptxas"
        /*0030*/ 	.string	"Cuda compilation tools, release 13.0, V13.0.88"
        /*0030*/ 	.string	"Build cuda_13.0.r13.0/compiler.36424714_0"
        /*0030*/ 	.string	"-arch sm_80 -m 64 "



//--------------------- .note.nv.cuinfo           --------------------------
	.section	.note.nv.cuinfo,"",@"SHT_NOTE"
	.sectionflags	@"SHF_NOTE_NV_CUINFO"
        /*0018*/ 	.short	0x0002
        /*001a*/ 	.short	0x0050
        /*001c*/ 	.short	0x0082
	.zero		2


//--------------------- .nv.info                  --------------------------
	.section	.nv.info,"",@"SHT_CUDA_INFO"
	.align	4


	//----- nvinfo : EIATTR_REGCOUNT
	.align		4
        /*0000*/ 	.byte	0x04, 0x2f
        /*0002*/ 	.short	(.L_1 - .L_0)
	.align		4
.L_0:
        /*0004*/ 	.word	index@(_ZN10layer_norm13ln_fwd_kernelINS_13Kernel_traitsIffffjLj768ELj1ELj4ELj1ELj16ENS_18Kernel_traits_baseILj768EffffjLj128EEEEEEEvNS_9FwdParamsE)
        /*0008*/ 	.word	0x0000005c


	//----- nvinfo : EIATTR_FRAME_SIZE
	.align		4
.L_1:
        /*000c*/ 	.byte	0x04, 0x11
        /*000e*/ 	.short	(.L_3 - .L_2)
	.align		4
.L_2:
        /*0010*/ 	.word	index@($__internal_129_$__cuda_sm70_shflsync_bfly_p)
        /*0014*/ 	.word	0x00000000


	//----- nvinfo : EIATTR_FRAME_SIZE
	.align		4
.L_3:
        /*0018*/ 	.byte	0x04, 0x11
        /*001a*/ 	.short	(.L_5 - .L_4)
	.align		4
.L_4:
        /*001c*/ 	.word	index@(_ZN10layer_norm13ln_fwd_kernelINS_13Kernel_traitsIffffjLj768ELj1ELj4ELj1ELj16ENS_18Kernel_traits_baseILj768EffffjLj128EEEEEEEvNS_9FwdParamsE)
        /*0020*/ 	.word	0x00000000


	//----- nvinfo : EIATTR_REGCOUNT
	.align		4
.L_5:
        /*0024*/ 	.byte	0x04, 0x2f
        /*0026*/ 	.short	(.L_7 - .L_6)
	.align		4
.L_6:
        /*0028*/ 	.word	index@(_ZN10layer_norm13ln_fwd_kernelINS_13Kernel_traitsI6__halfS2_S2_fjLj768ELj1ELj4ELj1ELj16ENS_18Kernel_traits_baseILj768ES2_S2_S2_fjLj128EEEEEEEvNS_9FwdParamsE)
        /*002c*/ 	.word	0x0000003e


	//----- nvinfo : EIATTR_FRAME_SIZE
	.align		4
.L_7:
        /*0030*/ 	.byte	0x04, 0x11
        /*0032*/ 	.short	(.L_9 - .L_8)
	.align		4
.L_8:
        /*0034*/ 	.word	index@($__internal_128_$__cuda_sm70_shflsync_bfly_p)
        /*0038*/ 	.word	0x00000000


	//----- nvinfo : EIATTR_FRAME_SIZE
	.align		4
.L_9:
        /*003c*/ 	.byte	0x04, 0x11
        /*003e*/ 	.short	(.L_11 - .L_10)
	.align		4
.L_10:
        /*0040*/ 	.word	index@(_ZN10layer_norm13ln_fwd_kernelINS_13Kernel_traitsI6__halfS2_S2_fjLj768ELj1ELj4ELj1ELj16ENS_18Kernel_traits_baseILj768ES2_S2_S2_fjLj128EEEEEEEvNS_9FwdParamsE)
        /*0044*/ 	.word	0x00000000


	//----- nvinfo : EIATTR_REGCOUNT
	.align		4
.L_11:
        /*0048*/ 	.byte	0x04, 0x2f
        /*004a*/ 	.short	(.L_13 - .L_12)
	.align		4
.L_12:
        /*004c*/ 	.word	index@(_ZN10layer_norm13ln_fwd_kernelINS_13Kernel_traitsI6__halffS2_fjLj768ELj1ELj4ELj1ELj16ENS_18Kernel_traits_baseILj768ES2_fS2_fjLj128EEEEEEEvNS_9FwdParamsE)
        /*0050*/ 	.word	0x0000003f


	//----- nvinfo : EIATTR_FRAME_SIZE
	.align		4
.L_13:
        /*0054*/ 	.byte	0x04, 0x11
        /*0056*/ 	.short	(.L_15 - .L_14)
	.align		4
.L_14:
        /*0058*/ 	.word	index@($__internal_127_$__cuda_sm70_shflsync_bfly_p)
        /*005c*/ 	.word	0x00000000


	//----- nvinfo : EIATTR_FRAME_SIZE
	.align		4
.L_15:
        /*0060*/ 	.byte	0x04, 0x11
        /*0062*/ 	.short	(.L_17 - .L_16)
	.align		4
.L_16:
        /*0064*/ 	.word	index@(_ZN10layer_norm13ln_fwd_kernelINS_13Kernel_traitsI6__halffS2_fjLj768ELj1ELj4ELj1ELj16ENS_18Kernel_traits_baseILj768ES2_fS2_fjLj128EEEEEEEvNS_9FwdParamsE)
        /*0068*/ 	.word	0x00000000


	//----- nvinfo : EIATTR_REGCOUNT
	.align		4
.L_17:
        /*006c*/ 	.byte	0x04, 0x2f
        /*006e*/ 	.short	(.L_19 - .L_18)
	.align		4
.L_18:
        /*0070*/ 	.word	index@(_ZN10layer_norm13ln_fwd_kernelINS_13Kernel_traitsI13__nv_bfloat16S2_S2_fjLj768ELj1ELj4ELj1ELj16ENS_18Kernel_traits_baseILj768ES2_S2_S2_fjLj128EEEEEEEvNS_9FwdParamsE)
        /*0074*/ 	.word	0x00000042


	//----- nvinfo : EIATTR_FRAME_SIZE
	.align		4
.L_19:
        /*0078*/ 	.byte	0x04, 0x11
        /*007a*/ 	.short	(.L_21 - .L_20)
	.align		4
.L_20:
        /*007c*/ 	.word	index@($__internal_126_$__cuda_sm70_shflsync_bfly_p)
        /*0080*/ 	.word	0x00000000


	//----- nvinfo : EIATTR_FRAME_SIZE
	.align		4
.L_21:
        /*0084*/ 	.byte	0x04, 0x11
        /*0086*/ 	.short	(.L_23 - .L_22)
	.align		4
.L_22:
        /*0088*/ 	.word	index@(_ZN10layer_norm13ln_fwd_kernelINS_13Kernel_traitsI13__nv_bfloat16S2_S2_fjLj768ELj1ELj4ELj1ELj16ENS_18Kernel_traits_baseILj768ES2_S2_S2_fjLj128EEEEEEEvNS_9FwdParamsE)
        /*008c*/ 	.word	0x00000000


	//----- nvinfo : EIATTR_REGCOUNT
	.align		4
.L_23:
        /*0090*/ 	.byte	0x04, 0x2f
        /*0092*/ 	.short	(.L_25 - .L_24)
	.align		4
.L_24:
        /*0094*/ 	.word	index@(_ZN10layer_norm13ln_fwd_kernelINS_13Kernel_traitsI13__nv_bfloat16fS2_fjLj768ELj1ELj4ELj1ELj16ENS_18Kernel_traits_baseILj768ES2_fS2_fjLj128EEEEEEEvNS_9FwdParamsE)
        /*0098*/ 	.word	0x0000003f


	//----- nvinfo : EIATTR_FRAME_SIZE
	.align		4
.L_25:
        /*009c*/ 	.byte	0x04, 0x11
        /*009e*/ 	.short	(.L_27 - .L_26)
	.align		4
.L_26:
        /*00a0*/ 	.word	index@($__internal_125_$__cuda_sm70_shflsync_bfly_p)
        /*00a4*/ 	.word	0x00000000


	//----- nvinfo : EIATTR_FRAME_SIZE
	.align		4
.L_27:
        /*00a8*/ 	.byte	0x04, 0x11
        /*00aa*/ 	.short	(.L_29 - .L_28)
	.align		4
.L_28:
        /*00ac*/ 	.word	index@(_ZN10layer_norm13ln_fwd_kernelINS_13Kernel_traitsI13__nv_bfloat16fS2_fjLj768ELj1ELj4ELj1ELj16ENS_18Kernel_traits_baseILj768ES2_fS2_fjLj128EEEEEEEvNS_9FwdParamsE)
        /*00b0*/ 	.word	0x00000000


	//----- nvinfo : EIATTR_REGCOUNT
	.align		4
.L_29:
        /*00b4*/ 	.byte	0x04, 0x2f
        /*00b6*/ 	.short	(.L_31 - .L_30)
	.align		4
.L_30:
        /*00b8*/ 	.word	index@(_ZN10layer_norm13ln_fwd_kernelINS_13Kernel_traitsIffffjLj1024ELj1ELj4ELj1ELj16ENS_18Kernel_traits_baseILj1024EffffjLj128EEEEEEEvNS_9FwdParamsE)
        /*00bc*/ 	.word	0x00000078


	//----- nvinfo : EIATTR_FRAME_SIZE
	.align		4
.L_31:
        /*00c0*/ 	.byte	0x04, 0x11
        /*00c2*/ 	.short	(.L_33 - .L_32)
	.align		4
.L_32:
        /*00c4*/ 	.word	index@($__internal_124_$__cuda_sm70_shflsync_bfly_p)
        /*00c8*/ 	.word	0x00000000


	//----- nvinfo : EIATTR_FRAME_SIZE
	.align		4
.L_33:
        /*00cc*/ 	.byte	0x04, 0x11
        /*00ce*/ 	.short	(.L_35 - .L_34)
	.align		4
.L_34:
        /*00d0*/ 	.word	index@(_ZN10layer_norm13ln_fwd_kernelINS_13Kernel_traitsIffffjLj1024ELj1ELj4ELj1ELj16ENS_18Kernel_traits_baseILj1024EffffjLj128EEEEEEEvNS_9FwdParamsE)
        /*00d4*/ 	.word	0x00000000


	//----- nvinfo : EIATTR_REGCOUNT
	.align		4
.L_35:
        /*00d8*/ 	.byte	0x04, 0x2f
        /*00da*/ 	.short	(.L_37 - .L_36)
	.align		4
.L_36:
        /*00dc*/ 	.word	index@(_ZN10layer_norm13ln_fwd_kernelINS_13Kernel_traitsI6__halfS2_S2_fjLj1024ELj1ELj4ELj1ELj16ENS_18Kernel_traits_baseILj1024ES2_S2_S2_fjLj128EEEEEEEvNS_9FwdParamsE)
        /*00e0*/ 	.word	0x0000004d


	//----- nvinfo : EIATTR_FRAME_SIZE
	.align		4
.L_37:
        /*00e4*/ 	.byte	0x04, 0x11
        /*00e6*/ 	.short	(.L_39 - .L_38)
	.align		4
.L_38:
        /*00e8*/ 	.word	index@($__internal_123_$__cuda_sm70_shflsync_bfly_p)
        /*00ec*/ 	.word	0x00000000


	//----- nvinfo : EIATTR_FRAME_SIZE
	.align		4
.L_39:
        /*00f0*/ 	.byte	0x04, 0x11
        /*00f2*/ 	.short	(.L_41 - .L_40)
	.align		4
.L_40:
        /*00f4*/ 	.word	index@(_ZN10layer_norm13ln_fwd_kernelINS_13Kernel_traitsI6__halfS2_S2_fjLj1024ELj1ELj4ELj1ELj16ENS_18Kernel_traits_baseILj1024ES2_S2_S2_fjLj128EEEEEEEvNS_9FwdParamsE)
        /*00f8*/ 	.word	0x00000000


	//----- nvinfo : EIATTR_REGCOUNT
	.align		4
.L_41:
        /*00fc*/ 	.byte	0x04, 0x2f
        /*00fe*/ 	.short	(.L_43 - .L_42)
	.align		4
.L_42:
        /*0100*/ 	.word	index@(_ZN10layer_norm13ln_fwd_kernelINS_13Kernel_traitsI6__halffS2_fjLj1024ELj1ELj4ELj1ELj16ENS_18Kernel_traits_baseILj1024ES2_fS2_fjLj128EEEEEEEvNS_9FwdParamsE)
        /*0104*/ 	.word	0x0000004f


	//----- nvinfo : EIATTR_FRAME_SIZE
	.align		4
.L_43:
        /*0108*/ 	.byte	0x04, 0x11
        /*010a*/ 	.short	(.L_45 - .L_44)
	.align		4
.L_44:
        /*010c*/ 	.word	index@($__internal_122_$__cuda_sm70_shflsync_bfly_p)
        /*0110*/ 	.word	0x00000000


	//----- nvinfo : EIATTR_FRAME_SIZE
	.align		4
.L_45:
        /*0114*/ 	.byte	0x04, 0x11
        /*0116*/ 	.short	(.L_47 - .L_46)
	.align		4
.L_46:
        /*0118*/ 	.word	index@(_ZN10layer_norm13ln_fwd_kernelINS_13Kernel_traitsI6__halffS2_fjLj1024ELj1ELj4ELj1ELj16ENS_18Kernel_traits_baseILj1024ES2_fS2_fjLj128EEEEEEEvNS_9FwdParamsE)
        /*011c*/ 	.word	0x00000000


	//----- nvinfo : EIATTR_REGCOUNT
	.align		4
.L_47:
        /*0120*/ 	.byte	0x04, 0x2f
        /*0122*/ 	.short	(.L_49 - .L_48)
	.align		4
.L_48:
        /*0124*/ 	.word	index@(_ZN10layer_norm13ln_fwd_kernelINS_13Kernel_traitsI13__nv_bfloat16S2_S2_fjLj1024ELj1ELj4ELj1ELj16ENS_18Kernel_traits_baseILj1024ES2_S2_S2_fjLj128EEEEEEEvNS_9FwdParamsE)
        /*0128*/ 	.word	0x00000052


	//----- nvinfo : EIATTR_FRAME_SIZE
	.align		4
.L_49:
        /*012c*/ 	.byte	0x04, 0x11
        /*012e*/ 	.short	(.L_51 - .L_50)
	.align		4
.L_50:
        /*0130*/ 	.word	index@($__internal_121_$__cuda_sm70_shflsync_bfly_p)
        /*0134*/ 	.word	0x00000000


	//----- nvinfo : EIATTR_FRAME_SIZE
	.align		4
.L_51:
        /*0138*/ 	.byte	0x04, 0x11
        /*013a*/ 	.short	(.L_53 - .L_52)
	.align		4
.L_52:
        /*013c*/ 	.word	index@(_ZN10layer_norm13ln_fwd_kernelINS_13Kernel_traitsI13__nv_bfloat16S2_S2_fjLj1024ELj1ELj4ELj1ELj16ENS_18Kernel_traits_baseILj1024ES2_S2_S2_fjLj128EEEEEEEvNS_9FwdParamsE)
        /*0140*/ 	.word	0x00000000


	//----- nvinfo : EIATTR_REGCOUNT
	.align		4
.L_53:
        /*0144*/ 	.byte	0x04, 0x2f
        /*0146*/ 	.short	(.L_55 - .L_54)
	.align		4
.L_54:
        /*0148*/ 	.word	index@(_ZN10layer_norm13ln_fwd_kernelINS_13Kernel_traitsI13__nv_bfloat16fS2_fjLj1024ELj1ELj4ELj1ELj16ENS_18Kernel_traits_baseILj1024ES2_fS2_fjLj128EEEEEEEvNS_9FwdParamsE)
        /*014c*/ 	.word	0x0000004d


	//----- nvinfo : EIATTR_FRAME_SIZE
	.align		4
.L_55:
        /*0150*/ 	.byte	0x04, 0x11
        /*0152*/ 	.short	(.L_57 - .L_56)
	.align		4
.L_56:
        /*0154*/ 	.word	index@($__internal_120_$__cuda_sm70_shflsync_bfly_p)
        /*0158*/ 	.word	0x00000000


	//----- nvinfo : EIATTR_FRAME_SIZE
	.align		4
.L_57:
        /*015c*/ 	.byte	0x04, 0x11
        /*015e*/ 	.short	(.L_59 - .L_58)
	.align		4
.L_58:
        /*0160*/ 	.word	index@(_ZN10layer_norm13ln_fwd_kernelINS_13Kernel_traitsI13__nv_bfloat16fS2_fjLj1024ELj1ELj4ELj1ELj16ENS_18Kernel_traits_baseILj1024ES2_fS2_fjLj128EEEEEEEvNS_9FwdParamsE)
        /*0164*/ 	.word	0x00000000


	//----- nvinfo : EIATTR_REGCOUNT
	.align		4
.L_59:
        /*0168*/ 	.byte	0x04, 0x2f
        /*016a*/ 	.short	(.L_61 - .L_60)
	.align		4
.L_60:
        /*016c*/ 	.word	index@(_ZN10layer_norm13ln_fwd_kernelINS_13Kernel_traitsIffffjLj1536ELj1ELj4ELj1ELj16ENS_18Kernel_traits_baseILj1536EffffjLj128EEEEEEEvNS_9FwdParamsE)
        /*0170*/ 	.word	0x000000a7


	//----- nvinfo : EIATTR_FRAME_SIZE
	.align		4
.L_61:
        /*0174*/ 	.byte	0x04, 0x11
        /*0176*/ 	.short	(.L_63 - .L_62)
	.align		4
.L_62:
        /*0178*/ 	.word	index@($__internal_119_$__cuda_sm70_shflsync_bfly_p)
        /*017c*/ 	.word	0x00000000


	//----- nvinfo : EIATTR_FRAME_SIZE
	.align		4
.L_63:
        /*0180*/ 	.byte	0x04, 0x11
        /*0182*/ 	.short	(.L_65 - .L_64)
	.align		4
.L_64:
        /*0184*/ 	.word	index@(_ZN10layer_norm13ln_fwd_kernelINS_13Kernel_traitsIffffjLj1536ELj1ELj4ELj1ELj16ENS_18Kernel_traits_baseILj1536EffffjLj128EEEEEEEvNS_9FwdParamsE)
        /*0188*/ 	.word	0x00000000


	//----- nvinfo : EIATTR_REGCOUNT
	.align		4
.L_65:
        /*018c*/ 	.byte	0x04, 0x2f
        /*018e*/ 	.short	(.L_67 - .L_66)
	.align		4
.L_66:
        /*0190*/ 	.word	index@(_ZN10layer_norm13ln_fwd_kernelINS_13Kernel_traitsI6__halfS2_S2_fjLj1536ELj1ELj4ELj1ELj16ENS_18Kernel_traits_baseILj1536ES2_S2_S2_fjLj128EEEEEEEvNS_9FwdParamsE)
        /*0194*/ 	.word	0x00000074


	//----- nvinfo : EIATTR_FRAME_SIZE
	.align		4
.L_67:
        /*0198*/ 	.byte	0x04, 0x11
        /*019a*/ 	.short	(.L_69 - .L_68)
	.align		4
.L_68:
        /*019c*/ 	.word	index@($__internal_118_$__cuda_sm70_shflsync_bfly_p)
        /*01a0*/ 	.word	0x00000000


	//----- nvinfo : EIATTR_FRAME_SIZE
	.align		4
.L_69:
        /*01a4*/ 	.byte	0x04, 0x11
        /*01a6*/ 	.short	(.L_71 - .L_70)
	.align		4
.L_70:
        /*01a8*/ 	.word	index@(_ZN10layer_norm13ln_fwd_kernelINS_13Kernel_traitsI6__halfS2_S2_fjLj1536ELj1ELj4ELj1ELj16ENS_18Kernel_traits_baseILj1536ES2_S2_S2_fjLj128EEEEEEEvNS_9FwdParamsE)
        /*01ac*/ 	.word	0x00000000


	//----- nvinfo : EIATTR_REGCOUNT
	.align		4
.L_71:
        /*01b0*/ 	.byte	0x04, 0x2f
        /*01b2*/ 	.short	(.L_73 - .L_72)
	.align		4
.L_72:
        /*01b4*/ 	.word	index@(_ZN10layer_norm13ln_fwd_kernelINS_13Kernel_traitsI6__halffS2_fjLj1536ELj1ELj4ELj1ELj16ENS_18Kernel_traits_baseILj1536ES2_fS2_fjLj128EEEEEEEvNS_9FwdParamsE)
        /*01b8*/ 	.word	0x00000073


	//----- nvinfo : EIATTR_FRAME_SIZE
	.align		4
.L_73:
        /*01bc*/ 	.byte	0x04, 0x11
        /*01be*/ 	.short	(.L_75 - .L_74)
	.align		4
.L_74:
        /*01c0*/ 	.word	index@($__internal_117_$__cuda_sm70_shflsync_bfly_p)
        /*01c4*/ 	.word	0x00000000


	//----- nvinfo : EIATTR_FRAME_SIZE
	.align		4
.L_75:
        /*01c8*/ 	.byte	0x04, 0x11
        /*01ca*/ 	.short	(.L_77 - .L_76)
	.align		4
.L_76:
        /*01cc*/ 	.word	index@(_ZN10layer_norm13ln_fwd_kernelINS_13Kernel_traitsI6__halffS2_fjLj1536ELj1ELj4ELj1ELj16ENS_18Kernel_traits_baseILj1536ES2_fS2_fjLj128EEEEEEEvNS_9FwdParamsE)
        /*01d0*/ 	.word	0x00000000


	//----- nvinfo : EIATTR_REGCOUNT
	.align		4
.L_77:
        /*01d4*/ 	.byte	0x04, 0x2f
        /*01d6*/ 	.short	(.L_79 - .L_78)
	.align		4
.L_78:
        /*01d8*/ 	.word	index@(_ZN10layer_norm13ln_fwd_kernelINS_13Kernel_traitsI13__nv_bfloat16S2_S2_fjLj1536ELj1ELj4ELj1ELj16ENS_18Kernel_traits_baseILj1536ES2_S2_S2_fjLj128EEEEEEEvNS_9FwdParamsE)
        /*01dc*/ 	.word	0x00000072


	//----- nvinfo : EIATTR_FRAME_SIZE
	.align		4
.L_79:
        /*01e0*/ 	.byte	0x04, 0x11
        /*01e2*/ 	.short	(.L_81 - .L_80)
	.align		4
.L_80:
        /*01e4*/ 	.word	index@($__internal_116_$__cuda_sm70_shflsync_bfly_p)
        /*01e8*/ 	.word	0x00000000


	//----- nvinfo : EIATTR_FRAME_SIZE
	.align		4
.L_81:
        /*01ec*/ 	.byte	0x04, 0x11
        /*01ee*/ 	.short	(.L_83 - .L_82)
	.align		4
.L_82:
        /*01f0*/ 	.word	index@(_ZN10layer_norm13ln_fwd_kernelINS_13Kernel_traitsI13__nv_bfloat16S2_S2_fjLj1536ELj1ELj4ELj1ELj16ENS_18Kernel_traits_baseILj1536ES2_S2_S2_fjLj128EEEEEEEvNS_9FwdParamsE)
        /*01f4*/ 	.word	0x00000000


	//----- nvinfo : EIATTR_REGCOUNT
	.align		4
.L_83:
        /*01f8*/ 	.byte	0x04, 0x2f
        /*01fa*/ 	.short	(.L_85 - .L_84)
	.align		4
.L_84:
        /*01fc*/ 	.word	index@(_ZN10layer_norm13ln_fwd_kernelINS_13Kernel_traitsI13__nv_bfloat16fS2_fjLj1536ELj1ELj4ELj1ELj16ENS_18Kernel_traits_baseILj1536ES2_fS2_fjLj128EEEEEEEvNS_9FwdParamsE)
        /*0200*/ 	.word	0x00000073


	//----- nvinfo : EIATTR_FRAME_SIZE
	.align		4
.L_85:
        /*0204*/ 	.byte	0x04, 0x11
        /*0206*/ 	.short	(.L_87 - .L_86)
	.align		4
.L_86:
        /*0208*/ 	.word	index@($__internal_115_$__cuda_sm70_shflsync_bfly_p)
        /*020c*/ 	.word	0x00000000


	//----- nvinfo : EIATTR_FRAME_SIZE
	.align		4
.L_87:
        /*0210*/ 	.byte	0x04, 0x11
        /*0212*/ 	.short	(.L_89 - .L_88)
	.align		4
.L_88:
        /*0214*/ 	.word	index@(_ZN10layer_norm13ln_fwd_kernelINS_13Kernel_traitsI13__nv_bfloat16fS2_fjLj1536ELj1ELj4ELj1ELj16ENS_18Kernel_traits_baseILj1536ES2_fS2_fjLj128EEEEEEEvNS_9FwdParamsE)
        /*0218*/ 	.word	0x00000000


	//----- nvinfo : EIATTR_REGCOUNT
	.align		4
.L_89:
        /*021c*/ 	.byte	0x04, 0x2f
        /*021e*/ 	.short	(.L_91 - .L_90)
	.align		4
.L_90:
        /*0220*/ 	.word	index@(_ZN10layer_norm13ln_fwd_kernelINS_13Kernel_traitsIffffjLj2048ELj1ELj4ELj1ELj16ENS_18Kernel_traits_baseILj2048EffffjLj128EEEEEEEvNS_9FwdParamsE)
        /*0224*/ 	.word	0x000000e0


	//----- nvinfo : EIATTR_FRAME_SIZE
	.align		4
.L_91:
        /*0228*/ 	.byte	0x04, 0x11
        /*022a*/ 	.short	(.L_93 - .L_92)
	.align		4
.L_92:
        /*022c*/ 	.word	index@($__internal_114_$__cuda_sm70_shflsync_bfly_p)
        /*0230*/ 	.word	0x00000000


	//----- nvinfo : EIATTR_FRAME_SIZE
	.align		4
.L_93:
        /*0234*/ 	.byte	0x04, 0x11
        /*0236*/ 	.short	(.L_95 - .L_94)
	.align		4
.L_94:
        /*0238*/ 	.word	index@(_ZN10layer_norm13ln_fwd_kernelINS_13Kernel_traitsIffffjLj2048ELj1ELj4ELj1ELj16ENS_18Kernel_traits_baseILj2048EffffjLj128EEEEEEEvNS_9FwdParamsE)
        /*023c*/ 	.word	0x00000000


	//----- nvinfo : EIATTR_REGCOUNT
	.align		4
.L_95:
        /*0240*/ 	.byte	0x04, 0x2f
        /*0242*/ 	.short	(.L_97 - .L_96)
	.align		4
.L_96:
        /*0244*/ 	.word	index@(_ZN10layer_norm13ln_fwd_kernelINS_13Kernel_traitsI6__halfS2_S2_fjLj2048ELj1ELj4ELj1ELj16ENS_18Kernel_traits_baseILj2048ES2_S2_S2_fjLj128EEEEEEEvNS_9FwdParamsE)
        /*0248*/ 	.word	0x0000009d


	//----- nvinfo : EIATTR_FRAME_SIZE
	.align		4
.L_97:
        /*024c*/ 	.byte	0x04, 0x11
        /*024e*/ 	.short	(.L_99 - .L_98)
	.align		4
.L_98:
        /*0250*/ 	.word	index@($__internal_113_$__cuda_sm70_shflsync_bfly_p)
        /*0254*/ 	.word	0x00000000


	//----- nvinfo : EIATTR_FRAME_SIZE
	.align		4
.L_99:
        /*0258*/ 	.byte	0x04, 0x11
        /*025a*/ 	.short	(.L_101 - .L_100)
	.align		4
.L_100:
        /*025c*/ 	.word	index@(_ZN10layer_norm13ln_fwd_kernelINS_13Kernel_traitsI6__halfS2_S2_fjLj2048ELj1ELj4ELj1ELj16ENS_18Kernel_traits_baseILj2048ES2_S2_S2_fjLj128EEEEEEEvNS_9FwdParamsE)
        /*0260*/ 	.word	0x00000000


	//----- nvinfo : EIATTR_REGCOUNT
	.align		4
.L_101:
        /*0264*/ 	.byte	0x04, 0x2f
        /*0266*/ 	.short	(.L_103 - .L_102)
	.align		4
.L_102:
        /*0268*/ 	.word	index@(_ZN10layer_norm13ln_fwd_kernelINS_13Kernel_traitsI6__halffS2_fjLj2048ELj1ELj4ELj1ELj16ENS_18Kernel_traits_baseILj2048ES2_fS2_fjLj128EEEEEEEvNS_9FwdParamsE)
        /*026c*/ 	.word	0x00000093


	//----- nvinfo : EIATTR_FRAME_SIZE
	.align		4
.L_103:
        /*0270*/ 	.byte	0x04, 0x11
        /*0272*/ 	.short	(.L_105 - .L_104)
	.align		4
.L_104:
        /*0274*/ 	.word	index@($__internal_112_$__cuda_sm70_shflsync_bfly_p)
        /*0278*/ 	.word	0x00000000


	//----- nvinfo : EIATTR_FRAME_SIZE
	.align		4
.L_105:
        /*027c*/ 	.byte	0x04, 0x11
        /*027e*/ 	.short	(.L_107 - .L_106)
	.align		4
.L_106:
        /*0280*/ 	.word	index@(_ZN10layer_norm13ln_fwd_kernelINS_13Kernel_traitsI6__halffS2_fjLj2048ELj1ELj4ELj1ELj16ENS_18Kernel_traits_baseILj2048ES2_fS2_fjLj128EEEEEEEvNS_9FwdParamsE)
        /*0284*/ 	.word	0x00000000


	//----- nvinfo : EIATTR_REGCOUNT
	.align		4
.L_107:
        /*0288*/ 	.byte	0x04, 0x2f
        /*028a*/ 	.short	(.L_109 - .L_108)
	.align		4
.L_108:
        /*028c*/ 	.word	index@(_ZN10layer_norm13ln_fwd_kernelINS_13Kernel_traitsI13__nv_bfloat16S2_S2_fjLj2048ELj1ELj4ELj1ELj16ENS_18Kernel_traits_baseILj2048ES2_S2_S2_fjLj128EEEEEEEvNS_9FwdParamsE)
        /*0290*/ 	.word	0x000000a2


	//----- nvinfo : EIATTR_FRAME_SIZE
	.align		4
.L_109:
        /*0294*/ 	.byte	0x04, 0x11
        /*0296*/ 	.short	(.L_111 - .L_110)
	.align		4
.L_110:
        /*0298*/ 	.word	index@($__internal_111_$__cuda_sm70_shflsync_bfly_p)
        /*029c*/ 	.word	0x00000000


	//----- nvinfo : EIATTR_FRAME_SIZE
	.align		4
.L_111:
        /*02a0*/ 	.byte	0x04, 0x11
        /*02a2*/ 	.short	(.L_113 - .L_112)
	.align		4
.L_112:
        /*02a4*/ 	.word	index@(_ZN10layer_norm13ln_fwd_kernelINS_13Kernel_traitsI13__nv_bfloat16S2_S2_fjLj2048ELj1ELj4ELj1ELj16ENS_18Kernel_traits_baseILj2048ES2_S2_S2_fjLj128EEEEEEEvNS_9FwdParamsE)
        /*02a8*/ 	.word	0x00000000


	//----- nvinfo : EIATTR_REGCOUNT
	.align		4
.L_113:
        /*02ac*/ 	.byte	0x04, 0x2f
        /*02ae*/ 	.short	(.L_115 - .L_114)
	.align		4
.L_114:
        /*02b0*/ 	.word	index@(_ZN10layer_norm13ln_fwd_kernelINS_13Kernel_traitsI13__nv_bfloat16fS2_fjLj2048ELj1ELj4ELj1ELj16ENS_18Kernel_traits_baseILj2048ES2_fS2_fjLj128EEEEEEEvNS_9FwdParamsE)
        /*02b4*/ 	.word	0x00000093


	//----- nvinfo : EIATTR_FRAME_SIZE
	.align		4
.L_115:
        /*02b8*/ 	.byte	0x04, 0x11
        /*02ba*/ 	.short	(.L_117 - .L_116)
	.align		4
.L_116:
        /*02bc*/ 	.word	index@($__internal_110_$__cuda_sm70_shflsync_bfly_p)
        /*02c0*/ 	.word	0x00000000


	//----- nvinfo : EIATTR_FRAME_SIZE
	.align		4
.L_117:
        /*02c4*/ 	.byte	0x04, 0x11
        /*02c6*/ 	.short	(.L_119 - .L_118)
	.align		4
.L_118:
        /*02c8*/ 	.word	index@(_ZN10layer_norm13ln_fwd_kernelINS_13Kernel_traitsI13__nv_bfloat16fS2_fjLj2048ELj1ELj4ELj1ELj16ENS_18Kernel_traits_baseILj2048ES2_fS2_fjLj128EEEEEEEvNS_9FwdParamsE)
        /*02cc*/ 	.word	0x00000000


	//----- nvinfo : EIATTR_REGCOUNT
	.align		4
.L_119:
        /*02d0*/ 	.byte	0x04, 0x2f
        /*02d2*/ 	.short	(.L_121 - .L_120)
	.align		4
.L_120:
        /*02d4*/ 	.word	index@(_ZN10layer_norm13ln_fwd_kernelINS_13Kernel_traitsIffffjLj2304ELj1ELj4ELj1ELj16ENS_18Kernel_traits_baseILj2304EffffjLj128EEEEEEEvNS_9FwdParamsE)
        /*02d8*/ 	.word	0x000000fe


	//----- nvinfo : EIATTR_FRAME_SIZE
	.align		4
.L_121:
        /*02dc*/ 	.byte	0x04, 0x11
        /*02de*/ 	.short	(.L_123 - .L_122)
	.align		4
.L_122:
        /*02e0*/ 	.word	index@($__internal_109_$__cuda_sm70_shflsync_bfly_p)
        /*02e4*/ 	.word	0x00000000


	//----- nvinfo : EIATTR_FRAME_SIZE
	.align		4
.L_123:
        /*02e8*/ 	.byte	0x04, 0x11
        /*02ea*/ 	.short	(.L_125 - .L_124)
	.align		4
.L_124:
        /*02ec*/ 	.word	index@(_ZN10layer_norm13ln_fwd_kernelINS_13Kernel_traitsIffffjLj2304ELj1ELj4ELj1ELj16ENS_18Kernel_traits_baseILj2304EffffjLj128EEEEEEEvNS_9FwdParamsE)
        /*02f0*/ 	.word	0x00000000


	//----- nvinfo : EIATTR_REGCOUNT
	.align		4
.L_125:
        /*02f4*/ 	.byte	0x04, 0x2f
        /*02f6*/ 	.short	(.L_127 - .L_126)
	.align		4
.L_126:
        /*02f8*/ 	.word	index@(_ZN10layer_norm13ln_fwd_kernelINS_13Kernel_traitsI6__halfS2_S2_fjLj2304ELj1ELj4ELj1ELj16ENS_18Kernel_traits_baseILj2304ES2_S2_S2_fjLj128EEEEEEEvNS_9FwdParamsE)
        /*02fc*/ 	.word	0x000000a5


	//----- nvinfo : EIATTR_FRAME_SIZE
	.align		4
.L_127:
        /*0300*/ 	.byte	0x04, 0x11
        /*0302*/ 	.short	(.L_129 - .L_128)
	.align		4
.L_128:
        /*0304*/ 	.word	index@($__internal_108_$__cuda_sm70_shflsync_bfly_p)
        /*0308*/ 	.word	0x00000000


	//----- nvinfo : EIATTR_FRAME_SIZE
	.align		4
.L_129:
        /*030c*/ 	.byte	0x04, 0x11
        /*030e*/ 	.short	(.L_131 - .L_130)
	.align		4
.L_130:
        /*0310*/ 	.word	index@(_ZN10layer_norm13ln_fwd_kernelINS_13Kernel_traitsI6__halfS2_S2_fjLj2304ELj1ELj4ELj1ELj16ENS_18Kernel_traits_baseILj2304ES2_S2_S2_fjLj128EEEEEEEvNS_9FwdParamsE)
        /*0314*/ 	.word	0x00000000


	//----- nvinfo : EIATTR_REGCOUNT
	.align		4
.L_131:
        /*0318*/ 	.byte	0x04, 0x2f
        /*031a*/ 	.short	(.L_133 - .L_132)
	.align		4
.L_132:
        /*031c*/ 	.word	index@(_ZN10layer_norm13ln_fwd_kernelINS_13Kernel_traitsI6__halffS2_fjLj2304ELj1ELj4ELj1ELj16ENS_18Kernel_traits_baseILj2304ES2_fS2_fjLj128EEEEEEEvNS_9FwdParamsE)
        /*0320*/ 	.word	0x000000a0


	//----- nvinfo : EIATTR_FRAME_SIZE
	.align		4
.L_133:
        /*0324*/ 	.byte	0x04, 0x11
        /*0326*/ 	.short	(.L_135 - .L_134)
	.align		4
.L_134:
        /*0328*/ 	.word	index@($__internal_107_$__cuda_sm70_shflsync_bfly_p)
        /*032c*/ 	.word	0x00000000


	//----- nvinfo : EIATTR_FRAME_SIZE
	.align		4
.L_135:
        /*0330*/ 	.byte	0x04, 0x11
        /*0332*/ 	.short	(.L_137 - .L_136)
	.align		4
.L_136:
        /*0334*/ 	.word	index@(_ZN10layer_norm13ln_fwd_kernelINS_13Kernel_traitsI6__halffS2_fjLj2304ELj1ELj4ELj1ELj16ENS_18Kernel_traits_baseILj2304ES2_fS2_fjLj128EEEEEEEvNS_9FwdParamsE)
        /*0338*/ 	.word	0x00000000


	//----- nvinfo : EIATTR_REGCOUNT
	.align		4
.L_137:
        /*033c*/ 	.byte	0x04, 0x2f
        /*033e*/ 	.short	(.L_139 - .L_138)
	.align		4
.L_138:
        /*0340*/ 	.word	index@(_ZN10layer_norm13ln_fwd_kernelINS_13Kernel_traitsI13__nv_bfloat16S2_S2_fjLj2304ELj1ELj4ELj1ELj16ENS_18Kernel_traits_baseILj2304ES2_S2_S2_fjLj128EEEEEEEvNS_9FwdParamsE)
        /*0344*/ 	.word	0x000000a8


	//----- nvinfo : EIATTR_FRAME_SIZE
	.align		4
.L_139:
        /*0348*/ 	.byte	0x04, 0x11
        /*034a*/ 	.short	(.L_141 - .L_140)
	.align		4
.L_140:
        /*034c*/ 	.word	index@($__internal_106_$__cuda_sm70_shflsync_bfly_p)
        /*0350*/ 	.word	0x00000000


	//----- nvinfo : EIATTR_FRAME_SIZE
	.align		4
.L_141:
        /*0354*/ 	.byte	0x04, 0x11
        /*0356*/ 	.short	(.L_143 - .L_142)
	.align		4
.L_142:
        /*0358*/ 	.word	index@(_ZN10layer_norm13ln_fwd_kernelINS_13Kernel_traitsI13__nv_bfloat16S2_S2_fjLj2304ELj1ELj4ELj1ELj16ENS_18Kernel_traits_baseILj2304ES2_S2_S2_fjLj128EEEEEEEvNS_9FwdParamsE)
        /*035c*/ 	.word	0x00000000


	//----- nvinfo : EIATTR_REGCOUNT
	.align		4
.L_143:
        /*0360*/ 	.byte	0x04, 0x2f
        /*0362*/ 	.short	(.L_145 - .L_144)
	.align		4
.L_144:
        /*0364*/ 	.word	index@(_ZN10layer_norm13ln_fwd_kernelINS_13Kernel_traitsI13__nv_bfloat16fS2_fjLj2304ELj1ELj4ELj1ELj16ENS_18Kernel_traits_baseILj2304ES2_fS2_fjLj128EEEEEEEvNS_9FwdParamsE)
        /*0368*/ 	.word	0x000000a0


	//----- nvinfo : EIATTR_FRAME_SIZE
	.align		4
.L_145:
        /*036c*/ 	.byte	0x04, 0x11
        /*036e*/ 	.short	(.L_147 - .L_146)
	.align		4
.L_146:
        /*0370*/ 	.word	index@($__internal_105_$__cuda_sm70_shflsync_bfly_p)
        /*0374*/ 	.word	0x00000000


	//----- nvinfo : EIATTR_FRAME_SIZE
	.align		4
.L_147:
        /*0378*/ 	.byte	0x04, 0x11
        /*037a*/ 	.short	(.L_149 - .L_148)
	.align		4
.L_148:
        /*037c*/ 	.word	index@(_ZN10layer_norm13ln_fwd_kernelINS_13Kernel_traitsI13__nv_bfloat16fS2_fjLj2304ELj1ELj4ELj1ELj16ENS_18Kernel_traits_baseILj2304ES2_fS2_fjLj128EEEEEEEvNS_9FwdParamsE)
        /*0380*/ 	.word	0x00000000


	//----- nvinfo : EIATTR_REGCOUNT
	.align		4
.L_149:
        /*0384*/ 	.byte	0x04, 0x2f
        /*0386*/ 	.short	(.L_151 - .L_150)
	.align		4
.L_150:
        /*0388*/ 	.word	index@(_ZN10layer_norm13ln_fwd_kernelINS_13Kernel_traitsIffffjLj3072ELj1ELj1ELj4ELj16ENS_18Kernel_traits_baseILj3072EffffjLj128EEEEEEEvNS_9FwdParamsE)
        /*038c*/ 	.word	0x00000060


	//----- nvinfo : EIATTR_FRAME_SIZE
	.align		4
.L_151:
        /*0390*/ 	.byte	0x04, 0x11
        /*0392*/ 	.short	(.L_153 - .L_152)
	.align		4
.L_152:
        /*0394*/ 	.word	index@($__internal_104_$__cuda_sm70_shflsync_bfly_p)
        /*0398*/ 	.word	0x00000000


	//----- nvinfo : EIATTR_FRAME_SIZE
	.align		4
.L_153:
        /*039c*/ 	.byte	0x04, 0x11
        /*039e*/ 	.short	(.L_155 - .L_154)
	.align		4
.L_154:
        /*03a0*/ 	.word	index@(_ZN10layer_norm13ln_fwd_kernelINS_13Kernel_traitsIffffjLj3072ELj1ELj1ELj4ELj16ENS_18Kernel_traits_baseILj3072EffffjLj128EEEEEEEvNS_9FwdParamsE)
        /*03a4*/ 	.word	0x00000000


	//----- nvinfo : EIATTR_REGCOUNT
	.align		4
.L_155:
        /*03a8*/ 	.byte	0x04, 0x2f
        /*03aa*/ 	.short	(.L_157 - .L_156)
	.align		4
.L_156:
        /*03ac*/ 	.word	index@(_ZN10layer_norm13ln_fwd_kernelINS_13Kernel_traitsI6__halfS2_S2_fjLj3072ELj1ELj1ELj4ELj16ENS_18Kernel_traits_baseILj3072ES2_S2_S2_fjLj128EEEEEEEvNS_9FwdParamsE)
        /*03b0*/ 	.word	0x00000040


	//----- nvinfo : EIATTR_FRAME_SIZE
	.align		4
.L_157:
        /*03b4*/ 	.byte	0x04, 0x11
        /*03b6*/ 	.short	(.L_159 - .L_158)
	.align		4
.L_158:
        /*03b8*/ 	.word	index@($__internal_103_$__cuda_sm70_shflsync_bfly_p)
        /*03bc*/ 	.word	0x00000000


	//----- nvinfo : EIATTR_FRAME_SIZE
	.align		4
.L_159:
        /*03c0*/ 	.byte	0x04, 0x11
        /*03c2*/ 	.short	(.L_161 - .L_160)
	.align		4
.L_160:
        /*03c4*/ 	.word	index@(_ZN10layer_norm13ln_fwd_kernelINS_13Kernel_traitsI6__halfS2_S2_fjLj3072ELj1ELj1ELj4ELj16ENS_18Kernel_traits_baseILj3072ES2_S2_S2_fjLj128EEEEEEEvNS_9FwdParamsE)
        /*03c8*/ 	.word	0x00000000


	//----- nvinfo : EIATTR_REGCOUNT
	.align		4
.L_161:
        /*03cc*/ 	.byte	0x04, 0x2f
        /*03ce*/ 	.short	(.L_163 - .L_162)
	.align		4
.L_162:
        /*03d0*/ 	.word	index@(_ZN10layer_norm13ln_fwd_kernelINS_13Kernel_traitsI6__halffS2_fjLj3072ELj1ELj1ELj4ELj16ENS_18Kernel_traits_baseILj3072ES2_fS2_fjLj128EEEEEEEvNS_9FwdParamsE)
        /*03d4*/ 	.word	0x00000040


	//----- nvinfo : EIATTR_FRAME_SIZE
	.align		4
.L_163:
        /*03d8*/ 	.byte	0x04, 0x11
        /*03da*/ 	.short	(.L_165 - .L_164)
	.align		4
.L_164:
        /*03dc*/ 	.word	index@($__internal_102_$__cuda_sm70_shflsync_bfly_p)
        /*03e0*/ 	.word	0x00000000


	//----- nvinfo : EIATTR_FRAME_SIZE
	.align		4
.L_165:
        /*03e4*/ 	.byte	0x04, 0x11
        /*03e6*/ 	.short	(.L_167 - .L_166)
	.align		4
.L_166:
        /*03e8*/ 	.word	index@(_ZN10layer_norm13ln_fwd_kernelINS_13Kernel_traitsI6__halffS2_fjLj3072ELj1ELj1ELj4ELj16ENS_18Kernel_traits_baseILj3072ES2_fS2_fjLj128EEEEEEEvNS_9FwdParamsE)
        /*03ec*/ 	.word	0x00000000


	//----- nvinfo : EIATTR_REGCOUNT
	.align		4
.L_167:
        /*03f0*/ 	.byte	0x04, 0x2f
        /*03f2*/ 	.short	(.L_169 - .L_168)
	.align		4
.L_168:
        /*03f4*/ 	.word	index@(_ZN10layer_norm13ln_fwd_kernelINS_13Kernel_traitsI13__nv_bfloat16S2_S2_fjLj3072ELj1ELj1ELj4ELj16ENS_18Kernel_traits_baseILj3072ES2_S2_S2_fjLj128EEEEEEEvNS_9FwdParamsE)
        /*03f8*/ 	.word	0x00000048


	//----- nvinfo : EIATTR_FRAME_SIZE
	.align		4
.L_169:
        /*03fc*/ 	.byte	0x04, 0x11
        /*03fe*/ 	.short	(.L_171 - .L_170)
	.align		4
.L_170:
        /*0400*/ 	.word	index@($__internal_101_$__cuda_sm70_shflsync_bfly_p)
        /*0404*/ 	.word	0x00000000


	//----- nvinfo : EIATTR_FRAME_SIZE
	.align		4
.L_171:
        /*0408*/ 	.byte	0x04, 0x11
        /*040a*/ 	.short	(.L_173 - .L_172)
	.align		4
.L_172:
        /*040c*/ 	.word	index@(_ZN10layer_norm13ln_fwd_kernelINS_13Kernel_traitsI13__nv_bfloat16S2_S2_fjLj3072ELj1ELj1ELj4ELj16ENS_18Kernel_traits_baseILj3072ES2_S2_S2_fjLj128EEEEEEEvNS_9FwdParamsE)
        /*0410*/ 	.word	0x00000000


	//----- nvinfo : EIATTR_REGCOUNT
	.align		4
.L_173:
        /*0414*/ 	.byte	0x04, 0x2f
        /*0416*/ 	.short	(.L_175 - .L_174)
	.align		4
.L_174:
        /*0418*/ 	.word	index@(_ZN10layer_norm13ln_fwd_kernelINS_13Kernel_traitsI13__nv_bfloat16fS2_fjLj3072ELj1ELj1ELj4ELj16ENS_18Kernel_traits_baseILj3072ES2_fS2_fjLj128EEEEEEEvNS_9FwdParamsE)
        /*041c*/ 	.word	0x00000040


	//----- nvinfo : EIATTR_FRAME_SIZE
	.align		4
.L_175:
        /*0420*/ 	.byte	0x04, 0x11
        /*0422*/ 	.short	(.L_177 - .L_176)
	.align		4
.L_176:
        /*0424*/ 	.word	index@($__internal_100_$__cuda_sm70_shflsync_bfly_p)
        /*0428*/ 	.word	0x00000000


	//----- nvinfo : EIATTR_FRAME_SIZE
	.align		4
.L_177:
        /*042c*/ 	.byte	0x04, 0x11
        /*042e*/ 	.short	(.L_179 - .L_178)
	.align		4
.L_178:
        /*0430*/ 	.word	index@(_ZN10layer_norm13ln_fwd_kernelINS_13Kernel_traitsI13__nv_bfloat16fS2_fjLj3072ELj1ELj1ELj4ELj16ENS_18Kernel_traits_baseILj3072ES2_fS2_fjLj128EEEEEEEvNS_9FwdParamsE)
        /*0434*/ 	.word	0x00000000


	//----- nvinfo : EIATTR_REGCOUNT
	.align		4
.L_179:
        /*0438*/ 	.byte	0x04, 0x2f
        /*043a*/ 	.short	(.L_181 - .L_180)
	.align		4
.L_180:
        /*043c*/ 	.word	index@(_ZN10layer_norm13ln_fwd_kernelINS_13Kernel_traitsIffffjLj3840ELj1ELj1ELj4ELj4ENS_18Kernel_traits_baseILj3840EffffjLj128EEEEEEEvNS_9FwdParamsE)
        /*0440*/ 	.word	0x000000a4


	//----- nvinfo : EIATTR_FRAME_SIZE
	.align		4
.L_181:
        /*0444*/ 	.byte	0x04, 0x11
        /*0446*/ 	.short	(.L_183 - .L_182)
	.align		4
.L_182:
        /*0448*/ 	.word	index@($__internal_99_$__cuda_sm70_shflsync_bfly_p)
        /*044c*/ 	.word	0x00000000


	//----- nvinfo : EIATTR_FRAME_SIZE
	.align		4
.L_183:
        /*0450*/ 	.byte	0x04, 0x11
        /*0452*/ 	.short	(.L_185 - .L_184)
	.align		4
.L_184:
        /*0454*/ 	.word	index@(_ZN10layer_norm13ln_fwd_kernelINS_13Kernel_traitsIffffjLj3840ELj1ELj1ELj4ELj4ENS_18Kernel_traits_baseILj3840EffffjLj128EEEEEEEvNS_9FwdParamsE)
        /*0458*/ 	.word	0x00000000


	//----- nvinfo : EIATTR_REGCOUNT
	.align		4
.L_185:
        /*045c*/ 	.byte	0x04, 0x2f
        /*045e*/ 	.short	(.L_187 - .L_186)
	.align		4
.L_186:
        /*0460*/ 	.word	index@(_ZN10layer_norm13ln_fwd_kernelINS_13Kernel_traitsI6__halfS2_S2_fjLj3840ELj1ELj1ELj4ELj4ENS_18Kernel_traits_baseILj3840ES2_S2_S2_fjLj128EEEEEEEvNS_9FwdParamsE)
        /*0464*/ 	.word	0x00000060


	//----- nvinfo : EIATTR_FRAME_SIZE
	.align		4
.L_187:
        /*0468*/ 	.byte	0x04, 0x11
        /*046a*/ 	.short	(.L_189 - .L_188)
	.align		4
.L_188:
        /*046c*/ 	.word	index@($__internal_98_$__cuda_sm70_shflsync_bfly_p)
        /*0470*/ 	.word	0x00000000


	//----- nvinfo : EIATTR_FRAME_SIZE
	.align		4
.L_189:
        /*0474*/ 	.byte	0x04, 0x11
        /*0476*/ 	.short	(.L_191 - .L_190)
	.align		4
.L_190:
        /*0478*/ 	.word	index@(_ZN10layer_norm13ln_fwd_kernelINS_13Kernel_traitsI6__halfS2_S2_fjLj3840ELj1ELj1ELj4ELj4ENS_18Kernel_traits_baseILj3840ES2_S2_S2_fjLj128EEEEEEEvNS_9FwdParamsE)
        /*047c*/ 	.word	0x00000000


	//----- nvinfo : EIATTR_REGCOUNT
	.align		4
.L_191:
        /*0480*/ 	.byte	0x04, 0x2f
        /*0482*/ 	.short	(.L_193 - .L_192)
	.align		4
.L_192:
        /*0484*/ 	.word	index@(_ZN10layer_norm13ln_fwd_kernelINS_13Kernel_traitsI6__halffS2_fjLj3840ELj1ELj1ELj4ELj4ENS_18Kernel_traits_baseILj3840ES2_fS2_fjLj128EEEEEEEvNS_9FwdParamsE)
        /*0488*/ 	.word	0x00000080


	//----- nvinfo : EIATTR_FRAME_SIZE
	.align		4
.L_193:
        /*048c*/ 	.byte	0x04, 0x11
        /*048e*/ 	.short	(.L_195 - .L_194)
	.align		4
.L_194:
        /*0490*/ 	.word	index@($__internal_97_$__cuda_sm70_shflsync_bfly_p)
        /*0494*/ 	.word	0x00000000


	//----- nvinfo : EIATTR_FRAME_SIZE
	.align		4
.L_195:
        /*0498*/ 	.byte	0x04, 0x11
        /*049a*/ 	.short	(.L_197 - .L_196)
	.align		4
.L_196:
        /*049c*/ 	.word	index@(_ZN10layer_norm13ln_fwd_kernelINS_13Kernel_traitsI6__halffS2_fjLj3840ELj1ELj1ELj4ELj4ENS_18Kernel_traits_baseILj3840ES2_fS2_fjLj128EEEEEEEvNS_9FwdParamsE)
        /*04a0*/ 	.word	0x00000000


	//----- nvinfo : EIATTR_REGCOUNT
	.align		4
.L_197:
        /*04a4*/ 	.byte	0x04, 0x2f
        /*04a6*/ 	.short	(.L_199 - .L_198)
	.align		4
.L_198:
        /*04a8*/ 	.word	index@(_ZN10layer_norm13ln_fwd_kernelINS_13Kernel_traitsI13__nv_bfloat16S2_S2_fjLj3840ELj1ELj1ELj4ELj4ENS_18Kernel_traits_baseILj3840ES2_S2_S2_fjLj128EEEEEEEvNS_9FwdParamsE)
        /*04ac*/ 	.word	0x00000060


	//----- nvinfo : EIATTR_FRAME_SIZE
	.align		4
.L_199:
        /*04b0*/ 	.byte	0x04, 0x11
        /*04b2*/ 	.short	(.L_201 - .L_200)
	.align		4
.L_200:
        /*04b4*/ 	.word	index@($__internal_96_$__cuda_sm70_shflsync_bfly_p)
        /*04b8*/ 	.word	0x00000000


	//----- nvinfo : EIATTR_FRAME_SIZE
	.align		4
.L_201:
        /*04bc*/ 	.byte	0x04, 0x11
        /*04be*/ 	.short	(.L_203 - .L_202)
	.align		4
.L_202:
        /*04c0*/ 	.word	index@(_ZN10layer_norm13ln_fwd_kernelINS_13Kernel_traitsI13__nv_bfloat16S2_S2_fjLj3840ELj1ELj1ELj4ELj4ENS_18Kernel_traits_baseILj3840ES2_S2_S2_fjLj128EEEEEEEvNS_9FwdParamsE)
        /*04c4*/ 	.word	0x00000000


	//----- nvinfo : EIATTR_REGCOUNT
	.align		4
.L_203:
        /*04c8*/ 	.byte	0x04, 0x2f
        /*04ca*/ 	.short	(.L_205 - .L_204)
	.align		4
.L_204:
        /*04cc*/ 	.word	index@(_ZN10layer_norm13ln_fwd_kernelINS_13Kernel_traitsI13__nv_bfloat16fS2_fjLj3840ELj1ELj1ELj4ELj4ENS_18Kernel_traits_baseILj3840ES2_fS2_fjLj128EEEEEEEvNS_9FwdParamsE)
        /*04d0*/ 	.word	0x00000080


	//----- nvinfo : EIATTR_FRAME_SIZE
	.align		4
.L_205:
        /*04d4*/ 	.byte	0x04, 0x11
        /*04d6*/ 	.short	(.L_207 - .L_206)
	.align		4
.L_206:
        /*04d8*/ 	.word	index@($__internal_95_$__cuda_sm70_shflsync_bfly_p)
        /*04dc*/ 	.word	0x00000000


	//----- nvinfo : EIATTR_FRAME_SIZE
	.align		4
.L_207:
        /*04e0*/ 	.byte	0x04, 0x11
        /*04e2*/ 	.short	(.L_209 - .L_208)
	.align		4
.L_208:
        /*04e4*/ 	.word	index@(_ZN10layer_norm13ln_fwd_kernelINS_13Kernel_traitsI13__nv_bfloat16fS2_fjLj3840ELj1ELj1ELj4ELj4ENS_18Kernel_traits_baseILj3840ES2_fS2_fjLj128EEEEEEEvNS_9FwdParamsE)
        /*04e8*/ 	.word	0x00000000


	//----- nvinfo : EIATTR_REGCOUNT
	.align		4
.L_209:
        /*04ec*/ 	.byte	0x04, 0x2f
        /*04ee*/ 	.short	(.L_211 - .L_210)
	.align		4
.L_210:
        /*04f0*/ 	.word	index@(_ZN10layer_norm13ln_fwd_kernelINS_13Kernel_traitsIffffjLj4096ELj1ELj1ELj4ELj16ENS_18Kernel_traits_baseILj4096EffffjLj128EEEEEEEvNS_9FwdParamsE)
        /*04f4*/ 	.word	0x00000077


	//----- nvinfo : EIATTR_FRAME_SIZE
	.align		4
.L_211:
        /*04f8*/ 	.byte	0x04, 0x11
        /*04fa*/ 	.short	(.L_213 - .L_212)
	.align		4
.L_212:
        /*04fc*/ 	.word	index@($__internal_94_$__cuda_sm70_shflsync_bfly_p)
        /*0500*/ 	.word	0x00000000


	//----- nvinfo : EIATTR_FRAME_SIZE
	.align		4
.L_213:
        /*0504*/ 	.byte	0x04, 0x11
        /*0506*/ 	.short	(.L_215 - .L_214)
	.align		4
.L_214:
        /*0508*/ 	.word	index@(_ZN10layer_norm13ln_fwd_kernelINS_13Kernel_traitsIffffjLj4096ELj1ELj1ELj4ELj16ENS_18Kernel_traits_baseILj4096EffffjLj128EEEEEEEvNS_9FwdParamsE)
        /*050c*/ 	.word	0x00000000


	//----- nvinfo : EIATTR_REGCOUNT
	.align		4
.L_215:
        /*0510*/ 	.byte	0x04, 0x2f
        /*0512*/ 	.short	(.L_217 - .L_216)
	.align		4
.L_216:
        /*0514*/ 	.word	index@(_ZN10layer_norm13ln_fwd_kernelINS_13Kernel_traitsI6__halfS2_S2_fjLj4096ELj1ELj1ELj4ELj16ENS_18Kernel_traits_baseILj4096ES2_S2_S2_fjLj128EEEEEEEvNS_9FwdParamsE)
        /*0518*/ 	.word	0x00000050


	//----- nvinfo : EIATTR_FRAME_SIZE
	.align		4
.L_217:
        /*051c*/ 	.byte	0x04, 0x11
        /*051e*/ 	.short	(.L_219 - .L_218)
	.align		4
.L_218:
        /*0520*/ 	.word	index@($__internal_93_$__cuda_sm70_shflsync_bfly_p)
        /*0524*/ 	.word	0x00000000


	//----- nvinfo : EIATTR_FRAME_SIZE
	.align		4
.L_219:
        /*0528*/ 	.byte	0x04, 0x11
        /*052a*/ 	.short	(.L_221 - .L_220)
	.align		4
.L_220:
        /*052c*/ 	.word	index@(_ZN10layer_norm13ln_fwd_kernelINS_13Kernel_traitsI6__halfS2_S2_fjLj4096ELj1ELj1ELj4ELj16ENS_18Kernel_traits_baseILj4096ES2_S2_S2_fjLj128EEEEEEEvNS_9FwdParamsE)
        /*0530*/ 	.word	0x00000000


	//----- nvinfo : EIATTR_REGCOUNT
	.align		4
.L_221:
        /*0534*/ 	.byte	0x04, 0x2f
        /*0536*/ 	.short	(.L_223 - .L_222)
	.align		4
.L_222:
        /*0538*/ 	.word	index@(_ZN10layer_norm13ln_fwd_kernelINS_13Kernel_traitsI6__halffS2_fjLj4096ELj1ELj1ELj4ELj16ENS_18Kernel_traits_baseILj4096ES2_fS2_fjLj128EEEEEEEvNS_9FwdParamsE)
        /*053c*/ 	.word	0x00000050


	//----- nvinfo : EIATTR_FRAME_SIZE
	.align		4
.L_223:
        /*0540*/ 	.byte	0x04, 0x11
        /*0542*/ 	.short	(.L_225 - .L_224)
	.align		4
.L_224:
        /*0544*/ 	.word	index@($__internal_92_$__cuda_sm70_shflsync_bfly_p)
        /*0548*/ 	.word	0x00000000


	//----- nvinfo : EIATTR_FRAME_SIZE
	.align		4
.L_225:
        /*054c*/ 	.byte	0x04, 0x11
        /*054e*/ 	.short	(.L_227 - .L_226)
	.align		4
.L_226:
        /*0550*/ 	.word	index@(_ZN10layer_norm13ln_fwd_kernelINS_13Kernel_traitsI6__halffS2_fjLj4096ELj1ELj1ELj4ELj16ENS_18Kernel_traits_baseILj4096ES2_fS2_fjLj128EEEEEEEvNS_9FwdParamsE)
        /*0554*/ 	.word	0x00000000


	//----- nvinfo : EIATTR_REGCOUNT
	.align		4
.L_227:
        /*0558*/ 	.byte	0x04, 0x2f
        /*055a*/ 	.short	(.L_229 - .L_228)
	.align		4
.L_228:
        /*055c*/ 	.word	index@(_ZN10layer_norm13ln_fwd_kernelINS_13Kernel_traitsI13__nv_bfloat16S2_S2_fjLj4096ELj1ELj1ELj4ELj16ENS_18Kernel_traits_baseILj4096ES2_S2_S2_fjLj128EEEEEEEvNS_9FwdParamsE)
        /*0560*/ 	.word	0x00000050


	//----- nvinfo : EIATTR_FRAME_SIZE
	.align		4
.L_229:
        /*0564*/ 	.byte	0x04, 0x11
        /*0566*/ 	.short	(.L_231 - .L_230)
	.align		4
.L_230:
        /*0568*/ 	.word	index@($__internal_91_$__cuda_sm70_shflsync_bfly_p)
        /*056c*/ 	.word	0x00000000


	//----- nvinfo : EIATTR_FRAME_SIZE
	.align		4
.L_231:
        /*0570*/ 	.byte	0x04, 0x11
        /*0572*/ 	.short	(.L_233 - .L_232)
	.align		4
.L_232:
        /*0574*/ 	.word	index@(_ZN10layer_norm13ln_fwd_kernelINS_13Kernel_traitsI13__nv_bfloat16S2_S2_fjLj4096ELj1ELj1ELj4ELj16ENS_18Kernel_traits_baseILj4096ES2_S2_S2_fjLj128EEEEEEEvNS_9FwdParamsE)
        /*0578*/ 	.word	0x00000000


	//----- nvinfo : EIATTR_REGCOUNT
	.align		4
.L_233:
        /*057c*/ 	.byte	0x04, 0x2f
        /*057e*/ 	.short	(.L_235 - .L_234)
	.align		4
.L_234:
        /*0580*/ 	.word	index@(_ZN10layer_norm13ln_fwd_kernelINS_13Kernel_traitsI13__nv_bfloat16fS2_fjLj4096ELj1ELj1ELj4ELj16ENS_18Kernel_traits_baseILj4096ES2_fS2_fjLj128EEEEEEEvNS_9FwdParamsE)
        /*0584*/ 	.word	0x00000050


	//----- nvinfo : EIATTR_FRAME_SIZE
	.align		4
.L_235:
        /*0588*/ 	.byte	0x04, 0x11
        /*058a*/ 	.short	(.L_237 - .L_236)
	.align		4
.L_236:
        /*058c*/ 	.word	index@($__internal_90_$__cuda_sm70_shflsync_bfly_p)
        /*0590*/ 	.word	0x00000000


	//----- nvinfo : EIATTR_FRAME_SIZE
	.align		4
.L_237:
        /*0594*/ 	.byte	0x04, 0x11
        /*0596*/ 	.short	(.L_239 - .L_238)
	.align		4
.L_238:
        /*0598*/ 	.word	index@(_ZN10layer_norm13ln_fwd_kernelINS_13Kernel_traitsI13__nv_bfloat16fS2_fjLj4096ELj1ELj1ELj4ELj16ENS_18Kernel_traits_baseILj4096ES2_fS2_fjLj128EEEEEEEvNS_9FwdParamsE)
        /*059c*/ 	.word	0x00000000


	//----- nvinfo : EIATTR_REGCOUNT
	.align		4
.L_239:
        /*05a0*/ 	.byte	0x04, 0x2f
        /*05a2*/ 	.short	(.L_241 - .L_240)
	.align		4
.L_240:
        /*05a4*/ 	.word	index@(_ZN10layer_norm13ln_fwd_kernelINS_13Kernel_traitsIffffjLj5120ELj1ELj1ELj4ELj16ENS_18Kernel_traits_baseILj5120EffffjLj128EEEEEEEvNS_9FwdParamsE)
        /*05a8*/ 	.word	0x000000a8


	//----- nvinfo : EIATTR_FRAME_SIZE
	.align		4
.L_241:
        /*05ac*/ 	.byte	0x04, 0x11
        /*05ae*/ 	.short	(.L_243 - .L_242)
	.align		4
.L_242:
        /*05b0*/ 	.word	index@($__internal_89_$__cuda_sm70_shflsync_bfly_p)
        /*05b4*/ 	.word	0x00000000


	//----- nvinfo : EIATTR_FRAME_SIZE
	.align		4
.L_243:
        /*05b8*/ 	.byte	0x04, 0x11
        /*05ba*/ 	.short	(.L_245 - .L_244)
	.align		4
.L_244:
        /*05bc*/ 	.word	index@(_ZN10layer_norm13ln_fwd_kernelINS_13Kernel_traitsIffffjLj5120ELj1ELj1ELj4ELj16ENS_18Kernel_traits_baseILj5120EffffjLj128EEEEEEEvNS_9FwdParamsE)
        /*05c0*/ 	.word	0x00000000


	//----- nvinfo : EIATTR_REGCOUNT
	.align		4
.L_245:
        /*05c4*/ 	.byte	0x04, 0x2f
        /*05c6*/ 	.short	(.L_247 - .L_246)
	.align		4
.L_246:
        /*05c8*/ 	.word	index@(_ZN10layer_norm13ln_fwd_kernelINS_13Kernel_traitsI6__halfS2_S2_fjLj5120ELj1ELj1ELj4ELj16ENS_18Kernel_traits_baseILj5120ES2_S2_S2_fjLj128EEEEEEEvNS_9FwdParamsE)
        /*05cc*/ 	.word	0x00000080


	//----- nvinfo : EIATTR_FRAME_SIZE
	.align		4
.L_247:
        /*05d0*/ 	.byte	0x04, 0x11
        /*05d2*/ 	.short	(.L_249 - .L_248)
	.align		4
.L_248:
        /*05d4*/ 	.word	index@($__internal_88_$__cuda_sm70_shflsync_bfly_p)
        /*05d8*/ 	.word	0x00000000


	//----- nvinfo : EIATTR_FRAME_SIZE
	.align		4
.L_249:
        /*05dc*/ 	.byte	0x04, 0x11
        /*05de*/ 	.short	(.L_251 - .L_250)
	.align		4
.L_250:
        /*05e0*/ 	.word	index@(_ZN10layer_norm13ln_fwd_kernelINS_13Kernel_traitsI6__halfS2_S2_fjLj5120ELj1ELj1ELj4ELj16ENS_18Kernel_traits_baseILj5120ES2_S2_S2_fjLj128EEEEEEEvNS_9FwdParamsE)
        /*05e4*/ 	.word	0x00000000


	//----- nvinfo : EIATTR_REGCOUNT
	.align		4
.L_251:
        /*05e8*/ 	.byte	0x04, 0x2f
        /*05ea*/ 	.short	(.L_253 - .L_252)
	.align		4
.L_252:
        /*05ec*/ 	.word	index@(_ZN10layer_norm13ln_fwd_kernelINS_13Kernel_traitsI6__halffS2_fjLj5120ELj1ELj1ELj4ELj16ENS_18Kernel_traits_baseILj5120ES2_fS2_fjLj128EEEEEEEvNS_9FwdParamsE)
        /*05f0*/ 	.word	0x00000060


	//----- nvinfo : EIATTR_FRAME_SIZE
	.align		4
.L_253:
        /*05f4*/ 	.byte	0x04, 0x11
        /*05f6*/ 	.short	(.L_255 - .L_254)
	.align		4
.L_254:
        /*05f8*/ 	.word	index@($__internal_87_$__cuda_sm70_shflsync_bfly_p)
        /*05fc*/ 	.word	0x00000000


	//----- nvinfo : EIATTR_FRAME_SIZE
	.align		4
.L_255:
        /*0600*/ 	.byte	0x04, 0x11
        /*0602*/ 	.short	(.L_257 - .L_256)
	.align		4
.L_256:
        /*0604*/ 	.word	index@(_ZN10layer_norm13ln_fwd_kernelINS_13Kernel_traitsI6__halffS2_fjLj5120ELj1ELj1ELj4ELj16ENS_18Kernel_traits_baseILj5120ES2_fS2_fjLj128EEEEEEEvNS_9FwdParamsE)
        /*0608*/ 	.word	0x00000000


	//----- nvinfo : EIATTR_REGCOUNT
	.align		4
.L_257:
        /*060c*/ 	.byte	0x04, 0x2f
        /*060e*/ 	.short	(.L_259 - .L_258)
	.align		4
.L_258:
        /*0610*/ 	.word	index@(_ZN10layer_norm13ln_fwd_kernelINS_13Kernel_traitsI13__nv_bfloat16S2_S2_fjLj5120ELj1ELj1ELj4ELj16ENS_18Kernel_traits_baseILj5120ES2_S2_S2_fjLj128EEEEEEEvNS_9FwdParamsE)
        /*0614*/ 	.word	0x00000080


	//----- nvinfo : EIATTR_FRAME_SIZE
	.align		4
.L_259:
        /*0618*/ 	.byte	0x04, 0x11
        /*061a*/ 	.short	(.L_261 - .L_260)
	.align		4
.L_260:
        /*061c*/ 	.word	index@($__internal_86_$__cuda_sm70_shflsync_bfly_p)
        /*0620*/ 	.word	0x00000000


	//----- nvinfo : EIATTR_FRAME_SIZE
	.align		4
.L_261:
        /*0624*/ 	.byte	0x04, 0x11
        /*0626*/ 	.short	(.L_263 - .L_262)
	.align		4
.L_262:
        /*0628*/ 	.word	index@(_ZN10layer_norm13ln_fwd_kernelINS_13Kernel_traitsI13__nv_bfloat16S2_S2_fjLj5120ELj1ELj1ELj4ELj16ENS_18Kernel_traits_baseILj5120ES2_S2_S2_fjLj128EEEEEEEvNS_9FwdParamsE)
        /*062c*/ 	.word	0x00000000


	//----- nvinfo : EIATTR_REGCOUNT
	.align		4
.L_263:
        /*0630*/ 	.byte	0x04, 0x2f
        /*0632*/ 	.short	(.L_265 - .L_264)
	.align		4
.L_264:
        /*0634*/ 	.word	index@(_ZN10layer_norm13ln_fwd_kernelINS_13Kernel_traitsI13__nv_bfloat16fS2_fjLj5120ELj1ELj1ELj4ELj16ENS_18Kernel_traits_baseILj5120ES2_fS2_fjLj128EEEEEEEvNS_9FwdParamsE)
        /*0638*/ 	.word	0x00000060


	//----- nvinfo : EIATTR_FRAME_SIZE
	.align		4
.L_265:
        /*063c*/ 	.byte	0x04, 0x11
        /*063e*/ 	.short	(.L_267 - .L_266)
	.align		4
.L_266:
        /*0640*/ 	.word	index@($__internal_85_$__cuda_sm70_shflsync_bfly_p)
        /*0644*/ 	.word	0x00000000


	//----- nvinfo : EIATTR_FRAME_SIZE
	.align		4
.L_267:
        /*0648*/ 	.byte	0x04, 0x11
        /*064a*/ 	.short	(.L_269 - .L_268)
	.align		4
.L_268:
        /*064c*/ 	.word	index@(_ZN10layer_norm13ln_fwd_kernelINS_13Kernel_traitsI13__nv_bfloat16fS2_fjLj5120ELj1ELj1ELj4ELj16ENS_18Kernel_traits_baseILj5120ES2_fS2_fjLj128EEEEEEEvNS_9FwdParamsE)
        /*0650*/ 	.word	0x00000000


	//----- nvinfo : EIATTR_REGCOUNT
	.align		4
.L_269:
        /*0654*/ 	.byte	0x04, 0x2f
        /*0656*/ 	.short	(.L_271 - .L_270)
	.align		4
.L_270:
        /*0658*/ 	.word	index@(_ZN10layer_norm13ln_fwd_kernelINS_13Kernel_traitsIffffjLj6144ELj1ELj1ELj4ELj16ENS_18Kernel_traits_baseILj6144EffffjLj128EEEEEEEvNS_9FwdParamsE)
        /*065c*/ 	.word	0x000000c3


	//----- nvinfo : EIATTR_FRAME_SIZE
	.align		4
.L_271:
        /*0660*/ 	.byte	0x04, 0x11
        /*0662*/ 	.short	(.L_273 - .L_272)
	.align		4
.L_272:
        /*0664*/ 	.word	index@($__internal_84_$__cuda_sm70_shflsync_bfly_p)
        /*0668*/ 	.word	0x00000000


	//----- nvinfo : EIATTR_FRAME_SIZE
	.align		4
.L_273:
        /*066c*/ 	.byte	0x04, 0x11
        /*066e*/ 	.short	(.L_275 - .L_274)
	.align		4
.L_274:
        /*0670*/ 	.word	index@(_ZN10layer_norm13ln_fwd_kernelINS_13Kernel_traitsIffffjLj6144ELj1ELj1ELj4ELj16ENS_18Kernel_traits_baseILj6144EffffjLj128EEEEEEEvNS_9FwdParamsE)
        /*0674*/ 	.word	0x00000000


	//----- nvinfo : EIATTR_REGCOUNT
	.align		4
.L_275:
        /*0678*/ 	.byte	0x04, 0x2f
        /*067a*/ 	.short	(.L_277 - .L_276)
	.align		4
.L_276:
        /*067c*/ 	.word	index@(_ZN10layer_norm13ln_fwd_kernelINS_13Kernel_traitsI6__halfS2_S2_fjLj6144ELj1ELj1ELj4ELj16ENS_18Kernel_traits_baseILj6144ES2_S2_S2_fjLj128EEEEEEEvNS_9FwdParamsE)
        /*0680*/ 	.word	0x00000080


	//----- nvinfo : EIATTR_FRAME_SIZE
	.align		4
.L_277:
        /*0684*/ 	.byte	0x04, 0x11
        /*0686*/ 	.short	(.L_279 - .L_278)
	.align		4
.L_278:
        /*0688*/ 	.word	index@($__internal_83_$__cuda_sm70_shflsync_bfly_p)
        /*068c*/ 	.word	0x00000000


	//----- nvinfo : EIATTR_FRAME_SIZE
	.align		4
.L_279:
        /*0690*/ 	.byte	0x04, 0x11
        /*0692*/ 	.short	(.L_281 - .L_280)
	.align		4
.L_280:
        /*0694*/ 	.word	index@(_ZN10layer_norm13ln_fwd_kernelINS_13Kernel_traitsI6__halfS2_S2_fjLj6144ELj1ELj1ELj4ELj16ENS_18Kernel_traits_baseILj6144ES2_S2_S2_fjLj128EEEEEEEvNS_9FwdParamsE)
        /*0698*/ 	.word	0x00000000


	//----- nvinfo : EIATTR_REGCOUNT
	.align		4
.L_281:
        /*069c*/ 	.byte	0x04, 0x2f
        /*069e*/ 	.short	(.L_283 - .L_282)
	.align		4
.L_282:
        /*06a0*/ 	.word	index@(_ZN10layer_norm13ln_fwd_kernelINS_13Kernel_traitsI6__halffS2_fjLj6144ELj1ELj1ELj4ELj16ENS_18Kernel_traits_baseILj6144ES2_fS2_fjLj128EEEEEEEvNS_9FwdParamsE)
        /*06a4*/ 	.word	0x0000007d


	//----- nvinfo : EIATTR_FRAME_SIZE
	.align		4
.L_283:
        /*06a8*/ 	.byte	0x04, 0x11
        /*06aa*/ 	.short	(.L_285 - .L_284)
	.align		4
.L_284:
        /*06ac*/ 	.word	index@($__internal_82_$__cuda_sm70_shflsync_bfly_p)
        /*06b0*/ 	.word	0x00000000


	//----- nvinfo : EIATTR_FRAME_SIZE
	.align		4
.L_285:
        /*06b4*/ 	.byte	0x04, 0x11
        /*06b6*/ 	.short	(.L_287 - .L_286)
	.align		4
.L_286:
        /*06b8*/ 	.word	index@(_ZN10layer_norm13ln_fwd_kernelINS_13Kernel_traitsI6__halffS2_fjLj6144ELj1ELj1ELj4ELj16ENS_18Kernel_traits_baseILj6144ES2_fS2_fjLj128EEEEEEEvNS_9FwdParamsE)
        /*06bc*/ 	.word	0x00000000


	//----- nvinfo : EIATTR_REGCOUNT
	.align		4
.L_287:
        /*06c0*/ 	.byte	0x04, 0x2f
        /*06c2*/ 	.short	(.L_289 - .L_288)
	.align		4
.L_288:
        /*06c4*/ 	.word	index@(_ZN10layer_norm13ln_fwd_kernelINS_13Kernel_traitsI13__nv_bfloat16S2_S2_fjLj6144ELj1ELj1ELj4ELj16ENS_18Kernel_traits_baseILj6144ES2_S2_S2_fjLj128EEEEEEEvNS_9FwdParamsE)
        /*06c8*/ 	.word	0x00000080


	//----- nvinfo : EIATTR_FRAME_SIZE
	.align		4
.L_289:
        /*06cc*/ 	.byte	0x04, 0x11
        /*06ce*/ 	.short	(.L_291 - .L_290)
	.align		4
.L_290:
        /*06d0*/ 	.word	index@($__internal_81_$__cuda_sm70_shflsync_bfly_p)
        /*06d4*/ 	.word	0x00000000


	//----- nvinfo : EIATTR_FRAME_SIZE
	.align		4
.L_291:
        /*06d8*/ 	.byte	0x04, 0x11
        /*06da*/ 	.short	(.L_293 - .L_292)
	.align		4
.L_292:
        /*06dc*/ 	.word	index@(_ZN10layer_norm13ln_fwd_kernelINS_13Kernel_traitsI13__nv_bfloat16S2_S2_fjLj6144ELj1ELj1ELj4ELj16ENS_18Kernel_traits_baseILj6144ES2_S2_S2_fjLj128EEEEEEEvNS_9FwdParamsE)
        /*06e0*/ 	.word	0x00000000


	//----- nvinfo : EIATTR_REGCOUNT
	.align		4
.L_293:
        /*06e4*/ 	.byte	0x04, 0x2f
        /*06e6*/ 	.short	(.L_295 - .L_294)
	.align		4
.L_294:
        /*06e8*/ 	.word	index@(_ZN10layer_norm13ln_fwd_kernelINS_13Kernel_traitsI13__nv_bfloat16fS2_fjLj6144ELj1ELj1ELj4ELj16ENS_18Kernel_traits_baseILj6144ES2_fS2_fjLj128EEEEEEEvNS_9FwdParamsE)
        /*06ec*/ 	.word	0x00000075


	//----- nvinfo : EIATTR_FRAME_SIZE
	.align		4
.L_295:
        /*06f0*/ 	.byte	0x04, 0x11
        /*06f2*/ 	.short	(.L_297 - .L_296)
	.align		4
.L_296:
        /*06f4*/ 	.word	index@($__internal_80_$__cuda_sm70_shflsync_bfly_p)
        /*06f8*/ 	.word	0x00000000


	//----- nvinfo : EIATTR_FRAME_SIZE
	.align		4
.L_297:
        /*06fc*/ 	.byte	0x04, 0x11
        /*06fe*/ 	.short	(.L_299 - .L_298)
	.align		4
.L_298:
        /*0700*/ 	.word	index@(_ZN10layer_norm13ln_fwd_kernelINS_13Kernel_traitsI13__nv_bfloat16fS2_fjLj6144ELj1ELj1ELj4ELj16ENS_18Kernel_traits_baseILj6144ES2_fS2_fjLj128EEEEEEEvNS_9FwdParamsE)
        /*0704*/ 	.word	0x00000000


	//----- nvinfo : EIATTR_REGCOUNT
	.align		4
.L_299:
        /*0708*/ 	.byte	0x04, 0x2f
        /*070a*/ 	.short	(.L_301 - .L_300)
	.align		4
.L_300:
        /*070c*/ 	.word	index@(_ZN10layer_norm13ln_fwd_kernelINS_13Kernel_traitsIffffjLj8192ELj1ELj1ELj4ELj16ENS_18Kernel_traits_baseILj8192EffffjLj128EEEEEEEvNS_9FwdParamsE)
        /*0710*/ 	.word	0x000000e5


	//----- nvinfo : EIATTR_FRAME_SIZE
	.align		4
.L_301:
        /*0714*/ 	.byte	0x04, 0x11
        /*0716*/ 	.short	(.L_303 - .L_302)
	.align		4
.L_302:
        /*0718*/ 	.word	index@($__internal_79_$__cuda_sm70_shflsync_bfly_p)
        /*071c*/ 	.word	0x00000000


	//----- nvinfo : EIATTR_FRAME_SIZE
	.align		4
.L_303:
        /*0720*/ 	.byte	0x04, 0x11
        /*0722*/ 	.short	(.L_305 - .L_304)
	.align		4
.L_304:
        /*0724*/ 	.word	index@(_ZN10layer_norm13ln_fwd_kernelINS_13Kernel_traitsIffffjLj8192ELj1ELj1ELj4ELj16ENS_18Kernel_traits_baseILj8192EffffjLj128EEEEEEEvNS_9FwdParamsE)
        /*0728*/ 	.word	0x00000000


	//----- nvinfo : EIATTR_REGCOUNT
	.align		4
.L_305:
        /*072c*/ 	.byte	0x04, 0x2f
        /*072e*/ 	.short	(.L_307 - .L_306)
	.align		4
.L_306:
        /*0730*/ 	.word	index@(_ZN10layer_norm13ln_fwd_kernelINS_13Kernel_traitsI6__halfS2_S2_fjLj8192ELj1ELj1ELj4ELj16ENS_18Kernel_traits_baseILj8192ES2_S2_S2_fjLj128EEEEEEEvNS_9FwdParamsE)
        /*0734*/ 	.word	0x000000a8


	//----- nvinfo : EIATTR_FRAME_SIZE
	.align		4
.L_307:
        /*0738*/ 	.byte	0x04, 0x11
        /*073a*/ 	.short	(.L_309 - .L_308)
	.align		4
.L_308:
        /*073c*/ 	.word	index@($__internal_78_$__cuda_sm70_shflsync_bfly_p)
        /*0740*/ 	.word	0x00000000


	//----- nvinfo : EIATTR_FRAME_SIZE
	.align		4
.L_309:
        /*0744*/ 	.byte	0x04, 0x11
        /*0746*/ 	.short	(.L_311 - .L_310)
	.align		4
.L_310:
        /*0748*/ 	.word	index@(_ZN10layer_norm13ln_fwd_kernelINS_13Kernel_traitsI6__halfS2_S2_fjLj8192ELj1ELj1ELj4ELj16ENS_18Kernel_traits_baseILj8192ES2_S2_S2_fjLj128EEEEEEEvNS_9FwdParamsE)
        /*074c*/ 	.word	0x00000000


	//----- nvinfo : EIATTR_REGCOUNT
	.align		4
.L_311:
        /*0750*/ 	.byte	0x04, 0x2f
        /*0752*/ 	.short	(.L_313 - .L_312)
	.align		4
.L_312:
        /*0754*/ 	.word	index@(_ZN10layer_norm13ln_fwd_kernelINS_13Kernel_traitsI6__halffS2_fjLj8192ELj1ELj1ELj4ELj16ENS_18Kernel_traits_baseILj8192ES2_fS2_fjLj128EEEEEEEvNS_9FwdParamsE)
        /*0758*/ 	.word	0x0000009b


	//----- nvinfo : EIATTR_FRAME_SIZE
	.align		4
.L_313:
        /*075c*/ 	.byte	0x04, 0x11
        /*075e*/ 	.short	(.L_315 - .L_314)
	.align		4
.L_314:
        /*0760*/ 	.word	index@($__internal_77_$__cuda_sm70_shflsync_bfly_p)
        /*0764*/ 	.word	0x00000000


	//----- nvinfo : EIATTR_FRAME_SIZE
	.align		4
.L_315:
        /*0768*/ 	.byte	0x04, 0x11
        /*076a*/ 	.short	(.L_317 - .L_316)
	.align		4
.L_316:
        /*076c*/ 	.word	index@(_ZN10layer_norm13ln_fwd_kernelINS_13Kernel_traitsI6__halffS2_fjLj8192ELj1ELj1ELj4ELj16ENS_18Kernel_traits_baseILj8192ES2_fS2_fjLj128EEEEEEEvNS_9FwdParamsE)
        /*0770*/ 	.word	0x00000000


	//----- nvinfo : EIATTR_REGCOUNT
	.align		4
.L_317:
        /*0774*/ 	.byte	0x04, 0x2f
        /*0776*/ 	.short	(.L_319 - .L_318)
	.align		4
.L_318:
        /*0778*/ 	.word	index@(_ZN10layer_norm13ln_fwd_kernelINS_13Kernel_traitsI13__nv_bfloat16S2_S2_fjLj8192ELj1ELj1ELj4ELj16ENS_18Kernel_traits_baseILj8192ES2_S2_S2_fjLj128EEEEEEEvNS_9FwdParamsE)
        /*077c*/ 	.word	0x000000a8


	//----- nvinfo : EIATTR_FRAME_SIZE
	.align		4
.L_319:
        /*0780*/ 	.byte	0x04, 0x11
        /*0782*/ 	.short	(.L_321 - .L_320)
	.align		4
.L_320:
        /*0784*/ 	.word	index@($__internal_76_$__cuda_sm70_shflsync_bfly_p)
        /*0788*/ 	.word	0x00000000


	//----- nvinfo : EIATTR_FRAME_SIZE
	.align		4
.L_321:
        /*078c*/ 	.byte	0x04, 0x11
        /*078e*/ 	.short	(.L_323 - .L_322)
	.align		4
.L_322:
        /*0790*/ 	.word	index@(_ZN10layer_norm13ln_fwd_kernelINS_13Kernel_traitsI13__nv_bfloat16S2_S2_fjLj8192ELj1ELj1ELj4ELj16ENS_18Kernel_traits_baseILj8192ES2_S2_S2_fjLj128EEEEEEEvNS_9FwdParamsE)
        /*0794*/ 	.word	0x00000000


	//----- nvinfo : EIATTR_REGCOUNT
	.align		4
.L_323:
        /*0798*/ 	.byte	0x04, 0x2f
        /*079a*/ 	.short	(.L_325 - .L_324)
	.align		4
.L_324:
        /*079c*/ 	.word	index@(_ZN10layer_norm13ln_fwd_kernelINS_13Kernel_traitsI13__nv_bfloat16fS2_fjLj8192ELj1ELj1ELj4ELj16ENS_18Kernel_traits_baseILj8192ES2_fS2_fjLj128EEEEEEEvNS_9FwdParamsE)
        /*07a0*/ 	.word	0x0000009f


	//----- nvinfo : EIATTR_FRAME_SIZE
	.align		4
.L_325:
        /*07a4*/ 	.byte	0x04, 0x11
        /*07a6*/ 	.short	(.L_327 - .L_326)
	.align		4
.L_326:
        /*07a8*/ 	.word	index@($__internal_75_$__cuda_sm70_shflsync_bfly_p)
        /*07ac*/ 	.word	0x00000000


	//----- nvinfo : EIATTR_FRAME_SIZE
	.align		4
.L_327:
        /*07b0*/ 	.byte	0x04, 0x11
        /*07b2*/ 	.short	(.L_329 - .L_328)
	.align		4
.L_328:
        /*07b4*/ 	.word	index@(_ZN10layer_norm13ln_fwd_kernelINS_13Kernel_traitsI13__nv_bfloat16fS2_fjLj8192ELj1ELj1ELj4ELj16ENS_18Kernel_traits_baseILj8192ES2_fS2_fjLj128EEEEEEEvNS_9FwdParamsE)
        /*07b8*/ 	.word	0x00000000


	//----- nvinfo : EIATTR_REGCOUNT
	.align		4
.L_329:
        /*07bc*/ 	.byte	0x04, 0x2f
        /*07be*/ 	.short	(.L_331 - .L_330)
	.align		4
.L_330:
        /*07c0*/ 	.word	index@(_ZN10layer_norm13ln_fwd_kernelINS_13Kernel_traitsIffffjLj10240ELj2ELj1ELj4ELj16ENS_18Kernel_traits_baseILj10240EffffjLj128EEEEEEEvNS_9FwdParamsE)
        /*07c4*/ 	.word	0x000000a2


	//----- nvinfo : EIATTR_FRAME_SIZE
	.align		4
.L_331:
        /*07c8*/ 	.byte	0x04, 0x11
        /*07ca*/ 	.short	(.L_333 - .L_332)
	.align		4
.L_332:
        /*07cc*/ 	.word	index@($__internal_74_$__cuda_sm70_shflsync_bfly_p)
        /*07d0*/ 	.word	0x00000000


	//----- nvinfo : EIATTR_FRAME_SIZE
	.align		4
.L_333:
        /*07d4*/ 	.byte	0x04, 0x11
        /*07d6*/ 	.short	(.L_335 - .L_334)
	.align		4
.L_334:
        /*07d8*/ 	.word	index@(_ZN10layer_norm13ln_fwd_kernelINS_13Kernel_traitsIffffjLj10240ELj2ELj1ELj4ELj16ENS_18Kernel_traits_baseILj10240EffffjLj128EEEEEEEvNS_9FwdParamsE)
        /*07dc*/ 	.word	0x00000000


	//----- nvinfo : EIATTR_REGCOUNT
	.align		4
.L_335:
        /*07e0*/ 	.byte	0x04, 0x2f
        /*07e2*/ 	.short	(.L_337 - .L_336)
	.align		4
.L_336:
        /*07e4*/ 	.word	index@(_ZN10layer_norm13ln_fwd_kernelINS_13Kernel_traitsI6__halfS2_S2_fjLj10240ELj1ELj1ELj4ELj16ENS_18Kernel_traits_baseILj10240ES2_S2_S2_fjLj128EEEEEEEvNS_9FwdParamsE)
        /*07e8*/ 	.word	0x000000fe


	//----- nvinfo : EIATTR_FRAME_SIZE
	.align		4
.L_337:
        /*07ec*/ 	.byte	0x04, 0x11
        /*07ee*/ 	.short	(.L_339 - .L_338)
	.align		4
.L_338:
        /*07f0*/ 	.word	index@($__internal_73_$__cuda_sm70_shflsync_bfly_p)
        /*07f4*/ 	.word	0x00000000


	//----- nvinfo : EIATTR_FRAME_SIZE
	.align		4
.L_339:
        /*07f8*/ 	.byte	0x04, 0x11
        /*07fa*/ 	.short	(.L_341 - .L_340)
	.align		4
.L_340:
        /*07fc*/ 	.word	index@(_ZN10layer_norm13ln_fwd_kernelINS_13Kernel_traitsI6__halfS2_S2_fjLj10240ELj1ELj1ELj4ELj16ENS_18Kernel_traits_baseILj10240ES2_S2_S2_fjLj128EEEEEEEvNS_9FwdParamsE)
        /*0800*/ 	.word	0x00000000


	//----- nvinfo : EIATTR_REGCOUNT
	.align		4
.L_341:
        /*0804*/ 	.byte	0x04, 0x2f
        /*0806*/ 	.short	(.L_343 - .L_342)
	.align		4
.L_342:
        /*0808*/ 	.word	index@(_ZN10layer_norm13ln_fwd_kernelINS_13Kernel_traitsI6__halffS2_fjLj10240ELj1ELj1ELj4ELj16ENS_18Kernel_traits_baseILj10240ES2_fS2_fjLj128EEEEEEEvNS_9FwdParamsE)
        /*080c*/ 	.word	0x000000fe


	//----- nvinfo : EIATTR_FRAME_SIZE
	.align		4
.L_343:
        /*0810*/ 	.byte	0x04, 0x11
        /*0812*/ 	.short	(.L_345 - .L_344)
	.align		4
.L_344:
        /*0814*/ 	.word	index@($__internal_72_$__cuda_sm70_shflsync_bfly_p)
        /*0818*/ 	.word	0x00000000


	//----- nvinfo : EIATTR_FRAME_SIZE
	.align		4
.L_345:
        /*081c*/ 	.byte	0x04, 0x11
        /*081e*/ 	.short	(.L_347 - .L_346)
	.align		4
.L_346:
        /*0820*/ 	.word	index@(_ZN10layer_norm13ln_fwd_kernelINS_13Kernel_traitsI6__halffS2_fjLj10240ELj1ELj1ELj4ELj16ENS_18Kernel_traits_baseILj10240ES2_fS2_fjLj128EEEEEEEvNS_9FwdParamsE)
        /*0824*/ 	.word	0x00000000


	//----- nvinfo : EIATTR_REGCOUNT
	.align		4
.L_347:
        /*0828*/ 	.byte	0x04, 0x2f
        /*082a*/ 	.short	(.L_349 - .L_348)
	.align		4
.L_348:
        /*082c*/ 	.word	index@(_ZN10layer_norm13ln_fwd_kernelINS_13Kernel_traitsI13__nv_bfloat16S2_S2_fjLj10240ELj1ELj1ELj4ELj16ENS_18Kernel_traits_baseILj10240ES2_S2_S2_fjLj128EEEEEEEvNS_9FwdParamsE)
        /*0830*/ 	.word	0x000000fe


	//----- nvinfo : EIATTR_FRAME_SIZE
	.align		4
.L_349:
        /*0834*/ 	.byte	0x04, 0x11
        /*0836*/ 	.short	(.L_351 - .L_350)
	.align		4
.L_350:
        /*0838*/ 	.word	index@($__internal_71_$__cuda_sm70_shflsync_bfly_p)
        /*083c*/ 	.word	0x00000000


	//----- nvinfo : EIATTR_FRAME_SIZE
	.align		4
.L_351:
        /*0840*/ 	.byte	0x04, 0x11
        /*0842*/ 	.short	(.L_353 - .L_352)
	.align		4
.L_352:
        /*0844*/ 	.word	index@(_ZN10layer_norm13ln_fwd_kernelINS_13Kernel_traitsI13__nv_bfloat16S2_S2_fjLj10240ELj1ELj1ELj4ELj16ENS_18Kernel_traits_baseILj10240ES2_S2_S2_fjLj128EEEEEEEvNS_9FwdParamsE)
        /*0848*/ 	.word	0x00000000


	//----- nvinfo : EIATTR_REGCOUNT
	.align		4
.L_353:
        /*084c*/ 	.byte	0x04, 0x2f
        /*084e*/ 	.short	(.L_355 - .L_354)
	.align		4
.L_354:
        /*0850*/ 	.word	index@(_ZN10layer_norm13ln_fwd_kernelINS_13Kernel_traitsI13__nv_bfloat16fS2_fjLj10240ELj1ELj1ELj4ELj16ENS_18Kernel_traits_baseILj10240ES2_fS2_fjLj128EEEEEEEvNS_9FwdParamsE)
        /*0854*/ 	.word	0x000000fe


	//----- nvinfo : EIATTR_FRAME_SIZE
	.align		4
.L_355:
        /*0858*/ 	.byte	0x04, 0x11
        /*085a*/ 	.short	(.L_357 - .L_356)
	.align		4
.L_356:
        /*085c*/ 	.word	index@($__internal_70_$__cuda_sm70_shflsync_bfly_p)
        /*0860*/ 	.word	0x00000000


	//----- nvinfo : EIATTR_FRAME_SIZE
	.align		4
.L_357:
        /*0864*/ 	.byte	0x04, 0x11
        /*0866*/ 	.short	(.L_359 - .L_358)
	.align		4
.L_358:
        /*0868*/ 	.word	index@(_ZN10layer_norm13ln_fwd_kernelINS_13Kernel_traitsI13__nv_bfloat16fS2_fjLj10240ELj1ELj1ELj4ELj16ENS_18Kernel_traits_baseILj10240ES2_fS2_fjLj128EEEEEEEvNS_9FwdParamsE)
        /*086c*/ 	.word	0x00000000


	//----- nvinfo : EIATTR_REGCOUNT
	.align		4
.L_359:
        /*0870*/ 	.byte	0x04, 0x2f
        /*0872*/ 	.short	(.L_361 - .L_360)
	.align		4
.L_360:
        /*0874*/ 	.word	index@(_ZN10layer_norm13ln_fwd_kernelINS_13Kernel_traitsIffffjLj12288ELj2ELj1ELj4ELj16ENS_18Kernel_traits_baseILj12288EffffjLj128EEEEEEEvNS_9FwdParamsE)
        /*0878*/ 	.word	0x000000a5


	//----- nvinfo : EIATTR_FRAME_SIZE
	.align		4
.L_361:
        /*087c*/ 	.byte	0x04, 0x11
        /*087e*/ 	.short	(.L_363 - .L_362)
	.align		4
.L_362:
        /*0880*/ 	.word	index@($__internal_69_$__cuda_sm70_shflsync_bfly_p)
        /*0884*/ 	.word	0x00000000


	//----- nvinfo : EIATTR_FRAME_SIZE
	.align		4
.L_363:
        /*0888*/ 	.byte	0x04, 0x11
        /*088a*/ 	.short	(.L_365 - .L_364)
	.align		4
.L_364:
        /*088c*/ 	.word	index@(_ZN10layer_norm13ln_fwd_kernelINS_13Kernel_traitsIffffjLj12288ELj2ELj1ELj4ELj16ENS_18Kernel_traits_baseILj12288EffffjLj128EEEEEEEvNS_9FwdParamsE)
        /*0890*/ 	.word	0x00000000


	//----- nvinfo : EIATTR_REGCOUNT
	.align		4
.L_365:
        /*0894*/ 	.byte	0x04, 0x2f
        /*0896*/ 	.short	(.L_367 - .L_366)
	.align		4
.L_366:
        /*0898*/ 	.word	index@(_ZN10layer_norm13ln_fwd_kernelINS_13Kernel_traitsI6__halfS2_S2_fjLj12288ELj2ELj1ELj4ELj16ENS_18Kernel_traits_baseILj12288ES2_S2_S2_fjLj128EEEEEEEvNS_9FwdParamsE)
        /*089c*/ 	.word	0x00000080


	//----- nvinfo : EIATTR_FRAME_SIZE
	.align		4
.L_367:
        /*08a0*/ 	.byte	0x04, 0x11
        /*08a2*/ 	.short	(.L_369 - .L_368)
	.align		4
.L_368:
        /*08a4*/ 	.word	index@($__internal_68_$__cuda_sm70_shflsync_bfly_p)
        /*08a8*/ 	.word	0x00000000


	//----- nvinfo : EIATTR_FRAME_SIZE
	.align		4
.L_369:
        /*08ac*/ 	.byte	0x04, 0x11
        /*08ae*/ 	.short	(.L_371 - .L_370)
	.align		4
.L_370:
        /*08b0*/ 	.word	index@(_ZN10layer_norm13ln_fwd_kernelINS_13Kernel_traitsI6__halfS2_S2_fjLj12288ELj2ELj1ELj4ELj16ENS_18Kernel_traits_baseILj12288ES2_S2_S2_fjLj128EEEEEEEvNS_9FwdParamsE)
        /*08b4*/ 	.word	0x00000000


	//----- nvinfo : EIATTR_REGCOUNT
	.align		4
.L_371:
        /*08b8*/ 	.byte	0x04, 0x2f
        /*08ba*/ 	.short	(.L_373 - .L_372)
	.align		4
.L_372:
        /*08bc*/ 	.word	index@(_ZN10layer_norm13ln_fwd_kernelINS_13Kernel_traitsI6__halffS2_fjLj12288ELj2ELj1ELj4ELj16ENS_18Kernel_traits_baseILj12288ES2_fS2_fjLj128EEEEEEEvNS_9FwdParamsE)
        /*08c0*/ 	.word	0x00000075


	//----- nvinfo : EIATTR_FRAME_SIZE
	.align		4
.L_373:
        /*08c4*/ 	.byte	0x04, 0x11
        /*08c6*/ 	.short	(.L_375 - .L_374)
	.align		4
.L_374:
        /*08c8*/ 	.word	index@($__internal_67_$__cuda_sm70_shflsync_bfly_p)
        /*08cc*/ 	.word	0x00000000


	//----- nvinfo : EIATTR_FRAME_SIZE
	.align		4
.L_375:
        /*08d0*/ 	.byte	0x04, 0x11
        /*08d2*/ 	.short	(.L_377 - .L_376)
	.align		4
.L_376:
        /*08d4*/ 	.word	index@(_ZN10layer_norm13ln_fwd_kernelINS_13Kernel_traitsI6__halffS2_fjLj12288ELj2ELj1ELj4ELj16ENS_18Kernel_traits_baseILj12288ES2_fS2_fjLj128EEEEEEEvNS_9FwdParamsE)
        /*08d8*/ 	.word	0x00000000


	//----- nvinfo : EIATTR_REGCOUNT
	.align		4
.L_377:
        /*08dc*/ 	.byte	0x04, 0x2f
        /*08de*/ 	.short	(.L_379 - .L_378)
	.align		4
.L_378:
        /*08e0*/ 	.word	index@(_ZN10layer_norm13ln_fwd_kernelINS_13Kernel_traitsI13__nv_bfloat16S2_S2_fjLj12288ELj2ELj1ELj4ELj16ENS_18Kernel_traits_baseILj12288ES2_S2_S2_fjLj128EEEEEEEvNS_9FwdParamsE)
        /*08e4*/ 	.word	0x00000080


	//----- nvinfo : EIATTR_FRAME_SIZE
	.align		4
.L_379:
        /*08e8*/ 	.byte	0x04, 0x11
        /*08ea*/ 	.short	(.L_381 - .L_380)
	.align		4
.L_380:
        /*08ec*/ 	.word	index@($__internal_66_$__cuda_sm70_shflsync_bfly_p)
        /*08f0*/ 	.word	0x00000000


	//----- nvinfo : EIATTR_FRAME_SIZE
	.align		4
.L_381:
        /*08f4*/ 	.byte	0x04, 0x11
        /*08f6*/ 	.short	(.L_383 - .L_382)
	.align		4
.L_382:
        /*08f8*/ 	.word	index@(_ZN10layer_norm13ln_fwd_kernelINS_13Kernel_traitsI13__nv_bfloat16S2_S2_fjLj12288ELj2ELj1ELj4ELj16ENS_18Kernel_traits_baseILj12288ES2_S2_S2_fjLj128EEEEEEEvNS_9FwdParamsE)
        /*08fc*/ 	.word	0x00000000


	//----- nvinfo : EIATTR_REGCOUNT
	.align		4
.L_383:
        /*0900*/ 	.byte	0x04, 0x2f
        /*0902*/ 	.short	(.L_385 - .L_384)
	.align		4
.L_384:
        /*0904*/ 	.word	index@(_ZN10layer_norm13ln_fwd_kernelINS_13Kernel_traitsI13__nv_bfloat16fS2_fjLj12288ELj2ELj1ELj4ELj16ENS_18Kernel_traits_baseILj12288ES2_fS2_fjLj128EEEEEEEvNS_9FwdParamsE)
        /*0908*/ 	.word	0x00000075


	//----- nvinfo : EIATTR_FRAME_SIZE
	.align		4
.L_385:
        /*090c*/ 	.byte	0x04, 0x11
        /*090e*/ 	.short	(.L_387 - .L_386)
	.align		4
.L_386:
        /*0910*/ 	.word	index@($__internal_65_$__cuda_sm70_shflsync_bfly_p)
        /*0914*/ 	.word	0x00000000


	//----- nvinfo : EIATTR_FRAME_SIZE
	.align		4
.L_387:
        /*0918*/ 	.byte	0x04, 0x11
        /*091a*/ 	.short	(.L_389 - .L_388)
	.align		4
.L_388:
        /*091c*/ 	.word	index@(_ZN10layer_norm13ln_fwd_kernelINS_13Kernel_traitsI13__nv_bfloat16fS2_fjLj12288ELj2ELj1ELj4ELj16ENS_18Kernel_traits_baseILj12288ES2_fS2_fjLj128EEEEEEEvNS_9FwdParamsE)
        /*0920*/ 	.word	0x00000000


	//----- nvinfo : EIATTR_REGCOUNT
	.align		4
.L_389:
        /*0924*/ 	.byte	0x04, 0x2f
        /*0926*/ 	.short	(.L_391 - .L_390)
	.align		4
.L_390:
        /*0928*/ 	.word	index@(_ZN10layer_norm13ln_fwd_kernelINS_13Kernel_traitsIffffjLj12800ELj2ELj1ELj4ELj4ENS_18Kernel_traits_baseILj12800EffffjLj128EEEEEEEvNS_9FwdParamsE)
        /*092c*/ 	.word	0x000000de


	//----- nvinfo : EIATTR_FRAME_SIZE
	.align		4
.L_391:
        /*0930*/ 	.byte	0x04, 0x11
        /*0932*/ 	.short	(.L_393 - .L_392)
	.align		4
.L_392:
        /*0934*/ 	.word	index@($__internal_64_$__cuda_sm70_shflsync_bfly_p)
        /*0938*/ 	.word	0x00000000


	//----- nvinfo : EIATTR_FRAME_SIZE
	.align		4
.L_393:
        /*093c*/ 	.byte	0x04, 0x11
        /*093e*/ 	.short	(.L_395 - .L_394)
	.align		4
.L_394:
        /*0940*/ 	.word	index@(_ZN10layer_norm13ln_fwd_kernelINS_13Kernel_traitsIffffjLj12800ELj2ELj1ELj4ELj4ENS_18Kernel_traits_baseILj12800EffffjLj128EEEEEEEvNS_9FwdParamsE)
        /*0944*/ 	.word	0x00000000


	//----- nvinfo : EIATTR_REGCOUNT
	.align		4
.L_395:
        /*0948*/ 	.byte	0x04, 0x2f
        /*094a*/ 	.short	(.L_397 - .L_396)
	.align		4
.L_396:
        /*094c*/ 	.word	index@(_ZN10layer_norm13ln_fwd_kernelINS_13Kernel_traitsI6__halfS2_S2_fjLj12800ELj2ELj1ELj4ELj4ENS_18Kernel_traits_baseILj12800ES2_S2_S2_fjLj128EEEEEEEvNS_9FwdParamsE)
        /*0950*/ 	.word	0x0000007f


	//----- nvinfo : EIATTR_FRAME_SIZE
	.align		4
.L_397:
        /*0954*/ 	.byte	0x04, 0x11
        /*0956*/ 	.short	(.L_399 - .L_398)
	.align		4
.L_398:
        /*0958*/ 	.word	index@($__internal_63_$__cuda_sm70_shflsync_bfly_p)
        /*095c*/ 	.word	0x00000000


	//----- nvinfo : EIATTR_FRAME_SIZE
	.align		4
.L_399:
        /*0960*/ 	.byte	0x04, 0x11
        /*0962*/ 	.short	(.L_401 - .L_400)
	.align		4
.L_400:
        /*0964*/ 	.word	index@(_ZN10layer_norm13ln_fwd_kernelINS_13Kernel_traitsI6__halfS2_S2_fjLj12800ELj2ELj1ELj4ELj4ENS_18Kernel_traits_baseILj12800ES2_S2_S2_fjLj128EEEEEEEvNS_9FwdParamsE)
        /*0968*/ 	.word	0x00000000


	//----- nvinfo : EIATTR_REGCOUNT
	.align		4
.L_401:
        /*096c*/ 	.byte	0x04, 0x2f
        /*096e*/ 	.short	(.L_403 - .L_402)
	.align		4
.L_402:
        /*0970*/ 	.word	index@(_ZN10layer_norm13ln_fwd_kernelINS_13Kernel_traitsI6__halffS2_fjLj12800ELj2ELj1ELj4ELj4ENS_18Kernel_traits_baseILj12800ES2_fS2_fjLj128EEEEEEEvNS_9FwdParamsE)
        /*0974*/ 	.word	0x000000de


	//----- nvinfo : EIATTR_FRAME_SIZE
	.align		4
.L_403:
        /*0978*/ 	.byte	0x04, 0x11
        /*097a*/ 	.short	(.L_405 - .L_404)
	.align		4
.L_404:
        /*097c*/ 	.word	index@($__internal_62_$__cuda_sm70_shflsync_bfly_p)
        /*0980*/ 	.word	0x00000000


	//----- nvinfo : EIATTR_FRAME_SIZE
	.align		4
.L_405:
        /*0984*/ 	.byte	0x04, 0x11
        /*0986*/ 	.short	(.L_407 - .L_406)
	.align		4
.L_406:
        /*0988*/ 	.word	index@(_ZN10layer_norm13ln_fwd_kernelINS_13Kernel_traitsI6__halffS2_fjLj12800ELj2ELj1ELj4ELj4ENS_18Kernel_traits_baseILj12800ES2_fS2_fjLj128EEEEEEEvNS_9FwdParamsE)
        /*098c*/ 	.word	0x00000000


	//----- nvinfo : EIATTR_REGCOUNT
	.align		4
.L_407:
        /*0990*/ 	.byte	0x04, 0x2f
        /*0992*/ 	.short	(.L_409 - .L_408)
	.align		4
.L_408:
        /*0994*/ 	.word	index@(_ZN10layer_norm13ln_fwd_kernelINS_13Kernel_traitsI13__nv_bfloat16S2_S2_fjLj12800ELj2ELj1ELj4ELj4ENS_18Kernel_traits_baseILj12800ES2_S2_S2_fjLj128EEEEEEEvNS_9FwdParamsE)
        /*0998*/ 	.word	0x0000007f


	//----- nvinfo : EIATTR_FRAME_SIZE
	.align		4
.L_409:
        /*099c*/ 	.byte	0x04, 0x11
        /*099e*/ 	.short	(.L_411 - .L_410)
	.align		4
.L_410:
        /*09a0*/ 	.word	index@($__internal_61_$__cuda_sm70_shflsync_bfly_p)
        /*09a4*/ 	.word	0x00000000


	//----- nvinfo : EIATTR_FRAME_SIZE
	.align		4
.L_411:
        /*09a8*/ 	.byte	0x04, 0x11
        /*09aa*/ 	.short	(.L_413 - .L_412)
	.align		4
.L_412:
        /*09ac*/ 	.word	index@(_ZN10layer_norm13ln_fwd_kernelINS_13Kernel_traitsI13__nv_bfloat16S2_S2_fjLj12800ELj2ELj1ELj4ELj4ENS_18Kernel_traits_baseILj12800ES2_S2_S2_fjLj128EEEEEEEvNS_9FwdParamsE)
        /*09b0*/ 	.word	0x00000000


	//----- nvinfo : EIATTR_REGCOUNT
	.align		4
.L_413:
        /*09b4*/ 	.byte	0x04, 0x2f
        /*09b6*/ 	.short	(.L_415 - .L_414)
	.align		4
.L_414:
        /*09b8*/ 	.word	index@(_ZN10layer_norm13ln_fwd_kernelINS_13Kernel_traitsI13__nv_bfloat16fS2_fjLj12800ELj2ELj1ELj4ELj4ENS_18Kernel_traits_baseILj12800ES2_fS2_fjLj128EEEEEEEvNS_9FwdParamsE)
        /*09bc*/ 	.word	0x000000de


	//----- nvinfo : EIATTR_FRAME_SIZE
	.align		4
.L_415:
        /*09c0*/ 	.byte	0x04, 0x11
        /*09c2*/ 	.short	(.L_417 - .L_416)
	.align		4
.L_416:
        /*09c4*/ 	.word	index@($__internal_60_$__cuda_sm70_shflsync_bfly_p)
        /*09c8*/ 	.word	0x00000000


	//----- nvinfo : EIATTR_FRAME_SIZE
	.align		4
.L_417:
        /*09cc*/ 	.byte	0x04, 0x11
        /*09ce*/ 	.short	(.L_419 - .L_418)
	.align		4
.L_418:
        /*09d0*/ 	.word	index@(_ZN10layer_norm13ln_fwd_kernelINS_13Kernel_traitsI13__nv_bfloat16fS2_fjLj12800ELj2ELj1ELj4ELj4ENS_18Kernel_traits_baseILj12800ES2_fS2_fjLj128EEEEEEEvNS_9FwdParamsE)
        /*09d4*/ 	.word	0x00000000


	//----- nvinfo : EIATTR_REGCOUNT
	.align		4
.L_419:
        /*09d8*/ 	.byte	0x04, 0x2f
        /*09da*/ 	.short	(.L_421 - .L_420)
	.align		4
.L_420:
        /*09dc*/ 	.word	index@(_ZN10layer_norm13ln_fwd_kernelINS_13Kernel_traitsIffffjLj14336ELj2ELj1ELj4ELj16ENS_18Kernel_traits_baseILj14336EffffjLj128EEEEEEEvNS_9FwdParamsE)
        /*09e0*/ 	.word	0x000000fc


	//----- nvinfo : EIATTR_FRAME_SIZE
	.align		4
.L_421:
        /*09e4*/ 	.byte	0x04, 0x11
        /*09e6*/ 	.short	(.L_423 - .L_422)
	.align		4
.L_422:
        /*09e8*/ 	.word	index@($__internal_59_$__cuda_sm70_shflsync_bfly_p)
        /*09ec*/ 	.word	0x00000000


	//----- nvinfo : EIATTR_FRAME_SIZE
	.align		4
.L_423:
        /*09f0*/ 	.byte	0x04, 0x11
        /*09f2*/ 	.short	(.L_425 - .L_424)
	.align		4
.L_424:
        /*09f4*/ 	.word	index@(_ZN10layer_norm13ln_fwd_kernelINS_13Kernel_traitsIffffjLj14336ELj2ELj1ELj4ELj16ENS_18Kernel_traits_baseILj14336EffffjLj128EEEEEEEvNS_9FwdParamsE)
        /*09f8*/ 	.word	0x00000000


	//----- nvinfo : EIATTR_REGCOUNT
	.align		4
.L_425:
        /*09fc*/ 	.byte	0x04, 0x2f
        /*09fe*/ 	.short	(.L_427 - .L_426)
	.align		4
.L_426:
        /*0a00*/ 	.word	index@(_ZN10layer_norm13ln_fwd_kernelINS_13Kernel_traitsI6__halfS2_S2_fjLj14336ELj2ELj1ELj4ELj16ENS_18Kernel_traits_baseILj14336ES2_S2_S2_fjLj128EEEEEEEvNS_9FwdParamsE)
        /*0a04*/ 	.word	0x00000080


	//----- nvinfo : EIATTR_FRAME_SIZE
	.align		4
.L_427:
        /*0a08*/ 	.byte	0x04, 0x11
        /*0a0a*/ 	.short	(.L_429 - .L_428)
	.align		4
.L_428:
        /*0a0c*/ 	.word	index@($__internal_58_$__cuda_sm70_shflsync_bfly_p)
        /*0a10*/ 	.word	0x00000000


	//----- nvinfo : EIATTR_FRAME_SIZE
	.align		4
.L_429:
        /*0a14*/ 	.byte	0x04, 0x11
        /*0a16*/ 	.short	(.L_431 - .L_430)
	.align		4
.L_430:
        /*0a18*/ 	.word	index@(_ZN10layer_norm13ln_fwd_kernelINS_13Kernel_traitsI6__halfS2_S2_fjLj14336ELj2ELj1ELj4ELj16ENS_18Kernel_traits_baseILj14336ES2_S2_S2_fjLj128EEEEEEEvNS_9FwdParamsE)
        /*0a1c*/ 	.word	0x00000000


	//----- nvinfo : EIATTR_REGCOUNT
	.align		4
.L_431:
        /*0a20*/ 	.byte	0x04, 0x2f
        /*0a22*/ 	.short	(.L_433 - .L_432)
	.align		4
.L_432:
        /*0a24*/ 	.word	index@(_ZN10layer_norm13ln_fwd_kernelINS_13Kernel_traitsI6__halffS2_fjLj14336ELj2ELj1ELj4ELj16ENS_18Kernel_traits_baseILj14336ES2_fS2_fjLj128EEEEEEEvNS_9FwdParamsE)
        /*0a28*/ 	.word	0x0000008f


	//----- nvinfo : EIATTR_FRAME_SIZE
	.align		4
.L_433:
        /*0a2c*/ 	.byte	0x04, 0x11
        /*0a2e*/ 	.short	(.L_435 - .L_434)
	.align		4
.L_434:
        /*0a30*/ 	.word	index@($__internal_57_$__cuda_sm70_shflsync_bfly_p)
        /*0a34*/ 	.word	0x00000000


	//----- nvinfo : EIATTR_FRAME_SIZE
	.align		4
.L_435:
        /*0a38*/ 	.byte	0x04, 0x11
        /*0a3a*/ 	.short	(.L_437 - .L_436)
	.align		4
.L_436:
        /*0a3c*/ 	.word	index@(_ZN10layer_norm13ln_fwd_kernelINS_13Kernel_traitsI6__halffS2_fjLj14336ELj2ELj1ELj4ELj16ENS_18Kernel_traits_baseILj14336ES2_fS2_fjLj128EEEEEEEvNS_9FwdParamsE)
        /*0a40*/ 	.word	0x00000000


	//----- nvinfo : EIATTR_REGCOUNT
	.align		4
.L_437:
        /*0a44*/ 	.byte	0x04, 0x2f
        /*0a46*/ 	.short	(.L_439 - .L_438)
	.align		4
.L_438:
        /*0a48*/ 	.word	index@(_ZN10layer_norm13ln_fwd_kernelINS_13Kernel_traitsI13__nv_bfloat16S2_S2_fjLj14336ELj2ELj1ELj4ELj16ENS_18Kernel_traits_baseILj14336ES2_S2_S2_fjLj128EEEEEEEvNS_9FwdParamsE)
        /*0a4c*/ 	.word	0x000000a8


	//----- nvinfo : EIATTR_FRAME_SIZE
	.align		4
.L_439:
        /*0a50*/ 	.byte	0x04, 0x11
        /*0a52*/ 	.short	(.L_441 - .L_440)
	.align		4
.L_440:
        /*0a54*/ 	.word	index@($__internal_56_$__cuda_sm70_shflsync_bfly_p)
        /*0a58*/ 	.word	0x00000000


	//----- nvinfo : EIATTR_FRAME_SIZE
	.align		4
.L_441:
        /*0a5c*/ 	.byte	0x04, 0x11
        /*0a5e*/ 	.short	(.L_443 - .L_442)
	.align		4
.L_442:
        /*0a60*/ 	.word	index@(_ZN10layer_norm13ln_fwd_kernelINS_13Kernel_traitsI13__nv_bfloat16S2_S2_fjLj14336ELj2ELj1ELj4ELj16ENS_18Kernel_traits_baseILj14336ES2_S2_S2_fjLj128EEEEEEEvNS_9FwdParamsE)
        /*0a64*/ 	.word	0x00000000


	//----- nvinfo : EIATTR_REGCOUNT
	.align		4
.L_443:
        /*0a68*/ 	.byte	0x04, 0x2f
        /*0a6a*/ 	.short	(.L_445 - .L_444)
	.align		4
.L_444:
        /*0a6c*/ 	.word	index@(_ZN10layer_norm13ln_fwd_kernelINS_13Kernel_traitsI13__nv_bfloat16fS2_fjLj14336ELj2ELj1ELj4ELj8ENS_18Kernel_traits_baseILj14336ES2_fS2_fjLj128EEEEEEEvNS_9FwdParamsE)
        /*0a70*/ 	.word	0x00000080


	//----- nvinfo : EIATTR_FRAME_SIZE
	.align		4
.L_445:
        /*0a74*/ 	.byte	0x04, 0x11
        /*0a76*/ 	.short	(.L_447 - .L_446)
	.align		4
.L_446:
        /*0a78*/ 	.word	index@($__internal_55_$__cuda_sm70_shflsync_bfly_p)
        /*0a7c*/ 	.word	0x00000000


	//----- nvinfo : EIATTR_FRAME_SIZE
	.align		4
.L_447:
        /*0a80*/ 	.byte	0x04, 0x11
        /*0a82*/ 	.short	(.L_449 - .L_448)
	.align		4
.L_448:
        /*0a84*/ 	.word	index@(_ZN10layer_norm13ln_fwd_kernelINS_13Kernel_traitsI13__nv_bfloat16fS2_fjLj14336ELj2ELj1ELj4ELj8ENS_18Kernel_traits_baseILj14336ES2_fS2_fjLj128EEEEEEEvNS_9FwdParamsE)
        /*0a88*/ 	.word	0x00000000


	//----- nvinfo : EIATTR_REGCOUNT
	.align		4
.L_449:
        /*0a8c*/ 	.byte	0x04, 0x2f
        /*0a8e*/ 	.short	(.L_451 - .L_450)
	.align		4
.L_450:
        /*0a90*/ 	.word	index@(_ZN10layer_norm13ln_fwd_kernelINS_13Kernel_traitsIffffjLj15360ELj2ELj1ELj4ELj8ENS_18Kernel_traits_baseILj15360EffffjLj128EEEEEEEvNS_9FwdParamsE)
        /*0a94*/ 	.word	0x000000d9


	//----- nvinfo : EIATTR_FRAME_SIZE
	.align		4
.L_451:
        /*0a98*/ 	.byte	0x04, 0x11
        /*0a9a*/ 	.short	(.L_453 - .L_452)
	.align		4
.L_452:
        /*0a9c*/ 	.word	index@($__internal_54_$__cuda_sm70_shflsync_bfly_p)
        /*0aa0*/ 	.word	0x00000000


	//----- nvinfo : EIATTR_FRAME_SIZE
	.align		4
.L_453:
        /*0aa4*/ 	.byte	0x04, 0x11
        /*0aa6*/ 	.short	(.L_455 - .L_454)
	.align		4
.L_454:
        /*0aa8*/ 	.word	index@(_ZN10layer_norm13ln_fwd_kernelINS_13Kernel_traitsIffffjLj15360ELj2ELj1ELj4ELj8ENS_18Kernel_traits_baseILj15360EffffjLj128EEEEEEEvNS_9FwdParamsE)
        /*0aac*/ 	.word	0x00000000


	//----- nvinfo : EIATTR_REGCOUNT
	.align		4
.L_455:
        /*0ab0*/ 	.byte	0x04, 0x2f
        /*0ab2*/ 	.short	(.L_457 - .L_456)
	.align		4
.L_456:
        /*0ab4*/ 	.word	index@(_ZN10layer_norm13ln_fwd_kernelINS_13Kernel_traitsI6__halfS2_S2_fjLj15360ELj2ELj1ELj4ELj8ENS_18Kernel_traits_baseILj15360ES2_S2_S2_fjLj128EEEEEEEvNS_9FwdParamsE)
        /*0ab8*/ 	.word	0x000000a8


	//----- nvinfo : EIATTR_FRAME_SIZE
	.align		4
.L_457:
        /*0abc*/ 	.byte	0x04, 0x11
        /*0abe*/ 	.short	(.L_459 - .L_458)
	.align		4
.L_458:
        /*0ac0*/ 	.word	index@($__internal_53_$__cuda_sm70_shflsync_bfly_p)
        /*0ac4*/ 	.word	0x00000000


	//----- nvinfo : EIATTR_FRAME_SIZE
	.align		4
.L_459:
        /*0ac8*/ 	.byte	0x04, 0x11
        /*0aca*/ 	.short	(.L_461 - .L_460)
	.align		4
.L_460:
        /*0acc*/ 	.word	index@(_ZN10layer_norm13ln_fwd_kernelINS_13Kernel_traitsI6__halfS2_S2_fjLj15360ELj2ELj1ELj4ELj8ENS_18Kernel_traits_baseILj15360ES2_S2_S2_fjLj128EEEEEEEvNS_9FwdParamsE)
        /*0ad0*/ 	.word	0x00000000


	//----- nvinfo : EIATTR_REGCOUNT
	.align		4
.L_461:
        /*0ad4*/ 	.byte	0x04, 0x2f
        /*0ad6*/ 	.short	(.L_463 - .L_462)
	.align		4
.L_462:
        /*0ad8*/ 	.word	index@(_ZN10layer_norm13ln_fwd_kernelINS_13Kernel_traitsI6__halffS2_fjLj15360ELj2ELj1ELj4ELj8ENS_18Kernel_traits_baseILj15360ES2_fS2_fjLj128EEEEEEEvNS_9FwdParamsE)
        /*0adc*/ 	.word	0x0000008d


	//----- nvinfo : EIATTR_FRAME_SIZE
	.align		4
.L_463:
        /*0ae0*/ 	.byte	0x04, 0x11
        /*0ae2*/ 	.short	(.L_465 - .L_464)
	.align		4
.L_464:
        /*0ae4*/ 	.word	index@($__internal_52_$__cuda_sm70_shflsync_bfly_p)
        /*0ae8*/ 	.word	0x00000000


	//----- nvinfo : EIATTR_FRAME_SIZE
	.align		4
.L_465:
        /*0aec*/ 	.byte	0x04, 0x11
        /*0aee*/ 	.short	(.L_467 - .L_466)
	.align		4
.L_466:
        /*0af0*/ 	.word	index@(_ZN10layer_norm13ln_fwd_kernelINS_13Kernel_traitsI6__halffS2_fjLj15360ELj2ELj1ELj4ELj8ENS_18Kernel_traits_baseILj15360ES2_fS2_fjLj128EEEEEEEvNS_9FwdParamsE)
        /*0af4*/ 	.word	0x00000000


	//----- nvinfo : EIATTR_REGCOUNT
	.align		4
.L_467:
        /*0af8*/ 	.byte	0x04, 0x2f
        /*0afa*/ 	.short	(.L_469 - .L_468)
	.align		4
.L_468:
        /*0afc*/ 	.word	index@(_ZN10layer_norm13ln_fwd_kernelINS_13Kernel_traitsI13__nv_bfloat16S2_S2_fjLj15360ELj2ELj1ELj4ELj8ENS_18Kernel_traits_baseILj15360ES2_S2_S2_fjLj128EEEEEEEvNS_9FwdParamsE)
        /*0b00*/ 	.word	0x000000a8


	//----- nvinfo : EIATTR_FRAME_SIZE
	.align		4
.L_469:
        /*0b04*/ 	.byte	0x04, 0x11
        /*0b06*/ 	.short	(.L_471 - .L_470)
	.align		4
.L_470:
        /*0b08*/ 	.word	index@($__internal_51_$__cuda_sm70_shflsync_bfly_p)
        /*0b0c*/ 	.word	0x00000000


	//----- nvinfo : EIATTR_FRAME_SIZE
	.align		4
.L_471:
        /*0b10*/ 	.byte	0x04, 0x11
        /*0b12*/ 	.short	(.L_473 - .L_472)
	.align		4
.L_472:
        /*0b14*/ 	.word	index@(_ZN10layer_norm13ln_fwd_kernelINS_13Kernel_traitsI13__nv_bfloat16S2_S2_fjLj15360ELj2ELj1ELj4ELj8ENS_18Kernel_traits_baseILj15360ES2_S2_S2_fjLj128EEEEEEEvNS_9FwdParamsE)
        /*0b18*/ 	.word	0x00000000


	//----- nvinfo : EIATTR_REGCOUNT
	.align		4
.L_473:
        /*0b1c*/ 	.byte	0x04, 0x2f
        /*0b1e*/ 	.short	(.L_475 - .L_474)
	.align		4
.L_474:
        /*0b20*/ 	.word	index@(_ZN10layer_norm13ln_fwd_kernelINS_13Kernel_traitsI13__nv_bfloat16fS2_fjLj15360ELj2ELj1ELj4ELj8ENS_18Kernel_traits_baseILj15360ES2_fS2_fjLj128EEEEEEEvNS_9FwdParamsE)
        /*0b24*/ 	.word	0x0000008d


	//----- nvinfo : EIATTR_FRAME_SIZE
	.align		4
.L_475:
        /*0b28*/ 	.byte	0x04, 0x11
        /*0b2a*/ 	.short	(.L_477 - .L_476)
	.align		4
.L_476:
        /*0b2c*/ 	.word	index@($__internal_50_$__cuda_sm70_shflsync_bfly_p)
        /*0b30*/ 	.word	0x00000000


	//----- nvinfo : EIATTR_FRAME_SIZE
	.align		4
.L_477:
        /*0b34*/ 	.byte	0x04, 0x11
        /*0b36*/ 	.short	(.L_479 - .L_478)
	.align		4
.L_478:
        /*0b38*/ 	.word	index@(_ZN10layer_norm13ln_fwd_kernelINS_13Kernel_traitsI13__nv_bfloat16fS2_fjLj15360ELj2ELj1ELj4ELj8ENS_18Kernel_traits_baseILj15360ES2_fS2_fjLj128EEEEEEEvNS_9FwdParamsE)
        /*0b3c*/ 	.word	0x00000000


	//----- nvinfo : EIATTR_REGCOUNT
	.align		4
.L_479:
        /*0b40*/ 	.byte	0x04, 0x2f
        /*0b42*/ 	.short	(.L_481 - .L_480)
	.align		4
.L_480:
        /*0b44*/ 	.word	index@(_ZN10layer_norm13ln_fwd_kernelINS_13Kernel_traitsIffffjLj16384ELj2ELj1ELj4ELj16ENS_18Kernel_traits_baseILj16384EffffjLj128EEEEEEEvNS_9FwdParamsE)
        /*0b48*/ 	.word	0x000000e4


	//----- nvinfo : EIATTR_FRAME_SIZE
	.align		4
.L_481:
        /*0b4c*/ 	.byte	0x04, 0x11
        /*0b4e*/ 	.short	(.L_483 - .L_482)
	.align		4
.L_482:
        /*0b50*/ 	.word	index@($__internal_49_$__cuda_sm70_shflsync_bfly_p)
        /*0b54*/ 	.word	0x00000000


	//----- nvinfo : EIATTR_FRAME_SIZE
	.align		4
.L_483:
        /*0b58*/ 	.byte	0x04, 0x11
        /*0b5a*/ 	.short	(.L_485 - .L_484)
	.align		4
.L_484:
        /*0b5c*/ 	.word	index@(_ZN10layer_norm13ln_fwd_kernelINS_13Kernel_traitsIffffjLj16384ELj2ELj1ELj4ELj16ENS_18Kernel_traits_baseILj16384EffffjLj128EEEEEEEvNS_9FwdParamsE)
        /*0b60*/ 	.word	0x00000000


	//----- nvinfo : EIATTR_REGCOUNT
	.align		4
.L_485:
        /*0b64*/ 	.byte	0x04, 0x2f
        /*0b66*/ 	.short	(.L_487 - .L_486)
	.align		4
.L_486:
        /*0b68*/ 	.word	index@(_ZN10layer_norm13ln_fwd_kernelINS_13Kernel_traitsI6__halfS2_S2_fjLj16384ELj2ELj1ELj4ELj16ENS_18Kernel_traits_baseILj16384ES2_S2_S2_fjLj128EEEEEEEvNS_9FwdParamsE)
        /*0b6c*/ 	.word	0x000000a8


	//----- nvinfo : EIATTR_FRAME_SIZE
	.align		4
.L_487:
        /*0b70*/ 	.byte	0x04, 0x11
        /*0b72*/ 	.short	(.L_489 - .L_488)
	.align		4
.L_488:
        /*0b74*/ 	.word	index@($__internal_48_$__cuda_sm70_shflsync_bfly_p)
        /*0b78*/ 	.word	0x00000000


	//----- nvinfo : EIATTR_FRAME_SIZE
	.align		4
.L_489:
        /*0b7c*/ 	.byte	0x04, 0x11
        /*0b7e*/ 	.short	(.L_491 - .L_490)
	.align		4
.L_490:
        /*0b80*/ 	.word	index@(_ZN10layer_norm13ln_fwd_kernelINS_13Kernel_traitsI6__halfS2_S2_fjLj16384ELj2ELj1ELj4ELj16ENS_18Kernel_traits_baseILj16384ES2_S2_S2_fjLj128EEEEEEEvNS_9FwdParamsE)
        /*0b84*/ 	.word	0x00000000


	//----- nvinfo : EIATTR_REGCOUNT
	.align		4
.L_491:
        /*0b88*/ 	.byte	0x04, 0x2f
        /*0b8a*/ 	.short	(.L_493 - .L_492)
	.align		4
.L_492:
        /*0b8c*/ 	.word	index@(_ZN10layer_norm13ln_fwd_kernelINS_13Kernel_traitsI6__halffS2_fjLj16384ELj2ELj1ELj4ELj16ENS_18Kernel_traits_baseILj16384ES2_fS2_fjLj128EEEEEEEvNS_9FwdParamsE)
        /*0b90*/ 	.word	0x0000009d


	//----- nvinfo : EIATTR_FRAME_SIZE
	.align		4
.L_493:
        /*0b94*/ 	.byte	0x04, 0x11
        /*0b96*/ 	.short	(.L_495 - .L_494)
	.align		4
.L_494:
        /*0b98*/ 	.word	index@($__internal_47_$__cuda_sm70_shflsync_bfly_p)
        /*0b9c*/ 	.word	0x00000000


	//----- nvinfo : EIATTR_FRAME_SIZE
	.align		4
.L_495:
        /*0ba0*/ 	.byte	0x04, 0x11
        /*0ba2*/ 	.short	(.L_497 - .L_496)
	.align		4
.L_496:
        /*0ba4*/ 	.word	index@(_ZN10layer_norm13ln_fwd_kernelINS_13Kernel_traitsI6__halffS2_fjLj16384ELj2ELj1ELj4ELj16ENS_18Kernel_traits_baseILj16384ES2_fS2_fjLj128EEEEEEEvNS_9FwdParamsE)
        /*0ba8*/ 	.word	0x00000000


	//----- nvinfo : EIATTR_REGCOUNT
	.align		4
.L_497:
        /*0bac*/ 	.byte	0x04, 0x2f
        /*0bae*/ 	.short	(.L_499 - .L_498)
	.align		4
.L_498:
        /*0bb0*/ 	.word	index@(_ZN10layer_norm13ln_fwd_kernelINS_13Kernel_traitsI13__nv_bfloat16S2_S2_fjLj16384ELj2ELj1ELj4ELj16ENS_18Kernel_traits_baseILj16384ES2_S2_S2_fjLj128EEEEEEEvNS_9FwdParamsE)
        /*0bb4*/ 	.word	0x000000a8


	//----- nvinfo : EIATTR_FRAME_SIZE
	.align		4
.L_499:
        /*0bb8*/ 	.byte	0x04, 0x11
        /*0bba*/ 	.short	(.L_501 - .L_500)
	.align		4
.L_500:
        /*0bbc*/ 	.word	index@($__internal_46_$__cuda_sm70_shflsync_bfly_p)
        /*0bc0*/ 	.word	0x00000000


	//----- nvinfo : EIATTR_FRAME_SIZE
	.align		4
.L_501:
        /*0bc4*/ 	.byte	0x04, 0x11
        /*0bc6*/ 	.short	(.L_503 - .L_502)
	.align		4
.L_502:
        /*0bc8*/ 	.word	index@(_ZN10layer_norm13ln_fwd_kernelINS_13Kernel_traitsI13__nv_bfloat16S2_S2_fjLj16384ELj2ELj1ELj4ELj16ENS_18Kernel_traits_baseILj16384ES2_S2_S2_fjLj128EEEEEEEvNS_9FwdParamsE)
        /*0bcc*/ 	.word	0x00000000


	//----- nvinfo : EIATTR_REGCOUNT
	.align		4
.L_503:
        /*0bd0*/ 	.byte	0x04, 0x2f
        /*0bd2*/ 	.short	(.L_505 - .L_504)
	.align		4
.L_504:
        /*0bd4*/ 	.word	index@(_ZN10layer_norm13ln_fwd_kernelINS_13Kernel_traitsI13__nv_bfloat16fS2_fjLj16384ELj2ELj1ELj4ELj16ENS_18Kernel_traits_baseILj16384ES2_fS2_fjLj128EEEEEEEvNS_9FwdParamsE)
        /*0bd8*/ 	.word	0x000000a5


	//----- nvinfo : EIATTR_FRAME_SIZE
	.align		4
.L_505:
        /*0bdc*/ 	.byte	0x04, 0x11
        /*0bde*/ 	.short	(.L_507 - .L_506)
	.align		4
.L_506:
        /*0be0*/ 	.word	index@($__internal_45_$__cuda_sm70_shflsync_bfly_p)
        /*0be4*/ 	.word	0x00000000


	//----- nvinfo : EIATTR_FRAME_SIZE
	.align		4
.L_507:
        /*0be8*/ 	.byte	0x04, 0x11
        /*0bea*/ 	.short	(.L_509 - .L_508)
	.align		4
.L_508:
        /*0bec*/ 	.word	index@(_ZN10layer_norm13ln_fwd_kernelINS_13Kernel_traitsI13__nv_bfloat16fS2_fjLj16384ELj2ELj1ELj4ELj16ENS_18Kernel_traits_baseILj16384ES2_fS2_fjLj128EEEEEEEvNS_9FwdParamsE)
        /*0bf0*/ 	.word	0x00000000


	//----- nvinfo : EIATTR_REGCOUNT
	.align		4
.L_509:
        /*0bf4*/ 	.byte	0x04, 0x2f
        /*0bf6*/ 	.short	(.L_511 - .L_510)
	.align		4
.L_510:
        /*0bf8*/ 	.word	index@(_ZN10layer_norm13ln_fwd_kernelINS_13Kernel_traitsIffffjLj18432ELj4ELj1ELj4ELj16ENS_18Kernel_traits_baseILj18432EffffjLj128EEEEEEEvNS_9FwdParamsE)
        /*0bfc*/ 	.word	0x000000a7


	//----- nvinfo : EIATTR_FRAME_SIZE
	.align		4
.L_511:
        /*0c00*/ 	.byte	0x04, 0x11
        /*0c02*/ 	.short	(.L_513 - .L_512)
	.align		4
.L_512:
        /*0c04*/ 	.word	index@($__internal_44_$__cuda_sm70_shflsync_bfly_p)
        /*0c08*/ 	.word	0x00000000


	//----- nvinfo : EIATTR_FRAME_SIZE
	.align		4
.L_513:
        /*0c0c*/ 	.byte	0x04, 0x11
        /*0c0e*/ 	.short	(.L_515 - .L_514)
	.align		4
.L_514:
        /*0c10*/ 	.word	index@(_ZN10layer_norm13ln_fwd_kernelINS_13Kernel_traitsIffffjLj18432ELj4ELj1ELj4ELj16ENS_18Kernel_traits_baseILj18432EffffjLj128EEEEEEEvNS_9FwdParamsE)
        /*0c14*/ 	.word	0x00000000


	//----- nvinfo : EIATTR_REGCOUNT
	.align		4
.L_515:
        /*0c18*/ 	.byte	0x04, 0x2f
        /*0c1a*/ 	.short	(.L_517 - .L_516)
	.align		4
.L_516:
        /*0c1c*/ 	.word	index@(_ZN10layer_norm13ln_fwd_kernelINS_13Kernel_traitsI6__halfS2_S2_fjLj18432ELj2ELj1ELj4ELj16ENS_18Kernel_traits_baseILj18432ES2_S2_S2_fjLj128EEEEEEEvNS_9FwdParamsE)
        /*0c20*/ 	.word	0x000000a8


	//----- nvinfo : EIATTR_FRAME_SIZE
	.align		4
.L_517:
        /*0c24*/ 	.byte	0x04, 0x11
        /*0c26*/ 	.short	(.L_519 - .L_518)
	.align		4
.L_518:
        /*0c28*/ 	.word	index@($__internal_43_$__cuda_sm70_shflsync_bfly_p)
        /*0c2c*/ 	.word	0x00000000


	//----- nvinfo : EIATTR_FRAME_SIZE
	.align		4
.L_519:
        /*0c30*/ 	.byte	0x04, 0x11
        /*0c32*/ 	.short	(.L_521 - .L_520)
	.align		4
.L_520:
        /*0c34*/ 	.word	index@(_ZN10layer_norm13ln_fwd_kernelINS_13Kernel_traitsI6__halfS2_S2_fjLj18432ELj2ELj1ELj4ELj16ENS_18Kernel_traits_baseILj18432ES2_S2_S2_fjLj128EEEEEEEvNS_9FwdParamsE)
        /*0c38*/ 	.word	0x00000000


	//----- nvinfo : EIATTR_REGCOUNT
	.align		4
.L_521:
        /*0c3c*/ 	.byte	0x04, 0x2f
        /*0c3e*/ 	.short	(.L_523 - .L_522)
	.align		4
.L_522:
        /*0c40*/ 	.word	index@(_ZN10layer_norm13ln_fwd_kernelINS_13Kernel_traitsI6__halffS2_fjLj18432ELj2ELj1ELj4ELj16ENS_18Kernel_traits_baseILj18432ES2_fS2_fjLj128EEEEEEEvNS_9FwdParamsE)
        /*0c44*/ 	.word	0x000000a8


	//----- nvinfo : EIATTR_FRAME_SIZE
	.align		4
.L_523:
        /*0c48*/ 	.byte	0x04, 0x11
        /*0c4a*/ 	.short	(.L_525 - .L_524)
	.align		4
.L_524:
        /*0c4c*/ 	.word	index@($__internal_42_$__cuda_sm70_shflsync_bfly_p)
        /*0c50*/ 	.word	0x00000000


	//----- nvinfo : EIATTR_FRAME_SIZE
	.align		4
.L_525:
        /*0c54*/ 	.byte	0x04, 0x11
        /*0c56*/ 	.short	(.L_527 - .L_526)
	.align		4
.L_526:
        /*0c58*/ 	.word	index@(_ZN10layer_norm13ln_fwd_kernelINS_13Kernel_traitsI6__halffS2_fjLj18432ELj2ELj1ELj4ELj16ENS_18Kernel_traits_baseILj18432ES2_fS2_fjLj128EEEEEEEvNS_9FwdParamsE)
        /*0c5c*/ 	.word	0x00000000


	//----- nvinfo : EIATTR_REGCOUNT
	.align		4
.L_527:
        /*0c60*/ 	.byte	0x04, 0x2f
        /*0c62*/ 	.short	(.L_529 - .L_528)
	.align		4
.L_528:
        /*0c64*/ 	.word	index@(_ZN10layer_norm13ln_fwd_kernelINS_13Kernel_traitsI13__nv_bfloat16S2_S2_fjLj18432ELj2ELj1ELj4ELj16ENS_18Kernel_traits_baseILj18432ES2_S2_S2_fjLj128EEEEEEEvNS_9FwdParamsE)
        /*0c68*/ 	.word	0x000000a8


	//----- nvinfo : EIATTR_FRAME_SIZE
	.align		4
.L_529:
        /*0c6c*/ 	.byte	0x04, 0x11
        /*0c6e*/ 	.short	(.L_531 - .L_530)
	.align		4
.L_530:
        /*0c70*/ 	.word	index@($__internal_41_$__cuda_sm70_shflsync_bfly_p)
        /*0c74*/ 	.word	0x00000000


	//----- nvinfo : EIATTR_FRAME_SIZE
	.align		4
.L_531:
        /*0c78*/ 	.byte	0x04, 0x11
        /*0c7a*/ 	.short	(.L_533 - .L_532)
	.align		4
.L_532:
        /*0c7c*/ 	.word	index@(_ZN10layer_norm13ln_fwd_kernelINS_13Kernel_traitsI13__nv_bfloat16S2_S2_fjLj18432ELj2ELj1ELj4ELj16ENS_18Kernel_traits_baseILj18432ES2_S2_S2_fjLj128EEEEEEEvNS_9FwdParamsE)
        /*0c80*/ 	.word	0x00000000


	//----- nvinfo : EIATTR_REGCOUNT
	.align		4
.L_533:
        /*0c84*/ 	.byte	0x04, 0x2f
        /*0c86*/ 	.short	(.L_535 - .L_534)
	.align		4
.L_534:
        /*0c88*/ 	.word	index@(_ZN10layer_norm13ln_fwd_kernelINS_13Kernel_traitsI13__nv_bfloat16fS2_fjLj18432ELj4ELj1ELj4ELj16ENS_18Kernel_traits_baseILj18432ES2_fS2_fjLj128EEEEEEEvNS_9FwdParamsE)
        /*0c8c*/ 	.word	0x00000060


	//----- nvinfo : EIATTR_FRAME_SIZE
	.align		4
.L_535:
        /*0c90*/ 	.byte	0x04, 0x11
        /*0c92*/ 	.short	(.L_537 - .L_536)
	.align		4
.L_536:
        /*0c94*/ 	.word	index@($__internal_40_$__cuda_sm70_shflsync_bfly_p)
        /*0c98*/ 	.word	0x00000000


	//----- nvinfo : EIATTR_FRAME_SIZE
	.align		4
.L_537:
        /*0c9c*/ 	.byte	0x04, 0x11
        /*0c9e*/ 	.short	(.L_539 - .L_538)
	.align		4
.L_538:
        /*0ca0*/ 	.word	index@(_ZN10layer_norm13ln_fwd_kernelINS_13Kernel_traitsI13__nv_bfloat16fS2_fjLj18432ELj4ELj1ELj4ELj16ENS_18Kernel_traits_baseILj18432ES2_fS2_fjLj128EEEEEEEvNS_9FwdParamsE)
        /*0ca4*/ 	.word	0x00000000


	//----- nvinfo : EIATTR_REGCOUNT
	.align		4
.L_539:
        /*0ca8*/ 	.byte	0x04, 0x2f
        /*0caa*/ 	.short	(.L_541 - .L_540)
	.align		4
.L_540:
        /*0cac*/ 	.word	index@(_ZN10layer_norm13ln_fwd_kernelINS_13Kernel_traitsIffffjLj20480ELj2ELj1ELj4ELj16ENS_18Kernel_traits_baseILj20480EffffjLj128EEEEEEEvNS_9FwdParamsE)
        /*0cb0*/ 	.word	0x000000ff


	//----- nvinfo : EIATTR_FRAME_SIZE
	.align		4
.L_541:
        /*0cb4*/ 	.byte	0x04, 0x11
        /*0cb6*/ 	.short	(.L_543 - .L_542)
	.align		4
.L_542:
        /*0cb8*/ 	.word	index@($__internal_39_$__cuda_sm70_shflsync_bfly_p)
        /*0cbc*/ 	.word	0x00000000


	//----- nvinfo : EIATTR_FRAME_SIZE
	.align		4
.L_543:
        /*0cc0*/ 	.byte	0x04, 0x11
        /*0cc2*/ 	.short	(.L_545 - .L_544)
	.align		4
.L_544:
        /*0cc4*/ 	.word	index@(_ZN10layer_norm13ln_fwd_kernelINS_13Kernel_traitsIffffjLj20480ELj2ELj1ELj4ELj16ENS_18Kernel_traits_baseILj20480EffffjLj128EEEEEEEvNS_9FwdParamsE)
        /*0cc8*/ 	.word	0x00000000


	//----- nvinfo : EIATTR_REGCOUNT
	.align		4
.L_545:
        /*0ccc*/ 	.byte	0x04, 0x2f
        /*0cce*/ 	.short	(.L_547 - .L_546)
	.align		4
.L_546:
        /*0cd0*/ 	.word	index@(_ZN10layer_norm13ln_fwd_kernelINS_13Kernel_traitsI6__halfS2_S2_fjLj20480ELj2ELj1ELj4ELj16ENS_18Kernel_traits_baseILj20480ES2_S2_S2_fjLj128EEEEEEEvNS_9FwdParamsE)
        /*0cd4*/ 	.word	0x000000ff


	//----- nvinfo : EIATTR_FRAME_SIZE
	.align		4
.L_547:
        /*0cd8*/ 	.byte	0x04, 0x11
        /*0cda*/ 	.short	(.L_549 - .L_548)
	.align		4
.L_548:
        /*0cdc*/ 	.word	index@($__internal_38_$__cuda_sm70_shflsync_bfly_p)
        /*0ce0*/ 	.word	0x00000000


	//----- nvinfo : EIATTR_FRAME_SIZE
	.align		4
.L_549:
        /*0ce4*/ 	.byte	0x04, 0x11
        /*0ce6*/ 	.short	(.L_551 - .L_550)
	.align		4
.L_550:
        /*0ce8*/ 	.word	index@(_ZN10layer_norm13ln_fwd_kernelINS_13Kernel_traitsI6__halfS2_S2_fjLj20480ELj2ELj1ELj4ELj16ENS_18Kernel_traits_baseILj20480ES2_S2_S2_fjLj128EEEEEEEvNS_9FwdParamsE)
        /*0cec*/ 	.word	0x00000000


	//----- nvinfo : EIATTR_REGCOUNT
	.align		4
.L_551:
        /*0cf0*/ 	.byte	0x04, 0x2f
        /*0cf2*/ 	.short	(.L_553 - .L_552)
	.align		4
.L_552:
        /*0cf4*/ 	.word	index@(_ZN10layer_norm13ln_fwd_kernelINS_13Kernel_traitsI6__halffS2_fjLj20480ELj2ELj1ELj4ELj16ENS_18Kernel_traits_baseILj20480ES2_fS2_fjLj128EEEEEEEvNS_9FwdParamsE)
        /*0cf8*/ 	.word	0x000000be


	//----- nvinfo : EIATTR_FRAME_SIZE
	.align		4
.L_553:
        /*0cfc*/ 	.byte	0x04, 0x11
        /*0cfe*/ 	.short	(.L_555 - .L_554)
	.align		4
.L_554:
        /*0d00*/ 	.word	index@($__internal_37_$__cuda_sm70_shflsync_bfly_p)
        /*0d04*/ 	.word	0x00000000


	//----- nvinfo : EIATTR_FRAME_SIZE
	.align		4
.L_555:
        /*0d08*/ 	.byte	0x04, 0x11
        /*0d0a*/ 	.short	(.L_557 - .L_556)
	.align		4
.L_556:
        /*0d0c*/ 	.word	index@(_ZN10layer_norm13ln_fwd_kernelINS_13Kernel_traitsI6__halffS2_fjLj20480ELj2ELj1ELj4ELj16ENS_18Kernel_traits_baseILj20480ES2_fS2_fjLj128EEEEEEEvNS_9FwdParamsE)
        /*0d10*/ 	.word	0x00000000


	//----- nvinfo : EIATTR_REGCOUNT
	.align		4
.L_557:
        /*0d14*/ 	.byte	0x04, 0x2f
        /*0d16*/ 	.short	(.L_559 - .L_558)
	.align		4
.L_558:
        /*0d18*/ 	.word	index@(_ZN10layer_norm13ln_fwd_kernelINS_13Kernel_traitsI13__nv_bfloat16S2_S2_fjLj20480ELj2ELj1ELj4ELj16ENS_18Kernel_traits_baseILj20480ES2_S2_S2_fjLj128EEEEEEEvNS_9FwdParamsE)
        /*0d1c*/ 	.word	0x000000ff


	//----- nvinfo : EIATTR_FRAME_SIZE
	.align		4
.L_559:
        /*0d20*/ 	.byte	0x04, 0x11
        /*0d22*/ 	.short	(.L_561 - .L_560)
	.align		4
.L_560:
        /*0d24*/ 	.word	index@($__internal_36_$__cuda_sm70_shflsync_bfly_p)
        /*0d28*/ 	.word	0x00000000


	//----- nvinfo : EIATTR_FRAME_SIZE
	.align		4
.L_561:
        /*0d2c*/ 	.byte	0x04, 0x11
        /*0d2e*/ 	.short	(.L_563 - .L_562)
	.align		4
.L_562:
        /*0d30*/ 	.word	index@(_ZN10layer_norm13ln_fwd_kernelINS_13Kernel_traitsI13__nv_bfloat16S2_S2_fjLj20480ELj2ELj1ELj4ELj16ENS_18Kernel_traits_baseILj20480ES2_S2_S2_fjLj128EEEEEEEvNS_9FwdParamsE)
        /*0d34*/ 	.word	0x00000000


	//----- nvinfo : EIATTR_REGCOUNT
	.align		4
.L_563:
        /*0d38*/ 	.byte	0x04, 0x2f
        /*0d3a*/ 	.short	(.L_565 - .L_564)
	.align		4
.L_564:
        /*0d3c*/ 	.word	index@(_ZN10layer_norm13ln_fwd_kernelINS_13Kernel_traitsI13__nv_bfloat16fS2_fjLj20480ELj2ELj1ELj4ELj16ENS_18Kernel_traits_baseILj20480ES2_fS2_fjLj128EEEEEEEvNS_9FwdParamsE)
        /*0d40*/ 	.word	0x000000c0


	//----- nvinfo : EIATTR_FRAME_SIZE
	.align		4
.L_565:
        /*0d44*/ 	.byte	0x04, 0x11
        /*0d46*/ 	.short	(.L_567 - .L_566)
	.align		4
.L_566:
        /*0d48*/ 	.word	index@($__internal_35_$__cuda_sm70_shflsync_bfly_p)
        /*0d4c*/ 	.word	0x00000000


	//----- nvinfo : EIATTR_FRAME_SIZE
	.align		4
.L_567:
        /*0d50*/ 	.byte	0x04, 0x11
        /*0d52*/ 	.short	(.L_569 - .L_568)
	.align		4
.L_568:
        /*0d54*/ 	.word	index@(_ZN10layer_norm13ln_fwd_kernelINS_13Kernel_traitsI13__nv_bfloat16fS2_fjLj20480ELj2ELj1ELj4ELj16ENS_18Kernel_traits_baseILj20480ES2_fS2_fjLj128EEEEEEEvNS_9FwdParamsE)
        /*0d58*/ 	.word	0x00000000


	//----- nvinfo : EIATTR_REGCOUNT
	.align		4
.L_569:
        /*0d5c*/ 	.byte	0x04, 0x2f
        /*0d5e*/ 	.short	(.L_571 - .L_570)
	.align		4
.L_570:
        /*0d60*/ 	.word	index@(_ZN10layer_norm13ln_fwd_kernelINS_13Kernel_traitsIffffjLj24576ELj4ELj1ELj4ELj16ENS_18Kernel_traits_baseILj24576EffffjLj128EEEEEEEvNS_9FwdParamsE)
        /*0d64*/ 	.word	0x000000a6


	//----- nvinfo : EIATTR_FRAME_SIZE
	.align		4
.L_571:
        /*0d68*/ 	.byte	0x04, 0x11
        /*0d6a*/ 	.short	(.L_573 - .L_572)
	.align		4
.L_572:
        /*0d6c*/ 	.word	index@($__internal_34_$__cuda_sm70_shflsync_bfly_p)
        /*0d70*/ 	.word	0x00000000


	//----- nvinfo : EIATTR_FRAME_SIZE
	.align		4
.L_573:
        /*0d74*/ 	.byte	0x04, 0x11
        /*0d76*/ 	.short	(.L_575 - .L_574)
	.align		4
.L_574:
        /*0d78*/ 	.word	index@(_ZN10layer_norm13ln_fwd_kernelINS_13Kernel_traitsIffffjLj24576ELj4ELj1ELj4ELj16ENS_18Kernel_traits_baseILj24576EffffjLj128EEEEEEEvNS_9FwdParamsE)
        /*0d7c*/ 	.word	0x00000000


	//----- nvinfo : EIATTR_REGCOUNT
	.align		4
.L_575:
        /*0d80*/ 	.byte	0x04, 0x2f
        /*0d82*/ 	.short	(.L_577 - .L_576)
	.align		4
.L_576:
        /*0d84*/ 	.word	index@(_ZN10layer_norm13ln_fwd_kernelINS_13Kernel_traitsI6__halfS2_S2_fjLj24576ELj2ELj1ELj4ELj16ENS_18Kernel_traits_baseILj24576ES2_S2_S2_fjLj128EEEEEEEvNS_9FwdParamsE)
        /*0d88*/ 	.word	0x000000fe


	//----- nvinfo : EIATTR_FRAME_SIZE
	.align		4
.L_577:
        /*0d8c*/ 	.byte	0x04, 0x11
        /*0d8e*/ 	.short	(.L_579 - .L_578)
	.align		4
.L_578:
        /*0d90*/ 	.word	index@($__internal_33_$__cuda_sm70_shflsync_bfly_p)
        /*0d94*/ 	.word	0x00000000


	//----- nvinfo : EIATTR_FRAME_SIZE
	.align		4
.L_579:
        /*0d98*/ 	.byte	0x04, 0x11
        /*0d9a*/ 	.short	(.L_581 - .L_580)
	.align		4
.L_580:
        /*0d9c*/ 	.word	index@(_ZN10layer_norm13ln_fwd_kernelINS_13Kernel_traitsI6__halfS2_S2_fjLj24576ELj2ELj1ELj4ELj16ENS_18Kernel_traits_baseILj24576ES2_S2_S2_fjLj128EEEEEEEvNS_9FwdParamsE)
        /*0da0*/ 	.word	0x00000000


	//----- nvinfo : EIATTR_REGCOUNT
	.align		4
.L_581:
        /*0da4*/ 	.byte	0x04, 0x2f
        /*0da6*/ 	.short	(.L_583 - .L_582)
	.align		4
.L_582:
        /*0da8*/ 	.word	index@(_ZN10layer_norm13ln_fwd_kernelINS_13Kernel_traitsI6__halffS2_fjLj24576ELj2ELj1ELj4ELj16ENS_18Kernel_traits_baseILj24576ES2_fS2_fjLj128EEEEEEEvNS_9FwdParamsE)
        /*0dac*/ 	.word	0x000000d7


	//----- nvinfo : EIATTR_FRAME_SIZE
	.align		4
.L_583:
        /*0db0*/ 	.byte	0x04, 0x11
        /*0db2*/ 	.short	(.L_585 - .L_584)
	.align		4
.L_584:
        /*0db4*/ 	.word	index@($__internal_32_$__cuda_sm70_shflsync_bfly_p)
        /*0db8*/ 	.word	0x00000000


	//----- nvinfo : EIATTR_FRAME_SIZE
	.align		4
.L_585:
        /*0dbc*/ 	.byte	0x04, 0x11
        /*0dbe*/ 	.short	(.L_587 - .L_586)
	.align		4
.L_586:
        /*0dc0*/ 	.word	index@(_ZN10layer_norm13ln_fwd_kernelINS_13Kernel_traitsI6__halffS2_fjLj24576ELj2ELj1ELj4ELj16ENS_18Kernel_traits_baseILj24576ES2_fS2_fjLj128EEEEEEEvNS_9FwdParamsE)
        /*0dc4*/ 	.word	0x00000000


	//----- nvinfo : EIATTR_REGCOUNT
	.align		4
.L_587:
        /*0dc8*/ 	.byte	0x04, 0x2f
        /*0dca*/ 	.short	(.L_589 - .L_588)
	.align		4
.L_588:
        /*0dcc*/ 	.word	index@(_ZN10layer_norm13ln_fwd_kernelINS_13Kernel_traitsI13__nv_bfloat16S2_S2_fjLj24576ELj2ELj1ELj4ELj16ENS_18Kernel_traits_baseILj24576ES2_S2_S2_fjLj128EEEEEEEvNS_9FwdParamsE)
        /*0dd0*/ 	.word	0x000000fe


	//----- nvinfo : EIATTR_FRAME_SIZE
	.align		4
.L_589:
        /*0dd4*/ 	.byte	0x04, 0x11
        /*0dd6*/ 	.short	(.L_591 - .L_590)
	.align		4
.L_590:
        /*0dd8*/ 	.word	index@($__internal_31_$__cuda_sm70_shflsync_bfly_p)
        /*0ddc*/ 	.word	0x00000000


	//----- nvinfo : EIATTR_FRAME_SIZE
	.align		4
.L_591:
        /*0de0*/ 	.byte	0x04, 0x11
        /*0de2*/ 	.short	(.L_593 - .L_592)
	.align		4
.L_592:
        /*0de4*/ 	.word	index@(_ZN10layer_norm13ln_fwd_kernelINS_13Kernel_traitsI13__nv_bfloat16S2_S2_fjLj24576ELj2ELj1ELj4ELj16ENS_18Kernel_traits_baseILj24576ES2_S2_S2_fjLj128EEEEEEEvNS_9FwdParamsE)
        /*0de8*/ 	.word	0x00000000


	//----- nvinfo : EIATTR_REGCOUNT
	.align		4
.L_593:
        /*0dec*/ 	.byte	0x04, 0x2f
        /*0dee*/ 	.short	(.L_595 - .L_594)
	.align		4
.L_594:
        /*0df0*/ 	.word	index@(_ZN10layer_norm13ln_fwd_kernelINS_13Kernel_traitsI13__nv_bfloat16fS2_fjLj24576ELj2ELj1ELj4ELj16ENS_18Kernel_traits_baseILj24576ES2_fS2_fjLj128EEEEEEEvNS_9FwdParamsE)
        /*0df4*/ 	.word	0x000000e0


	//----- nvinfo : EIATTR_FRAME_SIZE
	.align		4
.L_595:
        /*0df8*/ 	.byte	0x04, 0x11
        /*0dfa*/ 	.short	(.L_597 - .L_596)
	.align		4
.L_596:
        /*0dfc*/ 	.word	index@($__internal_30_$__cuda_sm70_shflsync_bfly_p)
        /*0e00*/ 	.word	0x00000000


	//----- nvinfo : EIATTR_FRAME_SIZE
	.align		4
.L_597:
        /*0e04*/ 	.byte	0x04, 0x11
        /*0e06*/ 	.short	(.L_599 - .L_598)
	.align		4
.L_598:
        /*0e08*/ 	.word	index@(_ZN10layer_norm13ln_fwd_kernelINS_13Kernel_traitsI13__nv_bfloat16fS2_fjLj24576ELj2ELj1ELj4ELj16ENS_18Kernel_traits_baseILj24576ES2_fS2_fjLj128EEEEEEEvNS_9FwdParamsE)
        /*0e0c*/ 	.word	0x00000000


	//----- nvinfo : EIATTR_REGCOUNT
	.align		4
.L_599:
        /*0e10*/ 	.byte	0x04, 0x2f
        /*0e12*/ 	.short	(.L_601 - .L_600)
	.align		4
.L_600:
        /*0e14*/ 	.word	index@(_ZN10layer_norm13ln_fwd_kernelINS_13Kernel_traitsIffffjLj25600ELj4ELj1ELj4ELj4ENS_18Kernel_traits_baseILj25600EffffjLj128EEEEEEEvNS_9FwdParamsE)
        /*0e18*/ 	.word	0x000000de


	//----- nvinfo : EIATTR_FRAME_SIZE
	.align		4
.L_601:
        /*0e1c*/ 	.byte	0x04, 0x11
        /*0e1e*/ 	.short	(.L_603 - .L_602)
	.align		4
.L_602:
        /*0e20*/ 	.word	index@($__internal_29_$__cuda_sm70_shflsync_bfly_p)
        /*0e24*/ 	.word	0x00000000


	//----- nvinfo : EIATTR_FRAME_SIZE
	.align		4
.L_603:
        /*0e28*/ 	.byte	0x04, 0x11
        /*0e2a*/ 	.short	(.L_605 - .L_604)
	.align		4
.L_604:
        /*0e2c*/ 	.word	index@(_ZN10layer_norm13ln_fwd_kernelINS_13Kernel_traitsIffffjLj25600ELj4ELj1ELj4ELj4ENS_18Kernel_traits_baseILj25600EffffjLj128EEEEEEEvNS_9FwdParamsE)
        /*0e30*/ 	.word	0x00000000


	//----- nvinfo : EIATTR_REGCOUNT
	.align		4
.L_605:
        /*0e34*/ 	.byte	0x04, 0x2f
        /*0e36*/ 	.short	(.L_607 - .L_606)
	.align		4
.L_606:
        /*0e38*/ 	.word	index@(_ZN10layer_norm13ln_fwd_kernelINS_13Kernel_traitsI6__halfS2_S2_fjLj25600ELj2ELj1ELj4ELj8ENS_18Kernel_traits_baseILj25600ES2_S2_S2_fjLj128EEEEEEEvNS_9FwdParamsE)
        /*0e3c*/ 	.word	0x000000fe


	//----- nvinfo : EIATTR_FRAME_SIZE
	.align		4
.L_607:
        /*0e40*/ 	.byte	0x04, 0x11
        /*0e42*/ 	.short	(.L_609 - .L_608)
	.align		4
.L_608:
        /*0e44*/ 	.word	index@($__internal_28_$__cuda_sm70_shflsync_bfly_p)
        /*0e48*/ 	.word	0x00000000


	//----- nvinfo : EIATTR_FRAME_SIZE
	.align		4
.L_609:
        /*0e4c*/ 	.byte	0x04, 0x11
        /*0e4e*/ 	.short	(.L_611 - .L_610)
	.align		4
.L_610:
        /*0e50*/ 	.word	index@(_ZN10layer_norm13ln_fwd_kernelINS_13Kernel_traitsI6__halfS2_S2_fjLj25600ELj2ELj1ELj4ELj8ENS_18Kernel_traits_baseILj25600ES2_S2_S2_fjLj128EEEEEEEvNS_9FwdParamsE)
        /*0e54*/ 	.word	0x00000000


	//----- nvinfo : EIATTR_REGCOUNT
	.align		4
.L_611:
        /*0e58*/ 	.byte	0x04, 0x2f
        /*0e5a*/ 	.short	(.L_613 - .L_612)
	.align		4
.L_612:
        /*0e5c*/ 	.word	index@(_ZN10layer_norm13ln_fwd_kernelINS_13Kernel_traitsI6__halffS2_fjLj25600ELj4ELj1ELj4ELj4ENS_18Kernel_traits_baseILj25600ES2_fS2_fjLj128EEEEEEEvNS_9FwdParamsE)
        /*0e60*/ 	.word	0x000000e0


	//----- nvinfo : EIATTR_FRAME_SIZE
	.align		4
.L_613:
        /*0e64*/ 	.byte	0x04, 0x11
        /*0e66*/ 	.short	(.L_615 - .L_614)
	.align		4
.L_614:
        /*0e68*/ 	.word	index@($__internal_27_$__cuda_sm70_shflsync_bfly_p)
        /*0e6c*/ 	.word	0x00000000


	//----- nvinfo : EIATTR_FRAME_SIZE
	.align		4
.L_615:
        /*0e70*/ 	.byte	0x04, 0x11
        /*0e72*/ 	.short	(.L_617 - .L_616)
	.align		4
.L_616:
        /*0e74*/ 	.word	index@(_ZN10layer_norm13ln_fwd_kernelINS_13Kernel_traitsI6__halffS2_fjLj25600ELj4ELj1ELj4ELj4ENS_18Kernel_traits_baseILj25600ES2_fS2_fjLj128EEEEEEEvNS_9FwdParamsE)
        /*0e78*/ 	.word	0x00000000


	//----- nvinfo : EIATTR_REGCOUNT
	.align		4
.L_617:
        /*0e7c*/ 	.byte	0x04, 0x2f
        /*0e7e*/ 	.short	(.L_619 - .L_618)
	.align		4
.L_618:
        /*0e80*/ 	.word	index@(_ZN10layer_norm13ln_fwd_kernelINS_13Kernel_traitsI13__nv_bfloat16S2_S2_fjLj25600ELj2ELj1ELj4ELj8ENS_18Kernel_traits_baseILj25600ES2_S2_S2_fjLj128EEEEEEEvNS_9FwdParamsE)
        /*0e84*/ 	.word	0x000000fe


	//----- nvinfo : EIATTR_FRAME_SIZE
	.align		4
.L_619:
        /*0e88*/ 	.byte	0x04, 0x11
        /*0e8a*/ 	.short	(.L_621 - .L_620)
	.align		4
.L_620:
        /*0e8c*/ 	.word	index@($__internal_26_$__cuda_sm70_shflsync_bfly_p)
        /*0e90*/ 	.word	0x00000000


	//----- nvinfo : EIATTR_FRAME_SIZE
	.align		4
.L_621:
        /*0e94*/ 	.byte	0x04, 0x11
        /*0e96*/ 	.short	(.L_623 - .L_622)
	.align		4
.L_622:
        /*0e98*/ 	.word	index@(_ZN10layer_norm13ln_fwd_kernelINS_13Kernel_traitsI13__nv_bfloat16S2_S2_fjLj25600ELj2ELj1ELj4ELj8ENS_18Kernel_traits_baseILj25600ES2_S2_S2_fjLj128EEEEEEEvNS_9FwdParamsE)
        /*0e9c*/ 	.word	0x00000000


	//----- nvinfo : EIATTR_REGCOUNT
	.align		4
.L_623:
        /*0ea0*/ 	.byte	0x04, 0x2f
        /*0ea2*/ 	.short	(.L_625 - .L_624)
	.align		4
.L_624:
        /*0ea4*/ 	.word	index@(_ZN10layer_norm13ln_fwd_kernelINS_13Kernel_traitsI13__nv_bfloat16fS2_fjLj25600ELj4ELj1ELj4ELj4ENS_18Kernel_traits_baseILj25600ES2_fS2_fjLj128EEEEEEEvNS_9FwdParamsE)
        /*0ea8*/ 	.word	0x000000e0


	//----- nvinfo : EIATTR_FRAME_SIZE
	.align		4
.L_625:
        /*0eac*/ 	.byte	0x04, 0x11
        /*0eae*/ 	.short	(.L_627 - .L_626)
	.align		4
.L_626:
        /*0eb0*/ 	.word	index@($__internal_25_$__cuda_sm70_shflsync_bfly_p)
        /*0eb4*/ 	.word	0x00000000


	//----- nvinfo : EIATTR_FRAME_SIZE
	.align		4
.L_627:
        /*0eb8*/ 	.byte	0x04, 0x11
        /*0eba*/ 	.short	(.L_629 - .L_628)
	.align		4
.L_628:
        /*0ebc*/ 	.word	index@(_ZN10layer_norm13ln_fwd_kernelINS_13Kernel_traitsI13__nv_bfloat16fS2_fjLj25600ELj4ELj1ELj4ELj4ENS_18Kernel_traits_baseILj25600ES2_fS2_fjLj128EEEEEEEvNS_9FwdParamsE)
        /*0ec0*/ 	.word	0x00000000


	//----- nvinfo : EIATTR_REGCOUNT
	.align		4
.L_629:
        /*0ec4*/ 	.byte	0x04, 0x2f
        /*0ec6*/ 	.short	(.L_631 - .L_630)
	.align		4
.L_630:
        /*0ec8*/ 	.word	index@(_ZN10layer_norm13ln_fwd_kernelINS_13Kernel_traitsIffffjLj30720ELj4ELj1ELj4ELj4ENS_18Kernel_traits_baseILj30720EffffjLj128EEEEEEEvNS_9FwdParamsE)
        /*0ecc*/ 	.word	0x000000ff


	//----- nvinfo : EIATTR_FRAME_SIZE
	.align		4
.L_631:
        /*0ed0*/ 	.byte	0x04, 0x11
        /*0ed2*/ 	.short	(.L_633 - .L_632)
	.align		4
.L_632:
        /*0ed4*/ 	.word	index@($__internal_24_$__cuda_sm70_shflsync_bfly_p)
        /*0ed8*/ 	.word	0x00000000


	//----- nvinfo : EIATTR_FRAME_SIZE
	.align		4
.L_633:
        /*0edc*/ 	.byte	0x04, 0x11
        /*0ede*/ 	.short	(.L_635 - .L_634)
	.align		4
.L_634:
        /*0ee0*/ 	.word	index@(_ZN10layer_norm13ln_fwd_kernelINS_13Kernel_traitsIffffjLj30720ELj4ELj1ELj4ELj4ENS_18Kernel_traits_baseILj30720EffffjLj128EEEEEEEvNS_9FwdParamsE)
        /*0ee4*/ 	.word	0x00000000


	//----- nvinfo : EIATTR_REGCOUNT
	.align		4
.L_635:
        /*0ee8*/ 	.byte	0x04, 0x2f
        /*0eea*/ 	.short	(.L_637 - .L_636)
	.align		4
.L_636:
        /*0eec*/ 	.word	index@(_ZN10layer_norm13ln_fwd_kernelINS_13Kernel_traitsI6__halfS2_S2_fjLj30720ELj4ELj1ELj4ELj4ENS_18Kernel_traits_baseILj30720ES2_S2_S2_fjLj128EEEEEEEvNS_9FwdParamsE)
        /*0ef0*/ 	.word	0x000000a8


	//----- nvinfo : EIATTR_FRAME_SIZE
	.align		4
.L_637:
        /*0ef4*/ 	.byte	0x04, 0x11
        /*0ef6*/ 	.short	(.L_639 - .L_638)
	.align		4
.L_638:
        /*0ef8*/ 	.word	index@($__internal_23_$__cuda_sm70_shflsync_bfly_p)
        /*0efc*/ 	.word	0x00000000


	//----- nvinfo : EIATTR_FRAME_SIZE
	.align		4
.L_639:
        /*0f00*/ 	.byte	0x04, 0x11
        /*0f02*/ 	.short	(.L_641 - .L_640)
	.align		4
.L_640:
        /*0f04*/ 	.word	index@(_ZN10layer_norm13ln_fwd_kernelINS_13Kernel_traitsI6__halfS2_S2_fjLj30720ELj4ELj1ELj4ELj4ENS_18Kernel_traits_baseILj30720ES2_S2_S2_fjLj128EEEEEEEvNS_9FwdParamsE)
        /*0f08*/ 	.word	0x00000000


	//----- nvinfo : EIATTR_REGCOUNT
	.align		4
.L_641:
        /*0f0c*/ 	.byte	0x04, 0x2f
        /*0f0e*/ 	.short	(.L_643 - .L_642)
	.align		4
.L_642:
        /*0f10*/ 	.word	index@(_ZN10layer_norm13ln_fwd_kernelINS_13Kernel_traitsI6__halffS2_fjLj30720ELj4ELj1ELj4ELj4ENS_18Kernel_traits_baseILj30720ES2_fS2_fjLj128EEEEEEEvNS_9FwdParamsE)
        /*0f14*/ 	.word	0x000000ff


	//----- nvinfo : EIATTR_FRAME_SIZE
	.align		4
.L_643:
        /*0f18*/ 	.byte	0x04, 0x11
        /*0f1a*/ 	.short	(.L_645 - .L_644)
	.align		4
.L_644:
        /*0f1c*/ 	.word	index@($__internal_22_$__cuda_sm70_shflsync_bfly_p)
        /*0f20*/ 	.word	0x00000000


	//----- nvinfo : EIATTR_FRAME_SIZE
	.align		4
.L_645:
        /*0f24*/ 	.byte	0x04, 0x11
        /*0f26*/ 	.short	(.L_647 - .L_646)
	.align		4
.L_646:
        /*0f28*/ 	.word	index@(_ZN10layer_norm13ln_fwd_kernelINS_13Kernel_traitsI6__halffS2_fjLj30720ELj4ELj1ELj4ELj4ENS_18Kernel_traits_baseILj30720ES2_fS2_fjLj128EEEEEEEvNS_9FwdParamsE)
        /*0f2c*/ 	.word	0x00000000


	//----- nvinfo : EIATTR_REGCOUNT
	.align		4
.L_647:
        /*0f30*/ 	.byte	0x04, 0x2f
        /*0f32*/ 	.short	(.L_649 - .L_648)
	.align		4
.L_648:
        /*0f34*/ 	.word	index@(_ZN10layer_norm13ln_fwd_kernelINS_13Kernel_traitsI13__nv_bfloat16S2_S2_fjLj30720ELj4ELj1ELj4ELj4ENS_18Kernel_traits_baseILj30720ES2_S2_S2_fjLj128EEEEEEEvNS_9FwdParamsE)
        /*0f38*/ 	.word	0x000000a8


	//----- nvinfo : EIATTR_FRAME_SIZE
	.align		4
.L_649:
        /*0f3c*/ 	.byte	0x04, 0x11
        /*0f3e*/ 	.short	(.L_651 - .L_650)
	.align		4
.L_650:
        /*0f40*/ 	.word	index@($__internal_21_$__cuda_sm70_shflsync_bfly_p)
        /*0f44*/ 	.word	0x00000000


	//----- nvinfo : EIATTR_FRAME_SIZE
	.align		4
.L_651:
        /*0f48*/ 	.byte	0x04, 0x11
        /*0f4a*/ 	.short	(.L_653 - .L_652)
	.align		4
.L_652:
        /*0f4c*/ 	.word	index@(_ZN10layer_norm13ln_fwd_kernelINS_13Kernel_traitsI13__nv_bfloat16S2_S2_fjLj30720ELj4ELj1ELj4ELj4ENS_18Kernel_traits_baseILj30720ES2_S2_S2_fjLj128EEEEEEEvNS_9FwdParamsE)
        /*0f50*/ 	.word	0x00000000


	//----- nvinfo : EIATTR_REGCOUNT
	.align		4
.L_653:
        /*0f54*/ 	.byte	0x04, 0x2f
        /*0f56*/ 	.short	(.L_655 - .L_654)
	.align		4
.L_654:
        /*0f58*/ 	.word	index@(_ZN10layer_norm13ln_fwd_kernelINS_13Kernel_traitsI13__nv_bfloat16fS2_fjLj30720ELj4ELj1ELj4ELj4ENS_18Kernel_traits_baseILj30720ES2_fS2_fjLj128EEEEEEEvNS_9FwdParamsE)
        /*0f5c*/ 	.word	0x000000fe


	//----- nvinfo : EIATTR_FRAME_SIZE
	.align		4
.L_655:
        /*0f60*/ 	.byte	0x04, 0x11
        /*0f62*/ 	.short	(.L_657 - .L_656)
	.align		4
.L_656:
        /*0f64*/ 	.word	index@($__internal_20_$__cuda_sm70_shflsync_bfly_p)
        /*0f68*/ 	.word	0x00000000


	//----- nvinfo : EIATTR_FRAME_SIZE
	.align		4
.L_657:
        /*0f6c*/ 	.byte	0x04, 0x11
        /*0f6e*/ 	.short	(.L_659 - .L_658)
	.align		4
.L_658:
        /*0f70*/ 	.word	index@(_ZN10layer_norm13ln_fwd_kernelINS_13Kernel_traitsI13__nv_bfloat16fS2_fjLj30720ELj4ELj1ELj4ELj4ENS_18Kernel_traits_baseILj30720ES2_fS2_fjLj128EEEEEEEvNS_9FwdParamsE)
        /*0f74*/ 	.word	0x00000000


	//----- nvinfo : EIATTR_REGCOUNT
	.align		4
.L_659:
        /*0f78*/ 	.byte	0x04, 0x2f
        /*0f7a*/ 	.short	(.L_661 - .L_660)
	.align		4
.L_660:
        /*0f7c*/ 	.word	index@(_ZN10layer_norm13ln_fwd_kernelINS_13Kernel_traitsIffffjLj32768ELj4ELj1ELj4ELj16ENS_18Kernel_traits_baseILj32768EffffjLj128EEEEEEEvNS_9FwdParamsE)
        /*0f80*/ 	.word	0x000000e2


	//----- nvinfo : EIATTR_FRAME_SIZE
	.align		4
.L_661:
        /*0f84*/ 	.byte	0x04, 0x11
        /*0f86*/ 	.short	(.L_663 - .L_662)
	.align		4
.L_662:
        /*0f88*/ 	.word	index@($__internal_19_$__cuda_sm70_shflsync_bfly_p)
        /*0f8c*/ 	.word	0x00000000


	//----- nvinfo : EIATTR_FRAME_SIZE
	.align		4
.L_663:
        /*0f90*/ 	.byte	0x04, 0x11
        /*0f92*/ 	.short	(.L_665 - .L_664)
	.align		4
.L_664:
        /*0f94*/ 	.word	index@(_ZN10layer_norm13ln_fwd_kernelINS_13Kernel_traitsIffffjLj32768ELj4ELj1ELj4ELj16ENS_18Kernel_traits_baseILj32768EffffjLj128EEEEEEEvNS_9FwdParamsE)
        /*0f98*/ 	.word	0x00000000


	//----- nvinfo : EIATTR_REGCOUNT
	.align		4
.L_665:
        /*0f9c*/ 	.byte	0x04, 0x2f
        /*0f9e*/ 	.short	(.L_667 - .L_666)
	.align		4
.L_666:
        /*0fa0*/ 	.word	index@(_ZN10layer_norm13ln_fwd_kernelINS_13Kernel_traitsI6__halfS2_S2_fjLj32768ELj4ELj1ELj4ELj16ENS_18Kernel_traits_baseILj32768ES2_S2_S2_fjLj128EEEEEEEvNS_9FwdParamsE)
        /*0fa4*/ 	.word	0x000000a8


	//----- nvinfo : EIATTR_FRAME_SIZE
	.align		4
.L_667:
        /*0fa8*/ 	.byte	0x04, 0x11
        /*0faa*/ 	.short	(.L_669 - .L_668)
	.align		4
.L_668:
        /*0fac*/ 	.word	index@($__internal_18_$__cuda_sm70_shflsync_bfly_p)
        /*0fb0*/ 	.word	0x00000000


	//----- nvinfo : EIATTR_FRAME_SIZE
	.align		4
.L_669:
        /*0fb4*/ 	.byte	0x04, 0x11
        /*0fb6*/ 	.short	(.L_671 - .L_670)
	.align		4
.L_670:
        /*0fb8*/ 	.word	index@(_ZN10layer_norm13ln_fwd_kernelINS_13Kernel_traitsI6__halfS2_S2_fjLj32768ELj4ELj1ELj4ELj16ENS_18Kernel_traits_baseILj32768ES2_S2_S2_fjLj128EEEEEEEvNS_9FwdParamsE)
        /*0fbc*/ 	.word	0x00000000


	//----- nvinfo : EIATTR_REGCOUNT
	.align		4
.L_671:
        /*0fc0*/ 	.byte	0x04, 0x2f
        /*0fc2*/ 	.short	(.L_673 - .L_672)
	.align		4
.L_672:
        /*0fc4*/ 	.word	index@(_ZN10layer_norm13ln_fwd_kernelINS_13Kernel_traitsI6__halffS2_fjLj32768ELj4ELj1ELj4ELj16ENS_18Kernel_traits_baseILj32768ES2_fS2_fjLj128EEEEEEEvNS_9FwdParamsE)
        /*0fc8*/ 	.word	0x0000009d


	//----- nvinfo : EIATTR_FRAME_SIZE
	.align		4
.L_673:
        /*0fcc*/ 	.byte	0x04, 0x11
        /*0fce*/ 	.short	(.L_675 - .L_674)
	.align		4
.L_674:
        /*0fd0*/ 	.word	index@($__internal_17_$__cuda_sm70_shflsync_bfly_p)
        /*0fd4*/ 	.word	0x00000000


	//----- nvinfo : EIATTR_FRAME_SIZE
	.align		4
.L_675:
        /*0fd8*/ 	.byte	0x04, 0x11
        /*0fda*/ 	.short	(.L_677 - .L_676)
	.align		4
.L_676:
        /*0fdc*/ 	.word	index@(_ZN10layer_norm13ln_fwd_kernelINS_13Kernel_traitsI6__halffS2_fjLj32768ELj4ELj1ELj4ELj16ENS_18Kernel_traits_baseILj32768ES2_fS2_fjLj128EEEEEEEvNS_9FwdParamsE)
        /*0fe0*/ 	.word	0x00000000


	//----- nvinfo : EIATTR_REGCOUNT
	.align		4
.L_677:
        /*0fe4*/ 	.byte	0x04, 0x2f
        /*0fe6*/ 	.short	(.L_679 - .L_678)
	.align		4
.L_678:
        /*0fe8*/ 	.word	index@(_ZN10layer_norm13ln_fwd_kernelINS_13Kernel_traitsI13__nv_bfloat16S2_S2_fjLj32768ELj4ELj1ELj4ELj16ENS_18Kernel_traits_baseILj32768ES2_S2_S2_fjLj128EEEEEEEvNS_9FwdParamsE)
        /*0fec*/ 	.word	0x000000a8


	//----- nvinfo : EIATTR_FRAME_SIZE
	.align		4
.L_679:
        /*0ff0*/ 	.byte	0x04, 0x11
        /*0ff2*/ 	.short	(.L_681 - .L_680)
	.align		4
.L_680:
        /*0ff4*/ 	.word	index@($__internal_16_$__cuda_sm70_shflsync_bfly_p)
        /*0ff8*/ 	.word	0x00000000


	//----- nvinfo : EIATTR_FRAME_SIZE
	.align		4
.L_681:
        /*0ffc*/ 	.byte	0x04, 0x11
        /*0ffe*/ 	.short	(.L_683 - .L_682)
	.align		4
.L_682:
        /*1000*/ 	.word	index@(_ZN10layer_norm13ln_fwd_kernelINS_13Kernel_traitsI13__nv_bfloat16S2_S2_fjLj32768ELj4ELj1ELj4ELj16ENS_18Kernel_traits_baseILj32768ES2_S2_S2_fjLj128EEEEEEEvNS_9FwdParamsE)
        /*1004*/ 	.word	0x00000000


	//----- nvinfo : EIATTR_REGCOUNT
	.align		4
.L_683:
        /*1008*/ 	.byte	0x04, 0x2f
        /*100a*/ 	.short	(.L_685 - .L_684)
	.align		4
.L_684:
        /*100c*/ 	.word	index@(_ZN10layer_norm13ln_fwd_kernelINS_13Kernel_traitsI13__nv_bfloat16fS2_fjLj32768ELj4ELj1ELj4ELj16ENS_18Kernel_traits_baseILj32768ES2_fS2_fjLj128EEEEEEEvNS_9FwdParamsE)
        /*1010*/ 	.word	0x000000a1


	//----- nvinfo : EIATTR_FRAME_SIZE
	.align		4
.L_685:
        /*1014*/ 	.byte	0x04, 0x11
        /*1016*/ 	.short	(.L_687 - .L_686)
	.align		4
.L_686:
        /*1018*/ 	.word	index@($__internal_15_$__cuda_sm70_shflsync_bfly_p)
        /*101c*/ 	.word	0x00000000


	//----- nvinfo : EIATTR_FRAME_SIZE
	.align		4
.L_687:
        /*1020*/ 	.byte	0x04, 0x11
        /*1022*/ 	.short	(.L_689 - .L_688)
	.align		4
.L_688:
        /*1024*/ 	.word	index@(_ZN10layer_norm13ln_fwd_kernelINS_13Kernel_traitsI13__nv_bfloat16fS2_fjLj32768ELj4ELj1ELj4ELj16ENS_18Kernel_traits_baseILj32768ES2_fS2_fjLj128EEEEEEEvNS_9FwdParamsE)
        /*1028*/ 	.word	0x00000000


	//----- nvinfo : EIATTR_REGCOUNT
	.align		4
.L_689:
        /*102c*/ 	.byte	0x04, 0x2f
        /*102e*/ 	.short	(.L_691 - .L_690)
	.align		4
.L_690:
        /*1030*/ 	.word	index@(_ZN10layer_norm13ln_fwd_kernelINS_13Kernel_traitsIffffjLj40960ELj4ELj1ELj4ELj16ENS_18Kernel_traits_baseILj40960EffffjLj128EEEEEEEvNS_9FwdParamsE)
        /*1034*/ 	.word	0x000000ff


	//----- nvinfo : EIATTR_FRAME_SIZE
	.align		4
.L_691:
        /*1038*/ 	.byte	0x04, 0x11
        /*103a*/ 	.short	(.L_693 - .L_692)
	.align		4
.L_692:
        /*103c*/ 	.word	index@($__internal_14_$__cuda_sm70_shflsync_bfly_p)
        /*1040*/ 	.word	0x00000000


	//----- nvinfo : EIATTR_FRAME_SIZE
	.align		4
.L_693:
        /*1044*/ 	.byte	0x04, 0x11
        /*1046*/ 	.short	(.L_695 - .L_694)
	.align		4
.L_694:
        /*1048*/ 	.word	index@(_ZN10layer_norm13ln_fwd_kernelINS_13Kernel_traitsIffffjLj40960ELj4ELj1ELj4ELj16ENS_18Kernel_traits_baseILj40960EffffjLj128EEEEEEEvNS_9FwdParamsE)
        /*104c*/ 	.word	0x00000000


	//----- nvinfo : EIATTR_REGCOUNT
	.align		4
.L_695:
        /*1050*/ 	.byte	0x04, 0x2f
        /*1052*/ 	.short	(.L_697 - .L_696)
	.align		4
.L_696:
        /*1054*/ 	.word	index@(_ZN10layer_norm13ln_fwd_kernelINS_13Kernel_traitsI6__halfS2_S2_fjLj40960ELj4ELj1ELj4ELj16ENS_18Kernel_traits_baseILj40960ES2_S2_S2_fjLj128EEEEEEEvNS_9FwdParamsE)
        /*1058*/ 	.word	0x000000ff


	//----- nvinfo : EIATTR_FRAME_SIZE
	.align		4
.L_697:
        /*105c*/ 	.byte	0x04, 0x11
        /*105e*/ 	.short	(.L_699 - .L_698)
	.align		4
.L_698:
        /*1060*/ 	.word	index@($__internal_13_$__cuda_sm70_shflsync_bfly_p)
        /*1064*/ 	.word	0x00000000


	//----- nvinfo : EIATTR_FRAME_SIZE
	.align		4
.L_699:
        /*1068*/ 	.byte	0x04, 0x11
        /*106a*/ 	.short	(.L_701 - .L_700)
	.align		4
.L_700:
        /*106c*/ 	.word	index@(_ZN10layer_norm13ln_fwd_kernelINS_13Kernel_traitsI6__halfS2_S2_fjLj40960ELj4ELj1ELj4ELj16ENS_18Kernel_traits_baseILj40960ES2_S2_S2_fjLj128EEEEEEEvNS_9FwdParamsE)
        /*1070*/ 	.word	0x00000000


	//----- nvinfo : EIATTR_REGCOUNT
	.align		4
.L_701:
        /*1074*/ 	.byte	0x04, 0x2f
        /*1076*/ 	.short	(.L_703 - .L_702)
	.align		4
.L_702:
        /*1078*/ 	.word	index@(_ZN10layer_norm13ln_fwd_kernelINS_13Kernel_traitsI6__halffS2_fjLj40960ELj4ELj1ELj4ELj16ENS_18Kernel_traits_baseILj40960ES2_fS2_fjLj128EEEEEEEvNS_9FwdParamsE)
        /*107c*/ 	.word	0x000000ff


	//----- nvinfo : EIATTR_FRAME_SIZE
	.align		4
.L_703:
        /*1080*/ 	.byte	0x04, 0x11
        /*1082*/ 	.short	(.L_705 - .L_704)
	.align		4
.L_704:
        /*1084*/ 	.word	index@($__internal_12_$__cuda_sm70_shflsync_bfly_p)
        /*1088*/ 	.word	0x00000000


	//----- nvinfo : EIATTR_FRAME_SIZE
	.align		4
.L_705:
        /*108c*/ 	.byte	0x04, 0x11
        /*108e*/ 	.short	(.L_707 - .L_706)
	.align		4
.L_706:
        /*1090*/ 	.word	index@(_ZN10layer_norm13ln_fwd_kernelINS_13Kernel_traitsI6__halffS2_fjLj40960ELj4ELj1ELj4ELj16ENS_18Kernel_traits_baseILj40960ES2_fS2_fjLj128EEEEEEEvNS_9FwdParamsE)
        /*1094*/ 	.word	0x00000000


	//----- nvinfo : EIATTR_REGCOUNT
	.align		4
.L_707:
        /*1098*/ 	.byte	0x04, 0x2f
        /*109a*/ 	.short	(.L_709 - .L_708)
	.align		4
.L_708:
        /*109c*/ 	.word	index@(_ZN10layer_norm13ln_fwd_kernelINS_13Kernel_traitsI13__nv_bfloat16S2_S2_fjLj40960ELj4ELj1ELj4ELj16ENS_18Kernel_traits_baseILj40960ES2_S2_S2_fjLj128EEEEEEEvNS_9FwdParamsE)
        /*10a0*/ 	.word	0x000000ff


	//----- nvinfo : EIATTR_FRAME_SIZE
	.align		4
.L_709:
        /*10a4*/ 	.byte	0x04, 0x11
        /*10a6*/ 	.short	(.L_711 - .L_710)
	.align		4
.L_710:
        /*10a8*/ 	.word	index@($__internal_11_$__cuda_sm70_shflsync_bfly_p)
        /*10ac*/ 	.word	0x00000000


	//----- nvinfo : EIATTR_FRAME_SIZE
	.align		4
.L_711:
        /*10b0*/ 	.byte	0x04, 0x11
        /*10b2*/ 	.short	(.L_713 - .L_712)
	.align		4
.L_712:
        /*10b4*/ 	.word	index@(_ZN10layer_norm13ln_fwd_kernelINS_13Kernel_traitsI13__nv_bfloat16S2_S2_fjLj40960ELj4ELj1ELj4ELj16ENS_18Kernel_traits_baseILj40960ES2_S2_S2_fjLj128EEEEEEEvNS_9FwdParamsE)
        /*10b8*/ 	.word	0x00000000


	//----- nvinfo : EIATTR_REGCOUNT
	.align		4
.L_713:
        /*10bc*/ 	.byte	0x04, 0x2f
        /*10be*/ 	.short	(.L_715 - .L_714)
	.align		4
.L_714:
        /*10c0*/ 	.word	index@(_ZN10layer_norm13ln_fwd_kernelINS_13Kernel_traitsI13__nv_bfloat16fS2_fjLj40960ELj4ELj1ELj4ELj16ENS_18Kernel_traits_baseILj40960ES2_fS2_fjLj128EEEEEEEvNS_9FwdParamsE)
        /*10c4*/ 	.word	0x000000ff


	//----- nvinfo : EIATTR_FRAME_SIZE
	.align		4
.L_715:
        /*10c8*/ 	.byte	0x04, 0x11
        /*10ca*/ 	.short	(.L_717 - .L_716)
	.align		4
.L_716:
        /*10cc*/ 	.word	index@($__internal_10_$__cuda_sm70_shflsync_bfly_p)
        /*10d0*/ 	.word	0x00000000


	//----- nvinfo : EIATTR_FRAME_SIZE
	.align		4
.L_717:
        /*10d4*/ 	.byte	0x04, 0x11
        /*10d6*/ 	.short	(.L_719 - .L_718)
	.align		4
.L_718:
        /*10d8*/ 	.word	index@(_ZN10layer_norm13ln_fwd_kernelINS_13Kernel_traitsI13__nv_bfloat16fS2_fjLj40960ELj4ELj1ELj4ELj16ENS_18Kernel_traits_baseILj40960ES2_fS2_fjLj128EEEEEEEvNS_9FwdParamsE)
        /*10dc*/ 	.word	0x00000000


	//----- nvinfo : EIATTR_REGCOUNT
	.align		4
.L_719:
        /*10e0*/ 	.byte	0x04, 0x2f
        /*10e2*/ 	.short	(.L_721 - .L_720)
	.align		4
.L_720:
        /*10e4*/ 	.word	index@(_ZN10layer_norm13ln_fwd_kernelINS_13Kernel_traitsIffffjLj49152ELj8ELj1ELj4ELj16ENS_18Kernel_traits_baseILj49152EffffjLj128EEEEEEEvNS_9FwdParamsE)
        /*10e8*/ 	.word	0x000000a6


	//----- nvinfo : EIATTR_FRAME_SIZE
	.align		4
.L_721:
        /*10ec*/ 	.byte	0x04, 0x11
        /*10ee*/ 	.short	(.L_723 - .L_722)
	.align		4
.L_722:
        /*10f0*/ 	.word	index@($__internal_9_$__cuda_sm70_shflsync_bfly_p)
        /*10f4*/ 	.word	0x00000000


	//----- nvinfo : EIATTR_FRAME_SIZE
	.align		4
.L_723:
        /*10f8*/ 	.byte	0x04, 0x11
        /*10fa*/ 	.short	(.L_725 - .L_724)
	.align		4
.L_724:
        /*10fc*/ 	.word	index@(_ZN10layer_norm13ln_fwd_kernelINS_13Kernel_traitsIffffjLj49152ELj8ELj1ELj4ELj16ENS_18Kernel_traits_baseILj49152EffffjLj128EEEEEEEvNS_9FwdParamsE)
        /*1100*/ 	.word	0x00000000


	//----- nvinfo : EIATTR_REGCOUNT
	.align		4
.L_725:
        /*1104*/ 	.byte	0x04, 0x2f
        /*1106*/ 	.short	(.L_727 - .L_726)
	.align		4
.L_726:
        /*1108*/ 	.word	index@(_ZN10layer_norm13ln_fwd_kernelINS_13Kernel_traitsI6__halfS2_S2_fjLj49152ELj4ELj1ELj4ELj16ENS_18Kernel_traits_baseILj49152ES2_S2_S2_fjLj128EEEEEEEvNS_9FwdParamsE)
        /*110c*/ 	.word	0x000000fe


	//----- nvinfo : EIATTR_FRAME_SIZE
	.align		4
.L_727:
        /*1110*/ 	.byte	0x04, 0x11
        /*1112*/ 	.short	(.L_729 - .L_728)
	.align		4
.L_728:
        /*1114*/ 	.word	index@($__internal_8_$__cuda_sm70_shflsync_bfly_p)
        /*1118*/ 	.word	0x00000000


	//----- nvinfo : EIATTR_FRAME_SIZE
	.align		4
.L_729:
        /*111c*/ 	.byte	0x04, 0x11
        /*111e*/ 	.short	(.L_731 - .L_730)
	.align		4
.L_730:
        /*1120*/ 	.word	index@(_ZN10layer_norm13ln_fwd_kernelINS_13Kernel_traitsI6__halfS2_S2_fjLj49152ELj4ELj1ELj4ELj16ENS_18Kernel_traits_baseILj49152ES2_S2_S2_fjLj128EEEEEEEvNS_9FwdParamsE)
        /*1124*/ 	.word	0x00000000


	//----- nvinfo : EIATTR_REGCOUNT
	.align		4
.L_731:
        /*1128*/ 	.byte	0x04, 0x2f
        /*112a*/ 	.short	(.L_733 - .L_732)
	.align		4
.L_732:
        /*112c*/ 	.word	index@(_ZN10layer_norm13ln_fwd_kernelINS_13Kernel_traitsI6__halffS2_fjLj49152ELj4ELj1ELj4ELj16ENS_18Kernel_traits_baseILj49152ES2_fS2_fjLj128EEEEEEEvNS_9FwdParamsE)
        /*1130*/ 	.word	0x000000e3


	//----- nvinfo : EIATTR_FRAME_SIZE
	.align		4
.L_733:
        /*1134*/ 	.byte	0x04, 0x11
        /*1136*/ 	.short	(.L_735 - .L_734)
	.align		4
.L_734:
        /*1138*/ 	.word	index@($__internal_7_$__cuda_sm70_shflsync_bfly_p)
        /*113c*/ 	.word	0x00000000


	//----- nvinfo : EIATTR_FRAME_SIZE
	.align		4
.L_735:
        /*1140*/ 	.byte	0x04, 0x11
        /*1142*/ 	.short	(.L_737 - .L_736)
	.align		4
.L_736:
        /*1144*/ 	.word	index@(_ZN10layer_norm13ln_fwd_kernelINS_13Kernel_traitsI6__halffS2_fjLj49152ELj4ELj1ELj4ELj16ENS_18Kernel_traits_baseILj49152ES2_fS2_fjLj128EEEEEEEvNS_9FwdParamsE)
        /*1148*/ 	.word	0x00000000


	//----- nvinfo : EIATTR_REGCOUNT
	.align		4
.L_737:
        /*114c*/ 	.byte	0x04, 0x2f
        /*114e*/ 	.short	(.L_739 - .L_738)
	.align		4
.L_738:
        /*1150*/ 	.word	index@(_ZN10layer_norm13ln_fwd_kernelINS_13Kernel_traitsI13__nv_bfloat16S2_S2_fjLj49152ELj4ELj1ELj4ELj16ENS_18Kernel_traits_baseILj49152ES2_S2_S2_fjLj128EEEEEEEvNS_9FwdParamsE)
        /*1154*/ 	.word	0x000000fe


	//----- nvinfo : EIATTR_FRAME_SIZE
	.align		4
.L_739:
        /*1158*/ 	.byte	0x04, 0x11
        /*115a*/ 	.short	(.L_741 - .L_740)
	.align		4
.L_740:
        /*115c*/ 	.word	index@($__internal_6_$__cuda_sm70_shflsync_bfly_p)
        /*1160*/ 	.word	0x00000000


	//----- nvinfo : EIATTR_FRAME_SIZE
	.align		4
.L_741:
        /*1164*/ 	.byte	0x04, 0x11
        /*1166*/ 	.short	(.L_743 - .L_742)
	.align		4
.L_742:
        /*1168*/ 	.word	index@(_ZN10layer_norm13ln_fwd_kernelINS_13Kernel_traitsI13__nv_bfloat16S2_S2_fjLj49152ELj4ELj1ELj4ELj16ENS_18Kernel_traits_baseILj49152ES2_S2_S2_fjLj128EEEEEEEvNS_9FwdParamsE)
        /*116c*/ 	.word	0x00000000


	//----- nvinfo : EIATTR_REGCOUNT
	.align		4
.L_743:
        /*1170*/ 	.byte	0x04, 0x2f
        /*1172*/ 	.short	(.L_745 - .L_744)
	.align		4
.L_744:
        /*1174*/ 	.word	index@(_ZN10layer_norm13ln_fwd_kernelINS_13Kernel_traitsI13__nv_bfloat16fS2_fjLj49152ELj4ELj1ELj4ELj16ENS_18Kernel_traits_baseILj49152ES2_fS2_fjLj128EEEEEEEvNS_9FwdParamsE)
        /*1178*/ 	.word	0x000000e1


	//----- nvinfo : EIATTR_FRAME_SIZE
	.align		4
.L_745:
        /*117c*/ 	.byte	0x04, 0x11
        /*117e*/ 	.short	(.L_747 - .L_746)
	.align		4
.L_746:
        /*1180*/ 	.word	index@($__internal_5_$__cuda_sm70_shflsync_bfly_p)
        /*1184*/ 	.word	0x00000000


	//----- nvinfo : EIATTR_FRAME_SIZE
	.align		4
.L_747:
        /*1188*/ 	.byte	0x04, 0x11
        /*118a*/ 	.short	(.L_749 - .L_748)
	.align		4
.L_748:
        /*118c*/ 	.word	index@(_ZN10layer_norm13ln_fwd_kernelINS_13Kernel_traitsI13__nv_bfloat16fS2_fjLj49152ELj4ELj1ELj4ELj16ENS_18Kernel_traits_baseILj49152ES2_fS2_fjLj128EEEEEEEvNS_9FwdParamsE)
        /*1190*/ 	.word	0x00000000


	//----- nvinfo : EIATTR_REGCOUNT
	.align		4
.L_749:
        /*1194*/ 	.byte	0x04, 0x2f
        /*1196*/ 	.short	(.L_751 - .L_750)
	.align		4
.L_750:
        /*1198*/ 	.word	index@(_ZN10layer_norm13ln_fwd_kernelINS_13Kernel_traitsIffffjLj65536ELj8ELj1ELj4ELj16ENS_18Kernel_traits_baseILj65536EffffjLj128EEEEEEEvNS_9FwdParamsE)
        /*119c*/ 	.word	0x000000e4


	//----- nvinfo : EIATTR_FRAME_SIZE
	.align		4
.L_751:
        /*11a0*/ 	.byte	0x04, 0x11
        /*11a2*/ 	.short	(.L_753 - .L_752)
	.align		4
.L_752:
        /*11a4*/ 	.word	index@($__internal_4_$__cuda_sm70_shflsync_bfly_p)
        /*11a8*/ 	.word	0x00000000


	//----- nvinfo : EIATTR_FRAME_SIZE
	.align		4
.L_753:
        /*11ac*/ 	.byte	0x04, 0x11
        /*11ae*/ 	.short	(.L_755 - .L_754)
	.align		4
.L_754:
        /*11b0*/ 	.word	index@(_ZN10layer_norm13ln_fwd_kernelINS_13Kernel_traitsIffffjLj65536ELj8ELj1ELj4ELj16ENS_18Kernel_traits_baseILj65536EffffjLj128EEEEEEEvNS_9FwdParamsE)
        /*11b4*/ 	.word	0x00000000


	//----- nvinfo : EIATTR_REGCOUNT
	.align		4
.L_755:
        /*11b8*/ 	.byte	0x04, 0x2f
        /*11ba*/ 	.short	(.L_757 - .L_756)
	.align		4
.L_756:
        /*11bc*/ 	.word	index@(_ZN10layer_norm13ln_fwd_kernelINS_13Kernel_traitsI6__halfS2_S2_fjLj65536ELj8ELj1ELj4ELj16ENS_18Kernel_traits_baseILj65536ES2_S2_S2_fjLj128EEEEEEEvNS_9FwdParamsE)
        /*11c0*/ 	.word	0x000000a8


	//----- nvinfo : EIATTR_FRAME_SIZE
	.align		4
.L_757:
        /*11c4*/ 	.byte	0x04, 0x11
        /*11c6*/ 	.short	(.L_759 - .L_758)
	.align		4
.L_758:
        /*11c8*/ 	.word	index@($__internal_3_$__cuda_sm70_shflsync_bfly_p)
        /*11cc*/ 	.word	0x00000000


	//----- nvinfo : EIATTR_FRAME_SIZE
	.align		4
.L_759:
        /*11d0*/ 	.byte	0x04, 0x11
        /*11d2*/ 	.short	(.L_761 - .L_760)
	.align		4
.L_760:
        /*11d4*/ 	.word	index@(_ZN10layer_norm13ln_fwd_kernelINS_13Kernel_traitsI6__halfS2_S2_fjLj65536ELj8ELj1ELj4ELj16ENS_18Kernel_traits_baseILj65536ES2_S2_S2_fjLj128EEEEEEEvNS_9FwdParamsE)
        /*11d8*/ 	.word	0x00000000


	//----- nvinfo : EIATTR_REGCOUNT
	.align		4
.L_761:
        /*11dc*/ 	.byte	0x04, 0x2f
        /*11de*/ 	.short	(.L_763 - .L_762)
	.align		4
.L_762:
        /*11e0*/ 	.word	index@(_ZN10layer_norm13ln_fwd_kernelINS_13Kernel_traitsI6__halffS2_fjLj65536ELj8ELj1ELj4ELj16ENS_18Kernel_traits_baseILj65536ES2_fS2_fjLj128EEEEEEEvNS_9FwdParamsE)
        /*11e4*/ 	.word	0x0000009d


	//----- nvinfo : EIATTR_FRAME_SIZE
	.align		4
.L_763:
        /*11e8*/ 	.byte	0x04, 0x11
        /*11ea*/ 	.short	(.L_765 - .L_764)
	.align		4
.L_764:
        /*11ec*/ 	.word	index@($__internal_2_$__cuda_sm70_shflsync_bfly_p)
        /*11f0*/ 	.word	0x00000000


	//----- nvinfo : EIATTR_FRAME_SIZE
	.align		4
.L_765:
        /*11f4*/ 	.byte	0x04, 0x11
        /*11f6*/ 	.short	(.L_767 - .L_766)
	.align		4
.L_766:
        /*11f8*/ 	.word	index@(_ZN10layer_norm13ln_fwd_kernelINS_13Kernel_traitsI6__halffS2_fjLj65536ELj8ELj1ELj4ELj16ENS_18Kernel_traits_baseILj65536ES2_fS2_fjLj128EEEEEEEvNS_9FwdParamsE)
        /*11fc*/ 	.word	0x00000000


	//----- nvinfo : EIATTR_REGCOUNT
	.align		4
.L_767:
        /*1200*/ 	.byte	0x04, 0x2f
        /*1202*/ 	.short	(.L_769 - .L_768)
	.align		4
.L_768:
        /*1204*/ 	.word	index@(_ZN10layer_norm13ln_fwd_kernelINS_13Kernel_traitsI13__nv_bfloat16S2_S2_fjLj65536ELj8ELj1ELj4ELj16ENS_18Kernel_traits_baseILj65536ES2_S2_S2_fjLj128EEEEEEEvNS_9FwdParamsE)
        /*1208*/ 	.word	0x000000a8


	//----- nvinfo : EIATTR_FRAME_SIZE
	.align		4
.L_769:
        /*120c*/ 	.byte	0x04, 0x11
        /*120e*/ 	.short	(.L_771 - .L_770)
	.align		4
.L_770:
        /*1210*/ 	.word	index@($__internal_1_$__cuda_sm70_shflsync_bfly_p)
        /*1214*/ 	.word	0x00000000


	//----- nvinfo : EIATTR_FRAME_SIZE
	.align		4
.L_771:
        /*1218*/ 	.byte	0x04, 0x11
        /*121a*/ 	.short	(.L_773 - .L_772)
	.align		4
.L_772:
        /*121c*/ 	.word	index@(_ZN10layer_norm13ln_fwd_kernelINS_13Kernel_traitsI13__nv_bfloat16S2_S2_fjLj65536ELj8ELj1ELj4ELj16ENS_18Kernel_traits_baseILj65536ES2_S2_S2_fjLj128EEEEEEEvNS_9FwdParamsE)
        /*1220*/ 	.word	0x00000000


	//----- nvinfo : EIATTR_REGCOUNT
	.align		4
.L_773:
        /*1224*/ 	.byte	0x04, 0x2f
        /*1226*/ 	.short	(.L_775 - .L_774)
	.align		4
.L_774:
        /*1228*/ 	.word	index@(_ZN10layer_norm13ln_fwd_kernelINS_13Kernel_traitsI13__nv_bfloat16fS2_fjLj65536ELj8ELj1ELj4ELj16ENS_18Kernel_traits_baseILj65536ES2_fS2_fjLj128EEEEEEEvNS_9FwdParamsE)
        /*122c*/ 	.word	0x000000a5


	//----- nvinfo : EIATTR_FRAME_SIZE
	.align		4
.L_775:
        /*1230*/ 	.byte	0x04, 0x11
        /*1232*/ 	.short	(.L_777 - .L_776)
	.align		4
.L_776:
        /*1234*/ 	.word	index@($__internal_0_$__cuda_sm70_shflsync_bfly_p)
        /*1238*/ 	.word	0x00000000


	//----- nvinfo : EIATTR_FRAME_SIZE
	.align		4
.L_777:
        /*123c*/ 	.byte	0x04, 0x11
        /*123e*/ 	.short	(.L_779 - .L_778)
	.align		4
.L_778:
        /*1240*/ 	.word	index@(_ZN10layer_norm13ln_fwd_kernelINS_13Kernel_traitsI13__nv_bfloat16fS2_fjLj65536ELj8ELj1ELj4ELj16ENS_18Kernel_traits_baseILj65536ES2_fS2_fjLj128EEEEEEEvNS_9FwdParamsE)
        /*1244*/ 	.word	0x00000000


	//----- nvinfo : EIATTR_MIN_STACK_SIZE
	.align		4
.L_779:
        /*1248*/ 	.byte	0x04, 0x12
        /*124a*/ 	.short	(.L_781 - .L_780)
	.align		4
.L_780:
        /*124c*/ 	.word	index@(_ZN10layer_norm13ln_fwd_kernelINS_13Kernel_traitsI13__nv_bfloat16fS2_fjLj65536ELj8ELj1ELj4ELj16ENS_18Kernel_traits_baseILj65536ES2_fS2_fjLj128EEEEEEEvNS_9FwdParamsE)
        /*1250*/ 	.word	0x00000000


	//----- nvinfo : EIATTR_MIN_STACK_SIZE
	.align		4
.L_781:
        /*1254*/ 	.byte	0x04, 0x12
        /*1256*/ 	.short	(.L_783 - .L_782)
	.align		4
.L_782:
        /*1258*/ 	.word	index@(_ZN10layer_norm13ln_fwd_kernelINS_13Kernel_traitsI13__nv_bfloat16S2_S2_fjLj65536ELj8ELj1ELj4ELj16ENS_18Kernel_traits_baseILj65536ES2_S2_S2_fjLj128EEEEEEEvNS_9FwdParamsE)
        /*125c*/ 	.word	0x00000000


	//----- nvinfo : EIATTR_MIN_STACK_SIZE
	.align		4
.L_783:
        /*1260*/ 	.byte	0x04, 0x12
        /*1262*/ 	.short	(.L_785 - .L_784)
	.align		4
.L_784:
        /*1264*/ 	.word	index@(_ZN10layer_norm13ln_fwd_kernelINS_13Kernel_traitsI6__halffS2_fjLj65536ELj8ELj1ELj4ELj16ENS_18Kernel_traits_baseILj65536ES2_fS2_fjLj128EEEEEEEvNS_9FwdParamsE)
        /*1268*/ 	.word	0x00000000


	//----- nvinfo : EIATTR_MIN_STACK_SIZE
	.align		4
.L_785:
        /*126c*/ 	.byte	0x04, 0x12
        /*126e*/ 	.short	(.L_787 - .L_786)
	.align		4
.L_786:
        /*1270*/ 	.word	index@(_ZN10layer_norm13ln_fwd_kernelINS_13Kernel_traitsI6__halfS2_S2_fjLj65536ELj8ELj1ELj4ELj16ENS_18Kernel_traits_baseILj65536ES2_S2_S2_fjLj128EEEEEEEvNS_9FwdParamsE)
        /*1274*/ 	.word	0x00000000


	//----- nvinfo : EIATTR_MIN_STACK_SIZE
	.align		4
.L_787:
        /*1278*/ 	.byte	0x04, 0x12
        /*127a*/ 	.short	(.L_789 - .L_788)
	.align		4
.L_788:
        /*127c*/ 	.word	index@(_ZN10layer_norm13ln_fwd_kernelINS_13Kernel_traitsIffffjLj65536ELj8ELj1ELj4ELj16ENS_18Kernel_traits_baseILj65536EffffjLj128EEEEEEEvNS_9FwdParamsE)
        /*1280*/ 	.word	0x00000000


	//----- nvinfo : EIATTR_MIN_STACK_SIZE
	.align		4
.L_789:
        /*1284*/ 	.byte	0x04, 0x12
        /*1286*/ 	.short	(.L_791 - .L_790)
	.align		4
.L_790:
        /*1288*/ 	.word	index@(_ZN10layer_norm13ln_fwd_kernelINS_13Kernel_traitsI13__nv_bfloat16fS2_fjLj49152ELj4ELj1ELj4ELj16ENS_18Kernel_traits_baseILj49152ES2_fS2_fjLj128EEEEEEEvNS_9FwdParamsE)
        /*128c*/ 	.word	0x00000000


	//----- nvinfo : EIATTR_MIN_STACK_SIZE
	.align		4
.L_791:
        /*1290*/ 	.byte	0x04, 0x12
        /*1292*/ 	.short	(.L_793 - .L_792)
	.align		4
.L_792:
        /*1294*/ 	.word	index@(_ZN10layer_norm13ln_fwd_kernelINS_13Kernel_traitsI13__nv_bfloat16S2_S2_fjLj49152ELj4ELj1ELj4ELj16ENS_18Kernel_traits_baseILj49152ES2_S2_S2_fjLj128EEEEEEEvNS_9FwdParamsE)
        /*1298*/ 	.word	0x00000000


	//----- nvinfo : EIATTR_MIN_STACK_SIZE
	.align		4
.L_793:
        /*129c*/ 	.byte	0x04, 0x12
        /*129e*/ 	.short	(.L_795 - .L_794)
	.align		4
.L_794:
        /*12a0*/ 	.word	index@(_ZN10layer_norm13ln_fwd_kernelINS_13Kernel_traitsI6__halffS2_fjLj49152ELj4ELj1ELj4ELj16ENS_18Kernel_traits_baseILj49152ES2_fS2_fjLj128EEEEEEEvNS_9FwdParamsE)
        /*12a4*/ 	.word	0x00000000


	//----- nvinfo : EIATTR_MIN_STACK_SIZE
	.align		4
.L_795:
        /*12a8*/ 	.byte	0x04, 0x12
        /*12aa*/ 	.short	(.L_797 - .L_796)
	.align		4
.L_796:
        /*12ac*/ 	.word	index@(_ZN10layer_norm13ln_fwd_kernelINS_13Kernel_traitsI6__halfS2_S2_fjLj49152ELj4ELj1ELj4ELj16ENS_18Kernel_traits_baseILj49152ES2_S2_S2_fjLj128EEEEEEEvNS_9FwdParamsE)
        /*12b0*/ 	.word	0x00000000


	//----- nvinfo : EIATTR_MIN_STACK_SIZE
	.align		4
.L_797:
        /*12b4*/ 	.byte	0x04, 0x12
        /*12b6*/ 	.short	(.L_799 - .L_798)
	.align		4
.L_798:
        /*12b8*/ 	.word	index@(_ZN10layer_norm13ln_fwd_kernelINS_13Kernel_traitsIffffjLj49152ELj8ELj1ELj4ELj16ENS_18Kernel_traits_baseILj49152EffffjLj128EEEEEEEvNS_9FwdParamsE)
        /*12bc*/ 	.word	0x00000000


	//----- nvinfo : EIATTR_MIN_STACK_SIZE
	.align		4
.L_799:
        /*12c0*/ 	.byte	0x04, 0x12
        /*12c2*/ 	.short	(.L_801 - .L_800)
	.align		4
.L_800:
        /*12c4*/ 	.word	index@(_ZN10layer_norm13ln_fwd_kernelINS_13Kernel_traitsI13__nv_bfloat16fS2_fjLj40960ELj4ELj1ELj4ELj16ENS_18Kernel_traits_baseILj40960ES2_fS2_fjLj128EEEEEEEvNS_9FwdParamsE)
        /*12c8*/ 	.word	0x00000000


	//----- nvinfo : EIATTR_MIN_STACK_SIZE
	.align		4
.L_801:
        /*12cc*/ 	.byte	0x04, 0x12
        /*12ce*/ 	.short	(.L_803 - .L_802)
	.align		4
.L_802:
        /*12d0*/ 	.word	index@(_ZN10layer_norm13ln_fwd_kernelINS_13Kernel_traitsI13__nv_bfloat16S2_S2_fjLj40960ELj4ELj1ELj4ELj16ENS_18Kernel_traits_baseILj40960ES2_S2_S2_fjLj128EEEEEEEvNS_9FwdParamsE)
        /*12d4*/ 	.word	0x00000000


	//----- nvinfo : EIATTR_MIN_STACK_SIZE
	.align		4
.L_803:
        /*12d8*/ 	.byte	0x04, 0x12
        /*12da*/ 	.short	(.L_805 - .L_804)
	.align		4
.L_804:
        /*12dc*/ 	.word	index@(_ZN10layer_norm13ln_fwd_kernelINS_13Kernel_traitsI6__halffS2_fjLj40960ELj4ELj1ELj4ELj16ENS_18Kernel_traits_baseILj40960ES2_fS2_fjLj128EEEEEEEvNS_9FwdParamsE)
        /*12e0*/ 	.word	0x00000000


	//----- nvinfo : EIATTR_MIN_STACK_SIZE
	.align		4
.L_805:
        /*12e4*/ 	.byte	0x04, 0x12
        /*12e6*/ 	.short	(.L_807 - .L_806)
	.align		4
.L_806:
        /*12e8*/ 	.word	index@(_ZN10layer_norm13ln_fwd_kernelINS_13Kernel_traitsI6__halfS2_S2_fjLj40960ELj4ELj1ELj4ELj16ENS_18Kernel_traits_baseILj40960ES2_S2_S2_fjLj128EEEEEEEvNS_9FwdParamsE)
        /*12ec*/ 	.word	0x00000000


	//----- nvinfo : EIATTR_MIN_STACK_SIZE
	.align		4
.L_807:
        /*12f0*/ 	.byte	0x04, 0x12
        /*12f2*/ 	.short	(.L_809 - .L_808)
	.align		4
.L_808:
        /*12f4*/ 	.word	index@(_ZN10layer_norm13ln_fwd_kernelINS_13Kernel_traitsIffffjLj40960ELj4ELj1ELj4ELj16ENS_18Kernel_traits_baseILj40960EffffjLj128EEEEEEEvNS_9FwdParamsE)
        /*12f8*/ 	.word	0x00000000


	//----- nvinfo : EIATTR_MIN_STACK_SIZE
	.align		4
.L_809:
        /*12fc*/ 	.byte	0x04, 0x12
        /*12fe*/ 	.short	(.L_811 - .L_810)
	.align		4
.L_810:
        /*1300*/ 	.word	index@(_ZN10layer_norm13ln_fwd_kernelINS_13Kernel_traitsI13__nv_bfloat16fS2_fjLj32768ELj4ELj1ELj4ELj16ENS_18Kernel_traits_baseILj32768ES2_fS2_fjLj128EEEEEEEvNS_9FwdParamsE)
        /*1304*/ 	.word	0x00000000


	//----- nvinfo : EIATTR_MIN_STACK_SIZE
	.align		4
.L_811:
        /*1308*/ 	.byte	0x04, 0x12
        /*130a*/ 	.short	(.L_813 - .L_812)
	.align		4
.L_812:
        /*130c*/ 	.word	index@(_ZN10layer_norm13ln_fwd_kernelINS_13Kernel_traitsI13__nv_bfloat16S2_S2_fjLj32768ELj4ELj1ELj4ELj16ENS_18Kernel_traits_baseILj32768ES2_S2_S2_fjLj128EEEEEEEvNS_9FwdParamsE)
        /*1310*/ 	.word	0x00000000


	//----- nvinfo : EIATTR_MIN_STACK_SIZE
	.align		4
.L_813:
        /*1314*/ 	.byte	0x04, 0x12
        /*1316*/ 	.short	(.L_815 - .L_814)
	.align		4
.L_814:
        /*1318*/ 	.word	index@(_ZN10layer_norm13ln_fwd_kernelINS_13Kernel_traitsI6__halffS2_fjLj32768ELj4ELj1ELj4ELj16ENS_18Kernel_traits_baseILj32768ES2_fS2_fjLj128EEEEEEEvNS_9FwdParamsE)
        /*131c*/ 	.word	0x00000000


	//----- nvinfo : EIATTR_MIN_STACK_SIZE
	.align		4
.L_815:
        /*1320*/ 	.byte	0x04, 0x12
        /*1322*/ 	.short	(.L_817 - .L_816)
	.align		4
.L_816:
        /*1324*/ 	.word	index@(_ZN10layer_norm13ln_fwd_kernelINS_13Kernel_traitsI6__halfS2_S2_fjLj32768ELj4ELj1ELj4ELj16ENS_18Kernel_traits_baseILj32768ES2_S2_S2_fjLj128EEEEEEEvNS_9FwdParamsE)
        /*1328*/ 	.word	0x00000000


	//----- nvinfo : EIATTR_MIN_STACK_SIZE
	.align		4
.L_817:
        /*132c*/ 	.byte	0x04, 0x12
        /*132e*/ 	.short	(.L_819 - .L_818)
	.align		4
.L_818:
        /*1330*/ 	.word	index@(_ZN10layer_norm13ln_fwd_kernelINS_13Kernel_traitsIffffjLj32768ELj4ELj1ELj4ELj16ENS_18Kernel_traits_baseILj32768EffffjLj128EEEEEEEvNS_9FwdParamsE)
        /*1334*/ 	.word	0x00000000


	//----- nvinfo : EIATTR_MIN_STACK_SIZE
	.align		4
.L_819:
        /*1338*/ 	.byte	0x04, 0x12
        /*133a*/ 	.short	(.L_821 - .L_820)
	.align		4
.L_820:
        /*133c*/ 	.word	index@(_ZN10layer_norm13ln_fwd_kernelINS_13Kernel_traitsI13__nv_bfloat16fS2_fjLj30720ELj4ELj1ELj4ELj4ENS_18Kernel_traits_baseILj30720ES2_fS2_fjLj128EEEEEEEvNS_9FwdParamsE)
        /*1340*/ 	.word	0x00000000


	//----- nvinfo : EIATTR_MIN_STACK_SIZE
	.align		4
.L_821:
        /*1344*/ 	.byte	0x04, 0x12
        /*1346*/ 	.short	(.L_823 - .L_822)
	.align		4
.L_822:
        /*1348*/ 	.word	index@(_ZN10layer_norm13ln_fwd_kernelINS_13Kernel_traitsI13__nv_bfloat16S2_S2_fjLj30720ELj4ELj1ELj4ELj4ENS_18Kernel_traits_baseILj30720ES2_S2_S2_fjLj128EEEEEEEvNS_9FwdParamsE)
        /*134c*/ 	.word	0x00000000


	//----- nvinfo : EIATTR_MIN_STACK_SIZE
	.align		4
.L_823:
        /*1350*/ 	.byte	0x04, 0x12
        /*1352*/ 	.short	(.L_825 - .L_824)
	.align		4
.L_824:
        /*1354*/ 	.word	index@(_ZN10layer_norm13ln_fwd_kernelINS_13Kernel_traitsI6__halffS2_fjLj30720ELj4ELj1ELj4ELj4ENS_18Kernel_traits_baseILj30720ES2_fS2_fjLj128EEEEEEEvNS_9FwdParamsE)
        /*1358*/ 	.word	0x00000000


	//----- nvinfo : EIATTR_MIN_STACK_SIZE
	.align		4
.L_825:
        /*135c*/ 	.byte	0x04, 0x12
        /*135e*/ 	.short	(.L_827 - .L_826)
	.align		4
.L_826:
        /*1360*/ 	.word	index@(_ZN10layer_norm13ln_fwd_kernelINS_13Kernel_traitsI6__halfS2_S2_fjLj30720ELj4ELj1ELj4ELj4ENS_18Kernel_traits_baseILj30720ES2_S2_S2_fjLj128EEEEEEEvNS_9FwdParamsE)
        /*1364*/ 	.word	0x00000000


	//----- nvinfo : EIATTR_MIN_STACK_SIZE
	.align		4
.L_827:
        /*1368*/ 	.byte	0x04, 0x12
        /*136a*/ 	.short	(.L_829 - .L_828)
	.align		4
.L_828:
        /*136c*/ 	.word	index@(_ZN10layer_norm13ln_fwd_kernelINS_13Kernel_traitsIffffjLj30720ELj4ELj1ELj4ELj4ENS_18Kernel_traits_baseILj30720EffffjLj128EEEEEEEvNS_9FwdParamsE)
        /*1370*/ 	.word	0x00000000


	//----- nvinfo : EIATTR_MIN_STACK_SIZE
	.align		4
.L_829:
        /*1374*/ 	.byte	0x04, 0x12
        /*1376*/ 	.short	(.L_831 - .L_830)
	.align		4
.L_830:
        /*1378*/ 	.word	index@(_ZN10layer_norm13ln_fwd_kernelINS_13Kernel_traitsI13__nv_bfloat16fS2_fjLj25600ELj4ELj1ELj4ELj4ENS_18Kernel_traits_baseILj25600ES2_fS2_fjLj128EEEEEEEvNS_9FwdParamsE)
        /*137c*/ 	.word	0x00000000


	//----- nvinfo : EIATTR_MIN_STACK_SIZE
	.align		4
.L_831:
        /*1380*/ 	.byte	0x04, 0x12
        /*1382*/ 	.short	(.L_833 - .L_832)
	.align		4
.L_832:
        /*1384*/ 	.word	index@(_ZN10layer_norm13ln_fwd_kernelINS_13Kernel_traitsI13__nv_bfloat16S2_S2_fjLj25600ELj2ELj1ELj4ELj8ENS_18Kernel_traits_baseILj25600ES2_S2_S2_fjLj128EEEEEEEvNS_9FwdParamsE)
        /*1388*/ 	.word	0x00000000


	//----- nvinfo : EIATTR_MIN_STACK_SIZE
	.align		4
.L_833:
        /*138c*/ 	.byte	0x04, 0x12
        /*138e*/ 	.short	(.L_835 - .L_834)
	.align		4
.L_834:
        /*1390*/ 	.word	index@(_ZN10layer_norm13ln_fwd_kernelINS_13Kernel_traitsI6__halffS2_fjLj25600ELj4ELj1ELj4ELj4ENS_18Kernel_traits_baseILj25600ES2_fS2_fjLj128EEEEEEEvNS_9FwdParamsE)
        /*1394*/ 	.word	0x00000000


	//----- nvinfo : EIATTR_MIN_STACK_SIZE
	.align		4
.L_835:
        /*1398*/ 	.byte	0x04, 0x12
        /*139a*/ 	.short	(.L_837 - .L_836)
	.align		4
.L_836:
        /*139c*/ 	.word	index@(_ZN10layer_norm13ln_fwd_kernelINS_13Kernel_traitsI6__halfS2_S2_fjLj25600ELj2ELj1ELj4ELj8ENS_18Kernel_traits_baseILj25600ES2_S2_S2_fjLj128EEEEEEEvNS_9FwdParamsE)
        /*13a0*/ 	.word	0x00000000


	//----- nvinfo : EIATTR_MIN_STACK_SIZE
	.align		4
.L_837:
        /*13a4*/ 	.byte	0x04, 0x12
        /*13a6*/ 	.short	(.L_839 - .L_838)
	.align		4
.L_838:
        /*13a8*/ 	.word	index@(_ZN10layer_norm13ln_fwd_kernelINS_13Kernel_traitsIffffjLj25600ELj4ELj1ELj4ELj4ENS_18Kernel_traits_baseILj25600EffffjLj128EEEEEEEvNS_9FwdParamsE)
        /*13ac*/ 	.word	0x00000000


	//----- nvinfo : EIATTR_MIN_STACK_SIZE
	.align		4
.L_839:
        /*13b0*/ 	.byte	0x04, 0x12
        /*13b2*/ 	.short	(.L_841 - .L_840)
	.align		4
.L_840:
        /*13b4*/ 	.word	index@(_ZN10layer_norm13ln_fwd_kernelINS_13Kernel_traitsI13__nv_bfloat16fS2_fjLj24576ELj2ELj1ELj4ELj16ENS_18Kernel_traits_baseILj24576ES2_fS2_fjLj128EEEEEEEvNS_9FwdParamsE)
        /*13b8*/ 	.word	0x00000000


	//----- nvinfo : EIATTR_MIN_STACK_SIZE
	.align		4
.L_841:
        /*13bc*/ 	.byte	0x04, 0x12
        /*13be*/ 	.short	(.L_843 - .L_842)
	.align		4
.L_842:
        /*13c0*/ 	.word	index@(_ZN10layer_norm13ln_fwd_kernelINS_13Kernel_traitsI13__nv_bfloat16S2_S2_fjLj24576ELj2ELj1ELj4ELj16ENS_18Kernel_traits_baseILj24576ES2_S2_S2_fjLj128EEEEEEEvNS_9FwdParamsE)
        /*13c4*/ 	.word	0x00000000


	//----- nvinfo : EIATTR_MIN_STACK_SIZE
	.align		4
.L_843:
        /*13c8*/ 	.byte	0x04, 0x12
        /*13ca*/ 	.short	(.L_845 - .L_844)
	.align		4
.L_844:
        /*13cc*/ 	.word	index@(_ZN10layer_norm13ln_fwd_kernelINS_13Kernel_traitsI6__halffS2_fjLj24576ELj2ELj1ELj4ELj16ENS_18Kernel_traits_baseILj24576ES2_fS2_fjLj128EEEEEEEvNS_9FwdParamsE)
        /*13d0*/ 	.word	0x00000000


	//----- nvinfo : EIATTR_MIN_STACK_SIZE
	.align		4
.L_845:
        /*13d4*/ 	.byte	0x04, 0x12
        /*13d6*/ 	.short	(.L_847 - .L_846)
	.align		4
.L_846:
        /*13d8*/ 	.word	index@(_ZN10layer_norm13ln_fwd_kernelINS_13Kernel_traitsI6__halfS2_S2_fjLj24576ELj2ELj1ELj4ELj16ENS_18Kernel_traits_baseILj24576ES2_S2_S2_fjLj128EEEEEEEvNS_9FwdParamsE)
        /*13dc*/ 	.word	0x00000000


	//----- nvinfo : EIATTR_MIN_STACK_SIZE
	.align		4
.L_847:
        /*13e0*/ 	.byte	0x04, 0x12
        /*13e2*/ 	.short	(.L_849 - .L_848)
	.align		4
.L_848:
        /*13e4*/ 	.word	index@(_ZN10layer_norm13ln_fwd_kernelINS_13Kernel_traitsIffffjLj24576ELj4ELj1ELj4ELj16ENS_18Kernel_traits_baseILj24576EffffjLj128EEEEEEEvNS_9FwdParamsE)
        /*13e8*/ 	.word	0x00000000


	//----- nvinfo : EIATTR_MIN_STACK_SIZE
	.align		4
.L_849:
        /*13ec*/ 	.byte	0x04, 0x12
        /*13ee*/ 	.short	(.L_851 - .L_850)
	.align		4
.L_850:
        /*13f0*/ 	.word	index@(_ZN10layer_norm13ln_fwd_kernelINS_13Kernel_traitsI13__nv_bfloat16fS2_fjLj20480ELj2ELj1ELj4ELj16ENS_18Kernel_traits_baseILj20480ES2_fS2_fjLj128EEEEEEEvNS_9FwdParamsE)
        /*13f4*/ 	.word	0x00000000


	//----- nvinfo : EIATTR_MIN_STACK_SIZE
	.align		4
.L_851:
        /*13f8*/ 	.byte	0x04, 0x12
        /*13fa*/ 	.short	(.L_853 - .L_852)
	.align		4
.L_852:
        /*13fc*/ 	.word	index@(_ZN10layer_norm13ln_fwd_kernelINS_13Kernel_traitsI13__nv_bfloat16S2_S2_fjLj20480ELj2ELj1ELj4ELj16ENS_18Kernel_traits_baseILj20480ES2_S2_S2_fjLj128EEEEEEEvNS_9FwdParamsE)
        /*1400*/ 	.word	0x00000000


	//----- nvinfo : EIATTR_MIN_STACK_SIZE
	.align		4
.L_853:
        /*1404*/ 	.byte	0x04, 0x12
        /*1406*/ 	.short	(.L_855 - .L_854)
	.align		4
.L_854:
        /*1408*/ 	.word	index@(_ZN10layer_norm13ln_fwd_kernelINS_13Kernel_traitsI6__halffS2_fjLj20480ELj2ELj1ELj4ELj16ENS_18Kernel_traits_baseILj20480ES2_fS2_fjLj128EEEEEEEvNS_9FwdParamsE)
        /*140c*/ 	.word	0x00000000


	//----- nvinfo : EIATTR_MIN_STACK_SIZE
	.align		4
.L_855:
        /*1410*/ 	.byte	0x04, 0x12
        /*1412*/ 	.short	(.L_857 - .L_856)
	.align		4
.L_856:
        /*1414*/ 	.word	index@(_ZN10layer_norm13ln_fwd_kernelINS_13Kernel_traitsI6__halfS2_S2_fjLj20480ELj2ELj1ELj4ELj16ENS_18Kernel_traits_baseILj20480ES2_S2_S2_fjLj128EEEEEEEvNS_9FwdParamsE)
        /*1418*/ 	.word	0x00000000


	//----- nvinfo : EIATTR_MIN_STACK_SIZE
	.align		4
.L_857:
        /*141c*/ 	.byte	0x04, 0x12
        /*141e*/ 	.short	(.L_859 - .L_858)
	.align		4
.L_858:
        /*1420*/ 	.word	index@(_ZN10layer_norm13ln_fwd_kernelINS_13Kernel_traitsIffffjLj20480ELj2ELj1ELj4ELj16ENS_18Kernel_traits_baseILj20480EffffjLj128EEEEEEEvNS_9FwdParamsE)
        /*1424*/ 	.word	0x00000000


	//----- nvinfo : EIATTR_MIN_STACK_SIZE
	.align		4
.L_859:
        /*1428*/ 	.byte	0x04, 0x12
        /*142a*/ 	.short	(.L_861 - .L_860)
	.align		4
.L_860:
        /*142c*/ 	.word	index@(_ZN10layer_norm13ln_fwd_kernelINS_13Kernel_traitsI13__nv_bfloat16fS2_fjLj18432ELj4ELj1ELj4ELj16ENS_18Kernel_traits_baseILj18432ES2_fS2_fjLj128EEEEEEEvNS_9FwdParamsE)
        /*1430*/ 	.word	0x00000000


	//----- nvinfo : EIATTR_MIN_STACK_SIZE
	.align		4
.L_861:
        /*1434*/ 	.byte	0x04, 0x12
        /*1436*/ 	.short	(.L_863 - .L_862)
	.align		4
.L_862:
        /*1438*/ 	.word	index@(_ZN10layer_norm13ln_fwd_kernelINS_13Kernel_traitsI13__nv_bfloat16S2_S2_fjLj18432ELj2ELj1ELj4ELj16ENS_18Kernel_traits_baseILj18432ES2_S2_S2_fjLj128EEEEEEEvNS_9FwdParamsE)
        /*143c*/ 	.word	0x00000000


	//----- nvinfo : EIATTR_MIN_STACK_SIZE
	.align		4
.L_863:
        /*1440*/ 	.byte	0x04, 0x12
        /*1442*/ 	.short	(.L_865 - .L_864)
	.align		4
.L_864:
        /*1444*/ 	.word	index@(_ZN10layer_norm13ln_fwd_kernelINS_13Kernel_traitsI6__halffS2_fjLj18432ELj2ELj1ELj4ELj16ENS_18Kernel_traits_baseILj18432ES2_fS2_fjLj128EEEEEEEvNS_9FwdParamsE)
        /*1448*/ 	.word	0x00000000


	//----- nvinfo : EIATTR_MIN_STACK_SIZE
	.align		4
.L_865:
        /*144c*/ 	.byte	0x04, 0x12
        /*144e*/ 	.short	(.L_867 - .L_866)
	.align		4
.L_866:
        /*1450*/ 	.word	index@(_ZN10layer_norm13ln_fwd_kernelINS_13Kernel_traitsI6__halfS2_S2_fjLj18432ELj2ELj1ELj4ELj16ENS_18Kernel_traits_baseILj18432ES2_S2_S2_fjLj128EEEEEEEvNS_9FwdParamsE)
        /*1454*/ 	.word	0x00000000


	//----- nvinfo : EIATTR_MIN_STACK_SIZE
	.align		4
.L_867:
        /*1458*/ 	.byte	0x04, 0x12
        /*145a*/ 	.short	(.L_869 - .L_868)
	.align		4
.L_868:
        /*145c*/ 	.word	index@(_ZN10layer_norm13ln_fwd_kernelINS_13Kernel_traitsIffffjLj18432ELj4ELj1ELj4ELj16ENS_18Kernel_traits_baseILj18432EffffjLj128EEEEEEEvNS_9FwdParamsE)
        /*1460*/ 	.word	0x00000000


	//----- nvinfo : EIATTR_MIN_STACK_SIZE
	.align		4
.L_869:
        /*1464*/ 	.byte	0x04, 0x12
        /*1466*/ 	.short	(.L_871 - .L_870)
	.align		4
.L_870:
        /*1468*/ 	.word	index@(_ZN10layer_norm13ln_fwd_kernelINS_13Kernel_traitsI13__nv_bfloat16fS2_fjLj16384ELj2ELj1ELj4ELj16ENS_18Kernel_traits_baseILj16384ES2_fS2_fjLj128EEEEEEEvNS_9FwdParamsE)
        /*146c*/ 	.word	0x00000000


	//----- nvinfo : EIATTR_MIN_STACK_SIZE
	.align		4
.L_871:
        /*1470*/ 	.byte	0x04, 0x12
        /*1472*/ 	.short	(.L_873 - .L_872)
	.align		4
.L_872:
        /*1474*/ 	.word	index@(_ZN10layer_norm13ln_fwd_kernelINS_13Kernel_traitsI13__nv_bfloat16S2_S2_fjLj16384ELj2ELj1ELj4ELj16ENS_18Kernel_traits_baseILj16384ES2_S2_S2_fjLj128EEEEEEEvNS_9FwdParamsE)
        /*1478*/ 	.word	0x00000000


	//----- nvinfo : EIATTR_MIN_STACK_SIZE
	.align		4
.L_873:
        /*147c*/ 	.byte	0x04, 0x12
        /*147e*/ 	.short	(.L_875 - .L_874)
	.align		4
.L_874:
        /*1480*/ 	.word	index@(_ZN10layer_norm13ln_fwd_kernelINS_13Kernel_traitsI6__halffS2_fjLj16384ELj2ELj1ELj4ELj16ENS_18Kernel_traits_baseILj16384ES2_fS2_fjLj128EEEEEEEvNS_9FwdParamsE)
        /*1484*/ 	.word	0x00000000


	//----- nvinfo : EIATTR_MIN_STACK_SIZE
	.align		4
.L_875:
        /*1488*/ 	.byte	0x04, 0x12
        /*148a*/ 	.short	(.L_877 - .L_876)
	.align		4
.L_876:
        /*148c*/ 	.word	index@(_ZN10layer_norm13ln_fwd_kernelINS_13Kernel_traitsI6__halfS2_S2_fjLj16384ELj2ELj1ELj4ELj16ENS_18Kernel_traits_baseILj16384ES2_S2_S2_fjLj128EEEEEEEvNS_9FwdParamsE)
        /*1490*/ 	.word	0x00000000


	//----- nvinfo : EIATTR_MIN_STACK_SIZE
	.align		4
.L_877:
        /*1494*/ 	.byte	0x04, 0x12
        /*1496*/ 	.short	(.L_879 - .L_878)
	.align		4
.L_878:
        /*1498*/ 	.word	index@(_ZN10layer_norm13ln_fwd_kernelINS_13Kernel_traitsIffffjLj16384ELj2ELj1ELj4ELj16ENS_18Kernel_traits_baseILj16384EffffjLj128EEEEEEEvNS_9FwdParamsE)
        /*149c*/ 	.word	0x00000000


	//----- nvinfo : EIATTR_MIN_STACK_SIZE
	.align		4
.L_879:
        /*14a0*/ 	.byte	0x04, 0x12
        /*14a2*/ 	.short	(.L_881 - .L_880)
	.align		4
.L_880:
        /*14a4*/ 	.word	index@(_ZN10layer_norm13ln_fwd_kernelINS_13Kernel_traitsI13__nv_bfloat16fS2_fjLj15360ELj2ELj1ELj4ELj8ENS_18Kernel_traits_baseILj15360ES2_fS2_fjLj128EEEEEEEvNS_9FwdParamsE)
        /*14a8*/ 	.word	0x00000000


	//----- nvinfo : EIATTR_MIN_STACK_SIZE
	.align		4
.L_881:
        /*14ac*/ 	.byte	0x04, 0x12
        /*14ae*/ 	.short	(.L_883 - .L_882)
	.align		4
.L_882:
        /*14b0*/ 	.word	index@(_ZN10layer_norm13ln_fwd_kernelINS_13Kernel_traitsI13__nv_bfloat16S2_S2_fjLj15360ELj2ELj1ELj4ELj8ENS_18Kernel_traits_baseILj15360ES2_S2_S2_fjLj128EEEEEEEvNS_9FwdParamsE)
        /*14b4*/ 	.word	0x00000000


	//----- nvinfo : EIATTR_MIN_STACK_SIZE
	.align		4
.L_883:
        /*14b8*/ 	.byte	0x04, 0x12
        /*14ba*/ 	.short	(.L_885 - .L_884)
	.align		4
.L_884:
        /*14bc*/ 	.word	index@(_ZN10layer_norm13ln_fwd_kernelINS_13Kernel_traitsI6__halffS2_fjLj15360ELj2ELj1ELj4ELj8ENS_18Kernel_traits_baseILj15360ES2_fS2_fjLj128EEEEEEEvNS_9FwdParamsE)
        /*14c0*/ 	.word	0x00000000


	//----- nvinfo : EIATTR_MIN_STACK_SIZE
	.align		4
.L_885:
        /*14c4*/ 	.byte	0x04, 0x12
        /*14c6*/ 	.short	(.L_887 - .L_886)
	.align		4
.L_886:
        /*14c8*/ 	.word	index@(_ZN10layer_norm13ln_fwd_kernelINS_13Kernel_traitsI6__halfS2_S2_fjLj15360ELj2ELj1ELj4ELj8ENS_18Kernel_traits_baseILj15360ES2_S2_S2_fjLj128EEEEEEEvNS_9FwdParamsE)
        /*14cc*/ 	.word	0x00000000


	//----- nvinfo : EIATTR_MIN_STACK_SIZE
	.align		4
.L_887:
        /*14d0*/ 	.byte	0x04, 0x12
        /*14d2*/ 	.short	(.L_889 - .L_888)
	.align		4
.L_888:
        /*14d4*/ 	.word	index@(_ZN10layer_norm13ln_fwd_kernelINS_13Kernel_traitsIffffjLj15360ELj2ELj1ELj4ELj8ENS_18Kernel_traits_baseILj15360EffffjLj128EEEEEEEvNS_9FwdParamsE)
        /*14d8*/ 	.word	0x00000000


	//----- nvinfo : EIATTR_MIN_STACK_SIZE
	.align		4
.L_889:
        /*14dc*/ 	.byte	0x04, 0x12
        /*14de*/ 	.short	(.L_891 - .L_890)
	.align		4
.L_890:
        /*14e0*/ 	.word	index@(_ZN10layer_norm13ln_fwd_kernelINS_13Kernel_traitsI13__nv_bfloat16fS2_fjLj14336ELj2ELj1ELj4ELj8ENS_18Kernel_traits_baseILj14336ES2_fS2_fjLj128EEEEEEEvNS_9FwdParamsE)
        /*14e4*/ 	.word	0x00000000


	//----- nvinfo : EIATTR_MIN_STACK_SIZE
	.align		4
.L_891:
        /*14e8*/ 	.byte	0x04, 0x12
        /*14ea*/ 	.short	(.L_893 - .L_892)
	.align		4
.L_892:
        /*14ec*/ 	.word	index@(_ZN10layer_norm13ln_fwd_kernelINS_13Kernel_traitsI13__nv_bfloat16S2_S2_fjLj14336ELj2ELj1ELj4ELj16ENS_18Kernel_traits_baseILj14336ES2_S2_S2_fjLj128EEEEEEEvNS_9FwdParamsE)
        /*14f0*/ 	.word	0x00000000


	//----- nvinfo : EIATTR_MIN_STACK_SIZE
	.align		4
.L_893:
        /*14f4*/ 	.byte	0x04, 0x12
        /*14f6*/ 	.short	(.L_895 - .L_894)
	.align		4
.L_894:
        /*14f8*/ 	.word	index@(_ZN10layer_norm13ln_fwd_kernelINS_13Kernel_traitsI6__halffS2_fjLj14336ELj2ELj1ELj4ELj16ENS_18Kernel_traits_baseILj14336ES2_fS2_fjLj128EEEEEEEvNS_9FwdParamsE)
        /*14fc*/ 	.word	0x00000000


	//----- nvinfo : EIATTR_MIN_STACK_SIZE
	.align		4
.L_895:
        /*1500*/ 	.byte	0x04, 0x12
        /*1502*/ 	.short	(.L_897 - .L_896)
	.align		4
.L_896:
        /*1504*/ 	.word	index@(_ZN10layer_norm13ln_fwd_kernelINS_13Kernel_traitsI6__halfS2_S2_fjLj14336ELj2ELj1ELj4ELj16ENS_18Kernel_traits_baseILj14336ES2_S2_S2_fjLj128EEEEEEEvNS_9FwdParamsE)
        /*1508*/ 	.word	0x00000000


	//----- nvinfo : EIATTR_MIN_STACK_SIZE
	.align		4
.L_897:
        /*150c*/ 	.byte	0x04, 0x12
        /*150e*/ 	.short	(.L_899 - .L_898)
	.align		4
.L_898:
        /*1510*/ 	.word	index@(_ZN10layer_norm13ln_fwd_kernelINS_13Kernel_traitsIffffjLj14336ELj2ELj1ELj4ELj16ENS_18Kernel_traits_baseILj14336EffffjLj128EEEEEEEvNS_9FwdParamsE)
        /*1514*/ 	.word	0x00000000


	//----- nvinfo : EIATTR_MIN_STACK_SIZE
	.align		4
.L_899:
        /*1518*/ 	.byte	0x04, 0x12
        /*151a*/ 	.short	(.L_901 - .L_900)
	.align		4
.L_900:
        /*151c*/ 	.word	index@(_ZN10layer_norm13ln_fwd_kernelINS_13Kernel_traitsI13__nv_bfloat16fS2_fjLj12800ELj2ELj1ELj4ELj4ENS_18Kernel_traits_baseILj12800ES2_fS2_fjLj128EEEEEEEvNS_9FwdParamsE)
        /*1520*/ 	.word	0x00000000


	//----- nvinfo : EIATTR_MIN_STACK_SIZE
	.align		4
.L_901:
        /*1524*/ 	.byte	0x04, 0x12
        /*1526*/ 	.short	(.L_903 - .L_902)
	.align		4
.L_902:
        /*1528*/ 	.word	index@(_ZN10layer_norm13ln_fwd_kernelINS_13Kernel_traitsI13__nv_bfloat16S2_S2_fjLj12800ELj2ELj1ELj4ELj4ENS_18Kernel_traits_baseILj12800ES2_S2_S2_fjLj128EEEEEEEvNS_9FwdParamsE)
        /*152c*/ 	.word	0x00000000


	//----- nvinfo : EIATTR_MIN_STACK_SIZE
	.align		4
.L_903:
        /*1530*/ 	.byte	0x04, 0x12
        /*1532*/ 	.short	(.L_905 - .L_904)
	.align		4
.L_904:
        /*1534*/ 	.word	index@(_ZN10layer_norm13ln_fwd_kernelINS_13Kernel_traitsI6__halffS2_fjLj12800ELj2ELj1ELj4ELj4ENS_18Kernel_traits_baseILj12800ES2_fS2_fjLj128EEEEEEEvNS_9FwdParamsE)
        /*1538*/ 	.word	0x00000000


	//----- nvinfo : EIATTR_MIN_STACK_SIZE
	.align		4
.L_905:
        /*153c*/ 	.byte	0x04, 0x12
        /*153e*/ 	.short	(.L_907 - .L_906)
	.align		4
.L_906:
        /*1540*/ 	.word	index@(_ZN10layer_norm13ln_fwd_kernelINS_13Kernel_traitsI6__halfS2_S2_fjLj12800ELj2ELj1ELj4ELj4ENS_18Kernel_traits_baseILj12800ES2_S2_S2_fjLj128EEEEEEEvNS_9FwdParamsE)
        /*1544*/ 	.word	0x00000000


	//----- nvinfo : EIATTR_MIN_STACK_SIZE
	.align		4
.L_907:
        /*1548*/ 	.byte	0x04, 0x12
        /*154a*/ 	.short	(.L_909 - .L_908)
	.align		4
.L_908:
        /*154c*/ 	.word	index@(_ZN10layer_norm13ln_fwd_kernelINS_13Kernel_traitsIffffjLj12800ELj2ELj1ELj4ELj4ENS_18Kernel_traits_baseILj12800EffffjLj128EEEEEEEvNS_9FwdParamsE)
        /*1550*/ 	.word	0x00000000


	//----- nvinfo : EIATTR_MIN_STACK_SIZE
	.align		4
.L_909:
        /*1554*/ 	.byte	0x04, 0x12
        /*1556*/ 	.short	(.L_911 - .L_910)
	.align		4
.L_910:
        /*1558*/ 	.word	index@(_ZN10layer_norm13ln_fwd_kernelINS_13Kernel_traitsI13__nv_bfloat16fS2_fjLj12288ELj2ELj1ELj4ELj16ENS_18Kernel_traits_baseILj12288ES2_fS2_fjLj128EEEEEEEvNS_9FwdParamsE)
        /*155c*/ 	.word	0x00000000


	//----- nvinfo : EIATTR_MIN_STACK_SIZE
	.align		4
.L_911:
        /*1560*/ 	.byte	0x04, 0x12
        /*1562*/ 	.short	(.L_913 - .L_912)
	.align		4
.L_912:
        /*1564*/ 	.word	index@(_ZN10layer_norm13ln_fwd_kernelINS_13Kernel_traitsI13__nv_bfloat16S2_S2_fjLj12288ELj2ELj1ELj4ELj16ENS_18Kernel_traits_baseILj12288ES2_S2_S2_fjLj128EEEEEEEvNS_9FwdParamsE)
        /*1568*/ 	.word	0x00000000


	//----- nvinfo : EIATTR_MIN_STACK_SIZE
	.align		4
.L_913:
        /*156c*/ 	.byte	0x04, 0x12
        /*156e*/ 	.short	(.L_915 - .L_914)
	.align		4
.L_914:
        /*1570*/ 	.word	index@(_ZN10layer_norm13ln_fwd_kernelINS_13Kernel_traitsI6__halffS2_fjLj12288ELj2ELj1ELj4ELj16ENS_18Kernel_traits_baseILj12288ES2_fS2_fjLj128EEEEEEEvNS_9FwdParamsE)
        /*1574*/ 	.word	0x00000000


	//----- nvinfo : EIATTR_MIN_STACK_SIZE
	.align		4
.L_915:
        /*1578*/ 	.byte	0x04, 0x12
        /*157a*/ 	.short	(.L_917 - .L_916)
	.align		4
.L_916:
        /*157c*/ 	.word	index@(_ZN10layer_norm13ln_fwd_kernelINS_13Kernel_traitsI6__halfS2_S2_fjLj12288ELj2ELj1ELj4ELj16ENS_18Kernel_traits_baseILj12288ES2_S2_S2_fjLj128EEEEEEEvNS_9FwdParamsE)
        /*1580*/ 	.word	0x00000000


	//----- nvinfo : EIATTR_MIN_STACK_SIZE
	.align		4
.L_917:
        /*1584*/ 	.byte	0x04, 0x12
        /*1586*/ 	.short	(.L_919 - .L_918)
	.align		4
.L_918:
        /*1588*/ 	.word	index@(_ZN10layer_norm13ln_fwd_kernelINS_13Kernel_traitsIffffjLj12288ELj2ELj1ELj4ELj16ENS_18Kernel_traits_baseILj12288EffffjLj128EEEEEEEvNS_9FwdParamsE)
        /*158c*/ 	.word	0x00000000


	//----- nvinfo : EIATTR_MIN_STACK_SIZE
	.align		4
.L_919:
        /*1590*/ 	.byte	0x04, 0x12
        /*1592*/ 	.short	(.L_921 - .L_920)
	.align		4
.L_920:
        /*1594*/ 	.word	index@(_ZN10layer_norm13ln_fwd_kernelINS_13Kernel_traitsI13__nv_bfloat16fS2_fjLj10240ELj1ELj1ELj4ELj16ENS_18Kernel_traits_baseILj10240ES2_fS2_fjLj128EEEEEEEvNS_9FwdParamsE)
        /*1598*/ 	.word	0x00000000


	//----- nvinfo : EIATTR_MIN_STACK_SIZE
	.align		4
.L_921:
        /*159c*/ 	.byte	0x04, 0x12
        /*159e*/ 	.short	(.L_923 - .L_922)
	.align		4
.L_922:
        /*15a0*/ 	.word	index@(_ZN10layer_norm13ln_fwd_kernelINS_13Kernel_traitsI13__nv_bfloat16S2_S2_fjLj10240ELj1ELj1ELj4ELj16ENS_18Kernel_traits_baseILj10240ES2_S2_S2_fjLj128EEEEEEEvNS_9FwdParamsE)
        /*15a4*/ 	.word	0x00000000


	//----- nvinfo : EIATTR_MIN_STACK_SIZE
	.align		4
.L_923:
        /*15a8*/ 	.byte	0x04, 0x12
        /*15aa*/ 	.short	(.L_925 - .L_924)
	.align		4
.L_924:
        /*15ac*/ 	.word	index@(_ZN10layer_norm13ln_fwd_kernelINS_13Kernel_traitsI6__halffS2_fjLj10240ELj1ELj1ELj4ELj16ENS_18Kernel_traits_baseILj10240ES2_fS2_fjLj128EEEEEEEvNS_9FwdParamsE)
        /*15b0*/ 	.word	0x00000000


	//----- nvinfo : EIATTR_MIN_STACK_SIZE
	.align		4
.L_925:
        /*15b4*/ 	.byte	0x04, 0x12
        /*15b6*/ 	.short	(.L_927 - .L_926)
	.align		4
.L_926:
        /*15b8*/ 	.word	index@(_ZN10layer_norm13ln_fwd_kernelINS_13Kernel_traitsI6__halfS2_S2_fjLj10240ELj1ELj1ELj4ELj16ENS_18Kernel_traits_baseILj10240ES2_S2_S2_fjLj128EEEEEEEvNS_9FwdParamsE)
        /*15bc*/ 	.word	0x00000000


	//----- nvinfo : EIATTR_MIN_STACK_SIZE
	.align		4
.L_927:
        /*15c0*/ 	.byte	0x04, 0x12
        /*15c2*/ 	.short	(.L_929 - .L_928)
	.align		4
.L_928:
        /*15c4*/ 	.word	index@(_ZN10layer_norm13ln_fwd_kernelINS_13Kernel_traitsIffffjLj10240ELj2ELj1ELj4ELj16ENS_18Kernel_traits_baseILj10240EffffjLj128EEEEEEEvNS_9FwdParamsE)
        /*15c8*/ 	.word	0x00000000


	//----- nvinfo : EIATTR_MIN_STACK_SIZE
	.align		4
.L_929:
        /*15cc*/ 	.byte	0x04, 0x12
        /*15ce*/ 	.short	(.L_931 - .L_930)
	.align		4
.L_930:
        /*15d0*/ 	.word	index@(_ZN10layer_norm13ln_fwd_kernelINS_13Kernel_traitsI13__nv_bfloat16fS2_fjLj8192ELj1ELj1ELj4ELj16ENS_18Kernel_traits_baseILj8192ES2_fS2_fjLj128EEEEEEEvNS_9FwdParamsE)
        /*15d4*/ 	.word	0x00000000


	//----- nvinfo : EIATTR_MIN_STACK_SIZE
	.align		4
.L_931:
        /*15d8*/ 	.byte	0x04, 0x12
        /*15da*/ 	.short	(.L_933 - .L_932)
	.align		4
.L_932:
        /*15dc*/ 	.word	index@(_ZN10layer_norm13ln_fwd_kernelINS_13Kernel_traitsI13__nv_bfloat16S2_S2_fjLj8192ELj1ELj1ELj4ELj16ENS_18Kernel_traits_baseILj8192ES2_S2_S2_fjLj128EEEEEEEvNS_9FwdParamsE)
        /*15e0*/ 	.word	0x00000000


	//----- nvinfo : EIATTR_MIN_STACK_SIZE
	.align		4
.L_933:
        /*15e4*/ 	.byte	0x04, 0x12
        /*15e6*/ 	.short	(.L_935 - .L_934)
	.align		4
.L_934:
        /*15e8*/ 	.word	index@(_ZN10layer_norm13ln_fwd_kernelINS_13Kernel_traitsI6__halffS2_fjLj8192ELj1ELj1ELj4ELj16ENS_18Kernel_traits_baseILj8192ES2_fS2_fjLj128EEEEEEEvNS_9FwdParamsE)
        /*15ec*/ 	.word	0x00000000


	//----- nvinfo : EIATTR_MIN_STACK_SIZE
	.align		4
.L_935:
        /*15f0*/ 	.byte	0x04, 0x12
        /*15f2*/ 	.short	(.L_937 - .L_936)
	.align		4
.L_936:
        /*15f4*/ 	.word	index@(_ZN10layer_norm13ln_fwd_kernelINS_13Kernel_traitsI6__halfS2_S2_fjLj8192ELj1ELj1ELj4ELj16ENS_18Kernel_traits_baseILj8192ES2_S2_S2_fjLj128EEEEEEEvNS_9FwdParamsE)
        /*15f8*/ 	.word	0x00000000


	//----- nvinfo : EIATTR_MIN_STACK_SIZE
	.align		4
.L_937:
        /*15fc*/ 	.byte	0x04, 0x12
        /*15fe*/ 	.short	(.L_939 - .L_938)
	.align		4
.L_938:
        /*1600*/ 	.word	index@(_ZN10layer_norm13ln_fwd_kernelINS_13Kernel_traitsIffffjLj8192ELj1ELj1ELj4ELj16ENS_18Kernel_traits_baseILj8192EffffjLj128EEEEEEEvNS_9FwdParamsE)
        /*1604*/ 	.word	0x00000000


	//----- nvinfo : EIATTR_MIN_STACK_SIZE
	.align		4
.L_939:
        /*1608*/ 	.byte	0x04, 0x12
        /*160a*/ 	.short	(.L_941 - .L_940)
	.align		4
.L_940:
        /*160c*/ 	.word	index@(_ZN10layer_norm13ln_fwd_kernelINS_13Kernel_traitsI13__nv_bfloat16fS2_fjLj6144ELj1ELj1ELj4ELj16ENS_18Kernel_traits_baseILj6144ES2_fS2_fjLj128EEEEEEEvNS_9FwdParamsE)
        /*1610*/ 	.word	0x00000000


	//----- nvinfo : EIATTR_MIN_STACK_SIZE
	.align		4
.L_941:
        /*1614*/ 	.byte	0x04, 0x12
        /*1616*/ 	.short	(.L_943 - .L_942)
	.align		4
.L_942:
        /*1618*/ 	.word	index@(_ZN10layer_norm13ln_fwd_kernelINS_13Kernel_traitsI13__nv_bfloat16S2_S2_fjLj6144ELj1ELj1ELj4ELj16ENS_18Kernel_traits_baseILj6144ES2_S2_S2_fjLj128EEEEEEEvNS_9FwdParamsE)
        /*161c*/ 	.word	0x00000000


	//----- nvinfo : EIATTR_MIN_STACK_SIZE
	.align		4
.L_943:
        /*1620*/ 	.byte	0x04, 0x12
        /*1622*/ 	.short	(.L_945 - .L_944)
	.align		4
.L_944:
        /*1624*/ 	.word	index@(_ZN10layer_norm13ln_fwd_kernelINS_13Kernel_traitsI6__halffS2_fjLj6144ELj1ELj1ELj4ELj16ENS_18Kernel_traits_baseILj6144ES2_fS2_fjLj128EEEEEEEvNS_9FwdParamsE)
        /*1628*/ 	.word	0x00000000


	//----- nvinfo : EIATTR_MIN_STACK_SIZE
	.align		4
.L_945:
        /*162c*/ 	.byte	0x04, 0x12
        /*162e*/ 	.short	(.L_947 - .L_946)
	.align		4
.L_946:
        /*1630*/ 	.word	index@(_ZN10layer_norm13ln_fwd_kernelINS_13Kernel_traitsI6__halfS2_S2_fjLj6144ELj1ELj1ELj4ELj16ENS_18Kernel_traits_baseILj6144ES2_S2_S2_fjLj128EEEEEEEvNS_9FwdParamsE)
        /*1634*/ 	.word	0x00000000


	//----- nvinfo : EIATTR_MIN_STACK_SIZE
	.align		4
.L_947:
        /*1638*/ 	.byte	0x04, 0x12
        /*163a*/ 	.short	(.L_949 - .L_948)
	.align		4
.L_948:
        /*163c*/ 	.word	index@(_ZN10layer_norm13ln_fwd_kernelINS_13Kernel_traitsIffffjLj6144ELj1ELj1ELj4ELj16ENS_18Kernel_traits_baseILj6144EffffjLj128EEEEEEEvNS_9FwdParamsE)
        /*1640*/ 	.word	0x00000000


	//----- nvinfo : EIATTR_MIN_STACK_SIZE
	.align		4
.L_949:
        /*1644*/ 	.byte	0x04, 0x12
        /*1646*/ 	.short	(.L_951 - .L_950)
	.align		4
.L_950:
        /*1648*/ 	.word	index@(_ZN10layer_norm13ln_fwd_kernelINS_13Kernel_traitsI13__nv_bfloat16fS2_fjLj5120ELj1ELj1ELj4ELj16ENS_18Kernel_traits_baseILj5120ES2_fS2_fjLj128EEEEEEEvNS_9FwdParamsE)
        /*164c*/ 	.word	0x00000000


	//----- nvinfo : EIATTR_MIN_STACK_SIZE
	.align		4
.L_951:
        /*1650*/ 	.byte	0x04, 0x12
        /*1652*/ 	.short	(.L_953 - .L_952)
	.align		4
.L_952:
        /*1654*/ 	.word	index@(_ZN10layer_norm13ln_fwd_kernelINS_13Kernel_traitsI13__nv_bfloat16S2_S2_fjLj5120ELj1ELj1ELj4ELj16ENS_18Kernel_traits_baseILj5120ES2_S2_S2_fjLj128EEEEEEEvNS_9FwdParamsE)
        /*1658*/ 	.word	0x00000000


	//----- nvinfo : EIATTR_MIN_STACK_SIZE
	.align		4
.L_953:
        /*165c*/ 	.byte	0x04, 0x12
        /*165e*/ 	.short	(.L_955 - .L_954)
	.align		4
.L_954:
        /*1660*/ 	.word	index@(_ZN10layer_norm13ln_fwd_kernelINS_13Kernel_traitsI6__halffS2_fjLj5120ELj1ELj1ELj4ELj16ENS_18Kernel_traits_baseILj5120ES2_fS2_fjLj128EEEEEEEvNS_9FwdParamsE)
        /*1664*/ 	.word	0x00000000


	//----- nvinfo : EIATTR_MIN_STACK_SIZE
	.align		4
.L_955:
        /*1668*/ 	.byte	0x04, 0x12
        /*166a*/ 	.short	(.L_957 - .L_956)
	.align		4
.L_956:
        /*166c*/ 	.word	index@(_ZN10layer_norm13ln_fwd_kernelINS_13Kernel_traitsI6__halfS2_S2_fjLj5120ELj1ELj1ELj4ELj16ENS_18Kernel_traits_baseILj5120ES2_S2_S2_fjLj128EEEEEEEvNS_9FwdParamsE)
        /*1670*/ 	.word	0x00000000


	//----- nvinfo : EIATTR_MIN_STACK_SIZE
	.align		4
.L_957:
        /*1674*/ 	.byte	0x04, 0x12
        /*1676*/ 	.short	(.L_959 - .L_958)
	.align		4
.L_958:
        /*1678*/ 	.word	index@(_ZN10layer_norm13ln_fwd_kernelINS_13Kernel_traitsIffffjLj5120ELj1ELj1ELj4ELj16ENS_18Kernel_traits_baseILj5120EffffjLj128EEEEEEEvNS_9FwdParamsE)
        /*167c*/ 	.word	0x00000000


	//----- nvinfo : EIATTR_MIN_STACK_SIZE
	.align		4
.L_959:
        /*1680*/ 	.byte	0x04, 0x12
        /*1682*/ 	.short	(.L_961 - .L_960)
	.align		4
.L_960:
        /*1684*/ 	.word	index@(_ZN10layer_norm13ln_fwd_kernelINS_13Kernel_traitsI13__nv_bfloat16fS2_fjLj4096ELj1ELj1ELj4ELj16ENS_18Kernel_traits_baseILj4096ES2_fS2_fjLj128EEEEEEEvNS_9FwdParamsE)
        /*1688*/ 	.word	0x00000000


	//----- nvinfo : EIATTR_MIN_STACK_SIZE
	.align		4
.L_961:
        /*168c*/ 	.byte	0x04, 0x12
        /*168e*/ 	.short	(.L_963 - .L_962)
	.align		4
.L_962:
        /*1690*/ 	.word	index@(_ZN10layer_norm13ln_fwd_kernelINS_13Kernel_traitsI13__nv_bfloat16S2_S2_fjLj4096ELj1ELj1ELj4ELj16ENS_18Kernel_traits_baseILj4096ES2_S2_S2_fjLj128EEEEEEEvNS_9FwdParamsE)
        /*1694*/ 	.word	0x00000000


	//----- nvinfo : EIATTR_MIN_STACK_SIZE
	.align		4
.L_963:
        /*1698*/ 	.byte	0x04, 0x12
        /*169a*/ 	.short	(.L_965 - .L_964)
	.align		4
.L_964:
        /*169c*/ 	.word	index@(_ZN10layer_norm13ln_fwd_kernelINS_13Kernel_traitsI6__halffS2_fjLj4096ELj1ELj1ELj4ELj16ENS_18Kernel_traits_baseILj4096ES2_fS2_fjLj128EEEEEEEvNS_9FwdParamsE)
        /*16a0*/ 	.word	0x00000000


	//----- nvinfo : EIATTR_MIN_STACK_SIZE
	.align		4
.L_965:
        /*16a4*/ 	.byte	0x04, 0x12
        /*16a6*/ 	.short	(.L_967 - .L_966)
	.align		4
.L_966:
        /*16a8*/ 	.word	index@(_ZN10layer_norm13ln_fwd_kernelINS_13Kernel_traitsI6__halfS2_S2_fjLj4096ELj1ELj1ELj4ELj16ENS_18Kernel_traits_baseILj4096ES2_S2_S2_fjLj128EEEEEEEvNS_9FwdParamsE)
        /*16ac*/ 	.word	0x00000000


	//----- nvinfo : EIATTR_MIN_STACK_SIZE
	.align		4
.L_967:
        /*16b0*/ 	.byte	0x04, 0x12
        /*16b2*/ 	.short	(.L_969 - .L_968)
	.align		4
.L_968:
        /*16b4*/ 	.word	index@(_ZN10layer_norm13ln_fwd_kernelINS_13Kernel_traitsIffffjLj4096ELj1ELj1ELj4ELj16ENS_18Kernel_traits_baseILj4096EffffjLj128EEEEEEEvNS_9FwdParamsE)
        /*16b8*/ 	.word	0x00000000


	//----- nvinfo : EIATTR_MIN_STACK_SIZE
	.align		4
.L_969:
        /*16bc*/ 	.byte	0x04, 0x12
        /*16be*/ 	.short	(.L_971 - .L_970)
	.align		4
.L_970:
        /*16c0*/ 	.word	index@(_ZN10layer_norm13ln_fwd_kernelINS_13Kernel_traitsI13__nv_bfloat16fS2_fjLj3840ELj1ELj1ELj4ELj4ENS_18Kernel_traits_baseILj3840ES2_fS2_fjLj128EEEEEEEvNS_9FwdParamsE)
        /*16c4*/ 	.word	0x00000000


	//----- nvinfo : EIATTR_MIN_STACK_SIZE
	.align		4
.L_971:
        /*16c8*/ 	.byte	0x04, 0x12
        /*16ca*/ 	.short	(.L_973 - .L_972)
	.align		4
.L_972:
        /*16cc*/ 	.word	index@(_ZN10layer_norm13ln_fwd_kernelINS_13Kernel_traitsI13__nv_bfloat16S2_S2_fjLj3840ELj1ELj1ELj4ELj4ENS_18Kernel_traits_baseILj3840ES2_S2_S2_fjLj128EEEEEEEvNS_9FwdParamsE)
        /*16d0*/ 	.word	0x00000000


	//----- nvinfo : EIATTR_MIN_STACK_SIZE
	.align		4
.L_973:
        /*16d4*/ 	.byte	0x04, 0x12
        /*16d6*/ 	.short	(.L_975 - .L_974)
	.align		4
.L_974:
        /*16d8*/ 	.word	index@(_ZN10layer_norm13ln_fwd_kernelINS_13Kernel_traitsI6__halffS2_fjLj3840ELj1ELj1ELj4ELj4ENS_18Kernel_traits_baseILj3840ES2_fS2_fjLj128EEEEEEEvNS_9FwdParamsE)
        /*16dc*/ 	.word	0x00000000


	//----- nvinfo : EIATTR_MIN_STACK_SIZE
	.align		4
.L_975:
        /*16e0*/ 	.byte	0x04, 0x12
        /*16e2*/ 	.short	(.L_977 - .L_976)
	.align		4
.L_976:
        /*16e4*/ 	.word	index@(_ZN10layer_norm13ln_fwd_kernelINS_13Kernel_traitsI6__halfS2_S2_fjLj3840ELj1ELj1ELj4ELj4ENS_18Kernel_traits_baseILj3840ES2_S2_S2_fjLj128EEEEEEEvNS_9FwdParamsE)
        /*16e8*/ 	.word	0x00000000


	//----- nvinfo : EIATTR_MIN_STACK_SIZE
	.align		4
.L_977:
        /*16ec*/ 	.byte	0x04, 0x12
        /*16ee*/ 	.short	(.L_979 - .L_978)
	.align		4
.L_978:
        /*16f0*/ 	.word	index@(_ZN10layer_norm13ln_fwd_kernelINS_13Kernel_traitsIffffjLj3840ELj1ELj1ELj4ELj4ENS_18Kernel_traits_baseILj3840EffffjLj128EEEEEEEvNS_9FwdParamsE)
        /*16f4*/ 	.word	0x00000000


	//----- nvinfo : EIATTR_MIN_STACK_SIZE
	.align		4
.L_979:
        /*16f8*/ 	.byte	0x04, 0x12
        /*16fa*/ 	.short	(.L_981 - .L_980)
	.align		4
.L_980:
        /*16fc*/ 	.word	index@(_ZN10layer_norm13ln_fwd_kernelINS_13Kernel_traitsI13__nv_bfloat16fS2_fjLj3072ELj1ELj1ELj4ELj16ENS_18Kernel_traits_baseILj3072ES2_fS2_fjLj128EEEEEEEvNS_9FwdParamsE)
        /*1700*/ 	.word	0x00000000


	//----- nvinfo : EIATTR_MIN_STACK_SIZE
	.align		4
.L_981:
        /*1704*/ 	.byte	0x04, 0x12
        /*1706*/ 	.short	(.L_983 - .L_982)
	.align		4
.L_982:
        /*1708*/ 	.word	index@(_ZN10layer_norm13ln_fwd_kernelINS_13Kernel_traitsI13__nv_bfloat16S2_S2_fjLj3072ELj1ELj1ELj4ELj16ENS_18Kernel_traits_baseILj3072ES2_S2_S2_fjLj128EEEEEEEvNS_9FwdParamsE)
        /*170c*/ 	.word	0x00000000


	//----- nvinfo : EIATTR_MIN_STACK_SIZE
	.align		4
.L_983:
        /*1710*/ 	.byte	0x04, 0x12
        /*1712*/ 	.short	(.L_985 - .L_984)
	.align		4
.L_984:
        /*1714*/ 	.word	index@(_ZN10layer_norm13ln_fwd_kernelINS_13Kernel_traitsI6__halffS2_fjLj3072ELj1ELj1ELj4ELj16ENS_18Kernel_traits_baseILj3072ES2_fS2_fjLj128EEEEEEEvNS_9FwdParamsE)
        /*1718*/ 	.word	0x00000000


	//----- nvinfo : EIATTR_MIN_STACK_SIZE
	.align		4
.L_985:
        /*171c*/ 	.byte	0x04, 0x12
        /*171e*/ 	.short	(.L_987 - .L_986)
	.align		4
.L_986:
        /*1720*/ 	.word	index@(_ZN10layer_norm13ln_fwd_kernelINS_13Kernel_traitsI6__halfS2_S2_fjLj3072ELj1ELj1ELj4ELj16ENS_18Kernel_traits_baseILj3072ES2_S2_S2_fjLj128EEEEEEEvNS_9FwdParamsE)
        /*1724*/ 	.word	0x00000000


	//----- nvinfo : EIATTR_MIN_STACK_SIZE
	.align		4
.L_987:
        /*1728*/ 	.byte	0x04, 0x12
        /*172a*/ 	.short	(.L_989 - .L_988)
	.align		4
.L_988:
        /*172c*/ 	.word	index@(_ZN10layer_norm13ln_fwd_kernelINS_13Kernel_traitsIffffjLj3072ELj1ELj1ELj4ELj16ENS_18Kernel_traits_baseILj3072EffffjLj128EEEEEEEvNS_9FwdParamsE)
        /*1730*/ 	.word	0x00000000


	//----- nvinfo : EIATTR_MIN_STACK_SIZE
	.align		4
.L_989:
        /*1734*/ 	.byte	0x04, 0x12
        /*1736*/ 	.short	(.L_991 - .L_990)
	.align		4
.L_990:
        /*1738*/ 	.word	index@(_ZN10layer_norm13ln_fwd_kernelINS_13Kernel_traitsI13__nv_bfloat16fS2_fjLj2304ELj1ELj4ELj1ELj16ENS_18Kernel_traits_baseILj2304ES2_fS2_fjLj128EEEEEEEvNS_9FwdParamsE)
        /*173c*/ 	.word	0x00000000


	//----- nvinfo : EIATTR_MIN_STACK_SIZE
	.align		4
.L_991:
        /*1740*/ 	.byte	0x04, 0x12
        /*1742*/ 	.short	(.L_993 - .L_992)
	.align		4
.L_992:
        /*1744*/ 	.word	index@(_ZN10layer_norm13ln_fwd_kernelINS_13Kernel_traitsI13__nv_bfloat16S2_S2_fjLj2304ELj1ELj4ELj1ELj16ENS_18Kernel_traits_baseILj2304ES2_S2_S2_fjLj128EEEEEEEvNS_9FwdParamsE)
        /*1748*/ 	.word	0x00000000


	//----- nvinfo : EIATTR_MIN_STACK_SIZE
	.align		4
.L_993:
        /*174c*/ 	.byte	0x04, 0x12
        /*174e*/ 	.short	(.L_995 - .L_994)
	.align		4
.L_994:
        /*1750*/ 	.word	index@(_ZN10layer_norm13ln_fwd_kernelINS_13Kernel_traitsI6__halffS2_fjLj2304ELj1ELj4ELj1ELj16ENS_18Kernel_traits_baseILj2304ES2_fS2_fjLj128EEEEEEEvNS_9FwdParamsE)
        /*1754*/ 	.word	0x00000000


	//----- nvinfo : EIATTR_MIN_STACK_SIZE
	.align		4
.L_995:
        /*1758*/ 	.byte	0x04, 0x12
        /*175a*/ 	.short	(.L_997 - .L_996)
	.align		4
.L_996:
        /*175c*/ 	.word	index@(_ZN10layer_norm13ln_fwd_kernelINS_13Kernel_traitsI6__halfS2_S2_fjLj2304ELj1ELj4ELj1ELj16ENS_18Kernel_traits_baseILj2304ES2_S2_S2_fjLj128EEEEEEEvNS_9FwdParamsE)
        /*1760*/ 	.word	0x00000000


	//----- nvinfo : EIATTR_MIN_STACK_SIZE
	.align		4
.L_997:
        /*1764*/ 	.byte	0x04, 0x12
        /*1766*/ 	.short	(.L_999 - .L_998)
	.align		4
.L_998:
        /*1768*/ 	.word	index@(_ZN10layer_norm13ln_fwd_kernelINS_13Kernel_traitsIffffjLj2304ELj1ELj4ELj1ELj16ENS_18Kernel_traits_baseILj2304EffffjLj128EEEEEEEvNS_9FwdParamsE)
        /*176c*/ 	.word	0x00000000


	//----- nvinfo : EIATTR_MIN_STACK_SIZE
	.align		4
.L_999:
        /*1770*/ 	.byte	0x04, 0x12
        /*1772*/ 	.short	(.L_1001 - .L_1000)
	.align		4
.L_1000:
        /*1774*/ 	.word	index@(_ZN10layer_norm13ln_fwd_kernelINS_13Kernel_traitsI13__nv_bfloat16fS2_fjLj2048ELj1ELj4ELj1ELj16ENS_18Kernel_traits_baseILj2048ES2_fS2_fjLj128EEEEEEEvNS_9FwdParamsE)
        /*1778*/ 	.word	0x00000000


	//----- nvinfo : EIATTR_MIN_STACK_SIZE
	.align		4
.L_1001:
        /*177c*/ 	.byte	0x04, 0x12
        /*177e*/ 	.short	(.L_1003 - .L_1002)
	.align		4
.L_1002:
        /*1780*/ 	.word	index@(_ZN10layer_norm13ln_fwd_kernelINS_13Kernel_traitsI13__nv_bfloat16S2_S2_fjLj2048ELj1ELj4ELj1ELj16ENS_18Kernel_traits_baseILj2048ES2_S2_S2_fjLj128EEEEEEEvNS_9FwdParamsE)
        /*1784*/ 	.word	0x00000000


	//----- nvinfo : EIATTR_MIN_STACK_SIZE
	.align		4
.L_1003:
        /*1788*/ 	.byte	0x04, 0x12
        /*178a*/ 	.short	(.L_1005 - .L_1004)
	.align		4
.L_1004:
        /*178c*/ 	.word	index@(_ZN10layer_norm13ln_fwd_kernelINS_13Kernel_traitsI6__halffS2_fjLj2048ELj1ELj4ELj1ELj16ENS_18Kernel_traits_baseILj2048ES2_fS2_fjLj128EEEEEEEvNS_9FwdParamsE)
        /*1790*/ 	.word	0x00000000


	//----- nvinfo : EIATTR_MIN_STACK_SIZE
	.align		4
.L_1005:
        /*1794*/ 	.byte	0x04, 0x12
        /*1796*/ 	.short	(.L_1007 - .L_1006)
	.align		4
.L_1006:
        /*1798*/ 	.word	index@(_ZN10layer_norm13ln_fwd_kernelINS_13Kernel_traitsI6__halfS2_S2_fjLj2048ELj1ELj4ELj1ELj16ENS_18Kernel_traits_baseILj2048ES2_S2_S2_fjLj128EEEEEEEvNS_9FwdParamsE)
        /*179c*/ 	.word	0x00000000


	//----- nvinfo : EIATTR_MIN_STACK_SIZE
	.align		4
.L_1007:
        /*17a0*/ 	.byte	0x04, 0x12
        /*17a2*/ 	.short	(.L_1009 - .L_1008)
	.align		4
.L_1008:
        /*17a4*/ 	.word	index@(_ZN10layer_norm13ln_fwd_kernelINS_13Kernel_traitsIffffjLj2048ELj1ELj4ELj1ELj16ENS_18Kernel_traits_baseILj2048EffffjLj128EEEEEEEvNS_9FwdParamsE)
        /*17a8*/ 	.word	0x00000000


	//----- nvinfo : EIATTR_MIN_STACK_SIZE
	.align		4
.L_1009:
        /*17ac*/ 	.byte	0x04, 0x12
        /*17ae*/ 	.short	(.L_1011 - .L_1010)
	.align		4
.L_1010:
        /*17b0*/ 	.word	index@(_ZN10layer_norm13ln_fwd_kernelINS_13Kernel_traitsI13__nv_bfloat16fS2_fjLj1536ELj1ELj4ELj1ELj16ENS_18Kernel_traits_baseILj1536ES2_fS2_fjLj128EEEEEEEvNS_9FwdParamsE)
        /*17b4*/ 	.word	0x00000000


	//----- nvinfo : EIATTR_MIN_STACK_SIZE
	.align		4
.L_1011:
        /*17b8*/ 	.byte	0x04, 0x12
        /*17ba*/ 	.short	(.L_1013 - .L_1012)
	.align		4
.L_1012:
        /*17bc*/ 	.word	index@(_ZN10layer_norm13ln_fwd_kernelINS_13Kernel_traitsI13__nv_bfloat16S2_S2_fjLj1536ELj1ELj4ELj1ELj16ENS_18Kernel_traits_baseILj1536ES2_S2_S2_fjLj128EEEEEEEvNS_9FwdParamsE)
        /*17c0*/ 	.word	0x00000000


	//----- nvinfo : EIATTR_MIN_STACK_SIZE
	.align		4
.L_1013:
        /*17c4*/ 	.byte	0x04, 0x12
        /*17c6*/ 	.short	(.L_1015 - .L_1014)
	.align		4
.L_1014:
        /*17c8*/ 	.word	index@(_ZN10layer_norm13ln_fwd_kernelINS_13Kernel_traitsI6__halffS2_fjLj1536ELj1ELj4ELj1ELj16ENS_18Kernel_traits_baseILj1536ES2_fS2_fjLj128EEEEEEEvNS_9FwdParamsE)
        /*17cc*/ 	.word	0x00000000


	//----- nvinfo : EIATTR_MIN_STACK_SIZE
	.align		4
.L_1015:
        /*17d0*/ 	.byte	0x04, 0x12
        /*17d2*/ 	.short	(.L_1017 - .L_1016)
	.align		4
.L_1016:
        /*17d4*/ 	.word	index@(_ZN10layer_norm13ln_fwd_kernelINS_13Kernel_traitsI6__halfS2_S2_fjLj1536ELj1ELj4ELj1ELj16ENS_18Kernel_traits_baseILj1536ES2_S2_S2_fjLj128EEEEEEEvNS_9FwdParamsE)
        /*17d8*/ 	.word	0x00000000


	//----- nvinfo : EIATTR_MIN_STACK_SIZE
	.align		4
.L_1017:
        /*17dc*/ 	.byte	0x04, 0x12
        /*17de*/ 	.short	(.L_1019 - .L_1018)
	.align		4
.L_1018:
        /*17e0*/ 	.word	index@(_ZN10layer_norm13ln_fwd_kernelINS_13Kernel_traitsIffffjLj1536ELj1ELj4ELj1ELj16ENS_18Kernel_traits_baseILj1536EffffjLj128EEEEEEEvNS_9FwdParamsE)
        /*17e4*/ 	.word	0x00000000


	//----- nvinfo : EIATTR_MIN_STACK_SIZE
	.align		4
.L_1019:
        /*17e8*/ 	.byte	0x04, 0x12
        /*17ea*/ 	.short	(.L_1021 - .L_1020)
	.align		4
.L_1020:
        /*17ec*/ 	.word	index@(_ZN10layer_norm13ln_fwd_kernelINS_13Kernel_traitsI13__nv_bfloat16fS2_fjLj1024ELj1ELj4ELj1ELj16ENS_18Kernel_traits_baseILj1024ES2_fS2_fjLj128EEEEEEEvNS_9FwdParamsE)
        /*17f0*/ 	.word	0x00000000


	//----- nvinfo : EIATTR_MIN_STACK_SIZE
	.align		4
.L_1021:
        /*17f4*/ 	.byte	0x04, 0x12
        /*17f6*/ 	.short	(.L_1023 - .L_1022)
	.align		4
.L_1022:
        /*17f8*/ 	.word	index@(_ZN10layer_norm13ln_fwd_kernelINS_13Kernel_traitsI13__nv_bfloat16S2_S2_fjLj1024ELj1ELj4ELj1ELj16ENS_18Kernel_traits_baseILj1024ES2_S2_S2_fjLj128EEEEEEEvNS_9FwdParamsE)
        /*17fc*/ 	.word	0x00000000


	//----- nvinfo : EIATTR_MIN_STACK_SIZE
	.align		4
.L_1023:
        /*1800*/ 	.byte	0x04, 0x12
        /*1802*/ 	.short	(.L_1025 - .L_1024)
	.align		4
.L_1024:
        /*1804*/ 	.word	index@(_ZN10layer_norm13ln_fwd_kernelINS_13Kernel_traitsI6__halffS2_fjLj1024ELj1ELj4ELj1ELj16ENS_18Kernel_traits_baseILj1024ES2_fS2_fjLj128EEEEEEEvNS_9FwdParamsE)
        /*1808*/ 	.word	0x00000000


	//----- nvinfo : EIATTR_MIN_STACK_SIZE
	.align		4
.L_1025:
        /*180c*/ 	.byte	0x04, 0x12
        /*180e*/ 	.short	(.L_1027 - .L_1026)
	.align		4
.L_1026:
        /*1810*/ 	.word	index@(_ZN10layer_norm13ln_fwd_kernelINS_13Kernel_traitsI6__halfS2_S2_fjLj1024ELj1ELj4ELj1ELj16ENS_18Kernel_traits_baseILj1024ES2_S2_S2_fjLj128EEEEEEEvNS_9FwdParamsE)
        /*1814*/ 	.word	0x00000000


	//----- nvinfo : EIATTR_MIN_STACK_SIZE
	.align		4
.L_1027:
        /*1818*/ 	.byte	0x04, 0x12
        /*181a*/ 	.short	(.L_1029 - .L_1028)
	.align		4
.L_1028:
        /*181c*/ 	.word	index@(_ZN10layer_norm13ln_fwd_kernelINS_13Kernel_traitsIffffjLj1024ELj1ELj4ELj1ELj16ENS_18Kernel_traits_baseILj1024EffffjLj128EEEEEEEvNS_9FwdParamsE)
        /*1820*/ 	.word	0x00000000


	//----- nvinfo : EIATTR_MIN_STACK_SIZE
	.align		4
.L_1029:
        /*1824*/ 	.byte	0x04, 0x12
        /*1826*/ 	.short	(.L_1031 - .L_1030)
	.align		4
.L_1030:
        /*1828*/ 	.word	index@(_ZN10layer_norm13ln_fwd_kernelINS_13Kernel_traitsI13__nv_bfloat16fS2_fjLj768ELj1ELj4ELj1ELj16ENS_18Kernel_traits_baseILj768ES2_fS2_fjLj128EEEEEEEvNS_9FwdParamsE)
        /*182c*/ 	.word	0x00000000


	//----- nvinfo : EIATTR_MIN_STACK_SIZE
	.align		4
.L_1031:
        /*1830*/ 	.byte	0x04, 0x12
        /*1832*/ 	.short	(.L_1033 - .L_1032)
	.align		4
.L_1032:
        /*1834*/ 	.word	index@(_ZN10layer_norm13ln_fwd_kernelINS_13Kernel_traitsI13__nv_bfloat16S2_S2_fjLj768ELj1ELj4ELj1ELj16ENS_18Kernel_traits_baseILj768ES2_S2_S2_fjLj128EEEEEEEvNS_9FwdParamsE)
        /*1838*/ 	.word	0x00000000


	//----- nvinfo : EIATTR_MIN_STACK_SIZE
	.align		4
.L_1033:
        /*183c*/ 	.byte	0x04, 0x12
        /*183e*/ 	.short	(.L_1035 - .L_1034)
	.align		4
.L_1034:
        /*1840*/ 	.word	index@(_ZN10layer_norm13ln_fwd_kernelINS_13Kernel_traitsI6__halffS2_fjLj768ELj1ELj4ELj1ELj16ENS_18Kernel_traits_baseILj768ES2_fS2_fjLj128EEEEEEEvNS_9FwdParamsE)
        /*1844*/ 	.word	0x00000000


	//----- nvinfo : EIATTR_MIN_STACK_SIZE
	.align		4
.L_1035:
        /*1848*/ 	.byte	0x04, 0x12
        /*184a*/ 	.short	(.L_1037 - .L_1036)
	.align		4
.L_1036:
        /*184c*/ 	.word	index@(_ZN10layer_norm13ln_fwd_kernelINS_13Kernel_traitsI6__halfS2_S2_fjLj768ELj1ELj4ELj1ELj16ENS_18Kernel_traits_baseILj768ES2_S2_S2_fjLj128EEEEEEEvNS_9FwdParamsE)
        /*1850*/ 	.word	0x00000000


	//----- nvinfo : EIATTR_MIN_STACK_SIZE
	.align		4
.L_1037:
        /*1854*/ 	.byte	0x04, 0x12
        /*1856*/ 	.short	(.L_1039 - .L_1038)
	.align		4
.L_1038:
        /*1858*/ 	.word	index@(_ZN10layer_norm13ln_fwd_kernelINS_13Kernel_traitsIffffjLj768ELj1ELj4ELj1ELj16ENS_18Kernel_traits_baseILj768EffffjLj128EEEEEEEvNS_9FwdParamsE)
        /*185c*/ 	.word	0x00000000
.L_1039:


//--------------------- .nv.info._ZN10layer_norm13ln_fwd_kernelINS_13Kernel_traitsI13__nv_bfloat16fS2_fjLj65536ELj8ELj1ELj4ELj16ENS_18Kernel_traits_baseILj65536ES2_fS2_fjLj128EEEEEEEvNS_9FwdParamsE --------------------------
	.section	.nv.info._ZN10layer_norm13ln_fwd_kernelINS_13Kernel_traitsI13__nv_bfloat16fS2_fjLj65536ELj8ELj1ELj4ELj16ENS_18Kernel_traits_baseILj65536ES2_fS2_fjLj128EEEEEEEvNS_9FwdParamsE,"",@"SHT_CUDA_INFO"
	.sectionflags	@""
	.align	4


	//----- nvinfo : EIATTR_CUDA_API_VERSION
	.align		4
        /*0000*/ 	.byte	0x04, 0x37
        /*0002*/ 	.short	(.L_1041 - .L_1040)
.L_1040:
        /*0004*/ 	.word	0x00000082


	//----- nvinfo : EIATTR_SW2861232_WAR
	.align		4
.L_1041:
        /*0008*/ 	.byte	0x01, 0x35
	.zero		2


	//----- nvinfo : EIATTR_PARAM_CBANK
	.align		4
        /*000c*/ 	.byte	0x04, 0x0a
        /*000e*/ 	.short	(.L_1043 - .L_1042)
	.align		4
.L_1042:
        /*0010*/ 	.word	index@(.nv.constant0._ZN10layer_norm13ln_fwd_kernelINS_13Kernel_traitsI13__nv_bfloat16fS2_fjLj65536ELj8ELj1ELj4ELj16ENS_18Kernel_traits_baseILj65536ES2_fS2_fjLj128EEEEEEEvNS_9FwdParamsE)
        /*0014*/ 	.short	0x0160
        /*0016*/ 	.short	0x0058


	//----- nvinfo : EIATTR_CBANK_PARAM_SIZE
	.align		4
.L_1043:
        /*0018*/ 	.byte	0x03, 0x19
        /*001a*/ 	.short	0x0058


	//----- nvinfo : EIATTR_KPARAM_INFO
	.align		4
        /*001c*/ 	.byte	0x04, 0x17
        /*001e*/ 	.short	(.L_1045 - .L_1044)
.L_1044:
        /*0020*/ 	.word	0x00000000
        /*0024*/ 	.short	0x0000
        /*0026*/ 	.short	0x0000
        /*0028*/ 	.byte	0x00, 0xf0, 0x61, 0x01


	//----- nvinfo : EIATTR_MAXREG_COUNT
	.align		4
.L_1045:
        /*002c*/ 	.byte	0x03, 0x1b
        /*002e*/ 	.short	0x00ff


	//----- nvinfo : EIATTR_NUM_BARRIERS
	.align		4
        /*0030*/ 	.byte	0x02, 0x4c
        /*0032*/ 	.byte	0x01
	.zero		1


	//----- nvinfo : EIATTR_MERCURY_ISA_VERSION
	.align		4
        /*0034*/ 	.byte	0x03, 0x5f
        /*0036*/ 	.short	0x0000


	//----- nvinfo : EIATTR_COOP_GROUP_MASK_REGIDS
	.align		4
        /*0038*/ 	.byte	0x04, 0x29
        /*003a*/ 	.short	(.L_1047 - .L_1046)


	//   ....[0]....
.L_1046:
        /*003c*/ 	.word	0xffffffff


	//   ....[1]....
        /*0040*/ 	.word	0xffffffff


	//   ....[2]....
        /*0044*/ 	.word	0xffffffff


	//   ....[3]....
        /*0048*/ 	.word	0xffffffff


	//   ....[4]....
        /*004c*/ 	.word	0xffffffff


	//   ....[5]....
        /*0050*/ 	.word	0xffffffff


	//   ....[6]....
        /*0054*/ 	.word	0xffffffff


	//   ....[7]....
        /*0058*/ 	.word	0xffffffff


	//   ....[8]....
        /*005c*/ 	.word	0xffffffff


	//   ....[9]....
        /*0060*/ 	.word	0xffffffff


	//   ....[10]....
        /*0064*/ 	.word	0xffffffff


	//   ....[11]....
        /*0068*/ 	.word	0xffffffff


	//   ....[12]....
        /*006c*/ 	.word	0xffffffff


	//   ....[13]....
        /*0070*/ 	.word	0xffffffff


	//   ....[14]....
        /*0074*/ 	.word	0xffffffff


	//   ....[15]....
        /*0078*/ 	.word	0xffffffff


	//   ....[16]....
        /*007c*/ 	.word	0xffffffff


	//   ....[17]....
        /*0080*/ 	.word	0xffffffff


	//   ....[18]....
        /*0084*/ 	.word	0xffffffff


	//   ....[19]....
        /*0088*/ 	.word	0xffffffff


	//   ....[20]....
        /*008c*/ 	.word	0xffffffff


	//   ....[21]....
        /*0090*/ 	.word	0xffffffff


	//   ....[22]....
        /*0094*/ 	.word	0xffffffff


	//   ....[23]....
        /*0098*/ 	.word	0xffffffff


	//   ....[24]....
        /*009c*/ 	.word	0xffffffff


	//   ....[25]....
        /*00a0*/ 	.word	0xffffffff


	//   ....[26]....
        /*00a4*/ 	.word	0xffffffff


	//   ....[27]....
        /*00a8*/ 	.word	0xffffffff


	//   ....[28]....
        /*00ac*/ 	.word	0xffffffff


	//   ....[29]....
        /*00b0*/ 	.word	0xffffffff


	//   ....[30]....
        /*00b4*/ 	.word	0xffffffff


	//   ....[31]....
        /*00b8*/ 	.word	0xffffffff


	//   ....[32]....
        /*00bc*/ 	.word	0xffffffff


	//   ....[33]....
        /*00c0*/ 	.word	0xffffffff


	//   ....[34]....
        /*00c4*/ 	.word	0xffffffff


	//   ....[35]....
        /*00c8*/ 	.word	0xffffffff


	//   ....[36]....
        /*00cc*/ 	.word	0xffffffff


	//   ....[37]....
        /*00d0*/ 	.word	0xffffffff


	//   ....[38]....
        /*00d4*/ 	.word	0xffffffff


	//----- nvinfo : EIATTR_COOP_GROUP_INSTR_OFFSETS
	.align		4
.L_1047:
        /*00d8*/ 	.byte	0x04, 0x28
        /*00da*/ 	.short	(.L_1049 - .L_1048)


	//   ....[0]....
.L_1048:
        /*00dc*/ 	.word	0x00000ad0


	//   ....[1]....
        /*00e0*/ 	.word	0x00000b00


	//   ....[2]....
        /*00e4*/ 	.word	0x00000b20


	//   ....[3]....
        /*00e8*/ 	.word	0x00000b40


	//   ....[4]....
        /*00ec*/ 	.word	0x00000b60


	//   ....[5]....
        /*00f0*/ 	.word	0x00001390


	//   ....[6]....
        /*00f4*/ 	.word	0x000013b0


	//   ....[7]....
        /*00f8*/ 	.word	0x000013d0


	//   ....[8]....
        /*00fc*/ 	.word	0x000013f0


	//   ....[9]....
        /*0100*/ 	.word	0x00001410


	//   ....[10]....
        /*0104*/ 	.word	0x00001510


	//   ....[11]....
        /*0108*/ 	.word	0x00001550


	//   ....[12]....
        /*010c*/ 	.word	0x00001560


	//   ....[13]....
        /*0110*/ 	.word	0x000015b0


	//   ....[14]....
        /*0114*/ 	.word	0x00001600


	//   ....[15]....
        /*0118*/ 	.word	0x00001620


	//   ....[16]....
        /*011c*/ 	.word	0x00001730


	//   ....[17]....
        /*0120*/ 	.word	0x00001750


	//   ....[18]....
        /*0124*/ 	.word	0x000019c0


	//   ....[19]....
        /*0128*/ 	.word	0x00001a50


	//   ....[20]....
        /*012c*/ 	.word	0x00001a60


	//   ....[21]....
        /*0130*/ 	.word	0x00001a70


	//   ....[22]....
        /*0134*/ 	.word	0x00001af0


	//   ....[23]....
        /*0138*/ 	.word	0x00001b30


	//   ....[24]....
        /*013c*/ 	.word	0x00001b70


	//   ....[25]....
        /*0140*/ 	.word	0x00001bc0


	//   ....[26]....
        /*0144*/ 	.word	0x00001c40


	//   ....[27]....
        /*0148*/ 	.word	0x00001cb0


	//   ....[28]....
        /*014c*/ 	.word	0x00001db0


	//   ....[29]....
        /*0150*/ 	.word	0x00004130


	//   ....[30]....
        /*0154*/ 	.word	0x00004190


	//   ....[31]....
        /*0158*/ 	.word	0x000041f0


	//   ....[32]....
        /*015c*/ 	.word	0x00004250


	//   ....[33]....
        /*0160*/ 	.word	0x000042b0


	//   ....[34]....
        /*0164*/ 	.word	0x00004b20


	//   ....[35]....
        /*0168*/ 	.word	0x00004b80


	//   ....[36]....
        /*016c*/ 	.word	0x00004be0


	//   ....[37]....
        /*0170*/ 	.word	0x00004c40


	//   ....[38]....
        /*0174*/ 	.word	0x00004ca0


	//----- nvinfo : EIATTR_EXIT_INSTR_OFFSETS
	.align		4
.L_1049:
        /*0178*/ 	.byte	0x04, 0x1c
        /*017a*/ 	.short	(.L_1051 - .L_1050)


	//   ....[0]....
.L_1050:
        /*017c*/ 	.word	0x00000060


	//   ....[1]....
        /*0180*/ 	.word	0x000040e0


	//----- nvinfo : EIATTR_MAX_THREADS
	.align		4
.L_1051:
        /*0184*/ 	.byte	0x04, 0x05
        /*0186*/ 	.short	(.L_1053 - .L_1052)
.L_1052:
        /*0188*/ 	.word	0x00000080
        /*018c*/ 	.word	0x00000001
        /*0190*/ 	.word	0x00000001


	//----- nvinfo : EIATTR_CRS_STACK_SIZE
	.align		4
.L_1053:
        /*0194*/ 	.byte	0x04, 0x1e
        /*0196*/ 	.short	(.L_1055 - .L_1054)
.L_1054:
        /*0198*/ 	.word	0x00000000
.L_1055:


//--------------------- .nv.info._ZN10layer_norm13ln_fwd_kernelINS_13Kernel_traitsI13__nv_bfloat16S2_S2_fjLj65536ELj8ELj1ELj4ELj16ENS_18Kernel_traits_baseILj65536ES2_S2_S2_fjLj128EEEEEEEvNS_9FwdParamsE --------------------------
	.section	.nv.info._ZN10layer_norm13ln_fwd_kernelINS_13Kernel_traitsI13__nv_bfloat16S2_S2_fjLj65536ELj8ELj1ELj4ELj16ENS_18Kernel_traits_baseILj65536ES2_S2_S2_fjLj128EEEEEEEvNS_9FwdParamsE,"",@"SHT_CUDA_INFO"
	.sectionflags	@""
	.align	4


	//----- nvinfo : EIATTR_CUDA_API_VERSION
	.align		4
        /*0000*/ 	.byte	0x04, 0x37
        /*0002*/ 	.short	(.L_1057 - .L_1056)
.L_1056:
        /*0004*/ 	.word	0x00000082


	//----- nvinfo : EIATTR_SW2861232_WAR
	.align		4
.L_1057:
        /*0008*/ 	.byte	0x01, 0x35
	.zero		2


	//----- nvinfo : EIATTR_PARAM_CBANK
	.align		4
        /*000c*/ 	.byte	0x04, 0x0a
        /*000e*/ 	.short	(.L_1059 - .L_1058)
	.align		4
.L_1058:
        /*0010*/ 	.word	index@(.nv.constant0._ZN10layer_norm13ln_fwd_kernelINS_13Kernel_traitsI13__nv_bfloat16S2_S2_fjLj65536ELj8ELj1ELj4ELj16ENS_18Kernel_traits_baseILj65536ES2_S2_S2_fjLj128EEEEEEEvNS_9FwdParamsE)
        /*0014*/ 	.short	0x0160
        /*0016*/ 	.short	0x0058


	//----- nvinfo : EIATTR_CBANK_PARAM_SIZE
	.align		4
.L_1059:
        /*0018*/ 	.byte	0x03, 0x19
        /*001a*/ 	.short	0x0058


	//----- nvinfo : EIATTR_KPARAM_INFO
	.align		4
        /*001c*/ 	.byte	0x04, 0x17
        /*001e*/ 	.short	(.L_1061 - .L_1060)
.L_1060:
        /*0020*/ 	.word	0x00000000
        /*0024*/ 	.short	0x0000
        /*0026*/ 	.short	0x0000
        /*0028*/ 	.byte	0x00, 0xf0, 0x61, 0x01


	//----- nvinfo : EIATTR_MAXREG_COUNT
	.align		4
.L_1061:
        /*002c*/ 	.byte	0x03, 0x1b
        /*002e*/ 	.short	0x00ff


	//----- nvinfo : EIATTR_NUM_BARRIERS
	.align		4
        /*0030*/ 	.byte	0x02, 0x4c
        /*0032*/ 	.byte	0x01
	.zero		1


	//----- nvinfo : EIATTR_MERCURY_ISA_VERSION
	.align		4
        /*0034*/ 	.byte	0x03, 0x5f
        /*0036*/ 	.short	0x0000


	//----- nvinfo : EIATTR_COOP_GROUP_MASK_REGIDS
	.align		4
        /*0038*/ 	.byte	0x04, 0x29
        /*003a*/ 	.short	(.L_1063 - .L_1062)


	//   ....[0]....
.L_1062:
        /*003c*/ 	.word	0xffffffff


	//   ....[1]....
        /*0040*/ 	.word	0xffffffff


	//   ....[2]....
        /*0044*/ 	.word	0xffffffff


	//   ....[3]....
        /*0048*/ 	.word	0xffffffff


	//   ....[4]....
        /*004c*/ 	.word	0xffffffff


	//   ....[5]....
        /*0050*/ 	.word	0xffffffff


	//   ....[6]....
        /*0054*/ 	.word	0xffffffff


	//   ....[7]....
        /*0058*/ 	.word	0xffffffff


	//   ....[8]....
        /*005c*/ 	.word	0xffffffff


	//   ....[9]....
        /*0060*/ 	.word	0xffffffff


	//   ....[10]....
        /*0064*/ 	.word	0xffffffff


	//   ....[11]....
        /*0068*/ 	.word	0xffffffff


	//   ....[12]....
        /*006c*/ 	.word	0xffffffff


	//   ....[13]....
        /*0070*/ 	.word	0xffffffff


	//   ....[14]....
        /*0074*/ 	.word	0xffffffff


	//   ....[15]....
        /*0078*/ 	.word	0xffffffff


	//   ....[16]....
        /*007c*/ 	.word	0xffffffff


	//   ....[17]....
        /*0080*/ 	.word	0xffffffff


	//   ....[18]....
        /*0084*/ 	.word	0xffffffff


	//   ....[19]....
        /*0088*/ 	.word	0xffffffff


	//   ....[20]....
        /*008c*/ 	.word	0xffffffff


	//   ....[21]....
        /*0090*/ 	.word	0xffffffff


	//   ....[22]....
        /*0094*/ 	.word	0xffffffff


	//   ....[23]....
        /*0098*/ 	.word	0xffffffff


	//   ....[24]....
        /*009c*/ 	.word	0xffffffff


	//   ....[25]....
        /*00a0*/ 	.word	0xffffffff


	//   ....[26]....
        /*00a4*/ 	.word	0xffffffff


	//   ....[27]....
        /*00a8*/ 	.word	0xffffffff


	//   ....[28]....
        /*00ac*/ 	.word	0xffffffff


	//   ....[29]....
        /*00b0*/ 	.word	0xffffffff


	//   ....[30]....
        /*00b4*/ 	.word	0xffffffff


	//   ....[31]....
        /*00b8*/ 	.word	0xffffffff


	//   ....[32]....
        /*00bc*/ 	.word	0xffffffff


	//   ....[33]....
        /*00c0*/ 	.word	0xffffffff


	//   ....[34]....
        /*00c4*/ 	.word	0xffffffff


	//   ....[35]....
        /*00c8*/ 	.word	0xffffffff


	//   ....[36]....
        /*00cc*/ 	.word	0xffffffff


	//   ....[37]....
        /*00d0*/ 	.word	0xffffffff


	//   ....[38]....
        /*00d4*/ 	.word	0xffffffff


	//----- nvinfo : EIATTR_COOP_GROUP_INSTR_OFFSETS
	.align		4
.L_1063:
        /*00d8*/ 	.byte	0x04, 0x28
        /*00da*/ 	.short	(.L_1065 - .L_1064)


	//   ....[0]....
.L_1064:
        /*00dc*/ 	.word	0x00000c50


	//   ....[1]....
        /*00e0*/ 	.word	0x00000c80


	//   ....[2]....
        /*00e4*/ 	.word	0x00000ca0


	//   ....[3]....
        /*00e8*/ 	.word	0x00000cc0


	//   ....[4]....
        /*00ec*/ 	.word	0x00000ce0


	//   ....[5]....
        /*00f0*/ 	.word	0x00001510


	//   ....[6]....
        /*00f4*/ 	.word	0x00001530


	//   ....[7]....
        /*00f8*/ 	.word	0x00001550


	//   ....[8]....
        /*00fc*/ 	.word	0x00001570


	//   ....[9]....
        /*0100*/ 	.word	0x00001590


	//   ....[10]....
        /*0104*/ 	.word	0x00001690


	//   ....[11]....
        /*0108*/ 	.word	0x000016d0


	//   ....[12]....
        /*010c*/ 	.word	0x000016e0


	//   ....[13]....
        /*0110*/ 	.word	0x000016f0


	//   ....[14]....
        /*0114*/ 	.word	0x00001780


	//   ....[15]....
        /*0118*/ 	.word	0x000017c0


	//   ....[16]....
        /*011c*/ 	.word	0x000018a0


	//   ....[17]....
        /*0120*/ 	.word	0x000018c0


	//   ....[18]....
        /*0124*/ 	.word	0x00001b40


	//   ....[19]....
        /*0128*/ 	.word	0x00001b90


	//   ....[20]....
        /*012c*/ 	.word	0x00001ba0


	//   ....[21]....
        /*0130*/ 	.word	0x00001bb0


	//   ....[22]....
        /*0134*/ 	.word	0x00001c30


	//   ....[23]....
        /*0138*/ 	.word	0x00001c80


	//   ....[24]....
        /*013c*/ 	.word	0x00001c90


	//   ....[25]....
        /*0140*/ 	.word	0x00001d10


	//   ....[26]....
        /*0144*/ 	.word	0x00001d70


	//   ....[27]....
        /*0148*/ 	.word	0x00001e50


	//   ....[28]....
        /*014c*/ 	.word	0x00001e70


	//   ....[29]....
        /*0150*/ 	.word	0x00003330


	//   ....[30]....
        /*0154*/ 	.word	0x000033a0


	//   ....[31]....
        /*0158*/ 	.word	0x00003400


	//   ....[32]....
        /*015c*/ 	.word	0x00003460


	//   ....[33]....
        /*0160*/ 	.word	0x000034c0


	//   ....[34]....
        /*0164*/ 	.word	0x00003d30


	//   ....[35]....
        /*0168*/ 	.word	0x00003d90


	//   ....[36]....
        /*016c*/ 	.word	0x00003df0


	//   ....[37]....
        /*0170*/ 	.word	0x00003e50


	//   ....[38]....
        /*0174*/ 	.word	0x00003eb0


	//----- nvinfo : EIATTR_EXIT_INSTR_OFFSETS
	.align		4
.L_1065:
        /*0178*/ 	.byte	0x04, 0x1c
        /*017a*/ 	.short	(.L_1067 - .L_1066)


	//   ....[0]....
.L_1066:
        /*017c*/ 	.word	0x00000060


	//   ....[1]....
        /*0180*/ 	.word	0x000032e0


	//----- nvinfo : EIATTR_MAX_THREADS
	.align		4
.L_1067:
        /*0184*/ 	.byte	0x04, 0x05
        /*0186*/ 	.short	(.L_1069 - .L_1068)
.L_1068:
        /*0188*/ 	.word	0x00000080
        /*018c*/ 	.word	0x00000001
        /*0190*/ 	.word	0x00000001


	//----- nvinfo : EIATTR_CRS_STACK_SIZE
	.align		4
.L_1069:
        /*0194*/ 	.byte	0x04, 0x1e
        /*0196*/ 	.short	(.L_1071 - .L_1070)
.L_1070:
        /*0198*/ 	.word	0x00000000
.L_1071:


//--------------------- .nv.info._ZN10layer_norm13ln_fwd_kernelINS_13Kernel_traitsI6__halffS2_fjLj65536ELj8ELj1ELj4ELj16ENS_18Kernel_traits_baseILj65536ES2_fS2_fjLj128EEEEEEEvNS_9FwdParamsE --------------------------
	.section	.nv.info._ZN10layer_norm13ln_fwd_kernelINS_13Kernel_traitsI6__halffS2_fjLj65536ELj8ELj1ELj4ELj16ENS_18Kernel_traits_baseILj65536ES2_fS2_fjLj128EEEEEEEvNS_9FwdParamsE,"",@"SHT_CUDA_INFO"
	.sectionflags	@""
	.align	4


	//----- nvinfo : EIATTR_CUDA_API_VERSION
	.align		4
        /*0000*/ 	.byte	0x04, 0x37
        /*0002*/ 	.short	(.L_1073 - .L_1072)
.L_1072:
        /*0004*/ 	.word	0x00000082


	//----- nvinfo : EIATTR_SW2861232_WAR
	.align		4
.L_1073:
        /*0008*/ 	.byte	0x01, 0x35
	.zero		2


	//----- nvinfo : EIATTR_PARAM_CBANK
	.align		4
        /*000c*/ 	.byte	0x04, 0x0a
        /*000e*/ 	.short	(.L_1075 - .L_1074)
	.align		4
.L_1074:
        /*0010*/ 	.word	index@(.nv.constant0._ZN10layer_norm13ln_fwd_kernelINS_13Kernel_traitsI6__halffS2_fjLj65536ELj8ELj1ELj4ELj16ENS_18Kernel_traits_baseILj65536ES2_fS2_fjLj128EEEEEEEvNS_9FwdParamsE)
        /*0014*/ 	.short	0x0160
        /*0016*/ 	.short	0x0058


	//----- nvinfo : EIATTR_CBANK_PARAM_SIZE
	.align		4
.L_1075:
        /*0018*/ 	.byte	0x03, 0x19
        /*001a*/ 	.short	0x0058


	//----- nvinfo : EIATTR_KPARAM_INFO
	.align		4
        /*001c*/ 	.byte	0x04, 0x17
        /*001e*/ 	.short	(.L_1077 - .L_1076)
.L_1076:
        /*0020*/ 	.word	0x00000000
        /*0024*/ 	.short	0x0000
        /*0026*/ 	.short	0x0000
        /*0028*/ 	.byte	0x00, 0xf0, 0x61, 0x01


	//----- nvinfo : EIATTR_MAXREG_COUNT
	.align		4
.L_1077:
        /*002c*/ 	.byte	0x03, 0x1b
        /*002e*/ 	.short	0x00ff


	//----- nvinfo : EIATTR_NUM_BARRIERS
	.align		4
        /*0030*/ 	.byte	0x02, 0x4c
        /*0032*/ 	.byte	0x01
	.zero		1


	//----- nvinfo : EIATTR_MERCURY_ISA_VERSION
	.align		4
        /*0034*/ 	.byte	0x03, 0x5f
        /*0036*/ 	.short	0x0000


	//----- nvinfo : EIATTR_COOP_GROUP_MASK_REGIDS
	.align		4
        /*0038*/ 	.byte	0x04, 0x29
        /*003a*/ 	.short	(.L_1079 - .L_1078)


	//   ....[0]....
.L_1078:
        /*003c*/ 	.word	0xffffffff


	//   ....[1]....
        /*0040*/ 	.word	0xffffffff


	//   ....[2]....
        /*0044*/ 	.word	0xffffffff


	//   ....[3]....
        /*0048*/ 	.word	0xffffffff


	//   ....[4]....
        /*004c*/ 	.word	0xffffffff


	//   ....[5]....
        /*0050*/ 	.word	0xffffffff


	//   ....[6]....
        /*0054*/ 	.word	0xffffffff


	//   ....[7]....
        /*0058*/ 	.word	0xffffffff


	//   ....[8]....
        /*005c*/ 	.word	0xffffffff


	//   ....[9]....
        /*0060*/ 	.word	0xffffffff


	//   ....[10]....
        /*0064*/ 	.word	0xffffffff


	//   ....[11]....
        /*0068*/ 	.word	0xffffffff


	//   ....[12]....
        /*006c*/ 	.word	0xffffffff


	//   ....[13]....
        /*0070*/ 	.word	0xffffffff


	//   ....[14]....
        /*0074*/ 	.word	0xffffffff


	//   ....[15]....
        /*0078*/ 	.word	0xffffffff


	//   ....[16]....
        /*007c*/ 	.word	0xffffffff


	//   ....[17]....
        /*0080*/ 	.word	0xffffffff


	//   ....[18]....
        /*0084*/ 	.word	0xffffffff


	//   ....[19]....
        /*0088*/ 	.word	0xffffffff


	//   ....[20]....
        /*008c*/ 	.word	0xffffffff


	//   ....[21]....
        /*0090*/ 	.word	0xffffffff


	//   ....[22]....
        /*0094*/ 	.word	0xffffffff


	//   ....[23]....
        /*0098*/ 	.word	0xffffffff


	//   ....[24]....
        /*009c*/ 	.word	0xffffffff


	//   ....[25]....
        /*00a0*/ 	.word	0xffffffff


	//   ....[26]....
        /*00a4*/ 	.word	0xffffffff


	//   ....[27]....
        /*00a8*/ 	.word	0xffffffff


	//   ....[28]....
        /*00ac*/ 	.word	0xffffffff


	//   ....[29]....
        /*00b0*/ 	.word	0xffffffff


	//   ....[30]....
        /*00b4*/ 	.word	0xffffffff


	//   ....[31]....
        /*00b8*/ 	.word	0xffffffff


	//   ....[32]....
        /*00bc*/ 	.word	0xffffffff


	//   ....[33]....
        /*00c0*/ 	.word	0xffffffff


	//   ....[34]....
        /*00c4*/ 	.word	0xffffffff


	//   ....[35]....
        /*00c8*/ 	.word	0xffffffff


	//   ....[36]....
        /*00cc*/ 	.word	0xffffffff


	//   ....[37]....
        /*00d0*/ 	.word	0xffffffff


	//   ....[38]....
        /*00d4*/ 	.word	0xffffffff


	//----- nvinfo : EIATTR_COOP_GROUP_INSTR_OFFSETS
	.align		4
.L_1079:
        /*00d8*/ 	.byte	0x04, 0x28
        /*00da*/ 	.short	(.L_1081 - .L_1080)


	//   ....[0]....
.L_1080:
        /*00dc*/ 	.word	0x00000ad0


	//   ....[1]....
        /*00e0*/ 	.word	0x00000b00


	//   ....[2]....
        /*00e4*/ 	.word	0x00000b20


	//   ....[3]....
        /*00e8*/ 	.word	0x00000b40


	//   ....[4]....
        /*00ec*/ 	.word	0x00000b60


	//   ....[5]....
        /*00f0*/ 	.word	0x00001390


	//   ....[6]....
        /*00f4*/ 	.word	0x000013b0


	//   ....[7]....
        /*00f8*/ 	.word	0x000013d0


	//   ....[8]....
        /*00fc*/ 	.word	0x000013f0


	//   ....[9]....
        /*0100*/ 	.word	0x00001410


	//   ....[10]....
        /*0104*/ 	.word	0x00001510


	//   ....[11]....
        /*0108*/ 	.word	0x00001550


	//   ....[12]....
        /*010c*/ 	.word	0x00001560


	//   ....[13]....
        /*0110*/ 	.word	0x000015b0


	//   ....[14]....
        /*0114*/ 	.word	0x00001600


	//   ....[15]....
        /*0118*/ 	.word	0x00001620


	//   ....[16]....
        /*011c*/ 	.word	0x00001720


	//   ....[17]....
        /*0120*/ 	.word	0x00001740


	//   ....[18]....
        /*0124*/ 	.word	0x000019c0


	//   ....[19]....
        /*0128*/ 	.word	0x00001a20


	//   ....[20]....
        /*012c*/ 	.word	0x00001a30


	//   ....[21]....
        /*0130*/ 	.word	0x00001a40


	//   ....[22]....
        /*0134*/ 	.word	0x00001ac0


	//   ....[23]....
        /*0138*/ 	.word	0x00001b00


	//   ....[24]....
        /*013c*/ 	.word	0x00001b40


	//   ....[25]....
        /*0140*/ 	.word	0x00001b90


	//   ....[26]....
        /*0144*/ 	.word	0x00001c30


	//   ....[27]....
        /*0148*/ 	.word	0x00001cb0


	//   ....[28]....
        /*014c*/ 	.word	0x00001d90


	//   ....[29]....
        /*0150*/ 	.word	0x00003d30


	//   ....[30]....
        /*0154*/ 	.word	0x00003d90


	//   ....[31]....
        /*0158*/ 	.word	0x00003df0


	//   ....[32]....
        /*015c*/ 	.word	0x00003e50


	//   ....[33]....
        /*0160*/ 	.word	0x00003eb0


	//   ....[34]....
        /*0164*/ 	.word	0x00004720


	//   ....[35]....
        /*0168*/ 	.word	0x00004780


	//   ....[36]....
        /*016c*/ 	.word	0x000047e0


	//   ....[37]....
        /*0170*/ 	.word	0x00004840


	//   ....[38]....
        /*0174*/ 	.word	0x000048a0


	//----- nvinfo : EIATTR_EXIT_INSTR_OFFSETS
	.align		4
.L_1081:
        /*0178*/ 	.byte	0x04, 0x1c
        /*017a*/ 	.short	(.L_1083 - .L_1082)


	//   ....[0]....
.L_1082:
        /*017c*/ 	.word	0x00000060


	//   ....[1]....
        /*0180*/ 	.word	0x00003ce0


	//----- nvinfo : EIATTR_MAX_THREADS
	.align		4
.L_1083:
        /*0184*/ 	.byte	0x04, 0x05
        /*0186*/ 	.short	(.L_1085 - .L_1084)
.L_1084:
        /*0188*/ 	.word	0x00000080
        /*018c*/ 	.word	0x00000001
        /*0190*/ 	.word	0x00000001


	//----- nvinfo : EIATTR_CRS_STACK_SIZE
	.align		4
.L_1085:
        /*0194*/ 	.byte	0x04, 0x1e
        /*0196*/ 	.short	(.L_1087 - .L_1086)
.L_1086:
        /*0198*/ 	.word	0x00000000
.L_1087:


//--------------------- .nv.info._ZN10layer_norm13ln_fwd_kernelINS_13Kernel_traitsI6__halfS2_S2_fjLj65536ELj8ELj1ELj4ELj16ENS_18Kernel_traits_baseILj65536ES2_S2_S2_fjLj128EEEEEEEvNS_9FwdParamsE --------------------------
	.section	.nv.info._ZN10layer_norm13ln_fwd_kernelINS_13Kernel_traitsI6__halfS2_S2_fjLj65536ELj8ELj1ELj4ELj16ENS_18Kernel_traits_baseILj65536ES2_S2_S2_fjLj128EEEEEEEvNS_9FwdParamsE,"",@"SHT_CUDA_INFO"
	.sectionflags	@""
	.align	4


	//----- nvinfo : EIATTR_CUDA_API_VERSION
	.align		4
        /*0000*/ 	.byte	0x04, 0x37
        /*0002*/ 	.short	(.L_1089 - .L_1088)
.L_1088:
        /*0004*/ 	.word	0x00000082


	//----- nvinfo : EIATTR_SW2861232_WAR
	.align		4
.L_1089:
        /*0008*/ 	.byte	0x01, 0x35
	.zero		2


	//----- nvinfo : EIATTR_PARAM_CBANK
	.align		4
        /*000c*/ 	.byte	0x04, 0x0a
        /*000e*/ 	.short	(.L_1091 - .L_1090)
	.align		4
.L_1090:
        /*0010*/ 	.word	index@(.nv.constant0._ZN10layer_norm13ln_fwd_kernelINS_13Kernel_traitsI6__halfS2_S2_fjLj65536ELj8ELj1ELj4ELj16ENS_18Kernel_traits_baseILj65536ES2_S2_S2_fjLj128EEEEEEEvNS_9FwdParamsE)
        /*0014*/ 	.short	0x0160
        /*0016*/ 	.short	0x0058


	//----- nvinfo : EIATTR_CBANK_PARAM_SIZE
	.align		4
.L_1091:
        /*0018*/ 	.byte	0x03, 0x19
        /*001a*/ 	.short	0x0058


	//----- nvinfo : EIATTR_KPARAM_INFO
	.align		4
        /*001c*/ 	.byte	0x04, 0x17
        /*001e*/ 	.short	(.L_1093 - .L_1092)
.L_1092:
        /*0020*/ 	.word	0x00000000
        /*0024*/ 	.short	0x0000
        /*0026*/ 	.short	0x0000
        /*0028*/ 	.byte	0x00, 0xf0, 0x61, 0x01


	//----- nvinfo : EIATTR_MAXREG_COUNT
	.align		4
.L_1093:
        /*002c*/ 	.byte	0x03, 0x1b
        /*002e*/ 	.short	0x00ff


	//----- nvinfo : EIATTR_NUM_BARRIERS
	.align		4
        /*0030*/ 	.byte	0x02, 0x4c
        /*0032*/ 	.byte	0x01
	.zero		1


	//----- nvinfo : EIATTR_MERCURY_ISA_VERSION
	.align		4
        /*0034*/ 	.byte	0x03, 0x5f
        /*0036*/ 	.short	0x0000


	//----- nvinfo : EIATTR_COOP_GROUP_MASK_REGIDS
	.align		4
        /*0038*/ 	.byte	0x04, 0x29
        /*003a*/ 	.short	(.L_1095 - .L_1094)


	//   ....[0]....
.L_1094:
        /*003c*/ 	.word	0xffffffff


	//   ....[1]....
        /*0040*/ 	.word	0xffffffff


	//   ....[2]....
        /*0044*/ 	.word	0xffffffff


	//   ....[3]....
        /*0048*/ 	.word	0xffffffff


	//   ....[4]....
        /*004c*/ 	.word	0xffffffff


	//   ....[5]....
        /*0050*/ 	.word	0xffffffff


	//   ....[6]....
        /*0054*/ 	.word	0xffffffff


	//   ....[7]....
        /*0058*/ 	.word	0xffffffff


	//   ....[8]....
        /*005c*/ 	.word	0xffffffff


	//   ....[9]....
        /*0060*/ 	.word	0xffffffff


	//   ....[10]....
        /*0064*/ 	.word	0xffffffff


	//   ....[11]....
        /*0068*/ 	.word	0xffffffff


	//   ....[12]....
        /*006c*/ 	.word	0xffffffff


	//   ....[13]....
        /*0070*/ 	.word	0xffffffff


	//   ....[14]....
        /*0074*/ 	.word	0xffffffff


	//   ....[15]....
        /*0078*/ 	.word	0xffffffff


	//   ....[16]....
        /*007c*/ 	.word	0xffffffff


	//   ....[17]....
        /*0080*/ 	.word	0xffffffff


	//   ....[18]....
        /*0084*/ 	.word	0xffffffff


	//   ....[19]....
        /*0088*/ 	.word	0xffffffff


	//   ....[20]....
        /*008c*/ 	.word	0xffffffff


	//   ....[21]....
        /*0090*/ 	.word	0xffffffff


	//   ....[22]....
        /*0094*/ 	.word	0xffffffff


	//   ....[23]....
        /*0098*/ 	.word	0xffffffff


	//   ....[24]....
        /*009c*/ 	.word	0xffffffff


	//   ....[25]....
        /*00a0*/ 	.word	0xffffffff


	//   ....[26]....
        /*00a4*/ 	.word	0xffffffff


	//   ....[27]....
        /*00a8*/ 	.word	0xffffffff


	//   ....[28]....
        /*00ac*/ 	.word	0xffffffff


	//   ....[29]....
        /*00b0*/ 	.word	0xffffffff


	//   ....[30]....
        /*00b4*/ 	.word	0xffffffff


	//   ....[31]....
        /*00b8*/ 	.word	0xffffffff


	//   ....[32]....
        /*00bc*/ 	.word	0xffffffff


	//   ....[33]....
        /*00c0*/ 	.word	0xffffffff


	//   ....[34]....
        /*00c4*/ 	.word	0xffffffff


	//   ....[35]....
        /*00c8*/ 	.word	0xffffffff


	//   ....[36]....
        /*00cc*/ 	.word	0xffffffff


	//   ....[37]....
        /*00d0*/ 	.word	0xffffffff


	//   ....[38]....
        /*00d4*/ 	.word	0xffffffff


	//----- nvinfo : EIATTR_COOP_GROUP_INSTR_OFFSETS
	.align		4
.L_1095:
        /*00d8*/ 	.byte	0x04, 0x28
        /*00da*/ 	.short	(.L_1097 - .L_1096)


	//   ....[0]....
.L_1096:
        /*00dc*/ 	.word	0x00000c50


	//   ....[1]....
        /*00e0*/ 	.word	0x00000c80


	//   ....[2]....
        /*00e4*/ 	.word	0x00000ca0


	//   ....[3]....
        /*00e8*/ 	.word	0x00000cc0


	//   ....[4]....
        /*00ec*/ 	.word	0x00000ce0


	//   ....[5]....
        /*00f0*/ 	.word	0x00001510


	//   ....[6]....
        /*00f4*/ 	.word	0x00001530


	//   ....[7]....
        /*00f8*/ 	.word	0x00001550


	//   ....[8]....
        /*00fc*/ 	.word	0x00001570


	//   ....[9]....
        /*0100*/ 	.word	0x00001590


	//   ....[10]....
        /*0104*/ 	.word	0x00001690


	//   ....[11]....
        /*0108*/ 	.word	0x000016d0


	//   ....[12]....
        /*010c*/ 	.word	0x000016e0


	//   ....[13]....
        /*0110*/ 	.word	0x000016f0


	//   ....[14]....
        /*0114*/ 	.word	0x00001780


	//   ....[15]....
        /*0118*/ 	.word	0x000017c0


	//   ....[16]....
        /*011c*/ 	.word	0x000018a0


	//   ....[17]....
        /*0120*/ 	.word	0x000018c0


	//   ....[18]....
        /*0124*/ 	.word	0x00001b40


	//   ....[19]....
        /*0128*/ 	.word	0x00001b90


	//   ....[20]....
        /*012c*/ 	.word	0x00001ba0


	//   ....[21]....
        /*0130*/ 	.word	0x00001bb0


	//   ....[22]....
        /*0134*/ 	.word	0x00001c30


	//   ....[23]....
        /*0138*/ 	.word	0x00001c80


	//   ....[24]....
        /*013c*/ 	.word	0x00001c90


	//   ....[25]....
        /*0140*/ 	.word	0x00001d10


	//   ....[26]....
        /*0144*/ 	.word	0x00001d70


	//   ....[27]....
        /*0148*/ 	.word	0x00001e50


	//   ....[28]....
        /*014c*/ 	.word	0x00001e70


	//   ....[29]....
        /*0150*/ 	.word	0x00002d30


	//   ....[30]....
        /*0154*/ 	.word	0x00002da0


	//   ....[31]....
        /*0158*/ 	.word	0x00002e00


	//   ....[32]....
        /*015c*/ 	.word	0x00002e60


	//   ....[33]....
        /*0160*/ 	.word	0x00002ec0


	//   ....[34]....
        /*0164*/ 	.word	0x00003730


	//   ....[35]....
        /*0168*/ 	.word	0x00003790


	//   ....[36]....
        /*016c*/ 	.word	0x000037f0


	//   ....[37]....
        /*0170*/ 	.word	0x00003850


	//   ....[38]....
        /*0174*/ 	.word	0x000038b0


	//----- nvinfo : EIATTR_EXIT_INSTR_OFFSETS
	.align		4
.L_1097:
        /*0178*/ 	.byte	0x04, 0x1c
        /*017a*/ 	.short	(.L_1099 - .L_1098)


	//   ....[0]....
.L_1098:
        /*017c*/ 	.word	0x00000060


	//   ....[1]....
        /*0180*/ 	.word	0x00002ce0


	//----- nvinfo : EIATTR_MAX_THREADS
	.align		4
.L_1099:
        /*0184*/ 	.byte	0x04, 0x05
        /*0186*/ 	.short	(.L_1101 - .L_1100)
.L_1100:
        /*0188*/ 	.word	0x00000080
        /*018c*/ 	.word	0x00000001
        /*0190*/ 	.word	0x00000001


	//----- nvinfo : EIATTR_CRS_STACK_SIZE
	.align		4
.L_1101:
        /*0194*/ 	.byte	0x04, 0x1e
        /*0196*/ 	.short	(.L_1103 - .L_1102)
.L_1102:
        /*0198*/ 	.word	0x00000000
.L_1103:


//--------------------- .nv.info._ZN10layer_norm13ln_fwd_kernelINS_13Kernel_traitsIffffjLj65536ELj8ELj1ELj4ELj16ENS_18Kernel_traits_baseILj65536EffffjLj128EEEEEEEvNS_9FwdParamsE --------------------------
	.section	.nv.info._ZN10layer_norm13ln_fwd_kernelINS_13Kernel_traitsIffffjLj65536ELj8ELj1ELj4ELj16ENS_18Kernel_traits_baseILj65536EffffjLj128EEEEEEEvNS_9FwdParamsE,"",@"SHT_CUDA_INFO"
	.sectionflags	@""
	.align	4


	//----- nvinfo : EIATTR_CUDA_API_VERSION
	.align		4
        /*0000*/ 	.byte	0x04, 0x37
        /*0002*/ 	.short	(.L_1105 - .L_1104)
.L_1104:
        /*0004*/ 	.word	0x00000082


	//----- nvinfo : EIATTR_SW2861232_WAR
	.align		4
.L_1105:
        /*0008*/ 	.byte	0x01, 0x35
	.zero		2


	//----- nvinfo : EIATTR_PARAM_CBANK
	.align		4
        /*000c*/ 	.byte	0x04, 0x0a
        /*000e*/ 	.short	(.L_1107 - .L_1106)
	.align		4
.L_1106:
        /*0010*/ 	.word	index@(.nv.constant0._ZN10layer_norm13ln_fwd_kernelINS_13Kernel_traitsIffffjLj65536ELj8ELj1ELj4ELj16ENS_18Kernel_traits_baseILj65536EffffjLj128EEEEEEEvNS_9FwdParamsE)
        /*0014*/ 	.short	0x0160
        /*0016*/ 	.short	0x0058


	//----- nvinfo : EIATTR_CBANK_PARAM_SIZE
	.align		4
.L_1107:
        /*0018*/ 	.byte	0x03, 0x19
        /*001a*/ 	.short	0x0058


	//----- nvinfo : EIATTR_KPARAM_INFO
	.align		4
        /*001c*/ 	.byte	0x04, 0x17
        /*001e*/ 	.short	(.L_1109 - .L_1108)
.L_1108:
        /*0020*/ 	.word	0x00000000
        /*0024*/ 	.short	0x0000
        /*0026*/ 	.short	0x0000
        /*0028*/ 	.byte	0x00, 0xf0, 0x61, 0x01


	//----- nvinfo : EIATTR_MAXREG_COUNT
	.align		4
.L_1109:
        /*002c*/ 	.byte	0x03, 0x1b
        /*002e*/ 	.short	0x00ff


	//----- nvinfo : EIATTR_NUM_BARRIERS
	.align		4
        /*0030*/ 	.byte	0x02, 0x4c
        /*0032*/ 	.byte	0x01
	.zero		1


	//----- nvinfo : EIATTR_MERCURY_ISA_VERSION
	.align		4
        /*0034*/ 	.byte	0x03, 0x5f
        /*0036*/ 	.short	0x0000


	//----- nvinfo : EIATTR_COOP_GROUP_MASK_REGIDS
	.align		4
        /*0038*/ 	.byte	0x04, 0x29
        /*003a*/ 	.short	(.L_1111 - .L_1110)


	//   ....[0]....
.L_1110:
        /*003c*/ 	.word	0xffffffff


	//   ....[1]....
        /*0040*/ 	.word	0xffffffff


	//   ....[2]....
        /*0044*/ 	.word	0xffffffff


	//   ....[3]....
        /*0048*/ 	.word	0xffffffff


	//   ....[4]....
        /*004c*/ 	.word	0xffffffff


	//   ....[5]....
        /*0050*/ 	.word	0xffffffff


	//   ....[6]....
        /*0054*/ 	.word	0xffffffff


	//   ....[7]....
        /*0058*/ 	.word	0xffffffff


	//   ....[8]....
        /*005c*/ 	.word	0xffffffff


	//   ....[9]....
        /*0060*/ 	.word	0xffffffff


	//   ....[10]....
        /*0064*/ 	.word	0xffffffff


	//   ....[11]....
        /*0068*/ 	.word	0xffffffff


	//   ....[12]....
        /*006c*/ 	.word	0xffffffff


	//   ....[13]....
        /*0070*/ 	.word	0xffffffff


	//   ....[14]....
        /*0074*/ 	.word	0xffffffff


	//   ....[15]....
        /*0078*/ 	.word	0xffffffff


	//   ....[16]....
        /*007c*/ 	.word	0xffffffff


	//   ....[17]....
        /*0080*/ 	.word	0xffffffff


	//   ....[18]....
        /*0084*/ 	.word	0xffffffff


	//   ....[19]....
        /*0088*/ 	.word	0xffffffff


	//   ....[20]....
        /*008c*/ 	.word	0xffffffff


	//   ....[21]....
        /*0090*/ 	.word	0xffffffff


	//   ....[22]....
        /*0094*/ 	.word	0xffffffff


	//   ....[23]....
        /*0098*/ 	.word	0xffffffff


	//   ....[24]....
        /*009c*/ 	.word	0xffffffff


	//   ....[25]....
        /*00a0*/ 	.word	0xffffffff


	//   ....[26]....
        /*00a4*/ 	.word	0xffffffff


	//   ....[27]....
        /*00a8*/ 	.word	0xffffffff


	//   ....[28]....
        /*00ac*/ 	.word	0xffffffff


	//   ....[29]....
        /*00b0*/ 	.word	0xffffffff


	//   ....[30]....
        /*00b4*/ 	.word	0xffffffff


	//   ....[31]....
        /*00b8*/ 	.word	0xffffffff


	//   ....[32]....
        /*00bc*/ 	.word	0xffffffff


	//   ....[33]....
        /*00c0*/ 	.word	0xffffffff


	//   ....[34]....
        /*00c4*/ 	.word	0xffffffff


	//   ....[35]....
        /*00c8*/ 	.word	0xffffffff


	//   ....[36]....
        /*00cc*/ 	.word	0xffffffff


	//   ....[37]....
        /*00d0*/ 	.word	0xffffffff


	//   ....[38]....
        /*00d4*/ 	.word	0xffffffff


	//----- nvinfo : EIATTR_COOP_GROUP_INSTR_OFFSETS
	.align		4
.L_1111:
        /*00d8*/ 	.byte	0x04, 0x28
        /*00da*/ 	.short	(.L_1113 - .L_1112)


	//   ....[0]....
.L_1112:
        /*00dc*/ 	.word	0x00000ad0


	//   ....[1]....
        /*00e0*/ 	.word	0x00000b00


	//   ....[2]....
        /*00e4*/ 	.word	0x00000b20


	//   ....[3]....
        /*00e8*/ 	.word	0x00000b40


	//   ....[4]....
        /*00ec*/ 	.word	0x00000b60


	//   ....[5]....
        /*00f0*/ 	.word	0x00001390


	//   ....[6]....
        /*00f4*/ 	.word	0x000013b0


	//   ....[7]....
        /*00f8*/ 	.word	0x000013d0


	//   ....[8]....
        /*00fc*/ 	.word	0x000013f0


	//   ....[9]....
        /*0100*/ 	.word	0x00001410


	//   ....[10]....
        /*0104*/ 	.word	0x00001500


	//   ....[11]....
        /*0108*/ 	.word	0x00001550


	//   ....[12]....
        /*010c*/ 	.word	0x00001560


	//   ....[13]....
        /*0110*/ 	.word	0x000015b0


	//   ....[14]....
        /*0114*/ 	.word	0x00001600


	//   ....[15]....
        /*0118*/ 	.word	0x00001620


	//   ....[16]....
        /*011c*/ 	.word	0x00001720


	//   ....[17]....
        /*0120*/ 	.word	0x00001740


	//   ....[18]....
        /*0124*/ 	.word	0x000019b0


	//   ....[19]....
        /*0128*/ 	.word	0x000019f0


	//   ....[20]....
        /*012c*/ 	.word	0x00001a10


	//   ....[21]....
        /*0130*/ 	.word	0x00001a20


	//   ....[22]....
        /*0134*/ 	.word	0x00001a30


	//   ....[23]....
        /*0138*/ 	.word	0x00001ac0


	//   ....[24]....
        /*013c*/ 	.word	0x00001b30


	//   ....[25]....
        /*0140*/ 	.word	0x00001b70


	//   ....[26]....
        /*0144*/ 	.word	0x00001bd0


	//   ....[27]....
        /*0148*/ 	.word	0x00001c50


	//   ....[28]....
        /*014c*/ 	.word	0x00001d80


	//   ....[29]....
        /*0150*/ 	.word	0x00002e20


	//   ....[30]....
        /*0154*/ 	.word	0x00002e80


	//   ....[31]....
        /*0158*/ 	.word	0x00002ee0


	//   ....[32]....
        /*015c*/ 	.word	0x00002f40


	//   ....[33]....
        /*0160*/ 	.word	0x00002fa0


	//   ....[34]....
        /*0164*/ 	.word	0x00003810


	//   ....[35]....
        /*0168*/ 	.word	0x00003870


	//   ....[36]....
        /*016c*/ 	.word	0x000038d0


	//   ....[37]....
        /*0170*/ 	.word	0x00003930


	//   ....[38]....
        /*0174*/ 	.word	0x00003990


	//----- nvinfo : EIATTR_EXIT_INSTR_OFFSETS
	.align		4
.L_1113:
        /*0178*/ 	.byte	0x04, 0x1c
        /*017a*/ 	.short	(.L_1115 - .L_1114)


	//   ....[0]....
.L_1114:
        /*017c*/ 	.word	0x00000060


	//   ....[1]....
        /*0180*/ 	.word	0x00002dd0


	//----- nvinfo : EIATTR_MAX_THREADS
	.align		4
.L_1115:
        /*0184*/ 	.byte	0x04, 0x05
        /*0186*/ 	.short	(.L_1117 - .L_1116)
.L_1116:
        /*0188*/ 	.word	0x00000080
        /*018c*/ 	.word	0x00000001
        /*0190*/ 	.word	0x00000001


	//----- nvinfo : EIATTR_CRS_STACK_SIZE
	.align		4
.L_1117:
        /*0194*/ 	.byte	0x04, 0x1e
        /*0196*/ 	.short	(.L_1119 - .L_1118)
.L_1118:
        /*0198*/ 	.word	0x00000000
.L_1119:


//--------------------- .nv.info._ZN10layer_norm13ln_fwd_kernelINS_13Kernel_traitsI13__nv_bfloat16fS2_fjLj49152ELj4ELj1ELj4ELj16ENS_18Kernel_traits_baseILj49152ES2_fS2_fjLj128EEEEEEEvNS_9FwdParamsE --------------------------
	.section	.nv.info._ZN10layer_norm13ln_fwd_kernelINS_13Kernel_traitsI13__nv_bfloat16fS2_fjLj49152ELj4ELj1ELj4ELj16ENS_18Kernel_traits_baseILj49152ES2_fS2_fjLj128EEEEEEEvNS_9FwdParamsE,"",@"SHT_CUDA_INFO"
	.sectionflags	@""
	.align	4


	//----- nvinfo : EIATTR_CUDA_API_VERSION
	.align		4
        /*0000*/ 	.byte	0x04, 0x37
        /*0002*/ 	.short	(.L_1121 - .L_1120)
.L_1120:
        /*0004*/ 	.word	0x00000082


	//----- nvinfo : EIATTR_SW2861232_WAR
	.align		4
.L_1121:
        /*0008*/ 	.byte	0x01, 0x35
	.zero		2


	//----- nvinfo : EIATTR_PARAM_CBANK
	.align		4
        /*000c*/ 	.byte	0x04, 0x0a
        /*000e*/ 	.short	(.L_1123 - .L_1122)
	.align		4
.L_1122:
        /*0010*/ 	.word	index@(.nv.constant0._ZN10layer_norm13ln_fwd_kernelINS_13Kernel_traitsI13__nv_bfloat16fS2_fjLj49152ELj4ELj1ELj4ELj16ENS_18Kernel_traits_baseILj49152ES2_fS2_fjLj128EEEEEEEvNS_9FwdParamsE)
        /*0014*/ 	.short	0x0160
        /*0016*/ 	.short	0x0058


	//----- nvinfo : EIATTR_CBANK_PARAM_SIZE
	.align		4
.L_1123:
        /*0018*/ 	.byte	0x03, 0x19
        /*001a*/ 	.short	0x0058


	//----- nvinfo : EIATTR_KPARAM_INFO
	.align		4
        /*001c*/ 	.byte	0x04, 0x17
        /*001e*/ 	.short	(.L_1125 - .L_1124)
.L_1124:
        /*0020*/ 	.word	0x00000000
        /*0024*/ 	.short	0x0000
        /*0026*/ 	.short	0x0000
        /*0028*/ 	.byte	0x00, 0xf0, 0x61, 0x01


	//----- nvinfo : EIATTR_MAXREG_COUNT
	.align		4
.L_1125:
        /*002c*/ 	.byte	0x03, 0x1b
        /*002e*/ 	.short	0x00ff


	//----- nvinfo : EIATTR_NUM_BARRIERS
	.align		4
        /*0030*/ 	.byte	0x02, 0x4c
        /*0032*/ 	.byte	0x01
	.zero		1


	//----- nvinfo : EIATTR_MERCURY_ISA_VERSION
	.align		4
        /*0034*/ 	.byte	0x03, 0x5f
        /*0036*/ 	.short	0x0000


	//----- nvinfo : EIATTR_COOP_GROUP_MASK_REGIDS
	.align		4
        /*0038*/ 	.byte	0x04, 0x29
        /*003a*/ 	.short	(.L_1127 - .L_1126)


	//   ....[0]....
.L_1126:
        /*003c*/ 	.word	0xffffffff


	//   ....[1]....
        /*0040*/ 	.word	0xffffffff


	//   ....[2]....
        /*0044*/ 	.word	0xffffffff


	//   ....[3]....
        /*0048*/ 	.word	0xffffffff


	//   ....[4]....
        /*004c*/ 	.word	0xffffffff


	//   ....[5]....
        /*0050*/ 	.word	0xffffffff


	//   ....[6]....
        /*0054*/ 	.word	0xffffffff


	//   ....[7]....
        /*0058*/ 	.word	0xffffffff


	//   ....[8]....
        /*005c*/ 	.word	0xffffffff


	//   ....[9]....
        /*0060*/ 	.word	0xffffffff


	//   ....[10]....
        /*0064*/ 	.word	0xffffffff


	//   ....[11]....
        /*0068*/ 	.word	0xffffffff


	//   ....[12]....
        /*006c*/ 	.word	0xffffffff


	//   ....[13]....
        /*0070*/ 	.word	0xffffffff


	//   ....[14]....
        /*0074*/ 	.word	0xffffffff


	//   ....[15]....
        /*0078*/ 	.word	0xffffffff


	//   ....[16]....
        /*007c*/ 	.word	0xffffffff


	//   ....[17]....
        /*0080*/ 	.word	0xffffffff


	//   ....[18]....
        /*0084*/ 	.word	0xffffffff


	//   ....[19]....
        /*0088*/ 	.word	0xffffffff


	//   ....[20]....
        /*008c*/ 	.word	0xffffffff


	//   ....[21]....
        /*0090*/ 	.word	0xffffffff


	//   ....[22]....
        /*0094*/ 	.word	0xffffffff


	//   ....[23]....
        /*0098*/ 	.word	0xffffffff


	//   ....[24]....
        /*009c*/ 	.word	0xffffffff


	//   ....[25]....
        /*00a0*/ 	.word	0xffffffff


	//   ....[26]....
        /*00a4*/ 	.word	0xffffffff


	//   ....[27]....
        /*00a8*/ 	.word	0xffffffff


	//   ....[28]....
        /*00ac*/ 	.word	0xffffffff


	//   ....[29]....
        /*00b0*/ 	.word	0xffffffff


	//   ....[30]....
        /*00b4*/ 	.word	0xffffffff


	//   ....[31]....
        /*00b8*/ 	.word	0xffffffff


	//   ....[32]....
        /*00bc*/ 	.word	0xffffffff


	//   ....[33]....
        /*00c0*/ 	.word	0xffffffff


	//   ....[34]....
        /*00c4*/ 	.word	0xffffffff


	//   ....[35]....
        /*00c8*/ 	.word	0xffffffff


	//----- nvinfo : EIATTR_COOP_GROUP_INSTR_OFFSETS
	.align		4
.L_1127:
        /*00cc*/ 	.byte	0x04, 0x28
        /*00ce*/ 	.short	(.L_1129 - .L_1128)


	//   ....[0]....
.L_1128:
        /*00d0*/ 	.word	0x00000f60


	//   ....[1]....
        /*00d4*/ 	.word	0x00000f90


	//   ....[2]....
        /*00d8*/ 	.word	0x00000fb0


	//   ....[3]....
        /*00dc*/ 	.word	0x00000fd0


	//   ....[4]....
        /*00e0*/ 	.word	0x00000ff0


	//   ....[5]....
        /*00e4*/ 	.word	0x00001c20


	//   ....[6]....
        /*00e8*/ 	.word	0x00001c40


	//   ....[7]....
        /*00ec*/ 	.word	0x00001c60


	//   ....[8]....
        /*00f0*/ 	.word	0x00001c80


	//   ....[9]....
        /*00f4*/ 	.word	0x00001ca0


	//   ....[10]....
        /*00f8*/ 	.word	0x00001da0


	//   ....[11]....
        /*00fc*/ 	.word	0x00001de0


	//   ....[12]....
        /*0100*/ 	.word	0x00001df0


	//   ....[13]....
        /*0104*/ 	.word	0x00001e50


	//   ....[14]....
        /*0108*/ 	.word	0x00001e90


	//   ....[15]....
        /*010c*/ 	.word	0x00001eb0


	//   ....[16]....
        /*0110*/ 	.word	0x00001fb0


	//   ....[17]....
        /*0114*/ 	.word	0x00001fd0


	//   ....[18]....
        /*0118*/ 	.word	0x00002250


	//   ....[19]....
        /*011c*/ 	.word	0x000022d0


	//   ....[20]....
        /*0120*/ 	.word	0x000022e0


	//   ....[21]....
        /*0124*/ 	.word	0x00002320


	//   ....[22]....
        /*0128*/ 	.word	0x00002370


	//   ....[23]....
        /*012c*/ 	.word	0x000023e0


	//   ....[24]....
        /*0130*/ 	.word	0x00002480


	//   ....[25]....
        /*0134*/ 	.word	0x00002500


	//   ....[26]....
        /*0138*/ 	.word	0x00005a70


	//   ....[27]....
        /*013c*/ 	.word	0x00005ae0


	//   ....[28]....
        /*0140*/ 	.word	0x00005b40


	//   ....[29]....
        /*0144*/ 	.word	0x00005ba0


	//   ....[30]....
        /*0148*/ 	.word	0x00005c00


	//   ....[31]....
        /*014c*/ 	.word	0x00006870


	//   ....[32]....
        /*0150*/ 	.word	0x000068d0


	//   ....[33]....
        /*0154*/ 	.word	0x00006930


	//   ....[34]....
        /*0158*/ 	.word	0x00006990


	//   ....[35]....
        /*015c*/ 	.word	0x000069f0


	//----- nvinfo : EIATTR_EXIT_INSTR_OFFSETS
	.align		4
.L_1129:
        /*0160*/ 	.byte	0x04, 0x1c
        /*0162*/ 	.short	(.L_1131 - .L_1130)


	//   ....[0]....
.L_1130:
        /*0164*/ 	.word	0x00000060


	//   ....[1]....
        /*0168*/ 	.word	0x00005a20


	//----- nvinfo : EIATTR_MAX_THREADS
	.align		4
.L_1131:
        /*016c*/ 	.byte	0x04, 0x05
        /*016e*/ 	.short	(.L_1133 - .L_1132)
.L_1132:
        /*0170*/ 	.word	0x00000080
        /*0174*/ 	.word	0x00000001
        /*0178*/ 	.word	0x00000001


	//----- nvinfo : EIATTR_CRS_STACK_SIZE
	.align		4
.L_1133:
        /*017c*/ 	.byte	0x04, 0x1e
        /*017e*/ 	.short	(.L_1135 - .L_1134)
.L_1134:
        /*0180*/ 	.word	0x00000000
.L_1135:


//--------------------- .nv.info._ZN10layer_norm13ln_fwd_kernelINS_13Kernel_traitsI13__nv_bfloat16S2_S2_fjLj49152ELj4ELj1ELj4ELj16ENS_18Kernel_traits_baseILj49152ES2_S2_S2_fjLj128EEEEEEEvNS_9FwdParamsE --------------------------
	.section	.nv.info._ZN10layer_norm13ln_fwd_kernelINS_13Kernel_traitsI13__nv_bfloat16S2_S2_fjLj49152ELj4ELj1ELj4ELj16ENS_18Kernel_traits_baseILj49152ES2_S2_S2_fjLj128EEEEEEEvNS_9FwdParamsE,"",@"SHT_CUDA_INFO"
	.sectionflags	@""
	.align	4


	//----- nvinfo : EIATTR_CUDA_API_VERSION
	.align		4
        /*0000*/ 	.byte	0x04, 0x37
        /*0002*/ 	.short	(.L_1137 - .L_1136)
.L_1136:
        /*0004*/ 	.word	0x00000082


	//----- nvinfo : EIATTR_SW2861232_WAR
	.align		4
.L_1137:
        /*0008*/ 	.byte	0x01, 0x35
	.zero		2


	//----- nvinfo : EIATTR_PARAM_CBANK
	.align		4
        /*000c*/ 	.byte	0x04, 0x0a
        /*000e*/ 	.short	(.L_1139 - .L_1138)
	.align		4
.L_1138:
        /*0010*/ 	.word	index@(.nv.constant0._ZN10layer_norm13ln_fwd_kernelINS_13Kernel_traitsI13__nv_bfloat16S2_S2_fjLj49152ELj4ELj1ELj4ELj16ENS_18Kernel_traits_baseILj49152ES2_S2_S2_fjLj128EEEEEEEvNS_9FwdParamsE)
        /*0014*/ 	.short	0x0160
        /*0016*/ 	.short	0x0058


	//----- nvinfo : EIATTR_CBANK_PARAM_SIZE
	.align		4
.L_1139:
        /*0018*/ 	.byte	0x03, 0x19
        /*001a*/ 	.short	0x0058


	//----- nvinfo : EIATTR_KPARAM_INFO
	.align		4
        /*001c*/ 	.byte	0x04, 0x17
        /*001e*/ 	.short	(.L_1141 - .L_1140)
.L_1140:
        /*0020*/ 	.word	0x00000000
        /*0024*/ 	.short	0x0000
        /*0026*/ 	.short	0x0000
        /*0028*/ 	.byte	0x00, 0xf0, 0x61, 0x01


	//----- nvinfo : EIATTR_MAXREG_COUNT
	.align		4
.L_1141:
        /*002c*/ 	.byte	0x03, 0x1b
        /*002e*/ 	.short	0x00ff


	//----- nvinfo : EIATTR_NUM_BARRIERS
	.align		4
        /*0030*/ 	.byte	0x02, 0x4c
        /*0032*/ 	.byte	0x01
	.zero		1


	//----- nvinfo : EIATTR_MERCURY_ISA_VERSION
	.align		4
        /*0034*/ 	.byte	0x03, 0x5f
        /*0036*/ 	.short	0x0000


	//----- nvinfo : EIATTR_COOP_GROUP_MASK_REGIDS
	.align		4
        /*0038*/ 	.byte	0x04, 0x29
        /*003a*/ 	.short	(.L_1143 - .L_1142)


	//   ....[0]....
.L_1142:
        /*003c*/ 	.word	0xffffffff


	//   ....[1]....
        /*0040*/ 	.word	0xffffffff


	//   ....[2]....
        /*0044*/ 	.word	0xffffffff


	//   ....[3]....
        /*0048*/ 	.word	0xffffffff


	//   ....[4]....
        /*004c*/ 	.word	0xffffffff


	//   ....[5]....
        /*0050*/ 	.word	0xffffffff


	//   ....[6]....
        /*0054*/ 	.word	0xffffffff


	//   ....[7]....
        /*0058*/ 	.word	0xffffffff


	//   ....[8]....
        /*005c*/ 	.word	0xffffffff


	//   ....[9]....
        /*0060*/ 	.word	0xffffffff


	//   ....[10]....
        /*0064*/ 	.word	0xffffffff


	//   ....[11]....
        /*0068*/ 	.word	0xffffffff


	//   ....[12]....
        /*006c*/ 	.word	0xffffffff


	//   ....[13]....
        /*0070*/ 	.word	0xffffffff


	//   ....[14]....
        /*0074*/ 	.word	0xffffffff


	//   ....[15]....
        /*0078*/ 	.word	0xffffffff


	//   ....[16]....
        /*007c*/ 	.word	0xffffffff


	//   ....[17]....
        /*0080*/ 	.word	0xffffffff


	//   ....[18]....
        /*0084*/ 	.word	0xffffffff


	//   ....[19]....
        /*0088*/ 	.word	0xffffffff


	//   ....[20]....
        /*008c*/ 	.word	0xffffffff


	//   ....[21]....
        /*0090*/ 	.word	0xffffffff


	//   ....[22]....
        /*0094*/ 	.word	0xffffffff


	//   ....[23]....
        /*0098*/ 	.word	0xffffffff


	//   ....[24]....
        /*009c*/ 	.word	0xffffffff


	//   ....[25]....
        /*00a0*/ 	.word	0xffffffff


	//   ....[26]....
        /*00a4*/ 	.word	0xffffffff


	//   ....[27]....
        /*00a8*/ 	.word	0xffffffff


	//   ....[28]....
        /*00ac*/ 	.word	0xffffffff


	//   ....[29]....
        /*00b0*/ 	.word	0xffffffff


	//   ....[30]....
        /*00b4*/ 	.word	0xffffffff


	//   ....[31]....
        /*00b8*/ 	.word	0xffffffff


	//   ....[32]....
        /*00bc*/ 	.word	0xffffffff


	//   ....[33]....
        /*00c0*/ 	.word	0xffffffff


	//   ....[34]....
        /*00c4*/ 	.word	0xffffffff


	//   ....[35]....
        /*00c8*/ 	.word	0xffffffff


	//----- nvinfo : EIATTR_COOP_GROUP_INSTR_OFFSETS
	.align		4
.L_1143:
        /*00cc*/ 	.byte	0x04, 0x28
        /*00ce*/ 	.short	(.L_1145 - .L_1144)


	//   ....[0]....
.L_1144:
        /*00d0*/ 	.word	0x000011a0


	//   ....[1]....
        /*00d4*/ 	.word	0x000011d0


	//   ....[2]....
        /*00d8*/ 	.word	0x000011f0


	//   ....[3]....
        /*00dc*/ 	.word	0x00001210


	//   ....[4]....
        /*00e0*/ 	.word	0x00001230


	//   ....[5]....
        /*00e4*/ 	.word	0x00001e60


	//   ....[6]....
        /*00e8*/ 	.word	0x00001e80


	//   ....[7]....
        /*00ec*/ 	.word	0x00001ea0


	//   ....[8]....
        /*00f0*/ 	.word	0x00001ec0


	//   ....[9]....
        /*00f4*/ 	.word	0x00001ee0


	//   ....[10]....
        /*00f8*/ 	.word	0x00001fe0


	//   ....[11]....
        /*00fc*/ 	.word	0x00002020


	//   ....[12]....
        /*0100*/ 	.word	0x00002030


	//   ....[13]....
        /*0104*/ 	.word	0x00002040


	//   ....[14]....
        /*0108*/ 	.word	0x000020d0


	//   ....[15]....
        /*010c*/ 	.word	0x00002110


	//   ....[16]....
        /*0110*/ 	.word	0x000021f0


	//   ....[17]....
        /*0114*/ 	.word	0x00002210


	//   ....[18]....
        /*0118*/ 	.word	0x00002480


	//   ....[19]....
        /*011c*/ 	.word	0x000024d0


	//   ....[20]....
        /*0120*/ 	.word	0x000024e0


	//   ....[21]....
        /*0124*/ 	.word	0x000024f0


	//   ....[22]....
        /*0128*/ 	.word	0x00002580


	//   ....[23]....
        /*012c*/ 	.word	0x000025e0


	//   ....[24]....
        /*0130*/ 	.word	0x000026d0


	//   ....[25]....
        /*0134*/ 	.word	0x00002700


	//   ....[26]....
        /*0138*/ 	.word	0x00004560


	//   ....[27]....
        /*013c*/ 	.word	0x000045d0


	//   ....[28]....
        /*0140*/ 	.word	0x00004630


	//   ....[29]....
        /*0144*/ 	.word	0x00004690


	//   ....[30]....
        /*0148*/ 	.word	0x000046f0


	//   ....[31]....
        /*014c*/ 	.word	0x00005360


	//   ....[32]....
        /*0150*/ 	.word	0x000053c0


	//   ....[33]....
        /*0154*/ 	.word	0x00005420


	//   ....[34]....
        /*0158*/ 	.word	0x00005480


	//   ....[35]....
        /*015c*/ 	.word	0x000054e0


	//----- nvinfo : EIATTR_EXIT_INSTR_OFFSETS
	.align		4
.L_1145:
        /*0160*/ 	.byte	0x04, 0x1c
        /*0162*/ 	.short	(.L_1147 - .L_1146)


	//   ....[0]....
.L_1146:
        /*0164*/ 	.word	0x00000060


	//   ....[1]....
        /*0168*/ 	.word	0x00004510


	//----- nvinfo : EIATTR_MAX_THREADS
	.align		4
.L_1147:
        /*016c*/ 	.byte	0x04, 0x05
        /*016e*/ 	.short	(.L_1149 - .L_1148)
.L_1148:
        /*0170*/ 	.word	0x00000080
        /*0174*/ 	.word	0x00000001
        /*0178*/ 	.word	0x00000001


	//----- nvinfo : EIATTR_CRS_STACK_SIZE
	.align		4
.L_1149:
        /*017c*/ 	.byte	0x04, 0x1e
        /*017e*/ 	.short	(.L_1151 - .L_1150)
.L_1150:
        /*0180*/ 	.word	0x00000000
.L_1151:


//--------------------- .nv.info._ZN10layer_norm13ln_fwd_kernelINS_13Kernel_traitsI6__halffS2_fjLj49152ELj4ELj1ELj4ELj16ENS_18Kernel_traits_baseILj49152ES2_fS2_fjLj128EEEEEEEvNS_9FwdParamsE --------------------------
	.section	.nv.info._ZN10layer_norm13ln_fwd_kernelINS_13Kernel_traitsI6__halffS2_fjLj49152ELj4ELj1ELj4ELj16ENS_18Kernel_traits_baseILj49152ES2_fS2_fjLj128EEEEEEEvNS_9FwdParamsE,"",@"SHT_CUDA_INFO"
	.sectionflags	@""
	.align	4


	//----- nvinfo : EIATTR_CUDA_API_VERSION
	.align		4
        /*0000*/ 	.byte	0x04, 0x37
        /*0002*/ 	.short	(.L_1153 - .L_1152)
.L_1152:
        /*0004*/ 	.word	0x00000082


	//----- nvinfo : EIATTR_SW2861232_WAR
	.align		4
.L_1153:
        /*0008*/ 	.byte	0x01, 0x35
	.zero		2


	//----- nvinfo : EIATTR_PARAM_CBANK
	.align		4
        /*000c*/ 	.byte	0x04, 0x0a
        /*000e*/ 	.short	(.L_1155 - .L_1154)
	.align		4
.L_1154:
        /*0010*/ 	.word	index@(.nv.constant0._ZN10layer_norm13ln_fwd_kernelINS_13Kernel_traitsI6__halffS2_fjLj49152ELj4ELj1ELj4ELj16ENS_18Kernel_traits_baseILj49152ES2_fS2_fjLj128EEEEEEEvNS_9FwdParamsE)
        /*0014*/ 	.short	0x0160
        /*0016*/ 	.short	0x0058


	//----- nvinfo : EIATTR_CBANK_PARAM_SIZE
	.align		4
.L_1155:
        /*0018*/ 	.byte	0x03, 0x19
        /*001a*/ 	.short	0x0058


	//----- nvinfo : EIATTR_KPARAM_INFO
	.align		4
        /*001c*/ 	.byte	0x04, 0x17
        /*001e*/ 	.short	(.L_1157 - .L_1156)
.L_1156:
        /*0020*/ 	.word	0x00000000
        /*0024*/ 	.short	0x0000
        /*0026*/ 	.short	0x0000
        /*0028*/ 	.byte	0x00, 0xf0, 0x61, 0x01


	//----- nvinfo : EIATTR_MAXREG_COUNT
	.align		4
.L_1157:
        /*002c*/ 	.byte	0x03, 0x1b
        /*002e*/ 	.short	0x00ff


	//----- nvinfo : EIATTR_NUM_BARRIERS
	.align		4
        /*0030*/ 	.byte	0x02, 0x4c
        /*0032*/ 	.byte	0x01
	.zero		1


	//----- nvinfo : EIATTR_MERCURY_ISA_VERSION
	.align		4
        /*0034*/ 	.byte	0x03, 0x5f
        /*0036*/ 	.short	0x0000


	//----- nvinfo : EIATTR_COOP_GROUP_MASK_REGIDS
	.align		4
        /*0038*/ 	.byte	0x04, 0x29
        /*003a*/ 	.short	(.L_1159 - .L_1158)


	//   ....[0]....
.L_1158:
        /*003c*/ 	.word	0xffffffff


	//   ....[1]....
        /*0040*/ 	.word	0xffffffff


	//   ....[2]....
        /*0044*/ 	.word	0xffffffff


	//   ....[3]....
        /*0048*/ 	.word	0xffffffff


	//   ....[4]....
        /*004c*/ 	.word	0xffffffff


	//   ....[5]....
        /*0050*/ 	.word	0xffffffff


	//   ....[6]....
        /*0054*/ 	.word	0xffffffff


	//   ....[7]....
        /*0058*/ 	.word	0xffffffff


	//   ....[8]....
        /*005c*/ 	.word	0xffffffff


	//   ....[9]....
        /*0060*/ 	.word	0xffffffff


	//   ....[10]....
        /*0064*/ 	.word	0xffffffff


	//   ....[11]....
        /*0068*/ 	.word	0xffffffff


	//   ....[12]....
        /*006c*/ 	.word	0xffffffff


	//   ....[13]....
        /*0070*/ 	.word	0xffffffff


	//   ....[14]....
        /*0074*/ 	.word	0xffffffff


	//   ....[15]....
        /*0078*/ 	.word	0xffffffff


	//   ....[16]....
        /*007c*/ 	.word	0xffffffff


	//   ....[17]....
        /*0080*/ 	.word	0xffffffff


	//   ....[18]....
        /*0084*/ 	.word	0xffffffff


	//   ....[19]....
        /*0088*/ 	.word	0xffffffff


	//   ....[20]....
        /*008c*/ 	.word	0xffffffff


	//   ....[21]....
        /*0090*/ 	.word	0xffffffff


	//   ....[22]....
        /*0094*/ 	.word	0xffffffff


	//   ....[23]....
        /*0098*/ 	.word	0xffffffff


	//   ....[24]....
        /*009c*/ 	.word	0xffffffff


	//   ....[25]....
        /*00a0*/ 	.word	0xffffffff


	//   ....[26]....
        /*00a4*/ 	.word	0xffffffff


	//   ....[27]....
        /*00a8*/ 	.word	0xffffffff


	//   ....[28]....
        /*00ac*/ 	.word	0xffffffff


	//   ....[29]....
        /*00b0*/ 	.word	0xffffffff


	//   ....[30]....
        /*00b4*/ 	.word	0xffffffff


	//   ....[31]....
        /*00b8*/ 	.word	0xffffffff


	//   ....[32]....
        /*00bc*/ 	.word	0xffffffff


	//   ....[33]....
        /*00c0*/ 	.word	0xffffffff


	//   ....[34]....
        /*00c4*/ 	.word	0xffffffff


	//   ....[35]....
        /*00c8*/ 	.word	0xffffffff


	//----- nvinfo : EIATTR_COOP_GROUP_INSTR_OFFSETS
	.align		4
.L_1159:
        /*00cc*/ 	.byte	0x04, 0x28
        /*00ce*/ 	.short	(.L_1161 - .L_1160)


	//   ....[0]....
.L_1160:
        /*00d0*/ 	.word	0x00000f60


	//   ....[1]....
        /*00d4*/ 	.word	0x00000f90


	//   ....[2]....
        /*00d8*/ 	.word	0x00000fb0


	//   ....[3]....
        /*00dc*/ 	.word	0x00000fd0


	//   ....[4]....
        /*00e0*/ 	.word	0x00000ff0


	//   ....[5]....
        /*00e4*/ 	.word	0x00001c20


	//   ....[6]....
        /*00e8*/ 	.word	0x00001c40


	//   ....[7]....
        /*00ec*/ 	.word	0x00001c60


	//   ....[8]....
        /*00f0*/ 	.word	0x00001c80


	//   ....[9]....
        /*00f4*/ 	.word	0x00001ca0


	//   ....[10]....
        /*00f8*/ 	.word	0x00001da0


	//   ....[11]....
        /*00fc*/ 	.word	0x00001de0


	//   ....[12]....
        /*0100*/ 	.word	0x00001df0


	//   ....[13]....
        /*0104*/ 	.word	0x00001e50


	//   ....[14]....
        /*0108*/ 	.word	0x00001e90


	//   ....[15]....
        /*010c*/ 	.word	0x00001eb0


	//   ....[16]....
        /*0110*/ 	.word	0x00001fb0


	//   ....[17]....
        /*0114*/ 	.word	0x00001fd0


	//   ....[18]....
        /*0118*/ 	.word	0x00002250


	//   ....[19]....
        /*011c*/ 	.word	0x000022e0


	//   ....[20]....
        /*0120*/ 	.word	0x000022f0


	//   ....[21]....
        /*0124*/ 	.word	0x00002330


	//   ....[22]....
        /*0128*/ 	.word	0x00002380


	//   ....[23]....
        /*012c*/ 	.word	0x000023f0


	//   ....[24]....
        /*0130*/ 	.word	0x00002490


	//   ....[25]....
        /*0134*/ 	.word	0x00002510


	//   ....[26]....
        /*0138*/ 	.word	0x000054c0


	//   ....[27]....
        /*013c*/ 	.word	0x00005530


	//   ....[28]....
        /*0140*/ 	.word	0x00005590


	//   ....[29]....
        /*0144*/ 	.word	0x000055f0


	//   ....[30]....
        /*0148*/ 	.word	0x00005650


	//   ....[31]....
        /*014c*/ 	.word	0x000062c0


	//   ....[32]....
        /*0150*/ 	.word	0x00006320


	//   ....[33]....
        /*0154*/ 	.word	0x00006380


	//   ....[34]....
        /*0158*/ 	.word	0x000063e0


	//   ....[35]....
        /*015c*/ 	.word	0x00006440


	//----- nvinfo : EIATTR_EXIT_INSTR_OFFSETS
	.align		4
.L_1161:
        /*0160*/ 	.byte	0x04, 0x1c
        /*0162*/ 	.short	(.L_1163 - .L_1162)


	//   ....[0]....
.L_1162:
        /*0164*/ 	.word	0x00000060


	//   ....[1]....
        /*0168*/ 	.word	0x00005470


	//----- nvinfo : EIATTR_MAX_THREADS
	.align		4
.L_1163:
        /*016c*/ 	.byte	0x04, 0x05
        /*016e*/ 	.short	(.L_1165 - .L_1164)
.L_1164:
        /*0170*/ 	.word	0x00000080
        /*0174*/ 	.word	0x00000001
        /*0178*/ 	.word	0x00000001


	//----- nvinfo : EIATTR_CRS_STACK_SIZE
	.align		4
.L_1165:
        /*017c*/ 	.byte	0x04, 0x1e
        /*017e*/ 	.short	(.L_1167 - .L_1166)
.L_1166:
        /*0180*/ 	.word	0x00000000
.L_1167:


//--------------------- .nv.info._ZN10layer_norm13ln_fwd_kernelINS_13Kernel_traitsI6__halfS2_S2_fjLj49152ELj4ELj1ELj4ELj16ENS_18Kernel_traits_baseILj49152ES2_S2_S2_fjLj128EEEEEEEvNS_9FwdParamsE --------------------------
	.section	.nv.info._ZN10layer_norm13ln_fwd_kernelINS_13Kernel_traitsI6__halfS2_S2_fjLj49152ELj4ELj1ELj4ELj16ENS_18Kernel_traits_baseILj49152ES2_S2_S2_fjLj128EEEEEEEvNS_9FwdParamsE,"",@"SHT_CUDA_INFO"
	.sectionflags	@""
	.align	4


	//----- nvinfo : EIATTR_CUDA_API_VERSION
	.align		4
        /*0000*/ 	.byte	0x04, 0x37
        /*0002*/ 	.short	(.L_1169 - .L_1168)
.L_1168:
        /*0004*/ 	.word	0x00000082


	//----- nvinfo : EIATTR_SW2861232_WAR
	.align		4
.L_1169:
        /*0008*/ 	.byte	0x01, 0x35
	.zero		2


	//----- nvinfo : EIATTR_PARAM_CBANK
	.align		4
        /*000c*/ 	.byte	0x04, 0x0a
        /*000e*/ 	.short	(.L_1171 - .L_1170)
	.align		4
.L_1170:
        /*0010*/ 	.word	index@(.nv.constant0._ZN10layer_norm13ln_fwd_kernelINS_13Kernel_traitsI6__halfS2_S2_fjLj49152ELj4ELj1ELj4ELj16ENS_18Kernel_traits_baseILj49152ES2_S2_S2_fjLj128EEEEEEEvNS_9FwdParamsE)
        /*0014*/ 	.short	0x0160
        /*0016*/ 	.short	0x0058


	//----- nvinfo : EIATTR_CBANK_PARAM_SIZE
	.align		4
.L_1171:
        /*0018*/ 	.byte	0x03, 0x19
        /*001a*/ 	.short	0x0058


	//----- nvinfo : EIATTR_KPARAM_INFO
	.align		4
        /*001c*/ 	.byte	0x04, 0x17
        /*001e*/ 	.short	(.L_1173 - .L_1172)
.L_1172:
        /*0020*/ 	.word	0x00000000
        /*0024*/ 	.short	0x0000
        /*0026*/ 	.short	0x0000
        /*0028*/ 	.byte	0x00, 0xf0, 0x61, 0x01


	//----- nvinfo : EIATTR_MAXREG_COUNT
	.align		4
.L_1173:
        /*002c*/ 	.byte	0x03, 0x1b
        /*002e*/ 	.short	0x00ff


	//----- nvinfo : EIATTR_NUM_BARRIERS
	.align		4
        /*0030*/ 	.byte	0x02, 0x4c
        /*0032*/ 	.byte	0x01
	.zero		1


	//----- nvinfo : EIATTR_MERCURY_ISA_VERSION
	.align		4
        /*0034*/ 	.byte	0x03, 0x5f
        /*0036*/ 	.short	0x0000


	//----- nvinfo : EIATTR_COOP_GROUP_MASK_REGIDS
	.align		4
        /*0038*/ 	.byte	0x04, 0x29
        /*003a*/ 	.short	(.L_1175 - .L_1174)


	//   ....[0]....
.L_1174:
        /*003c*/ 	.word	0xffffffff


	//   ....[1]....
        /*0040*/ 	.word	0xffffffff


	//   ....[2]....
        /*0044*/ 	.word	0xffffffff


	//   ....[3]....
        /*0048*/ 	.word	0xffffffff


	//   ....[4]....
        /*004c*/ 	.word	0xffffffff


	//   ....[5]....
        /*0050*/ 	.word	0xffffffff


	//   ....[6]....
        /*0054*/ 	.word	0xffffffff


	//   ....[7]....
        /*0058*/ 	.word	0xffffffff


	//   ....[8]....
        /*005c*/ 	.word	0xffffffff


	//   ....[9]....
        /*0060*/ 	.word	0xffffffff


	//   ....[10]....
        /*0064*/ 	.word	0xffffffff


	//   ....[11]....
        /*0068*/ 	.word	0xffffffff


	//   ....[12]....
        /*006c*/ 	.word	0xffffffff


	//   ....[13]....
        /*0070*/ 	.word	0xffffffff


	//   ....[14]....
        /*0074*/ 	.word	0xffffffff


	//   ....[15]....
        /*0078*/ 	.word	0xffffffff


	//   ....[16]....
        /*007c*/ 	.word	0xffffffff


	//   ....[17]....
        /*0080*/ 	.word	0xffffffff


	//   ....[18]....
        /*0084*/ 	.word	0xffffffff


	//   ....[19]....
        /*0088*/ 	.word	0xffffffff


	//   ....[20]....
        /*008c*/ 	.word	0xffffffff


	//   ....[21]....
        /*0090*/ 	.word	0xffffffff


	//   ....[22]....
        /*0094*/ 	.word	0xffffffff


	//   ....[23]....
        /*0098*/ 	.word	0xffffffff


	//   ....[24]....
        /*009c*/ 	.word	0xffffffff


	//   ....[25]....
        /*00a0*/ 	.word	0xffffffff


	//   ....[26]....
        /*00a4*/ 	.word	0xffffffff


	//   ....[27]....
        /*00a8*/ 	.word	0xffffffff


	//   ....[28]....
        /*00ac*/ 	.word	0xffffffff


	//   ....[29]....
        /*00b0*/ 	.word	0xffffffff


	//   ....[30]....
        /*00b4*/ 	.word	0xffffffff


	//   ....[31]....
        /*00b8*/ 	.word	0xffffffff


	//   ....[32]....
        /*00bc*/ 	.word	0xffffffff


	//   ....[33]....
        /*00c0*/ 	.word	0xffffffff


	//   ....[34]....
        /*00c4*/ 	.word	0xffffffff


	//   ....[35]....
        /*00c8*/ 	.word	0xffffffff


	//----- nvinfo : EIATTR_COOP_GROUP_INSTR_OFFSETS
	.align		4
.L_1175:
        /*00cc*/ 	.byte	0x04, 0x28
        /*00ce*/ 	.short	(.L_1177 - .L_1176)


	//   ....[0]....
.L_1176:
        /*00d0*/ 	.word	0x000011a0


	//   ....[1]....
        /*00d4*/ 	.word	0x000011d0


	//   ....[2]....
        /*00d8*/ 	.word	0x000011f0


	//   ....[3]....
        /*00dc*/ 	.word	0x00001210


	//   ....[4]....
        /*00e0*/ 	.word	0x00001230


	//   ....[5]....
        /*00e4*/ 	.word	0x00001e60


	//   ....[6]....
        /*00e8*/ 	.word	0x00001e80


	//   ....[7]....
        /*00ec*/ 	.word	0x00001ea0


	//   ....[8]....
        /*00f0*/ 	.word	0x00001ec0


	//   ....[9]....
        /*00f4*/ 	.word	0x00001ee0


	//   ....[10]....
        /*00f8*/ 	.word	0x00001fe0


	//   ....[11]....
        /*00fc*/ 	.word	0x00002020


	//   ....[12]....
        /*0100*/ 	.word	0x00002030


	//   ....[13]....
        /*0104*/ 	.word	0x00002040


	//   ....[14]....
        /*0108*/ 	.word	0x000020d0


	//   ....[15]....
        /*010c*/ 	.word	0x00002110


	//   ....[16]....
        /*0110*/ 	.word	0x000021f0


	//   ....[17]....
        /*0114*/ 	.word	0x00002210


	//   ....[18]....
        /*0118*/ 	.word	0x00002480


	//   ....[19]....
        /*011c*/ 	.word	0x000024d0


	//   ....[20]....
        /*0120*/ 	.word	0x000024e0


	//   ....[21]....
        /*0124*/ 	.word	0x000024f0


	//   ....[22]....
        /*0128*/ 	.word	0x00002580


	//   ....[23]....
        /*012c*/ 	.word	0x000025e0


	//   ....[24]....
        /*0130*/ 	.word	0x000026d0


	//   ....[25]....
        /*0134*/ 	.word	0x00002700


	//   ....[26]....
        /*0138*/ 	.word	0x00003c60


	//   ....[27]....
        /*013c*/ 	.word	0x00003cd0


	//   ....[28]....
        /*0140*/ 	.word	0x00003d30


	//   ....[29]....
        /*0144*/ 	.word	0x00003d90


	//   ....[30]....
        /*0148*/ 	.word	0x00003df0


	//   ....[31]....
        /*014c*/ 	.word	0x00004a60


	//   ....[32]....
        /*0150*/ 	.word	0x00004ac0


	//   ....[33]....
        /*0154*/ 	.word	0x00004b20


	//   ....[34]....
        /*0158*/ 	.word	0x00004b80


	//   ....[35]....
        /*015c*/ 	.word	0x00004be0


	//----- nvinfo : EIATTR_EXIT_INSTR_OFFSETS
	.align		4
.L_1177:
        /*0160*/ 	.byte	0x04, 0x1c
        /*0162*/ 	.short	(.L_1179 - .L_1178)


	//   ....[0]....
.L_1178:
        /*0164*/ 	.word	0x00000060


	//   ....[1]....
        /*0168*/ 	.word	0x00003c10


	//----- nvinfo : EIATTR_MAX_THREADS
	.align		4
.L_1179:
        /*016c*/ 	.byte	0x04, 0x05
        /*016e*/ 	.short	(.L_1181 - .L_1180)
.L_1180:
        /*0170*/ 	.word	0x00000080
        /*0174*/ 	.word	0x00000001
        /*0178*/ 	.word	0x00000001


	//----- nvinfo : EIATTR_CRS_STACK_SIZE
	.align		4
.L_1181:
        /*017c*/ 	.byte	0x04, 0x1e
        /*017e*/ 	.short	(.L_1183 - .L_1182)
.L_1182:
        /*0180*/ 	.word	0x00000000
.L_1183:


//--------------------- .nv.info._ZN10layer_norm13ln_fwd_kernelINS_13Kernel_traitsIffffjLj49152ELj8ELj1ELj4ELj16ENS_18Kernel_traits_baseILj49152EffffjLj128EEEEEEEvNS_9FwdParamsE --------------------------
	.section	.nv.info._ZN10layer_norm13ln_fwd_kernelINS_13Kernel_traitsIffffjLj49152ELj8ELj1ELj4ELj16ENS_18Kernel_traits_baseILj49152EffffjLj128EEEEEEEvNS_9FwdParamsE,"",@"SHT_CUDA_INFO"
	.sectionflags	@""
	.align	4


	//----- nvinfo : EIATTR_CUDA_API_VERSION
	.align		4
        /*0000*/ 	.byte	0x04, 0x37
        /*0002*/ 	.short	(.L_1185 - .L_1184)
.L_1184:
        /*0004*/ 	.word	0x00000082


	//----- nvinfo : EIATTR_SW2861232_WAR
	.align		4
.L_1185:
        /*0008*/ 	.byte	0x01, 0x35
	.zero		2


	//----- nvinfo : EIATTR_PARAM_CBANK
	.align		4
        /*000c*/ 	.byte	0x04, 0x0a
        /*000e*/ 	.short	(.L_1187 - .L_1186)
	.align		4
.L_1186:
        /*0010*/ 	.word	index@(.nv.constant0._ZN10layer_norm13ln_fwd_kernelINS_13Kernel_traitsIffffjLj49152ELj8ELj1ELj4ELj16ENS_18Kernel_traits_baseILj49152EffffjLj128EEEEEEEvNS_9FwdParamsE)
        /*0014*/ 	.short	0x0160
        /*0016*/ 	.short	0x0058


	//----- nvinfo : EIATTR_CBANK_PARAM_SIZE
	.align		4
.L_1187:
        /*0018*/ 	.byte	0x03, 0x19
        /*001a*/ 	.short	0x0058


	//----- nvinfo : EIATTR_KPARAM_INFO
	.align		4
        /*001c*/ 	.byte	0x04, 0x17
        /*001e*/ 	.short	(.L_1189 - .L_1188)
.L_1188:
        /*0020*/ 	.word	0x00000000
        /*0024*/ 	.short	0x0000
        /*0026*/ 	.short	0x0000
        /*0028*/ 	.byte	0x00, 0xf0, 0x61, 0x01


	//----- nvinfo : EIATTR_MAXREG_COUNT
	.align		4
.L_1189:
        /*002c*/ 	.byte	0x03, 0x1b
        /*002e*/ 	.short	0x00ff


	//----- nvinfo : EIATTR_NUM_BARRIERS
	.align		4
        /*0030*/ 	.byte	0x02, 0x4c
        /*0032*/ 	.byte	0x01
	.zero		1


	//----- nvinfo : EIATTR_MERCURY_ISA_VERSION
	.align		4
        /*0034*/ 	.byte	0x03, 0x5f
        /*0036*/ 	.short	0x0000


	//----- nvinfo : EIATTR_COOP_GROUP_MASK_REGIDS
	.align		4
        /*0038*/ 	.byte	0x04, 0x29
        /*003a*/ 	.short	(.L_1191 - .L_1190)


	//   ....[0]....
.L_1190:
        /*003c*/ 	.word	0xffffffff


	//   ....[1]....
        /*0040*/ 	.word	0xffffffff


	//   ....[2]....
        /*0044*/ 	.word	0xffffffff


	//   ....[3]....
        /*0048*/ 	.word	0xffffffff


	//   ....[4]....
        /*004c*/ 	.word	0xffffffff


	//   ....[5]....
        /*0050*/ 	.word	0xffffffff


	//   ....[6]....
        /*0054*/ 	.word	0xffffffff


	//   ....[7]....
        /*0058*/ 	.word	0xffffffff


	//   ....[8]....
        /*005c*/ 	.word	0xffffffff


	//   ....[9]....
        /*0060*/ 	.word	0xffffffff


	//   ....[10]....
        /*0064*/ 	.word	0xffffffff


	//   ....[11]....
        /*0068*/ 	.word	0xffffffff


	//   ....[12]....
        /*006c*/ 	.word	0xffffffff


	//   ....[13]....
        /*0070*/ 	.word	0xffffffff


	//   ....[14]....
        /*0074*/ 	.word	0xffffffff


	//   ....[15]....
        /*0078*/ 	.word	0xffffffff


	//   ....[16]....
        /*007c*/ 	.word	0xffffffff


	//   ....[17]....
        /*0080*/ 	.word	0xffffffff


	//   ....[18]....
        /*0084*/ 	.word	0xffffffff


	//   ....[19]....
        /*0088*/ 	.word	0xffffffff


	//   ....[20]....
        /*008c*/ 	.word	0xffffffff


	//   ....[21]....
        /*0090*/ 	.word	0xffffffff


	//   ....[22]....
        /*0094*/ 	.word	0xffffffff


	//   ....[23]....
        /*0098*/ 	.word	0xffffffff


	//   ....[24]....
        /*009c*/ 	.word	0xffffffff


	//   ....[25]....
        /*00a0*/ 	.word	0xffffffff


	//   ....[26]....
        /*00a4*/ 	.word	0xffffffff


	//   ....[27]....
        /*00a8*/ 	.word	0xffffffff


	//   ....[28]....
        /*00ac*/ 	.word	0xffffffff


	//   ....[29]....
        /*00b0*/ 	.word	0xffffffff


	//   ....[30]....
        /*00b4*/ 	.word	0xffffffff


	//   ....[31]....
        /*00b8*/ 	.word	0xffffffff


	//   ....[32]....
        /*00bc*/ 	.word	0xffffffff


	//   ....[33]....
        /*00c0*/ 	.word	0xffffffff


	//   ....[34]....
        /*00c4*/ 	.word	0xffffffff


	//   ....[35]....
        /*00c8*/ 	.word	0xffffffff


	//   ....[36]....
        /*00cc*/ 	.word	0xffffffff


	//   ....[37]....
        /*00d0*/ 	.word	0xffffffff


	//   ....[38]....
        /*00d4*/ 	.word	0xffffffff


	//----- nvinfo : EIATTR_COOP_GROUP_INSTR_OFFSETS
	.align		4
.L_1191:
        /*00d8*/ 	.byte	0x04, 0x28
        /*00da*/ 	.short	(.L_1193 - .L_1192)


	//   ....[0]....
.L_1192:
        /*00dc*/ 	.word	0x000008d0


	//   ....[1]....
        /*00e0*/ 	.word	0x00000900


	//   ....[2]....
        /*00e4*/ 	.word	0x00000920


	//   ....[3]....
        /*00e8*/ 	.word	0x00000940


	//   ....[4]....
        /*00ec*/ 	.word	0x00000960


	//   ....[5]....
        /*00f0*/ 	.word	0x00000f90


	//   ....[6]....
        /*00f4*/ 	.word	0x00000fb0


	//   ....[7]....
        /*00f8*/ 	.word	0x00000fd0


	//   ....[8]....
        /*00fc*/ 	.word	0x00000ff0


	//   ....[9]....
        /*0100*/ 	.word	0x00001010


	//   ....[10]....
        /*0104*/ 	.word	0x00001100


	//   ....[11]....
        /*0108*/ 	.word	0x00001150


	//   ....[12]....
        /*010c*/ 	.word	0x00001160


	//   ....[13]....
        /*0110*/ 	.word	0x000011e0


	//   ....[14]....
        /*0114*/ 	.word	0x00001200


	//   ....[15]....
        /*0118*/ 	.word	0x00001220


	//   ....[16]....
        /*011c*/ 	.word	0x00001310


	//   ....[17]....
        /*0120*/ 	.word	0x00001330


	//   ....[18]....
        /*0124*/ 	.word	0x000015d0


	//   ....[19]....
        /*0128*/ 	.word	0x00001600


	//   ....[20]....
        /*012c*/ 	.word	0x00001610


	//   ....[21]....
        /*0130*/ 	.word	0x00001620


	//   ....[22]....
        /*0134*/ 	.word	0x000016a0


	//   ....[23]....
        /*0138*/ 	.word	0x000016f0


	//   ....[24]....
        /*013c*/ 	.word	0x00001750


	//   ....[25]....
        /*0140*/ 	.word	0x00001790


	//   ....[26]....
        /*0144*/ 	.word	0x000017b0


	//   ....[27]....
        /*0148*/ 	.word	0x000018a0


	//   ....[28]....
        /*014c*/ 	.word	0x000018d0


	//   ....[29]....
        /*0150*/ 	.word	0x00002680


	//   ....[30]....
        /*0154*/ 	.word	0x000026e0


	//   ....[31]....
        /*0158*/ 	.word	0x00002740


	//   ....[32]....
        /*015c*/ 	.word	0x000027a0


	//   ....[33]....
        /*0160*/ 	.word	0x00002800


	//   ....[34]....
        /*0164*/ 	.word	0x00002e70


	//   ....[35]....
        /*0168*/ 	.word	0x00002ed0


	//   ....[36]....
        /*016c*/ 	.word	0x00002f30


	//   ....[37]....
        /*0170*/ 	.word	0x00002f90


	//   ....[38]....
        /*0174*/ 	.word	0x00002ff0


	//----- nvinfo : EIATTR_EXIT_INSTR_OFFSETS
	.align		4
.L_1193:
        /*0178*/ 	.byte	0x04, 0x1c
        /*017a*/ 	.short	(.L_1195 - .L_1194)


	//   ....[0]....
.L_1194:
        /*017c*/ 	.word	0x00000060


	//   ....[1]....
        /*0180*/ 	.word	0x00002630


	//----- nvinfo : EIATTR_MAX_THREADS
	.align		4
.L_1195:
        /*0184*/ 	.byte	0x04, 0x05
        /*0186*/ 	.short	(.L_1197 - .L_1196)
.L_1196:
        /*0188*/ 	.word	0x00000080
        /*018c*/ 	.word	0x00000001
        /*0190*/ 	.word	0x00000001


	//----- nvinfo : EIATTR_CRS_STACK_SIZE
	.align		4
.L_1197:
        /*0194*/ 	.byte	0x04, 0x1e
        /*0196*/ 	.short	(.L_1199 - .L_1198)
.L_1198:
        /*0198*/ 	.word	0x00000000
.L_1199:


//--------------------- .nv.info._ZN10layer_norm13ln_fwd_kernelINS_13Kernel_traitsI13__nv_bfloat16fS2_fjLj40960ELj4ELj1ELj4ELj16ENS_18Kernel_traits_baseILj40960ES2_fS2_fjLj128EEEEEEEvNS_9FwdParamsE --------------------------
	.section	.nv.info._ZN10layer_norm13ln_fwd_kernelINS_13Kernel_traitsI13__nv_bfloat16fS2_fjLj40960ELj4ELj1ELj4ELj16ENS_18Kernel_traits_baseILj40960ES2_fS2_fjLj128EEEEEEEvNS_9FwdParamsE,"",@"SHT_CUDA_INFO"
	.sectionflags	@""
	.align	4


	//----- nvinfo : EIATTR_CUDA_API_VERSION
	.align		4
        /*0000*/ 	.byte	0x04, 0x37
        /*0002*/ 	.short	(.L_1201 - .L_1200)
.L_1200:
        /*0004*/ 	.word	0x00000082


	//----- nvinfo : EIATTR_SW2861232_WAR
	.align		4
.L_1201:
        /*0008*/ 	.byte	0x01, 0x35
	.zero		2


	//----- nvinfo : EIATTR_PARAM_CBANK
	.align		4
        /*000c*/ 	.byte	0x04, 0x0a
        /*000e*/ 	.short	(.L_1203 - .L_1202)
	.align		4
.L_1202:
        /*0010*/ 	.word	index@(.nv.constant0._ZN10layer_norm13ln_fwd_kernelINS_13Kernel_traitsI13__nv_bfloat16fS2_fjLj40960ELj4ELj1ELj4ELj16ENS_18Kernel_traits_baseILj40960ES2_fS2_fjLj128EEEEEEEvNS_9FwdParamsE)
        /*0014*/ 	.short	0x0160
        /*0016*/ 	.short	0x0058


	//----- nvinfo : EIATTR_CBANK_PARAM_SIZE
	.align		4
.L_1203:
        /*0018*/ 	.byte	0x03, 0x19
        /*001a*/ 	.short	0x0058


	//----- nvinfo : EIATTR_KPARAM_INFO
	.align		4
        /*001c*/ 	.byte	0x04, 0x17
        /*001e*/ 	.short	(.L_1205 - .L_1204)
.L_1204:
        /*0020*/ 	.word	0x00000000
        /*0024*/ 	.short	0x0000
        /*0026*/ 	.short	0x0000
        /*0028*/ 	.byte	0x00, 0xf0, 0x61, 0x01


	//----- nvinfo : EIATTR_MAXREG_COUNT
	.align		4
.L_1205:
        /*002c*/ 	.byte	0x03, 0x1b
        /*002e*/ 	.short	0x00ff


	//----- nvinfo : EIATTR_NUM_BARRIERS
	.align		4
        /*0030*/ 	.byte	0x02, 0x4c
        /*0032*/ 	.byte	0x01
	.zero		1


	//----- nvinfo : EIATTR_MERCURY_ISA_VERSION
	.align		4
        /*0034*/ 	.byte	0x03, 0x5f
        /*0036*/ 	.short	0x0000


	//----- nvinfo : EIATTR_COOP_GROUP_MASK_REGIDS
	.align		4
        /*0038*/ 	.byte	0x04, 0x29
        /*003a*/ 	.short	(.L_1207 - .L_1206)


	//   ....[0]....
.L_1206:
        /*003c*/ 	.word	0xffffffff


	//   ....[1]....
        /*0040*/ 	.word	0xffffffff


	//   ....[2]....
        /*0044*/ 	.word	0xffffffff


	//   ....[3]....
        /*0048*/ 	.word	0xffffffff


	//   ....[4]....
        /*004c*/ 	.word	0xffffffff


	//   ....[5]....
        /*0050*/ 	.word	0xffffffff


	//   ....[6]....
        /*0054*/ 	.word	0xffffffff


	//   ....[7]....
        /*0058*/ 	.word	0xffffffff


	//   ....[8]....
        /*005c*/ 	.word	0xffffffff


	//   ....[9]....
        /*0060*/ 	.word	0xffffffff


	//   ....[10]....
        /*0064*/ 	.word	0xffffffff


	//   ....[11]....
        /*0068*/ 	.word	0xffffffff


	//   ....[12]....
        /*006c*/ 	.word	0xffffffff


	//   ....[13]....
        /*0070*/ 	.word	0xffffffff


	//   ....[14]....
        /*0074*/ 	.word	0xffffffff


	//   ....[15]....
        /*0078*/ 	.word	0xffffffff


	//   ....[16]....
        /*007c*/ 	.word	0xffffffff


	//   ....[17]....
        /*0080*/ 	.word	0xffffffff


	//   ....[18]....
        /*0084*/ 	.word	0xffffffff


	//   ....[19]....
        /*0088*/ 	.word	0xffffffff


	//   ....[20]....
        /*008c*/ 	.word	0xffffffff


	//   ....[21]....
        /*0090*/ 	.word	0xffffffff


	//   ....[22]....
        /*0094*/ 	.word	0xffffffff


	//   ....[23]....
        /*0098*/ 	.word	0xffffffff


	//   ....[24]....
        /*009c*/ 	.word	0xffffffff


	//   ....[25]....
        /*00a0*/ 	.word	0xffffffff


	//   ....[26]....
        /*00a4*/ 	.word	0xffffffff


	//   ....[27]....
        /*00a8*/ 	.word	0xffffffff


	//   ....[28]....
        /*00ac*/ 	.word	0xffffffff


	//   ....[29]....
        /*00b0*/ 	.word	0xffffffff


	//   ....[30]....
        /*00b4*/ 	.word	0xffffffff


	//   ....[31]....
        /*00b8*/ 	.word	0xffffffff


	//   ....[32]....
        /*00bc*/ 	.word	0xffffffff


	//   ....[33]....
        /*00c0*/ 	.word	0xffffffff


	//   ....[34]....
        /*00c4*/ 	.word	0xffffffff


	//   ....[35]....
        /*00c8*/ 	.word	0xffffffff


	//----- nvinfo : EIATTR_COOP_GROUP_INSTR_OFFSETS
	.align		4
.L_1207:
        /*00cc*/ 	.byte	0x04, 0x28
        /*00ce*/ 	.short	(.L_1209 - .L_1208)


	//   ....[0]....
.L_1208:
        /*00d0*/ 	.word	0x00000d20


	//   ....[1]....
        /*00d4*/ 	.word	0x00000d50


	//   ....[2]....
        /*00d8*/ 	.word	0x00000d70


	//   ....[3]....
        /*00dc*/ 	.word	0x00000d90


	//   ....[4]....
        /*00e0*/ 	.word	0x00000db0


	//   ....[5]....
        /*00e4*/ 	.word	0x000017e0


	//   ....[6]....
        /*00e8*/ 	.word	0x00001800


	//   ....[7]....
        /*00ec*/ 	.word	0x00001820


	//   ....[8]....
        /*00f0*/ 	.word	0x00001840


	//   ....[9]....
        /*00f4*/ 	.word	0x00001860


	//   ....[10]....
        /*00f8*/ 	.word	0x00001960


	//   ....[11]....
        /*00fc*/ 	.word	0x000019a0


	//   ....[12]....
        /*0100*/ 	.word	0x000019b0


	//   ....[13]....
        /*0104*/ 	.word	0x00001a10


	//   ....[14]....
        /*0108*/ 	.word	0x00001a50


	//   ....[15]....
        /*010c*/ 	.word	0x00001a70


	//   ....[16]....
        /*0110*/ 	.word	0x00001b70


	//   ....[17]....
        /*0114*/ 	.word	0x00001b90


	//   ....[18]....
        /*0118*/ 	.word	0x00001e10


	//   ....[19]....
        /*011c*/ 	.word	0x00001e60


	//   ....[20]....
        /*0120*/ 	.word	0x00001e70


	//   ....[21]....
        /*0124*/ 	.word	0x00001eb0


	//   ....[22]....
        /*0128*/ 	.word	0x00001f00


	//   ....[23]....
        /*012c*/ 	.word	0x00001f70


	//   ....[24]....
        /*0130*/ 	.word	0x00002020


	//   ....[25]....
        /*0134*/ 	.word	0x00002100


	//   ....[26]....
        /*0138*/ 	.word	0x00004e80


	//   ....[27]....
        /*013c*/ 	.word	0x00004ef0


	//   ....[28]....
        /*0140*/ 	.word	0x00004f50


	//   ....[29]....
        /*0144*/ 	.word	0x00004fb0


	//   ....[30]....
        /*0148*/ 	.word	0x00005010


	//   ....[31]....
        /*014c*/ 	.word	0x00005a80


	//   ....[32]....
        /*0150*/ 	.word	0x00005ae0


	//   ....[33]....
        /*0154*/ 	.word	0x00005b40


	//   ....[34]....
        /*0158*/ 	.word	0x00005ba0


	//   ....[35]....
        /*015c*/ 	.word	0x00005c00


	//----- nvinfo : EIATTR_EXIT_INSTR_OFFSETS
	.align		4
.L_1209:
        /*0160*/ 	.byte	0x04, 0x1c
        /*0162*/ 	.short	(.L_1211 - .L_1210)


	//   ....[0]....
.L_1210:
        /*0164*/ 	.word	0x00000060


	//   ....[1]....
        /*0168*/ 	.word	0x00004e30


	//----- nvinfo : EIATTR_MAX_THREADS
	.align		4
.L_1211:
        /*016c*/ 	.byte	0x04, 0x05
        /*016e*/ 	.short	(.L_1213 - .L_1212)
.L_1212:
        /*0170*/ 	.word	0x00000080
        /*0174*/ 	.word	0x00000001
        /*0178*/ 	.word	0x00000001


	//----- nvinfo : EIATTR_CRS_STACK_SIZE
	.align		4
.L_1213:
        /*017c*/ 	.byte	0x04, 0x1e
        /*017e*/ 	.short	(.L_1215 - .L_1214)
.L_1214:
        /*0180*/ 	.word	0x00000000
.L_1215:


//--------------------- .nv.info._ZN10layer_norm13ln_fwd_kernelINS_13Kernel_traitsI13__nv_bfloat16S2_S2_fjLj40960ELj4ELj1ELj4ELj16ENS_18Kernel_traits_baseILj40960ES2_S2_S2_fjLj128EEEEEEEvNS_9FwdParamsE --------------------------
	.section	.nv.info._ZN10layer_norm13ln_fwd_kernelINS_13Kernel_traitsI13__nv_bfloat16S2_S2_fjLj40960ELj4ELj1ELj4ELj16ENS_18Kernel_traits_baseILj40960ES2_S2_S2_fjLj128EEEEEEEvNS_9FwdParamsE,"",@"SHT_CUDA_INFO"
	.sectionflags	@""
	.align	4


	//----- nvinfo : EIATTR_CUDA_API_VERSION
	.align		4
        /*0000*/ 	.byte	0x04, 0x37
        /*0002*/ 	.short	(.L_1217 - .L_1216)
.L_1216:
        /*0004*/ 	.word	0x00000082


	//----- nvinfo : EIATTR_SW2861232_WAR
	.align		4
.L_1217:
        /*0008*/ 	.byte	0x01, 0x35
	.zero		2


	//----- nvinfo : EIATTR_PARAM_CBANK
	.align		4
        /*000c*/ 	.byte	0x04, 0x0a
        /*000e*/ 	.short	(.L_1219 - .L_1218)
	.align		4
.L_1218:
        /*0010*/ 	.word	index@(.nv.constant0._ZN10layer_norm13ln_fwd_kernelINS_13Kernel_traitsI13__nv_bfloat16S2_S2_fjLj40960ELj4ELj1ELj4ELj16ENS_18Kernel_traits_baseILj40960ES2_S2_S2_fjLj128EEEEEEEvNS_9FwdParamsE)
        /*0014*/ 	.short	0x0160
        /*0016*/ 	.short	0x0058


	//----- nvinfo : EIATTR_CBANK_PARAM_SIZE
	.align		4
.L_1219:
        /*0018*/ 	.byte	0x03, 0x19
        /*001a*/ 	.short	0x0058


	//----- nvinfo : EIATTR_KPARAM_INFO
	.align		4
        /*001c*/ 	.byte	0x04, 0x17
        /*001e*/ 	.short	(.L_1221 - .L_1220)
.L_1220:
        /*0020*/ 	.word	0x00000000
        /*0024*/ 	.short	0x0000
        /*0026*/ 	.short	0x0000
        /*0028*/ 	.byte	0x00, 0xf0, 0x61, 0x01


	//----- nvinfo : EIATTR_MAXREG_COUNT
	.align		4
.L_1221:
        /*002c*/ 	.byte	0x03, 0x1b
        /*002e*/ 	.short	0x00ff


	//----- nvinfo : EIATTR_NUM_BARRIERS
	.align		4
        /*0030*/ 	.byte	0x02, 0x4c
        /*0032*/ 	.byte	0x01
	.zero		1


	//----- nvinfo : EIATTR_MERCURY_ISA_VERSION
	.align		4
        /*0034*/ 	.byte	0x03, 0x5f
        /*0036*/ 	.short	0x0000


	//----- nvinfo : EIATTR_COOP_GROUP_MASK_REGIDS
	.align		4
        /*0038*/ 	.byte	0x04, 0x29
        /*003a*/ 	.short	(.L_1223 - .L_1222)


	//   ....[0]....
.L_1222:
        /*003c*/ 	.word	0xffffffff


	//   ....[1]....
        /*0040*/ 	.word	0xffffffff


	//   ....[2]....
        /*0044*/ 	.word	0xffffffff


	//   ....[3]....
        /*0048*/ 	.word	0xffffffff


	//   ....[4]....
        /*004c*/ 	.word	0xffffffff


	//   ....[5]....
        /*0050*/ 	.word	0xffffffff


	//   ....[6]....
        /*0054*/ 	.word	0xffffffff


	//   ....[7]....
        /*0058*/ 	.word	0xffffffff


	//   ....[8]....
        /*005c*/ 	.word	0xffffffff


	//   ....[9]....
        /*0060*/ 	.word	0xffffffff


	//   ....[10]....
        /*0064*/ 	.word	0xffffffff


	//   ....[11]....
        /*0068*/ 	.word	0xffffffff


	//   ....[12]....
        /*006c*/ 	.word	0xffffffff


	//   ....[13]....
        /*0070*/ 	.word	0xffffffff


	//   ....[14]....
        /*0074*/ 	.word	0xffffffff


	//   ....[15]....
        /*0078*/ 	.word	0xffffffff


	//   ....[16]....
        /*007c*/ 	.word	0xffffffff


	//   ....[17]....
        /*0080*/ 	.word	0xffffffff


	//   ....[18]....
        /*0084*/ 	.word	0xffffffff


	//   ....[19]....
        /*0088*/ 	.word	0xffffffff


	//   ....[20]....
        /*008c*/ 	.word	0xffffffff


	//   ....[21]....
        /*0090*/ 	.word	0xffffffff


	//   ....[22]....
        /*0094*/ 	.word	0xffffffff


	//   ....[23]....
        /*0098*/ 	.word	0xffffffff


	//   ....[24]....
        /*009c*/ 	.word	0xffffffff


	//   ....[25]....
        /*00a0*/ 	.word	0xffffffff


	//   ....[26]....
        /*00a4*/ 	.word	0xffffffff


	//   ....[27]....
        /*00a8*/ 	.word	0xffffffff


	//   ....[28]....
        /*00ac*/ 	.word	0xffffffff


	//   ....[29]....
        /*00b0*/ 	.word	0xffffffff


	//   ....[30]....
        /*00b4*/ 	.word	0xffffffff


	//   ....[31]....
        /*00b8*/ 	.word	0xffffffff


	//   ....[32]....
        /*00bc*/ 	.word	0xffffffff


	//   ....[33]....
        /*00c0*/ 	.word	0xffffffff


	//   ....[34]....
        /*00c4*/ 	.word	0xffffffff


	//   ....[35]....
        /*00c8*/ 	.word	0xffffffff


	//----- nvinfo : EIATTR_COOP_GROUP_INSTR_OFFSETS
	.align		4
.L_1223:
        /*00cc*/ 	.byte	0x04, 0x28
        /*00ce*/ 	.short	(.L_1225 - .L_1224)


	//   ....[0]....
.L_1224:
        /*00d0*/ 	.word	0x00000ef0


	//   ....[1]....
        /*00d4*/ 	.word	0x00000f20


	//   ....[2]....
        /*00d8*/ 	.word	0x00000f40


	//   ....[3]....
        /*00dc*/ 	.word	0x00000f60


	//   ....[4]....
        /*00e0*/ 	.word	0x00000f80


	//   ....[5]....
        /*00e4*/ 	.word	0x000019b0


	//   ....[6]....
        /*00e8*/ 	.word	0x000019d0


	//   ....[7]....
        /*00ec*/ 	.word	0x000019f0


	//   ....[8]....
        /*00f0*/ 	.word	0x00001a10


	//   ....[9]....
        /*00f4*/ 	.word	0x00001a30


	//   ....[10]....
        /*00f8*/ 	.word	0x00001b30


	//   ....[11]....
        /*00fc*/ 	.word	0x00001b70


	//   ....[12]....
        /*0100*/ 	.word	0x00001b80


	//   ....[13]....
        /*0104*/ 	.word	0x00001b90


	//   ....[14]....
        /*0108*/ 	.word	0x00001c20


	//   ....[15]....
        /*010c*/ 	.word	0x00001c60


	//   ....[16]....
        /*0110*/ 	.word	0x00001d40


	//   ....[17]....
        /*0114*/ 	.word	0x00001d60


	//   ....[18]....
        /*0118*/ 	.word	0x00001fd0


	//   ....[19]....
        /*011c*/ 	.word	0x00002020


	//   ....[20]....
        /*0120*/ 	.word	0x00002030


	//   ....[21]....
        /*0124*/ 	.word	0x00002040


	//   ....[22]....
        /*0128*/ 	.word	0x000020c0


	//   ....[23]....
        /*012c*/ 	.word	0x00002120


	//   ....[24]....
        /*0130*/ 	.word	0x000021c0


	//   ....[25]....
        /*0134*/ 	.word	0x00002200


	//   ....[26]....
        /*0138*/ 	.word	0x00003bc0


	//   ....[27]....
        /*013c*/ 	.word	0x00003c30


	//   ....[28]....
        /*0140*/ 	.word	0x00003c90


	//   ....[29]....
        /*0144*/ 	.word	0x00003cf0


	//   ....[30]....
        /*0148*/ 	.word	0x00003d50


	//   ....[31]....
        /*014c*/ 	.word	0x000047c0


	//   ....[32]....
        /*0150*/ 	.word	0x00004820


	//   ....[33]....
        /*0154*/ 	.word	0x00004880


	//   ....[34]....
        /*0158*/ 	.word	0x000048e0


	//   ....[35]....
        /*015c*/ 	.word	0x00004940


	//----- nvinfo : EIATTR_EXIT_INSTR_OFFSETS
	.align		4
.L_1225:
        /*0160*/ 	.byte	0x04, 0x1c
        /*0162*/ 	.short	(.L_1227 - .L_1226)


	//   ....[0]....
.L_1226:
        /*0164*/ 	.word	0x00000060


	//   ....[1]....
        /*0168*/ 	.word	0x00003b70


	//----- nvinfo : EIATTR_MAX_THREADS
	.align		4
.L_1227:
        /*016c*/ 	.byte	0x04, 0x05
        /*016e*/ 	.short	(.L_1229 - .L_1228)
.L_1228:
        /*0170*/ 	.word	0x00000080
        /*0174*/ 	.word	0x00000001
        /*0178*/ 	.word	0x00000001


	//----- nvinfo : EIATTR_CRS_STACK_SIZE
	.align		4
.L_1229:
        /*017c*/ 	.byte	0x04, 0x1e
        /*017e*/ 	.short	(.L_1231 - .L_1230)
.L_1230:
        /*0180*/ 	.word	0x00000000
.L_1231:


//--------------------- .nv.info._ZN10layer_norm13ln_fwd_kernelINS_13Kernel_traitsI6__halffS2_fjLj40960ELj4ELj1ELj4ELj16ENS_18Kernel_traits_baseILj40960ES2_fS2_fjLj128EEEEEEEvNS_9FwdParamsE --------------------------
	.section	.nv.info._ZN10layer_norm13ln_fwd_kernelINS_13Kernel_traitsI6__halffS2_fjLj40960ELj4ELj1ELj4ELj16ENS_18Kernel_traits_baseILj40960ES2_fS2_fjLj128EEEEEEEvNS_9FwdParamsE,"",@"SHT_CUDA_INFO"
	.sectionflags	@""
	.align	4


	//----- nvinfo : EIATTR_CUDA_API_VERSION
	.align		4
        /*0000*/ 	.byte	0x04, 0x37
        /*0002*/ 	.short	(.L_1233 - .L_1232)
.L_1232:
        /*0004*/ 	.word	0x00000082


	//----- nvinfo : EIATTR_SW2861232_WAR
	.align		4
.L_1233:
        /*0008*/ 	.byte	0x01, 0x35
	.zero		2


	//----- nvinfo : EIATTR_PARAM_CBANK
	.align		4
        /*000c*/ 	.byte	0x04, 0x0a
        /*000e*/ 	.short	(.L_1235 - .L_1234)
	.align		4
.L_1234:
        /*0010*/ 	.word	index@(.nv.constant0._ZN10layer_norm13ln_fwd_kernelINS_13Kernel_traitsI6__halffS2_fjLj40960ELj4ELj1ELj4ELj16ENS_18Kernel_traits_baseILj40960ES2_fS2_fjLj128EEEEEEEvNS_9FwdParamsE)
        /*0014*/ 	.short	0x0160
        /*0016*/ 	.short	0x0058


	//----- nvinfo : EIATTR_CBANK_PARAM_SIZE
	.align		4
.L_1235:
        /*0018*/ 	.byte	0x03, 0x19
        /*001a*/ 	.short	0x0058


	//----- nvinfo : EIATTR_KPARAM_INFO
	.align		4
        /*001c*/ 	.byte	0x04, 0x17
        /*001e*/ 	.short	(.L_1237 - .L_1236)
.L_1236:
        /*0020*/ 	.word	0x00000000
        /*0024*/ 	.short	0x0000
        /*0026*/ 	.short	0x0000
        /*0028*/ 	.byte	0x00, 0xf0, 0x61, 0x01


	//----- nvinfo : EIATTR_MAXREG_COUNT
	.align		4
.L_1237:
        /*002c*/ 	.byte	0x03, 0x1b
        /*002e*/ 	.short	0x00ff


	//----- nvinfo : EIATTR_NUM_BARRIERS
	.align		4
        /*0030*/ 	.byte	0x02, 0x4c
        /*0032*/ 	.byte	0x01
	.zero		1


	//----- nvinfo : EIATTR_MERCURY_ISA_VERSION
	.align		4
        /*0034*/ 	.byte	0x03, 0x5f
        /*0036*/ 	.short	0x0000


	//----- nvinfo : EIATTR_COOP_GROUP_MASK_REGIDS
	.align		4
        /*0038*/ 	.byte	0x04, 0x29
        /*003a*/ 	.short	(.L_1239 - .L_1238)


	//   ....[0]....
.L_1238:
        /*003c*/ 	.word	0xffffffff


	//   ....[1]....
        /*0040*/ 	.word	0xffffffff


	//   ....[2]....
        /*0044*/ 	.word	0xffffffff


	//   ....[3]....
        /*0048*/ 	.word	0xffffffff


	//   ....[4]....
        /*004c*/ 	.word	0xffffffff


	//   ....[5]....
        /*0050*/ 	.word	0xffffffff


	//   ....[6]....
        /*0054*/ 	.word	0xffffffff


	//   ....[7]....
        /*0058*/ 	.word	0xffffffff


	//   ....[8]....
        /*005c*/ 	.word	0xffffffff


	//   ....[9]....
        /*0060*/ 	.word	0xffffffff


	//   ....[10]....
        /*0064*/ 	.word	0xffffffff


	//   ....[11]....
        /*0068*/ 	.word	0xffffffff


	//   ....[12]....
        /*006c*/ 	.word	0xffffffff


	//   ....[13]....
        /*0070*/ 	.word	0xffffffff


	//   ....[14]....
        /*0074*/ 	.word	0xffffffff


	//   ....[15]....
        /*0078*/ 	.word	0xffffffff


	//   ....[16]....
        /*007c*/ 	.word	0xffffffff


	//   ....[17]....
        /*0080*/ 	.word	0xffffffff


	//   ....[18]....
        /*0084*/ 	.word	0xffffffff


	//   ....[19]....
        /*0088*/ 	.word	0xffffffff


	//   ....[20]....
        /*008c*/ 	.word	0xffffffff


	//   ....[21]....
        /*0090*/ 	.word	0xffffffff


	//   ....[22]....
        /*0094*/ 	.word	0xffffffff


	//   ....[23]....
        /*0098*/ 	.word	0xffffffff


	//   ....[24]....
        /*009c*/ 	.word	0xffffffff


	//   ....[25]....
        /*00a0*/ 	.word	0xffffffff


	//   ....[26]....
        /*00a4*/ 	.word	0xffffffff


	//   ....[27]....
        /*00a8*/ 	.word	0xffffffff


	//   ....[28]....
        /*00ac*/ 	.word	0xffffffff


	//   ....[29]....
        /*00b0*/ 	.word	0xffffffff


	//   ....[30]....
        /*00b4*/ 	.word	0xffffffff


	//   ....[31]....
        /*00b8*/ 	.word	0xffffffff


	//   ....[32]....
        /*00bc*/ 	.word	0xffffffff


	//   ....[33]....
        /*00c0*/ 	.word	0xffffffff


	//   ....[34]....
        /*00c4*/ 	.word	0xffffffff


	//   ....[35]....
        /*00c8*/ 	.word	0xffffffff


	//----- nvinfo : EIATTR_COOP_GROUP_INSTR_OFFSETS
	.align		4
.L_1239:
        /*00cc*/ 	.byte	0x04, 0x28
        /*00ce*/ 	.short	(.L_1241 - .L_1240)


	//   ....[0]....
.L_1240:
        /*00d0*/ 	.word	0x00000d20


	//   ....[1]....
        /*00d4*/ 	.word	0x00000d50


	//   ....[2]....
        /*00d8*/ 	.word	0x00000d70


	//   ....[3]....
        /*00dc*/ 	.word	0x00000d90


	//   ....[4]....
        /*00e0*/ 	.word	0x00000db0


	//   ....[5]....
        /*00e4*/ 	.word	0x000017e0


	//   ....[6]....
        /*00e8*/ 	.word	0x00001800


	//   ....[7]....
        /*00ec*/ 	.word	0x00001820


	//   ....[8]....
        /*00f0*/ 	.word	0x00001840


	//   ....[9]....
        /*00f4*/ 	.word	0x00001860


	//   ....[10]....
        /*00f8*/ 	.word	0x00001960


	//   ....[11]....
        /*00fc*/ 	.word	0x000019a0


	//   ....[12]....
        /*0100*/ 	.word	0x000019b0


	//   ....[13]....
        /*0104*/ 	.word	0x00001a10


	//   ....[14]....
        /*0108*/ 	.word	0x00001a50


	//   ....[15]....
        /*010c*/ 	.word	0x00001a70


	//   ....[16]....
        /*0110*/ 	.word	0x00001b70


	//   ....[17]....
        /*0114*/ 	.word	0x00001b90


	//   ....[18]....
        /*0118*/ 	.word	0x00001e10


	//   ....[19]....
        /*011c*/ 	.word	0x00001e60


	//   ....[20]....
        /*0120*/ 	.word	0x00001e70


	//   ....[21]....
        /*0124*/ 	.word	0x00001eb0


	//   ....[22]....
        /*0128*/ 	.word	0x00001f00


	//   ....[23]....
        /*012c*/ 	.word	0x00001f70


	//   ....[24]....
        /*0130*/ 	.word	0x00002000


	//   ....[25]....
        /*0134*/ 	.word	0x000020e0


	//   ....[26]....
        /*0138*/ 	.word	0x00004960


	//   ....[27]....
        /*013c*/ 	.word	0x000049d0


	//   ....[28]....
        /*0140*/ 	.word	0x00004a30


	//   ....[29]....
        /*0144*/ 	.word	0x00004a90


	//   ....[30]....
        /*0148*/ 	.word	0x00004af0


	//   ....[31]....
        /*014c*/ 	.word	0x00005560


	//   ....[32]....
        /*0150*/ 	.word	0x000055c0


	//   ....[33]....
        /*0154*/ 	.word	0x00005620


	//   ....[34]....
        /*0158*/ 	.word	0x00005680


	//   ....[35]....
        /*015c*/ 	.word	0x000056e0


	//----- nvinfo : EIATTR_EXIT_INSTR_OFFSETS
	.align		4
.L_1241:
        /*0160*/ 	.byte	0x04, 0x1c
        /*0162*/ 	.short	(.L_1243 - .L_1242)


	//   ....[0]....
.L_1242:
        /*0164*/ 	.word	0x00000060


	//   ....[1]....
        /*0168*/ 	.word	0x00004910


	//----- nvinfo : EIATTR_MAX_THREADS
	.align		4
.L_1243:
        /*016c*/ 	.byte	0x04, 0x05
        /*016e*/ 	.short	(.L_1245 - .L_1244)
.L_1244:
        /*0170*/ 	.word	0x00000080
        /*0174*/ 	.word	0x00000001
        /*0178*/ 	.word	0x00000001


	//----- nvinfo : EIATTR_CRS_STACK_SIZE
	.align		4
.L_1245:
        /*017c*/ 	.byte	0x04, 0x1e
        /*017e*/ 	.short	(.L_1247 - .L_1246)
.L_1246:
        /*0180*/ 	.word	0x00000000
.L_1247:


//--------------------- .nv.info._ZN10layer_norm13ln_fwd_kernelINS_13Kernel_traitsI6__halfS2_S2_fjLj40960ELj4ELj1ELj4ELj16ENS_18Kernel_traits_baseILj40960ES2_S2_S2_fjLj128EEEEEEEvNS_9FwdParamsE --------------------------
	.section	.nv.info._ZN10layer_norm13ln_fwd_kernelINS_13Kernel_traitsI6__halfS2_S2_fjLj40960ELj4ELj1ELj4ELj16ENS_18Kernel_traits_baseILj40960ES2_S2_S2_fjLj128EEEEEEEvNS_9FwdParamsE,"",@"SHT_CUDA_INFO"
	.sectionflags	@""
	.align	4


	//----- nvinfo : EIATTR_CUDA_API_VERSION
	.align		4
        /*0000*/ 	.byte	0x04, 0x37
        /*0002*/ 	.short	(.L_1249 - .L_1248)
.L_1248:
        /*0004*/ 	.word	0x00000082


	//----- nvinfo : EIATTR_SW2861232_WAR
	.align		4
.L_1249:
        /*0008*/ 	.byte	0x01, 0x35
	.zero		2


	//----- nvinfo : EIATTR_PARAM_CBANK
	.align		4
        /*000c*/ 	.byte	0x04, 0x0a
        /*000e*/ 	.short	(.L_1251 - .L_1250)
	.align		4
.L_1250:
        /*0010*/ 	.word	index@(.nv.constant0._ZN10layer_norm13ln_fwd_kernelINS_13Kernel_traitsI6__halfS2_S2_fjLj40960ELj4ELj1ELj4ELj16ENS_18Kernel_traits_baseILj40960ES2_S2_S2_fjLj128EEEEEEEvNS_9FwdParamsE)
        /*0014*/ 	.short	0x0160
        /*0016*/ 	.short	0x0058


	//----- nvinfo : EIATTR_CBANK_PARAM_SIZE
	.align		4
.L_1251:
        /*0018*/ 	.byte	0x03, 0x19
        /*001a*/ 	.short	0x0058


	//----- nvinfo : EIATTR_KPARAM_INFO
	.align		4
        /*001c*/ 	.byte	0x04, 0x17
        /*001e*/ 	.short	(.L_1253 - .L_1252)
.L_1252:
        /*0020*/ 	.word	0x00000000
        /*0024*/ 	.short	0x0000
        /*0026*/ 	.short	0x0000
        /*0028*/ 	.byte	0x00, 0xf0, 0x61, 0x01


	//----- nvinfo : EIATTR_MAXREG_COUNT
	.align		4
.L_1253:
        /*002c*/ 	.byte	0x03, 0x1b
        /*002e*/ 	.short	0x00ff


	//----- nvinfo : EIATTR_NUM_BARRIERS
	.align		4
        /*0030*/ 	.byte	0x02, 0x4c
        /*0032*/ 	.byte	0x01
	.zero		1


	//----- nvinfo : EIATTR_MERCURY_ISA_VERSION
	.align		4
        /*0034*/ 	.byte	0x03, 0x5f
        /*0036*/ 	.short	0x0000


	//----- nvinfo : EIATTR_COOP_GROUP_MASK_REGIDS
	.align		4
        /*0038*/ 	.byte	0x04, 0x29
        /*003a*/ 	.short	(.L_1255 - .L_1254)


	//   ....[0]....
.L_1254:
        /*003c*/ 	.word	0xffffffff


	//   ....[1]....
        /*0040*/ 	.word	0xffffffff


	//   ....[2]....
        /*0044*/ 	.word	0xffffffff


	//   ....[3]....
        /*0048*/ 	.word	0xffffffff


	//   ....[4]....
        /*004c*/ 	.word	0xffffffff


	//   ....[5]....
        /*0050*/ 	.word	0xffffffff


	//   ....[6]....
        /*0054*/ 	.word	0xffffffff


	//   ....[7]....
        /*0058*/ 	.word	0xffffffff


	//   ....[8]....
        /*005c*/ 	.word	0xffffffff


	//   ....[9]....
        /*0060*/ 	.word	0xffffffff


	//   ....[10]....
        /*0064*/ 	.word	0xffffffff


	//   ....[11]....
        /*0068*/ 	.word	0xffffffff


	//   ....[12]....
        /*006c*/ 	.word	0xffffffff


	//   ....[13]....
        /*0070*/ 	.word	0xffffffff


	//   ....[14]....
        /*0074*/ 	.word	0xffffffff


	//   ....[15]....
        /*0078*/ 	.word	0xffffffff


	//   ....[16]....
        /*007c*/ 	.word	0xffffffff


	//   ....[17]....
        /*0080*/ 	.word	0xffffffff


	//   ....[18]....
        /*0084*/ 	.word	0xffffffff


	//   ....[19]....
        /*0088*/ 	.word	0xffffffff


	//   ....[20]....
        /*008c*/ 	.word	0xffffffff


	//   ....[21]....
        /*0090*/ 	.word	0xffffffff


	//   ....[22]....
        /*0094*/ 	.word	0xffffffff


	//   ....[23]....
        /*0098*/ 	.word	0xffffffff


	//   ....[24]....
        /*009c*/ 	.word	0xffffffff


	//   ....[25]....
        /*00a0*/ 	.word	0xffffffff


	//   ....[26]....
        /*00a4*/ 	.word	0xffffffff


	//   ....[27]....
        /*00a8*/ 	.word	0xffffffff


	//   ....[28]....
        /*00ac*/ 	.word	0xffffffff


	//   ....[29]....
        /*00b0*/ 	.word	0xffffffff


	//   ....[30]....
        /*00b4*/ 	.word	0xffffffff


	//   ....[31]....
        /*00b8*/ 	.word	0xffffffff


	//   ....[32]....
        /*00bc*/ 	.word	0xffffffff


	//   ....[33]....
        /*00c0*/ 	.word	0xffffffff


	//   ....[34]....
        /*00c4*/ 	.word	0xffffffff


	//   ....[35]....
        /*00c8*/ 	.word	0xffffffff


	//----- nvinfo : EIATTR_COOP_GROUP_INSTR_OFFSETS
	.align		4
.L_1255:
        /*00cc*/ 	.byte	0x04, 0x28
        /*00ce*/ 	.short	(.L_1257 - .L_1256)


	//   ....[0]....
.L_1256:
        /*00d0*/ 	.word	0x00000ef0


	//   ....[1]....
        /*00d4*/ 	.word	0x00000f20


	//   ....[2]....
        /*00d8*/ 	.word	0x00000f40


	//   ....[3]....
        /*00dc*/ 	.word	0x00000f60


	//   ....[4]....
        /*00e0*/ 	.word	0x00000f80


	//   ....[5]....
        /*00e4*/ 	.word	0x000019b0


	//   ....[6]....
        /*00e8*/ 	.word	0x000019d0


	//   ....[7]....
        /*00ec*/ 	.word	0x000019f0


	//   ....[8]....
        /*00f0*/ 	.word	0x00001a10


	//   ....[9]....
        /*00f4*/ 	.word	0x00001a30


	//   ....[10]....
        /*00f8*/ 	.word	0x00001b30


	//   ....[11]....
        /*00fc*/ 	.word	0x00001b70


	//   ....[12]....
        /*0100*/ 	.word	0x00001b80


	//   ....[13]....
        /*0104*/ 	.word	0x00001b90


	//   ....[14]....
        /*0108*/ 	.word	0x00001c20


	//   ....[15]....
        /*010c*/ 	.word	0x00001c60


	//   ....[16]....
        /*0110*/ 	.word	0x00001d40


	//   ....[17]....
        /*0114*/ 	.word	0x00001d60


	//   ....[18]....
        /*0118*/ 	.word	0x00001fd0


	//   ....[19]....
        /*011c*/ 	.word	0x00002020


	//   ....[20]....
        /*0120*/ 	.word	0x00002030


	//   ....[21]....
        /*0124*/ 	.word	0x00002040


	//   ....[22]....
        /*0128*/ 	.word	0x000020c0


	//   ....[23]....
        /*012c*/ 	.word	0x00002120


	//   ....[24]....
        /*0130*/ 	.word	0x000021c0


	//   ....[25]....
        /*0134*/ 	.word	0x00002200


	//   ....[26]....
        /*0138*/ 	.word	0x00003440


	//   ....[27]....
        /*013c*/ 	.word	0x000034b0


	//   ....[28]....
        /*0140*/ 	.word	0x00003510


	//   ....[29]....
        /*0144*/ 	.word	0x00003570


	//   ....[30]....
        /*0148*/ 	.word	0x000035d0


	//   ....[31]....
        /*014c*/ 	.word	0x00004040


	//   ....[32]....
        /*0150*/ 	.word	0x000040a0


	//   ....[33]....
        /*0154*/ 	.word	0x00004100


	//   ....[34]....
        /*0158*/ 	.word	0x00004160


	//   ....[35]....
        /*015c*/ 	.word	0x000041c0


	//----- nvinfo : EIATTR_EXIT_INSTR_OFFSETS
	.align		4
.L_1257:
        /*0160*/ 	.byte	0x04, 0x1c
        /*0162*/ 	.short	(.L_1259 - .L_1258)


	//   ....[0]....
.L_1258:
        /*0164*/ 	.word	0x00000060


	//   ....[1]....
        /*0168*/ 	.word	0x000033f0


	//----- nvinfo : EIATTR_MAX_THREADS
	.align		4
.L_1259:
        /*016c*/ 	.byte	0x04, 0x05
        /*016e*/ 	.short	(.L_1261 - .L_1260)
.L_1260:
        /*0170*/ 	.word	0x00000080
        /*0174*/ 	.word	0x00000001
        /*0178*/ 	.word	0x00000001


	//----- nvinfo : EIATTR_CRS_STACK_SIZE
	.align		4
.L_1261:
        /*017c*/ 	.byte	0x04, 0x1e
        /*017e*/ 	.short	(.L_1263 - .L_1262)
.L_1262:
        /*0180*/ 	.word	0x00000000
.L_1263:


//--------------------- .nv.info._ZN10layer_norm13ln_fwd_kernelINS_13Kernel_traitsIffffjLj40960ELj4ELj1ELj4ELj16ENS_18Kernel_traits_baseILj40960EffffjLj128EEEEEEEvNS_9FwdParamsE --------------------------
	.section	.nv.info._ZN10layer_norm13ln_fwd_kernelINS_13Kernel_traitsIffffjLj40960ELj4ELj1ELj4ELj16ENS_18Kernel_traits_baseILj40960EffffjLj128EEEEEEEvNS_9FwdParamsE,"",@"SHT_CUDA_INFO"
	.sectionflags	@""
	.align	4


	//----- nvinfo : EIATTR_CUDA_API_VERSION
	.align		4
        /*0000*/ 	.byte	0x04, 0x37
        /*0002*/ 	.short	(.L_1265 - .L_1264)
.L_1264:
        /*0004*/ 	.word	0x00000082


	//----- nvinfo : EIATTR_SW2861232_WAR
	.align		4
.L_1265:
        /*0008*/ 	.byte	0x01, 0x35
	.zero		2


	//----- nvinfo : EIATTR_PARAM_CBANK
	.align		4
        /*000c*/ 	.byte	0x04, 0x0a
        /*000e*/ 	.short	(.L_1267 - .L_1266)
	.align		4
.L_1266:
        /*0010*/ 	.word	index@(.nv.constant0._ZN10layer_norm13ln_fwd_kernelINS_13Kernel_traitsIffffjLj40960ELj4ELj1ELj4ELj16ENS_18Kernel_traits_baseILj40960EffffjLj128EEEEEEEvNS_9FwdParamsE)
        /*0014*/ 	.short	0x0160
        /*0016*/ 	.short	0x0058


	//----- nvinfo : EIATTR_CBANK_PARAM_SIZE
	.align		4
.L_1267:
        /*0018*/ 	.byte	0x03, 0x19
        /*001a*/ 	.short	0x0058


	//----- nvinfo : EIATTR_KPARAM_INFO
	.align		4
        /*001c*/ 	.byte	0x04, 0x17
        /*001e*/ 	.short	(.L_1269 - .L_1268)
.L_1268:
        /*0020*/ 	.word	0x00000000
        /*0024*/ 	.short	0x0000
        /*0026*/ 	.short	0x0000
        /*0028*/ 	.byte	0x00, 0xf0, 0x61, 0x01


	//----- nvinfo : EIATTR_MAXREG_COUNT
	.align		4
.L_1269:
        /*002c*/ 	.byte	0x03, 0x1b
        /*002e*/ 	.short	0x00ff


	//----- nvinfo : EIATTR_NUM_BARRIERS
	.align		4
        /*0030*/ 	.byte	0x02, 0x4c
        /*0032*/ 	.byte	0x01
	.zero		1


	//----- nvinfo : EIATTR_MERCURY_ISA_VERSION
	.align		4
        /*0034*/ 	.byte	0x03, 0x5f
        /*0036*/ 	.short	0x0000


	//----- nvinfo : EIATTR_COOP_GROUP_MASK_REGIDS
	.align		4
        /*0038*/ 	.byte	0x04, 0x29
        /*003a*/ 	.short	(.L_1271 - .L_1270)


	//   ....[0]....
.L_1270:
        /*003c*/ 	.word	0xffffffff


	//   ....[1]....
        /*0040*/ 	.word	0xffffffff


	//   ....[2]....
        /*0044*/ 	.word	0xffffffff


	//   ....[3]....
        /*0048*/ 	.word	0xffffffff


	//   ....[4]....
        /*004c*/ 	.word	0xffffffff


	//   ....[5]....
        /*0050*/ 	.word	0xffffffff


	//   ....[6]....
        /*0054*/ 	.word	0xffffffff


	//   ....[7]....
        /*0058*/ 	.word	0xffffffff


	//   ....[8]....
        /*005c*/ 	.word	0xffffffff


	//   ....[9]....
        /*0060*/ 	.word	0xffffffff


	//   ....[10]....
        /*0064*/ 	.word	0xffffffff


	//   ....[11]....
        /*0068*/ 	.word	0xffffffff


	//   ....[12]....
        /*006c*/ 	.word	0xffffffff


	//   ....[13]....
        /*0070*/ 	.word	0xffffffff


	//   ....[14]....
        /*0074*/ 	.word	0xffffffff


	//   ....[15]....
        /*0078*/ 	.word	0xffffffff


	//   ....[16]....
        /*007c*/ 	.word	0xffffffff


	//   ....[17]....
        /*0080*/ 	.word	0xffffffff


	//   ....[18]....
        /*0084*/ 	.word	0xffffffff


	//   ....[19]....
        /*0088*/ 	.word	0xffffffff


	//   ....[20]....
        /*008c*/ 	.word	0xffffffff


	//   ....[21]....
        /*0090*/ 	.word	0xffffffff


	//   ....[22]....
        /*0094*/ 	.word	0xffffffff


	//   ....[23]....
        /*0098*/ 	.word	0xffffffff


	//   ....[24]....
        /*009c*/ 	.word	0xffffffff


	//   ....[25]....
        /*00a0*/ 	.word	0xffffffff


	//   ....[26]....
        /*00a4*/ 	.word	0xffffffff


	//   ....[27]....
        /*00a8*/ 	.word	0xffffffff


	//   ....[28]....
        /*00ac*/ 	.word	0xffffffff


	//   ....[29]....
        /*00b0*/ 	.word	0xffffffff


	//   ....[30]....
        /*00b4*/ 	.word	0xffffffff


	//   ....[31]....
        /*00b8*/ 	.word	0xffffffff


	//   ....[32]....
        /*00bc*/ 	.word	0xffffffff


	//   ....[33]....
        /*00c0*/ 	.word	0xffffffff


	//   ....[34]....
        /*00c4*/ 	.word	0xffffffff


	//   ....[35]....
        /*00c8*/ 	.word	0xffffffff


	//----- nvinfo : EIATTR_COOP_GROUP_INSTR_OFFSETS
	.align		4
.L_1271:
        /*00cc*/ 	.byte	0x04, 0x28
        /*00ce*/ 	.short	(.L_1273 - .L_1272)


	//   ....[0]....
.L_1272:
        /*00d0*/ 	.word	0x00000d30


	//   ....[1]....
        /*00d4*/ 	.word	0x00000d60


	//   ....[2]....
        /*00d8*/ 	.word	0x00000d80


	//   ....[3]....
        /*00dc*/ 	.word	0x00000da0


	//   ....[4]....
        /*00e0*/ 	.word	0x00000dc0


	//   ....[5]....
        /*00e4*/ 	.word	0x000017f0


	//   ....[6]....
        /*00e8*/ 	.word	0x00001810


	//   ....[7]....
        /*00ec*/ 	.word	0x00001830


	//   ....[8]....
        /*00f0*/ 	.word	0x00001850


	//   ....[9]....
        /*00f4*/ 	.word	0x00001870


	//   ....[10]....
        /*00f8*/ 	.word	0x00001980


	//   ....[11]....
        /*00fc*/ 	.word	0x000019a0


	//   ....[12]....
        /*0100*/ 	.word	0x000019f0


	//   ....[13]....
        /*0104*/ 	.word	0x00001a70


	//   ....[14]....
        /*0108*/ 	.word	0x00001a80


	//   ....[15]....
        /*010c*/ 	.word	0x00001ab0


	//   ....[16]....
        /*0110*/ 	.word	0x00001b80


	//   ....[17]....
        /*0114*/ 	.word	0x00001ba0


	//   ....[18]....
        /*0118*/ 	.word	0x00001ea0


	//   ....[19]....
        /*011c*/ 	.word	0x00001eb0


	//   ....[20]....
        /*0120*/ 	.word	0x00001f30


	//   ....[21]....
        /*0124*/ 	.word	0x00001f70


	//   ....[22]....
        /*0128*/ 	.word	0x00001f90


	//   ....[23]....
        /*012c*/ 	.word	0x00001fa0


	//   ....[24]....
        /*0130*/ 	.word	0x00002090


	//   ....[25]....
        /*0134*/ 	.word	0x000020c0


	//   ....[26]....
        /*0138*/ 	.word	0x00003610


	//   ....[27]....
        /*013c*/ 	.word	0x00003680


	//   ....[28]....
        /*0140*/ 	.word	0x000036f0


	//   ....[29]....
        /*0144*/ 	.word	0x00003760


	//   ....[30]....
        /*0148*/ 	.word	0x000037d0


	//   ....[31]....
        /*014c*/ 	.word	0x00004240


	//   ....[32]....
        /*0150*/ 	.word	0x000042a0


	//   ....[33]....
        /*0154*/ 	.word	0x00004300


	//   ....[34]....
        /*0158*/ 	.word	0x00004360


	//   ....[35]....
        /*015c*/ 	.word	0x000043c0


	//----- nvinfo : EIATTR_EXIT_INSTR_OFFSETS
	.align		4
.L_1273:
        /*0160*/ 	.byte	0x04, 0x1c
        /*0162*/ 	.short	(.L_1275 - .L_1274)


	//   ....[0]....
.L_1274:
        /*0164*/ 	.word	0x00000060


	//   ....[1]....
        /*0168*/ 	.word	0x000035b0


	//----- nvinfo : EIATTR_MAX_THREADS
	.align		4
.L_1275:
        /*016c*/ 	.byte	0x04, 0x05
        /*016e*/ 	.short	(.L_1277 - .L_1276)
.L_1276:
        /*0170*/ 	.word	0x00000080
        /*0174*/ 	.word	0x00000001
        /*0178*/ 	.word	0x00000001


	//----- nvinfo : EIATTR_CRS_STACK_SIZE
	.align		4
.L_1277:
        /*017c*/ 	.byte	0x04, 0x1e
        /*017e*/ 	.short	(.L_1279 - .L_1278)
.L_1278:
        /*0180*/ 	.word	0x00000000
.L_1279:


//--------------------- .nv.info._ZN10layer_norm13ln_fwd_kernelINS_13Kernel_traitsI13__nv_bfloat16fS2_fjLj32768ELj4ELj1ELj4ELj16ENS_18Kernel_traits_baseILj32768ES2_fS2_fjLj128EEEEEEEvNS_9FwdParamsE --------------------------
	.section	.nv.info._ZN10layer_norm13ln_fwd_kernelINS_13Kernel_traitsI13__nv_bfloat16fS2_fjLj32768ELj4ELj1ELj4ELj16ENS_18Kernel_traits_baseILj32768ES2_fS2_fjLj128EEEEEEEvNS_9FwdParamsE,"",@"SHT_CUDA_INFO"
	.sectionflags	@""
	.align	4


	//----- nvinfo : EIATTR_CUDA_API_VERSION
	.align		4
        /*0000*/ 	.byte	0x04, 0x37
        /*0002*/ 	.short	(.L_1281 - .L_1280)
.L_1280:
        /*0004*/ 	.word	0x00000082


	//----- nvinfo : EIATTR_SW2861232_WAR
	.align		4
.L_1281:
        /*0008*/ 	.byte	0x01, 0x35
	.zero		2


	//----- nvinfo : EIATTR_PARAM_CBANK
	.align		4
        /*000c*/ 	.byte	0x04, 0x0a
        /*000e*/ 	.short	(.L_1283 - .L_1282)
	.align		4
.L_1282:
        /*0010*/ 	.word	index@(.nv.constant0._ZN10layer_norm13ln_fwd_kernelINS_13Kernel_traitsI13__nv_bfloat16fS2_fjLj32768ELj4ELj1ELj4ELj16ENS_18Kernel_traits_baseILj32768ES2_fS2_fjLj128EEEEEEEvNS_9FwdParamsE)
        /*0014*/ 	.short	0x0160
        /*0016*/ 	.short	0x0058


	//----- nvinfo : EIATTR_CBANK_PARAM_SIZE
	.align		4
.L_1283:
        /*0018*/ 	.byte	0x03, 0x19
        /*001a*/ 	.short	0x0058


	//----- nvinfo : EIATTR_KPARAM_INFO
	.align		4
        /*001c*/ 	.byte	0x04, 0x17
        /*001e*/ 	.short	(.L_1285 - .L_1284)
.L_1284:
        /*0020*/ 	.word	0x00000000
        /*0024*/ 	.short	0x0000
        /*0026*/ 	.short	0x0000
        /*0028*/ 	.byte	0x00, 0xf0, 0x61, 0x01


	//----- nvinfo : EIATTR_MAXREG_COUNT
	.align		4
.L_1285:
        /*002c*/ 	.byte	0x03, 0x1b
        /*002e*/ 	.short	0x00ff


	//----- nvinfo : EIATTR_NUM_BARRIERS
	.align		4
        /*0030*/ 	.byte	0x02, 0x4c
        /*0032*/ 	.byte	0x01
	.zero		1


	//----- nvinfo : EIATTR_MERCURY_ISA_VERSION
	.align		4
        /*0034*/ 	.byte	0x03, 0x5f
        /*0036*/ 	.short	0x0000


	//----- nvinfo : EIATTR_COOP_GROUP_MASK_REGIDS
	.align		4
        /*0038*/ 	.byte	0x04, 0x29
        /*003a*/ 	.short	(.L_1287 - .L_1286)


	//   ....[0]....
.L_1286:
        /*003c*/ 	.word	0xffffffff


	//   ....[1]....
        /*0040*/ 	.word	0xffffffff


	//   ....[2]....
        /*0044*/ 	.word	0xffffffff


	//   ....[3]....
        /*0048*/ 	.word	0xffffffff


	//   ....[4]....
        /*004c*/ 	.word	0xffffffff


	//   ....[5]....
        /*0050*/ 	.word	0xffffffff


	//   ....[6]....
        /*0054*/ 	.word	0xffffffff


	//   ....[7]....
        /*0058*/ 	.word	0xffffffff


	//   ....[8]....
        /*005c*/ 	.word	0xffffffff


	//   ....[9]....
        /*0060*/ 	.word	0xffffffff


	//   ....[10]....
        /*0064*/ 	.word	0xffffffff


	//   ....[11]....
        /*0068*/ 	.word	0xffffffff


	//   ....[12]....
        /*006c*/ 	.word	0xffffffff


	//   ....[13]....
        /*0070*/ 	.word	0xffffffff


	//   ....[14]....
        /*0074*/ 	.word	0xffffffff


	//   ....[15]....
        /*0078*/ 	.word	0xffffffff


	//   ....[16]....
        /*007c*/ 	.word	0xffffffff


	//   ....[17]....
        /*0080*/ 	.word	0xffffffff


	//   ....[18]....
        /*0084*/ 	.word	0xffffffff


	//   ....[19]....
        /*0088*/ 	.word	0xffffffff


	//   ....[20]....
        /*008c*/ 	.word	0xffffffff


	//   ....[21]....
        /*0090*/ 	.word	0xffffffff


	//   ....[22]....
        /*0094*/ 	.word	0xffffffff


	//   ....[23]....
        /*0098*/ 	.word	0xffffffff


	//   ....[24]....
        /*009c*/ 	.word	0xffffffff


	//   ....[25]....
        /*00a0*/ 	.word	0xffffffff


	//   ....[26]....
        /*00a4*/ 	.word	0xffffffff


	//   ....[27]....
        /*00a8*/ 	.word	0xffffffff


	//   ....[28]....
        /*00ac*/ 	.word	0xffffffff


	//   ....[29]....
        /*00b0*/ 	.word	0xffffffff


	//   ....[30]....
        /*00b4*/ 	.word	0xffffffff


	//   ....[31]....
        /*00b8*/ 	.word	0xffffffff


	//   ....[32]....
        /*00bc*/ 	.word	0xffffffff


	//   ....[33]....
        /*00c0*/ 	.word	0xffffffff


	//   ....[34]....
        /*00c4*/ 	.word	0xffffffff


	//   ....[35]....
        /*00c8*/ 	.word	0xffffffff


	//----- nvinfo : EIATTR_COOP_GROUP_INSTR_OFFSETS
	.align		4
.L_1287:
        /*00cc*/ 	.byte	0x04, 0x28
        /*00ce*/ 	.short	(.L_1289 - .L_1288)


	//   ....[0]....
.L_1288:
        /*00d0*/ 	.word	0x00000ae0


	//   ....[1]....
        /*00d4*/ 	.word	0x00000b10


	//   ....[2]....
        /*00d8*/ 	.word	0x00000b30


	//   ....[3]....
        /*00dc*/ 	.word	0x00000b50


	//   ....[4]....
        /*00e0*/ 	.word	0x00000b70


	//   ....[5]....
        /*00e4*/ 	.word	0x000013a0


	//   ....[6]....
        /*00e8*/ 	.word	0x000013c0


	//   ....[7]....
        /*00ec*/ 	.word	0x000013e0


	//   ....[8]....
        /*00f0*/ 	.word	0x00001400


	//   ....[9]....
        /*00f4*/ 	.word	0x00001420


	//   ....[10]....
        /*00f8*/ 	.word	0x00001520


	//   ....[11]....
        /*00fc*/ 	.word	0x00001560


	//   ....[12]....
        /*0100*/ 	.word	0x00001570


	//   ....[13]....
        /*0104*/ 	.word	0x000015d0


	//   ....[14]....
        /*0108*/ 	.word	0x00001610


	//   ....[15]....
        /*010c*/ 	.word	0x00001630


	//   ....[16]....
        /*0110*/ 	.word	0x00001730


	//   ....[17]....
        /*0114*/ 	.word	0x00001750


	//   ....[18]....
        /*0118*/ 	.word	0x000019d0


	//   ....[19]....
        /*011c*/ 	.word	0x00001a60


	//   ....[20]....
        /*0120*/ 	.word	0x00001a70


	//   ....[21]....
        /*0124*/ 	.word	0x00001ab0


	//   ....[22]....
        /*0128*/ 	.word	0x00001b00


	//   ....[23]....
        /*012c*/ 	.word	0x00001b90


	//   ....[24]....
        /*0130*/ 	.word	0x00001c20


	//   ....[25]....
        /*0134*/ 	.word	0x00001cb0


	//   ....[26]....
        /*0138*/ 	.word	0x00004060


	//   ....[27]....
        /*013c*/ 	.word	0x000040d0


	//   ....[28]....
        /*0140*/ 	.word	0x00004130


	//   ....[29]....
        /*0144*/ 	.word	0x00004190


	//   ....[30]....
        /*0148*/ 	.word	0x000041f0


	//   ....[31]....
        /*014c*/ 	.word	0x00004a60


	//   ....[32]....
        /*0150*/ 	.word	0x00004ac0


	//   ....[33]....
        /*0154*/ 	.word	0x00004b20


	//   ....[34]....
        /*0158*/ 	.word	0x00004b80


	//   ....[35]....
        /*015c*/ 	.word	0x00004be0


	//----- nvinfo : EIATTR_EXIT_INSTR_OFFSETS
	.align		4
.L_1289:
        /*0160*/ 	.byte	0x04, 0x1c
        /*0162*/ 	.short	(.L_1291 - .L_1290)


	//   ....[0]....
.L_1290:
        /*0164*/ 	.word	0x00000060


	//   ....[1]....
        /*0168*/ 	.word	0x00004010


	//----- nvinfo : EIATTR_MAX_THREADS
	.align		4
.L_1291:
        /*016c*/ 	.byte	0x04, 0x05
        /*016e*/ 	.short	(.L_1293 - .L_1292)
.L_1292:
        /*0170*/ 	.word	0x00000080
        /*0174*/ 	.word	0x00000001
        /*0178*/ 	.word	0x00000001


	//----- nvinfo : EIATTR_CRS_STACK_SIZE
	.align		4
.L_1293:
        /*017c*/ 	.byte	0x04, 0x1e
        /*017e*/ 	.short	(.L_1295 - .L_1294)
.L_1294:
        /*0180*/ 	.word	0x00000000
.L_1295:


//--------------------- .nv.info._ZN10layer_norm13ln_fwd_kernelINS_13Kernel_traitsI13__nv_bfloat16S2_S2_fjLj32768ELj4ELj1ELj4ELj16ENS_18Kernel_traits_baseILj32768ES2_S2_S2_fjLj128EEEEEEEvNS_9FwdParamsE --------------------------
	.section	.nv.info._ZN10layer_norm13ln_fwd_kernelINS_13Kernel_traitsI13__nv_bfloat16S2_S2_fjLj32768ELj4ELj1ELj4ELj16ENS_18Kernel_traits_baseILj32768ES2_S2_S2_fjLj128EEEEEEEvNS_9FwdParamsE,"",@"SHT_CUDA_INFO"
	.sectionflags	@""
	.align	4


	//----- nvinfo : EIATTR_CUDA_API_VERSION
	.align		4
        /*0000*/ 	.byte	0x04, 0x37
        /*0002*/ 	.short	(.L_1297 - .L_1296)
.L_1296:
        /*0004*/ 	.word	0x00000082


	//----- nvinfo : EIATTR_SW2861232_WAR
	.align		4
.L_1297:
        /*0008*/ 	.byte	0x01, 0x35
	.zero		2


	//----- nvinfo : EIATTR_PARAM_CBANK
	.align		4
        /*000c*/ 	.byte	0x04, 0x0a
        /*000e*/ 	.short	(.L_1299 - .L_1298)
	.align		4
.L_1298:
        /*0010*/ 	.word	index@(.nv.constant0._ZN10layer_norm13ln_fwd_kernelINS_13Kernel_traitsI13__nv_bfloat16S2_S2_fjLj32768ELj4ELj1ELj4ELj16ENS_18Kernel_traits_baseILj32768ES2_S2_S2_fjLj128EEEEEEEvNS_9FwdParamsE)
        /*0014*/ 	.short	0x0160
        /*0016*/ 	.short	0x0058


	//----- nvinfo : EIATTR_CBANK_PARAM_SIZE
	.align		4
.L_1299:
        /*0018*/ 	.byte	0x03, 0x19
        /*001a*/ 	.short	0x0058


	//----- nvinfo : EIATTR_KPARAM_INFO
	.align		4
        /*001c*/ 	.byte	0x04, 0x17
        /*001e*/ 	.short	(.L_1301 - .L_1300)
.L_1300:
        /*0020*/ 	.word	0x00000000
        /*0024*/ 	.short	0x0000
        /*0026*/ 	.short	0x0000
        /*0028*/ 	.byte	0x00, 0xf0, 0x61, 0x01


	//----- nvinfo : EIATTR_MAXREG_COUNT
	.align		4
.L_1301:
        /*002c*/ 	.byte	0x03, 0x1b
        /*002e*/ 	.short	0x00ff


	//----- nvinfo : EIATTR_NUM_BARRIERS
	.align		4
        /*0030*/ 	.byte	0x02, 0x4c
        /*0032*/ 	.byte	0x01
	.zero		1


	//----- nvinfo : EIATTR_MERCURY_ISA_VERSION
	.align		4
        /*0034*/ 	.byte	0x03, 0x5f
        /*0036*/ 	.short	0x0000


	//----- nvinfo : EIATTR_COOP_GROUP_MASK_REGIDS
	.align		4
        /*0038*/ 	.byte	0x04, 0x29
        /*003a*/ 	.short	(.L_1303 - .L_1302)


	//   ....[0]....
.L_1302:
        /*003c*/ 	.word	0xffffffff


	//   ....[1]....
        /*0040*/ 	.word	0xffffffff


	//   ....[2]....
        /*0044*/ 	.word	0xffffffff


	//   ....[3]....
        /*0048*/ 	.word	0xffffffff


	//   ....[4]....
        /*004c*/ 	.word	0xffffffff


	//   ....[5]....
        /*0050*/ 	.word	0xffffffff


	//   ....[6]....
        /*0054*/ 	.word	0xffffffff


	//   ....[7]....
        /*0058*/ 	.word	0xffffffff


	//   ....[8]....
        /*005c*/ 	.word	0xffffffff


	//   ....[9]....
        /*0060*/ 	.word	0xffffffff


	//   ....[10]....
        /*0064*/ 	.word	0xffffffff


	//   ....[11]....
        /*0068*/ 	.word	0xffffffff


	//   ....[12]....
        /*006c*/ 	.word	0xffffffff


	//   ....[13]....
        /*0070*/ 	.word	0xffffffff


	//   ....[14]....
        /*0074*/ 	.word	0xffffffff


	//   ....[15]....
        /*0078*/ 	.word	0xffffffff


	//   ....[16]....
        /*007c*/ 	.word	0xffffffff


	//   ....[17]....
        /*0080*/ 	.word	0xffffffff


	//   ....[18]....
        /*0084*/ 	.word	0xffffffff


	//   ....[19]....
        /*0088*/ 	.word	0xffffffff


	//   ....[20]....
        /*008c*/ 	.word	0xffffffff


	//   ....[21]....
        /*0090*/ 	.word	0xffffffff


	//   ....[22]....
        /*0094*/ 	.word	0xffffffff


	//   ....[23]....
        /*0098*/ 	.word	0xffffffff


	//   ....[24]....
        /*009c*/ 	.word	0xffffffff


	//   ....[25]....
        /*00a0*/ 	.word	0xffffffff


	//   ....[26]....
        /*00a4*/ 	.word	0xffffffff


	//   ....[27]....
        /*00a8*/ 	.word	0xffffffff


	//   ....[28]....
        /*00ac*/ 	.word	0xffffffff


	//   ....[29]....
        /*00b0*/ 	.word	0xffffffff


	//   ....[30]....
        /*00b4*/ 	.word	0xffffffff


	//   ....[31]....
        /*00b8*/ 	.word	0xffffffff


	//   ....[32]....
        /*00bc*/ 	.word	0xffffffff


	//   ....[33]....
        /*00c0*/ 	.word	0xffffffff


	//   ....[34]....
        /*00c4*/ 	.word	0xffffffff


	//   ....[35]....
        /*00c8*/ 	.word	0xffffffff


	//----- nvinfo : EIATTR_COOP_GROUP_INSTR_OFFSETS
	.align		4
.L_1303:
        /*00cc*/ 	.byte	0x04, 0x28
        /*00ce*/ 	.short	(.L_1305 - .L_1304)


	//   ....[0]....
.L_1304:
        /*00d0*/ 	.word	0x00000c60


	//   ....[1]....
        /*00d4*/ 	.word	0x00000c90


	//   ....[2]....
        /*00d8*/ 	.word	0x00000cb0


	//   ....[3]....
        /*00dc*/ 	.word	0x00000cd0


	//   ....[4]....
        /*00e0*/ 	.word	0x00000cf0


	//   ....[5]....
        /*00e4*/ 	.word	0x00001520


	//   ....[6]....
        /*00e8*/ 	.word	0x00001540


	//   ....[7]....
        /*00ec*/ 	.word	0x00001560


	//   ....[8]....
        /*00f0*/ 	.word	0x00001580


	//   ....[9]....
        /*00f4*/ 	.word	0x000015a0


	//   ....[10]....
        /*00f8*/ 	.word	0x000016a0


	//   ....[11]....
        /*00fc*/ 	.word	0x000016e0


	//   ....[12]....
        /*0100*/ 	.word	0x000016f0


	//   ....[13]....
        /*0104*/ 	.word	0x00001700


	//   ....[14]....
        /*0108*/ 	.word	0x00001790


	//   ....[15]....
        /*010c*/ 	.word	0x000017d0


	//   ....[16]....
        /*0110*/ 	.word	0x000018b0


	//   ....[17]....
        /*0114*/ 	.word	0x000018d0


	//   ....[18]....
        /*0118*/ 	.word	0x00001b40


	//   ....[19]....
        /*011c*/ 	.word	0x00001b90


	//   ....[20]....
        /*0120*/ 	.word	0x00001ba0


	//   ....[21]....
        /*0124*/ 	.word	0x00001bb0


	//   ....[22]....
        /*0128*/ 	.word	0x00001c40


	//   ....[23]....
        /*012c*/ 	.word	0x00001ca0


	//   ....[24]....
        /*0130*/ 	.word	0x00001d90


	//   ....[25]....
        /*0134*/ 	.word	0x00001dc0


	//   ....[26]....
        /*0138*/ 	.word	0x00003260


	//   ....[27]....
        /*013c*/ 	.word	0x000032d0


	//   ....[28]....
        /*0140*/ 	.word	0x00003330


	//   ....[29]....
        /*0144*/ 	.word	0x00003390


	//   ....[30]....
        /*0148*/ 	.word	0x000033f0


	//   ....[31]....
        /*014c*/ 	.word	0x00003c60


	//   ....[32]....
        /*0150*/ 	.word	0x00003cc0


	//   ....[33]....
        /*0154*/ 	.word	0x00003d20


	//   ....[34]....
        /*0158*/ 	.word	0x00003d80


	//   ....[35]....
        /*015c*/ 	.word	0x00003de0


	//----- nvinfo : EIATTR_EXIT_INSTR_OFFSETS
	.align		4
.L_1305:
        /*0160*/ 	.byte	0x04, 0x1c
        /*0162*/ 	.short	(.L_1307 - .L_1306)


	//   ....[0]....
.L_1306:
        /*0164*/ 	.word	0x00000060


	//   ....[1]....
        /*0168*/ 	.word	0x00003210


	//----- nvinfo : EIATTR_MAX_THREADS
	.align		4
.L_1307:
        /*016c*/ 	.byte	0x04, 0x05
        /*016e*/ 	.short	(.L_1309 - .L_1308)
.L_1308:
        /*0170*/ 	.word	0x00000080
        /*0174*/ 	.word	0x00000001
        /*0178*/ 	.word	0x00000001


	//----- nvinfo : EIATTR_CRS_STACK_SIZE
	.align		4
.L_1309:
        /*017c*/ 	.byte	0x04, 0x1e
        /*017e*/ 	.short	(.L_1311 - .L_1310)
.L_1310:
        /*0180*/ 	.word	0x00000000
.L_1311:


//--------------------- .nv.info._ZN10layer_norm13ln_fwd_kernelINS_13Kernel_traitsI6__halffS2_fjLj32768ELj4ELj1ELj4ELj16ENS_18Kernel_traits_baseILj32768ES2_fS2_fjLj128EEEEEEEvNS_9FwdParamsE --------------------------
	.section	.nv.info._ZN10layer_norm13ln_fwd_kernelINS_13Kernel_traitsI6__halffS2_fjLj32768ELj4ELj1ELj4ELj16ENS_18Kernel_traits_baseILj32768ES2_fS2_fjLj128EEEEEEEvNS_9FwdParamsE,"",@"SHT_CUDA_INFO"
	.sectionflags	@""
	.align	4


	//----- nvinfo : EIATTR_CUDA_API_VERSION
	.align		4
        /*0000*/ 	.byte	0x04, 0x37
        /*0002*/ 	.short	(.L_1313 - .L_1312)
.L_1312:
        /*0004*/ 	.word	0x00000082


	//----- nvinfo : EIATTR_SW2861232_WAR
	.align		4
.L_1313:
        /*0008*/ 	.byte	0x01, 0x35
	.zero		2


	//----- nvinfo : EIATTR_PARAM_CBANK
	.align		4
        /*000c*/ 	.byte	0x04, 0x0a
        /*000e*/ 	.short	(.L_1315 - .L_1314)
	.align		4
.L_1314:
        /*0010*/ 	.word	index@(.nv.constant0._ZN10layer_norm13ln_fwd_kernelINS_13Kernel_traitsI6__halffS2_fjLj32768ELj4ELj1ELj4ELj16ENS_18Kernel_traits_baseILj32768ES2_fS2_fjLj128EEEEEEEvNS_9FwdParamsE)
        /*0014*/ 	.short	0x0160
        /*0016*/ 	.short	0x0058


	//----- nvinfo : EIATTR_CBANK_PARAM_SIZE
	.align		4
.L_1315:
        /*0018*/ 	.byte	0x03, 0x19
        /*001a*/ 	.short	0x0058


	//----- nvinfo : EIATTR_KPARAM_INFO
	.align		4
        /*001c*/ 	.byte	0x04, 0x17
        /*001e*/ 	.short	(.L_1317 - .L_1316)
.L_1316:
        /*0020*/ 	.word	0x00000000
        /*0024*/ 	.short	0x0000
        /*0026*/ 	.short	0x0000
        /*0028*/ 	.byte	0x00, 0xf0, 0x61, 0x01


	//----- nvinfo : EIATTR_MAXREG_COUNT
	.align		4
.L_1317:
        /*002c*/ 	.byte	0x03, 0x1b
        /*002e*/ 	.short	0x00ff


	//----- nvinfo : EIATTR_NUM_BARRIERS
	.align		4
        /*0030*/ 	.byte	0x02, 0x4c
        /*0032*/ 	.byte	0x01
	.zero		1


	//----- nvinfo : EIATTR_MERCURY_ISA_VERSION
	.align		4
        /*0034*/ 	.byte	0x03, 0x5f
        /*0036*/ 	.short	0x0000


	//----- nvinfo : EIATTR_COOP_GROUP_MASK_REGIDS
	.align		4
        /*0038*/ 	.byte	0x04, 0x29
        /*003a*/ 	.short	(.L_1319 - .L_1318)


	//   ....[0]....
.L_1318:
        /*003c*/ 	.word	0xffffffff


	//   ....[1]....
        /*0040*/ 	.word	0xffffffff


	//   ....[2]....
        /*0044*/ 	.word	0xffffffff


	//   ....[3]....
        /*0048*/ 	.word	0xffffffff


	//   ....[4]....
        /*004c*/ 	.word	0xffffffff


	//   ....[5]....
        /*0050*/ 	.word	0xffffffff


	//   ....[6]....
        /*0054*/ 	.word	0xffffffff


	//   ....[7]....
        /*0058*/ 	.word	0xffffffff


	//   ....[8]....
        /*005c*/ 	.word	0xffffffff


	//   ....[9]....
        /*0060*/ 	.word	0xffffffff


	//   ....[10]....
        /*0064*/ 	.word	0xffffffff


	//   ....[11]....
        /*0068*/ 	.word	0xffffffff


	//   ....[12]....
        /*006c*/ 	.word	0xffffffff


	//   ....[13]....
        /*0070*/ 	.word	0xffffffff


	//   ....[14]....
        /*0074*/ 	.word	0xffffffff


	//   ....[15]....
        /*0078*/ 	.word	0xffffffff


	//   ....[16]....
        /*007c*/ 	.word	0xffffffff


	//   ....[17]....
        /*0080*/ 	.word	0xffffffff


	//   ....[18]....
        /*0084*/ 	.word	0xffffffff


	//   ....[19]....
        /*0088*/ 	.word	0xffffffff


	//   ....[20]....
        /*008c*/ 	.word	0xffffffff


	//   ....[21]....
        /*0090*/ 	.word	0xffffffff


	//   ....[22]....
        /*0094*/ 	.word	0xffffffff


	//   ....[23]....
        /*0098*/ 	.word	0xffffffff


	//   ....[24]....
        /*009c*/ 	.word	0xffffffff


	//   ....[25]....
        /*00a0*/ 	.word	0xffffffff


	//   ....[26]....
        /*00a4*/ 	.word	0xffffffff


	//   ....[27]....
        /*00a8*/ 	.word	0xffffffff


	//   ....[28]....
        /*00ac*/ 	.word	0xffffffff


	//   ....[29]....
        /*00b0*/ 	.word	0xffffffff


	//   ....[30]....
        /*00b4*/ 	.word	0xffffffff


	//   ....[31]....
        /*00b8*/ 	.word	0xffffffff


	//   ....[32]....
        /*00bc*/ 	.word	0xffffffff


	//   ....[33]....
        /*00c0*/ 	.word	0xffffffff


	//   ....[34]....
        /*00c4*/ 	.word	0xffffffff


	//   ....[35]....
        /*00c8*/ 	.word	0xffffffff


	//----- nvinfo : EIATTR_COOP_GROUP_INSTR_OFFSETS
	.align		4
.L_1319:
        /*00cc*/ 	.byte	0x04, 0x28
        /*00ce*/ 	.short	(.L_1321 - .L_1320)


	//   ....[0]....
.L_1320:
        /*00d0*/ 	.word	0x00000ae0


	//   ....[1]....
        /*00d4*/ 	.word	0x00000b10


	//   ....[2]....
        /*00d8*/ 	.word	0x00000b30


	//   ....[3]....
        /*00dc*/ 	.word	0x00000b50


	//   ....[4]....
        /*00e0*/ 	.word	0x00000b70


	//   ....[5]....
        /*00e4*/ 	.word	0x000013a0


	//   ....[6]....
        /*00e8*/ 	.word	0x000013c0


	//   ....[7]....
        /*00ec*/ 	.word	0x000013e0


	//   ....[8]....
        /*00f0*/ 	.word	0x00001400


	//   ....[9]....
        /*00f4*/ 	.word	0x00001420


	//   ....[10]....
        /*00f8*/ 	.word	0x00001520


	//   ....[11]....
        /*00fc*/ 	.word	0x00001560


	//   ....[12]....
        /*0100*/ 	.word	0x00001570


	//   ....[13]....
        /*0104*/ 	.word	0x000015d0


	//   ....[14]....
        /*0108*/ 	.word	0x00001610


	//   ....[15]....
        /*010c*/ 	.word	0x00001630


	//   ....[16]....
        /*0110*/ 	.word	0x00001730


	//   ....[17]....
        /*0114*/ 	.word	0x00001750


	//   ....[18]....
        /*0118*/ 	.word	0x000019d0


	//   ....[19]....
        /*011c*/ 	.word	0x00001a30


	//   ....[20]....
        /*0120*/ 	.word	0x00001a40


	//   ....[21]....
        /*0124*/ 	.word	0x00001a80


	//   ....[22]....
        /*0128*/ 	.word	0x00001ad0


	//   ....[23]....
        /*012c*/ 	.word	0x00001b50


	//   ....[24]....
        /*0130*/ 	.word	0x00001be0


	//   ....[25]....
        /*0134*/ 	.word	0x00001c70


	//   ....[26]....
        /*0138*/ 	.word	0x00003c60


	//   ....[27]....
        /*013c*/ 	.word	0x00003cd0


	//   ....[28]....
        /*0140*/ 	.word	0x00003d30


	//   ....[29]....
        /*0144*/ 	.word	0x00003d90


	//   ....[30]....
        /*0148*/ 	.word	0x00003df0


	//   ....[31]....
        /*014c*/ 	.word	0x00004660


	//   ....[32]....
        /*0150*/ 	.word	0x000046c0


	//   ....[33]....
        /*0154*/ 	.word	0x00004720


	//   ....[34]....
        /*0158*/ 	.word	0x00004780


	//   ....[35]....
        /*015c*/ 	.word	0x000047e0


	//----- nvinfo : EIATTR_EXIT_INSTR_OFFSETS
	.align		4
.L_1321:
        /*0160*/ 	.byte	0x04, 0x1c
        /*0162*/ 	.short	(.L_1323 - .L_1322)


	//   ....[0]....
.L_1322:
        /*0164*/ 	.word	0x00000060


	//   ....[1]....
        /*0168*/ 	.word	0x00003c10


	//----- nvinfo : EIATTR_MAX_THREADS
	.align		4
.L_1323:
        /*016c*/ 	.byte	0x04, 0x05
        /*016e*/ 	.short	(.L_1325 - .L_1324)
.L_1324:
        /*0170*/ 	.word	0x00000080
        /*0174*/ 	.word	0x00000001
        /*0178*/ 	.word	0x00000001


	//----- nvinfo : EIATTR_CRS_STACK_SIZE
	.align		4
.L_1325:
        /*017c*/ 	.byte	0x04, 0x1e
        /*017e*/ 	.short	(.L_1327 - .L_1326)
.L_1326:
        /*0180*/ 	.word	0x00000000
.L_1327:


//--------------------- .nv.info._ZN10layer_norm13ln_fwd_kernelINS_13Kernel_traitsI6__halfS2_S2_fjLj32768ELj4ELj1ELj4ELj16ENS_18Kernel_traits_baseILj32768ES2_S2_S2_fjLj128EEEEEEEvNS_9FwdParamsE --------------------------
	.section	.nv.info._ZN10layer_norm13ln_fwd_kernelINS_13Kernel_traitsI6__halfS2_S2_fjLj32768ELj4ELj1ELj4ELj16ENS_18Kernel_traits_baseILj32768ES2_S2_S2_fjLj128EEEEEEEvNS_9FwdParamsE,"",@"SHT_CUDA_INFO"
	.sectionflags	@""
	.align	4


	//----- nvinfo : EIATTR_CUDA_API_VERSION
	.align		4
        /*0000*/ 	.byte	0x04, 0x37
        /*0002*/ 	.short	(.L_1329 - .L_1328)
.L_1328:
        /*0004*/ 	.word	0x00000082


	//----- nvinfo : EIATTR_SW2861232_WAR
	.align		4
.L_1329:
        /*0008*/ 	.byte	0x01, 0x35
	.zero		2


	//----- nvinfo : EIATTR_PARAM_CBANK
	.align		4
        /*000c*/ 	.byte	0x04, 0x0a
        /*000e*/ 	.short	(.L_1331 - .L_1330)
	.align		4
.L_1330:
        /*0010*/ 	.word	index@(.nv.constant0._ZN10layer_norm13ln_fwd_kernelINS_13Kernel_traitsI6__halfS2_S2_fjLj32768ELj4ELj1ELj4ELj16ENS_18Kernel_traits_baseILj32768ES2_S2_S2_fjLj128EEEEEEEvNS_9FwdParamsE)
        /*0014*/ 	.short	0x0160
        /*0016*/ 	.short	0x0058


	//----- nvinfo : EIATTR_CBANK_PARAM_SIZE
	.align		4
.L_1331:
        /*0018*/ 	.byte	0x03, 0x19
        /*001a*/ 	.short	0x0058


	//----- nvinfo : EIATTR_KPARAM_INFO
	.align		4
        /*001c*/ 	.byte	0x04, 0x17
        /*001e*/ 	.short	(.L_1333 - .L_1332)
.L_1332:
        /*0020*/ 	.word	0x00000000
        /*0024*/ 	.short	0x0000
        /*0026*/ 	.short	0x0000
        /*0028*/ 	.byte	0x00, 0xf0, 0x61, 0x01


	//----- nvinfo : EIATTR_MAXREG_COUNT
	.align		4
.L_1333:
        /*002c*/ 	.byte	0x03, 0x1b
        /*002e*/ 	.short	0x00ff


	//----- nvinfo : EIATTR_NUM_BARRIERS
	.align		4
        /*0030*/ 	.byte	0x02, 0x4c
        /*0032*/ 	.byte	0x01
	.zero		1


	//----- nvinfo : EIATTR_MERCURY_ISA_VERSION
	.align		4
        /*0034*/ 	.byte	0x03, 0x5f
        /*0036*/ 	.short	0x0000


	//----- nvinfo : EIATTR_COOP_GROUP_MASK_REGIDS
	.align		4
        /*0038*/ 	.byte	0x04, 0x29
        /*003a*/ 	.short	(.L_1335 - .L_1334)


	//   ....[0]....
.L_1334:
        /*003c*/ 	.word	0xffffffff


	//   ....[1]....
        /*0040*/ 	.word	0xffffffff


	//   ....[2]....
        /*0044*/ 	.word	0xffffffff


	//   ....[3]....
        /*0048*/ 	.word	0xffffffff


	//   ....[4]....
        /*004c*/ 	.word	0xffffffff


	//   ....[5]....
        /*0050*/ 	.word	0xffffffff


	//   ....[6]....
        /*0054*/ 	.word	0xffffffff


	//   ....[7]....
        /*0058*/ 	.word	0xffffffff


	//   ....[8]....
        /*005c*/ 	.word	0xffffffff


	//   ....[9]....
        /*0060*/ 	.word	0xffffffff


	//   ....[10]....
        /*0064*/ 	.word	0xffffffff


	//   ....[11]....
        /*0068*/ 	.word	0xffffffff


	//   ....[12]....
        /*006c*/ 	.word	0xffffffff


	//   ....[13]....
        /*0070*/ 	.word	0xffffffff


	//   ....[14]....
        /*0074*/ 	.word	0xffffffff


	//   ....[15]....
        /*0078*/ 	.word	0xffffffff


	//   ....[16]....
        /*007c*/ 	.word	0xffffffff


	//   ....[17]....
        /*0080*/ 	.word	0xffffffff


	//   ....[18]....
        /*0084*/ 	.word	0xffffffff


	//   ....[19]....
        /*0088*/ 	.word	0xffffffff


	//   ....[20]....
        /*008c*/ 	.word	0xffffffff


	//   ....[21]....
        /*0090*/ 	.word	0xffffffff


	//   ....[22]....
        /*0094*/ 	.word	0xffffffff


	//   ....[23]....
        /*0098*/ 	.word	0xffffffff


	//   ....[24]....
        /*009c*/ 	.word	0xffffffff


	//   ....[25]....
        /*00a0*/ 	.word	0xffffffff


	//   ....[26]....
        /*00a4*/ 	.word	0xffffffff


	//   ....[27]....
        /*00a8*/ 	.word	0xffffffff


	//   ....[28]....
        /*00ac*/ 	.word	0xffffffff


	//   ....[29]....
        /*00b0*/ 	.word	0xffffffff


	//   ....[30]....
        /*00b4*/ 	.word	0xffffffff


	//   ....[31]....
        /*00b8*/ 	.word	0xffffffff


	//   ....[32]....
        /*00bc*/ 	.word	0xffffffff


	//   ....[33]....
        /*00c0*/ 	.word	0xffffffff


	//   ....[34]....
        /*00c4*/ 	.word	0xffffffff


	//   ....[35]....
        /*00c8*/ 	.word	0xffffffff


	//----- nvinfo : EIATTR_COOP_GROUP_INSTR_OFFSETS
	.align		4
.L_1335:
        /*00cc*/ 	.byte	0x04, 0x28
        /*00ce*/ 	.short	(.L_1337 - .L_1336)


	//   ....[0]....
.L_1336:
        /*00d0*/ 	.word	0x00000c60


	//   ....[1]....
        /*00d4*/ 	.word	0x00000c90


	//   ....[2]....
        /*00d8*/ 	.word	0x00000cb0


	//   ....[3]....
        /*00dc*/ 	.word	0x00000cd0


	//   ....[4]....
        /*00e0*/ 	.word	0x00000cf0


	//   ....[5]....
        /*00e4*/ 	.word	0x00001520


	//   ....[6]....
        /*00e8*/ 	.word	0x00001540


	//   ....[7]....
        /*00ec*/ 	.word	0x00001560


	//   ....[8]....
        /*00f0*/ 	.word	0x00001580


	//   ....[9]....
        /*00f4*/ 	.word	0x000015a0


	//   ....[10]....
        /*00f8*/ 	.word	0x000016a0


	//   ....[11]....
        /*00fc*/ 	.word	0x000016e0


	//   ....[12]....
        /*0100*/ 	.word	0x000016f0


	//   ....[13]....
        /*0104*/ 	.word	0x00001700


	//   ....[14]....
        /*0108*/ 	.word	0x00001790


	//   ....[15]....
        /*010c*/ 	.word	0x000017d0


	//   ....[16]....
        /*0110*/ 	.word	0x000018b0


	//   ....[17]....
        /*0114*/ 	.word	0x000018d0


	//   ....[18]....
        /*0118*/ 	.word	0x00001b40


	//   ....[19]....
        /*011c*/ 	.word	0x00001b90


	//   ....[20]....
        /*0120*/ 	.word	0x00001ba0


	//   ....[21]....
        /*0124*/ 	.word	0x00001bb0


	//   ....[22]....
        /*0128*/ 	.word	0x00001c40


	//   ....[23]....
        /*012c*/ 	.word	0x00001ca0


	//   ....[24]....
        /*0130*/ 	.word	0x00001d90


	//   ....[25]....
        /*0134*/ 	.word	0x00001dc0


	//   ....[26]....
        /*0138*/ 	.word	0x00002c60


	//   ....[27]....
        /*013c*/ 	.word	0x00002cd0


	//   ....[28]....
        /*0140*/ 	.word	0x00002d30


	//   ....[29]....
        /*0144*/ 	.word	0x00002d90


	//   ....[30]....
        /*0148*/ 	.word	0x00002df0


	//   ....[31]....
        /*014c*/ 	.word	0x00003660


	//   ....[32]....
        /*0150*/ 	.word	0x000036c0


	//   ....[33]....
        /*0154*/ 	.word	0x00003720


	//   ....[34]....
        /*0158*/ 	.word	0x00003780


	//   ....[35]....
        /*015c*/ 	.word	0x000037e0


	//----- nvinfo : EIATTR_EXIT_INSTR_OFFSETS
	.align		4
.L_1337:
        /*0160*/ 	.byte	0x04, 0x1c
        /*0162*/ 	.short	(.L_1339 - .L_1338)


	//   ....[0]....
.L_1338:
        /*0164*/ 	.word	0x00000060


	//   ....[1]....
        /*0168*/ 	.word	0x00002c10


	//----- nvinfo : EIATTR_MAX_THREADS
	.align		4
.L_1339:
        /*016c*/ 	.byte	0x04, 0x05
        /*016e*/ 	.short	(.L_1341 - .L_1340)
.L_1340:
        /*0170*/ 	.word	0x00000080
        /*0174*/ 	.word	0x00000001
        /*0178*/ 	.word	0x00000001


	//----- nvinfo : EIATTR_CRS_STACK_SIZE
	.align		4
.L_1341:
        /*017c*/ 	.byte	0x04, 0x1e
        /*017e*/ 	.short	(.L_1343 - .L_1342)
.L_1342:
        /*0180*/ 	.word	0x00000000
.L_1343:


//--------------------- .nv.info._ZN10layer_norm13ln_fwd_kernelINS_13Kernel_traitsIffffjLj32768ELj4ELj1ELj4ELj16ENS_18Kernel_traits_baseILj32768EffffjLj128EEEEEEEvNS_9FwdParamsE --------------------------
	.section	.nv.info._ZN10layer_norm13ln_fwd_kernelINS_13Kernel_traitsIffffjLj32768ELj4ELj1ELj4ELj16ENS_18Kernel_traits_baseILj32768EffffjLj128EEEEEEEvNS_9FwdParamsE,"",@"SHT_CUDA_INFO"
	.sectionflags	@""
	.align	4


	//----- nvinfo : EIATTR_CUDA_API_VERSION
	.align		4
        /*0000*/ 	.byte	0x04, 0x37
        /*0002*/ 	.short	(.L_1345 - .L_1344)
.L_1344:
        /*0004*/ 	.word	0x00000082


	//----- nvinfo : EIATTR_SW2861232_WAR
	.align		4
.L_1345:
        /*0008*/ 	.byte	0x01, 0x35
	.zero		2


	//----- nvinfo : EIATTR_PARAM_CBANK
	.align		4
        /*000c*/ 	.byte	0x04, 0x0a
        /*000e*/ 	.short	(.L_1347 - .L_1346)
	.align		4
.L_1346:
        /*0010*/ 	.word	index@(.nv.constant0._ZN10layer_norm13ln_fwd_kernelINS_13Kernel_traitsIffffjLj32768ELj4ELj1ELj4ELj16ENS_18Kernel_traits_baseILj32768EffffjLj128EEEEEEEvNS_9FwdParamsE)
        /*0014*/ 	.short	0x0160
        /*0016*/ 	.short	0x0058


	//----- nvinfo : EIATTR_CBANK_PARAM_SIZE
	.align		4
.L_1347:
        /*0018*/ 	.byte	0x03, 0x19
        /*001a*/ 	.short	0x0058


	//----- nvinfo : EIATTR_KPARAM_INFO
	.align		4
        /*001c*/ 	.byte	0x04, 0x17
        /*001e*/ 	.short	(.L_1349 - .L_1348)
.L_1348:
        /*0020*/ 	.word	0x00000000
        /*0024*/ 	.short	0x0000
        /*0026*/ 	.short	0x0000
        /*0028*/ 	.byte	0x00, 0xf0, 0x61, 0x01


	//----- nvinfo : EIATTR_MAXREG_COUNT
	.align		4
.L_1349:
        /*002c*/ 	.byte	0x03, 0x1b
        /*002e*/ 	.short	0x00ff


	//----- nvinfo : EIATTR_NUM_BARRIERS
	.align		4
        /*0030*/ 	.byte	0x02, 0x4c
        /*0032*/ 	.byte	0x01
	.zero		1


	//----- nvinfo : EIATTR_MERCURY_ISA_VERSION
	.align		4
        /*0034*/ 	.byte	0x03, 0x5f
        /*0036*/ 	.short	0x0000


	//----- nvinfo : EIATTR_COOP_GROUP_MASK_REGIDS
	.align		4
        /*0038*/ 	.byte	0x04, 0x29
        /*003a*/ 	.short	(.L_1351 - .L_1350)


	//   ....[0]....
.L_1350:
        /*003c*/ 	.word	0xffffffff


	//   ....[1]....
        /*0040*/ 	.word	0xffffffff


	//   ....[2]....
        /*0044*/ 	.word	0xffffffff


	//   ....[3]....
        /*0048*/ 	.word	0xffffffff


	//   ....[4]....
        /*004c*/ 	.word	0xffffffff


	//   ....[5]....
        /*0050*/ 	.word	0xffffffff


	//   ....[6]....
        /*0054*/ 	.word	0xffffffff


	//   ....[7]....
        /*0058*/ 	.word	0xffffffff


	//   ....[8]....
        /*005c*/ 	.word	0xffffffff


	//   ....[9]....
        /*0060*/ 	.word	0xffffffff


	//   ....[10]....
        /*0064*/ 	.word	0xffffffff


	//   ....[11]....
        /*0068*/ 	.word	0xffffffff


	//   ....[12]....
        /*006c*/ 	.word	0xffffffff


	//   ....[13]....
        /*0070*/ 	.word	0xffffffff


	//   ....[14]....
        /*0074*/ 	.word	0xffffffff


	//   ....[15]....
        /*0078*/ 	.word	0xffffffff


	//   ....[16]....
        /*007c*/ 	.word	0xffffffff


	//   ....[17]....
        /*0080*/ 	.word	0xffffffff


	//   ....[18]....
        /*0084*/ 	.word	0xffffffff


	//   ....[19]....
        /*0088*/ 	.word	0xffffffff


	//   ....[20]....
        /*008c*/ 	.word	0xffffffff


	//   ....[21]....
        /*0090*/ 	.word	0xffffffff


	//   ....[22]....
        /*0094*/ 	.word	0xffffffff


	//   ....[23]....
        /*0098*/ 	.word	0xffffffff


	//   ....[24]....
        /*009c*/ 	.word	0xffffffff


	//   ....[25]....
        /*00a0*/ 	.word	0xffffffff


	//   ....[26]....
        /*00a4*/ 	.word	0xffffffff


	//   ....[27]....
        /*00a8*/ 	.word	0xffffffff


	//   ....[28]....
        /*00ac*/ 	.word	0xffffffff


	//   ....[29]....
        /*00b0*/ 	.word	0xffffffff


	//   ....[30]....
        /*00b4*/ 	.word	0xffffffff


	//   ....[31]....
        /*00b8*/ 	.word	0xffffffff


	//   ....[32]....
        /*00bc*/ 	.word	0xffffffff


	//   ....[33]....
        /*00c0*/ 	.word	0xffffffff


	//   ....[34]....
        /*00c4*/ 	.word	0xffffffff


	//   ....[35]....
        /*00c8*/ 	.word	0xffffffff


	//----- nvinfo : EIATTR_COOP_GROUP_INSTR_OFFSETS
	.align		4
.L_1351:
        /*00cc*/ 	.byte	0x04, 0x28
        /*00ce*/ 	.short	(.L_1353 - .L_1352)


	//   ....[0]....
.L_1352:
        /*00d0*/ 	.word	0x00000b00


	//   ....[1]....
        /*00d4*/ 	.word	0x00000b30


	//   ....[2]....
        /*00d8*/ 	.word	0x00000b50


	//   ....[3]....
        /*00dc*/ 	.word	0x00000b70


	//   ....[4]....
        /*00e0*/ 	.word	0x00000b90


	//   ....[5]....
        /*00e4*/ 	.word	0x000013c0


	//   ....[6]....
        /*00e8*/ 	.word	0x000013e0


	//   ....[7]....
        /*00ec*/ 	.word	0x00001400


	//   ....[8]....
        /*00f0*/ 	.word	0x00001420


	//   ....[9]....
        /*00f4*/ 	.word	0x00001440


	//   ....[10]....
        /*00f8*/ 	.word	0x00001540


	//   ....[11]....
        /*00fc*/ 	.word	0x00001580


	//   ....[12]....
        /*0100*/ 	.word	0x00001590


	//   ....[13]....
        /*0104*/ 	.word	0x000015f0


	//   ....[14]....
        /*0108*/ 	.word	0x00001630


	//   ....[15]....
        /*010c*/ 	.word	0x00001650


	//   ....[16]....
        /*0110*/ 	.word	0x00001750


	//   ....[17]....
        /*0114*/ 	.word	0x00001770


	//   ....[18]....
        /*0118*/ 	.word	0x000019f0


	//   ....[19]....
        /*011c*/ 	.word	0x00001a20


	//   ....[20]....
        /*0120*/ 	.word	0x00001a30


	//   ....[21]....
        /*0124*/ 	.word	0x00001a70


	//   ....[22]....
        /*0128*/ 	.word	0x00001ac0


	//   ....[23]....
        /*012c*/ 	.word	0x00001b40


	//   ....[24]....
        /*0130*/ 	.word	0x00001b90


	//   ....[25]....
        /*0134*/ 	.word	0x00001cb0


	//   ....[26]....
        /*0138*/ 	.word	0x00002d70


	//   ....[27]....
        /*013c*/ 	.word	0x00002de0


	//   ....[28]....
        /*0140*/ 	.word	0x00002e40


	//   ....[29]....
        /*0144*/ 	.word	0x00002ea0


	//   ....[30]....
        /*0148*/ 	.word	0x00002f00


	//   ....[31]....
        /*014c*/ 	.word	0x00003770


	//   ....[32]....
        /*0150*/ 	.word	0x000037d0


	//   ....[33]....
        /*0154*/ 	.word	0x00003830


	//   ....[34]....
        /*0158*/ 	.word	0x00003890


	//   ....[35]....
        /*015c*/ 	.word	0x000038f0


	//----- nvinfo : EIATTR_EXIT_INSTR_OFFSETS
	.align		4
.L_1353:
        /*0160*/ 	.byte	0x04, 0x1c
        /*0162*/ 	.short	(.L_1355 - .L_1354)


	//   ....[0]....
.L_1354:
        /*0164*/ 	.word	0x00000060


	//   ....[1]....
        /*0168*/ 	.word	0x00002d20


	//----- nvinfo : EIATTR_MAX_THREADS
	.align		4
.L_1355:
        /*016c*/ 	.byte	0x04, 0x05
        /*016e*/ 	.short	(.L_1357 - .L_1356)
.L_1356:
        /*0170*/ 	.word	0x00000080
        /*0174*/ 	.word	0x00000001
        /*0178*/ 	.word	0x00000001


	//----- nvinfo : EIATTR_CRS_STACK_SIZE
	.align		4
.L_1357:
        /*017c*/ 	.byte	0x04, 0x1e
        /*017e*/ 	.short	(.L_1359 - .L_1358)
.L_1358:
        /*0180*/ 	.word	0x00000000
.L_1359:


//--------------------- .nv.info._ZN10layer_norm13ln_fwd_kernelINS_13Kernel_traitsI13__nv_bfloat16fS2_fjLj30720ELj4ELj1ELj4ELj4ENS_18Kernel_traits_baseILj30720ES2_fS2_fjLj128EEEEEEEvNS_9FwdParamsE --------------------------
	.section	.nv.info._ZN10layer_norm13ln_fwd_kernelINS_13Kernel_traitsI13__nv_bfloat16fS2_fjLj30720ELj4ELj1ELj4ELj4ENS_18Kernel_traits_baseILj30720ES2_fS2_fjLj128EEEEEEEvNS_9FwdParamsE,"",@"SHT_CUDA_INFO"
	.sectionflags	@""
	.align	4


	//----- nvinfo : EIATTR_CUDA_API_VERSION
	.align		4
        /*0000*/ 	.byte	0x04, 0x37
        /*0002*/ 	.short	(.L_1361 - .L_1360)
.L_1360:
        /*0004*/ 	.word	0x00000082


	//----- nvinfo : EIATTR_SW2861232_WAR
	.align		4
.L_1361:
        /*0008*/ 	.byte	0x01, 0x35
	.zero		2


	//----- nvinfo : EIATTR_PARAM_CBANK
	.align		4
        /*000c*/ 	.byte	0x04, 0x0a
        /*000e*/ 	.short	(.L_1363 - .L_1362)
	.align		4
.L_1362:
        /*0010*/ 	.word	index@(.nv.constant0._ZN10layer_norm13ln_fwd_kernelINS_13Kernel_traitsI13__nv_bfloat16fS2_fjLj30720ELj4ELj1ELj4ELj4ENS_18Kernel_traits_baseILj30720ES2_fS2_fjLj128EEEEEEEvNS_9FwdParamsE)
        /*0014*/ 	.short	0x0160
        /*0016*/ 	.short	0x0058


	//----- nvinfo : EIATTR_CBANK_PARAM_SIZE
	.align		4
.L_1363:
        /*0018*/ 	.byte	0x03, 0x19
        /*001a*/ 	.short	0x0058


	//----- nvinfo : EIATTR_KPARAM_INFO
	.align		4
        /*001c*/ 	.byte	0x04, 0x17
        /*001e*/ 	.short	(.L_1365 - .L_1364)
.L_1364:
        /*0020*/ 	.word	0x00000000
        /*0024*/ 	.short	0x0000
        /*0026*/ 	.short	0x0000
        /*0028*/ 	.byte	0x00, 0xf0, 0x61, 0x01


	//----- nvinfo : EIATTR_MAXREG_COUNT
	.align		4
.L_1365:
        /*002c*/ 	.byte	0x03, 0x1b
        /*002e*/ 	.short	0x00ff


	//----- nvinfo : EIATTR_NUM_BARRIERS
	.align		4
        /*0030*/ 	.byte	0x02, 0x4c
        /*0032*/ 	.byte	0x01
	.zero		1


	//----- nvinfo : EIATTR_MERCURY_ISA_VERSION
	.align		4
        /*0034*/ 	.byte	0x03, 0x5f
        /*0036*/ 	.short	0x0000


	//----- nvinfo : EIATTR_COOP_GROUP_MASK_REGIDS
	.align		4
        /*0038*/ 	.byte	0x04, 0x29
        /*003a*/ 	.short	(.L_1367 - .L_1366)


	//   ....[0]....
.L_1366:
        /*003c*/ 	.word	0xffffffff


	//   ....[1]....
        /*0040*/ 	.word	0xffffffff


	//   ....[2]....
        /*0044*/ 	.word	0xffffffff


	//   ....[3]....
        /*0048*/ 	.word	0xffffffff


	//   ....[4]....
        /*004c*/ 	.word	0xffffffff


	//   ....[5]....
        /*0050*/ 	.word	0xffffffff


	//   ....[6]....
        /*0054*/ 	.word	0xffffffff


	//   ....[7]....
        /*0058*/ 	.word	0xffffffff


	//   ....[8]....
        /*005c*/ 	.word	0xffffffff


	//   ....[9]....
        /*0060*/ 	.word	0xffffffff


	//   ....[10]....
        /*0064*/ 	.word	0xffffffff


	//   ....[11]....
        /*0068*/ 	.word	0xffffffff


	//   ....[12]....
        /*006c*/ 	.word	0xffffffff


	//   ....[13]....
        /*0070*/ 	.word	0xffffffff


	//   ....[14]....
        /*0074*/ 	.word	0xffffffff


	//   ....[15]....
        /*0078*/ 	.word	0xffffffff


	//   ....[16]....
        /*007c*/ 	.word	0xffffffff


	//   ....[17]....
        /*0080*/ 	.word	0xffffffff


	//   ....[18]....
        /*0084*/ 	.word	0xffffffff


	//   ....[19]....
        /*0088*/ 	.word	0xffffffff


	//   ....[20]....
        /*008c*/ 	.word	0xffffffff


	//   ....[21]....
        /*0090*/ 	.word	0xffffffff


	//   ....[22]....
        /*0094*/ 	.word	0xffffffff


	//   ....[23]....
        /*0098*/ 	.word	0xffffffff


	//   ....[24]....
        /*009c*/ 	.word	0xffffffff


	//   ....[25]....
        /*00a0*/ 	.word	0xffffffff


	//   ....[26]....
        /*00a4*/ 	.word	0xffffffff


	//   ....[27]....
        /*00a8*/ 	.word	0xffffffff


	//   ....[28]....
        /*00ac*/ 	.word	0xffffffff


	//   ....[29]....
        /*00b0*/ 	.word	0xffffffff


	//   ....[30]....
        /*00b4*/ 	.word	0xffffffff


	//   ....[31]....
        /*00b8*/ 	.word	0xffffffff


	//   ....[32]....
        /*00bc*/ 	.word	0xffffffff


	//   ....[33]....
        /*00c0*/ 	.word	0xffffffff


	//   ....[34]....
        /*00c4*/ 	.word	0xffffffff


	//   ....[35]....
        /*00c8*/ 	.word	0xffffffff


	//----- nvinfo : EIATTR_COOP_GROUP_INSTR_OFFSETS
	.align		4
.L_1367:
        /*00cc*/ 	.byte	0x04, 0x28
        /*00ce*/ 	.short	(.L_1369 - .L_1368)


	//   ....[0]....
.L_1368:
        /*00d0*/ 	.word	0x00001860


	//   ....[1]....
        /*00d4*/ 	.word	0x00001890


	//   ....[2]....
        /*00d8*/ 	.word	0x000018b0


	//   ....[3]....
        /*00dc*/ 	.word	0x000018d0


	//   ....[4]....
        /*00e0*/ 	.word	0x000018f0


	//   ....[5]....
        /*00e4*/ 	.word	0x000020a0


	//   ....[6]....
        /*00e8*/ 	.word	0x000020c0


	//   ....[7]....
        /*00ec*/ 	.word	0x000020e0


	//   ....[8]....
        /*00f0*/ 	.word	0x00002100


	//   ....[9]....
        /*00f4*/ 	.word	0x00002120


	//   ....[10]....
        /*00f8*/ 	.word	0x00002220


	//   ....[11]....
        /*00fc*/ 	.word	0x00002260


	//   ....[12]....
        /*0100*/ 	.word	0x00002270


	//   ....[13]....
        /*0104*/ 	.word	0x00002280


	//   ....[14]....
        /*0108*/ 	.word	0x00002310


	//   ....[15]....
        /*010c*/ 	.word	0x00002350


	//   ....[16]....
        /*0110*/ 	.word	0x00002430


	//   ....[17]....
        /*0114*/ 	.word	0x00002450


	//   ....[18]....
        /*0118*/ 	.word	0x000026c0


	//   ....[19]....
        /*011c*/ 	.word	0x00002710


	//   ....[20]....
        /*0120*/ 	.word	0x00002720


	//   ....[21]....
        /*0124*/ 	.word	0x00002730


	//   ....[22]....
        /*0128*/ 	.word	0x000027c0


	//   ....[23]....
        /*012c*/ 	.word	0x00002810


	//   ....[24]....
        /*0130*/ 	.word	0x00002900


	//   ....[25]....
        /*0134*/ 	.word	0x00002920


	//   ....[26]....
        /*0138*/ 	.word	0x00004a20


	//   ....[27]....
        /*013c*/ 	.word	0x00004a90


	//   ....[28]....
        /*0140*/ 	.word	0x00004af0


	//   ....[29]....
        /*0144*/ 	.word	0x00004b50


	//   ....[30]....
        /*0148*/ 	.word	0x00004bb0


	//   ....[31]....
        /*014c*/ 	.word	0x000053a0


	//   ....[32]....
        /*0150*/ 	.word	0x00005400


	//   ....[33]....
        /*0154*/ 	.word	0x00005460


	//   ....[34]....
        /*0158*/ 	.word	0x000054c0


	//   ....[35]....
        /*015c*/ 	.word	0x00005520


	//----- nvinfo : EIATTR_EXIT_INSTR_OFFSETS
	.align		4
.L_1369:
        /*0160*/ 	.byte	0x04, 0x1c
        /*0162*/ 	.short	(.L_1371 - .L_1370)


	//   ....[0]....
.L_1370:
        /*0164*/ 	.word	0x00000060


	//   ....[1]....
        /*0168*/ 	.word	0x000049d0


	//----- nvinfo : EIATTR_MAX_THREADS
	.align		4
.L_1371:
        /*016c*/ 	.byte	0x04, 0x05
        /*016e*/ 	.short	(.L_1373 - .L_1372)
.L_1372:
        /*0170*/ 	.word	0x00000080
        /*0174*/ 	.word	0x00000001
        /*0178*/ 	.word	0x00000001


	//----- nvinfo : EIATTR_CRS_STACK_SIZE
	.align		4
.L_1373:
        /*017c*/ 	.byte	0x04, 0x1e
        /*017e*/ 	.short	(.L_1375 - .L_1374)
.L_1374:
        /*0180*/ 	.word	0x00000000
.L_1375:


//--------------------- .nv.info._ZN10layer_norm13ln_fwd_kernelINS_13Kernel_traitsI13__nv_bfloat16S2_S2_fjLj30720ELj4ELj1ELj4ELj4ENS_18Kernel_traits_baseILj30720ES2_S2_S2_fjLj128EEEEEEEvNS_9FwdParamsE --------------------------
	.section	.nv.info._ZN10layer_norm13ln_fwd_kernelINS_13Kernel_traitsI13__nv_bfloat16S2_S2_fjLj30720ELj4ELj1ELj4ELj4ENS_18Kernel_traits_baseILj30720ES2_S2_S2_fjLj128EEEEEEEvNS_9FwdParamsE,"",@"SHT_CUDA_INFO"
	.sectionflags	@""
	.align	4


	//----- nvinfo : EIATTR_CUDA_API_VERSION
	.align		4
        /*0000*/ 	.byte	0x04, 0x37
        /*0002*/ 	.short	(.L_1377 - .L_1376)
.L_1376:
        /*0004*/ 	.word	0x00000082


	//----- nvinfo : EIATTR_SW2861232_WAR
	.align		4
.L_1377:
        /*0008*/ 	.byte	0x01, 0x35
	.zero		2


	//----- nvinfo : EIATTR_PARAM_CBANK
	.align		4
        /*000c*/ 	.byte	0x04, 0x0a
        /*000e*/ 	.short	(.L_1379 - .L_1378)
	.align		4
.L_1378:
        /*0010*/ 	.word	index@(.nv.constant0._ZN10layer_norm13ln_fwd_kernelINS_13Kernel_traitsI13__nv_bfloat16S2_S2_fjLj30720ELj4ELj1ELj4ELj4ENS_18Kernel_traits_baseILj30720ES2_S2_S2_fjLj128EEEEEEEvNS_9FwdParamsE)
        /*0014*/ 	.short	0x0160
        /*0016*/ 	.short	0x0058


	//----- nvinfo : EIATTR_CBANK_PARAM_SIZE
	.align		4
.L_1379:
        /*0018*/ 	.byte	0x03, 0x19
        /*001a*/ 	.short	0x0058


	//----- nvinfo : EIATTR_KPARAM_INFO
	.align		4
        /*001c*/ 	.byte	0x04, 0x17
        /*001e*/ 	.short	(.L_1381 - .L_1380)
.L_1380:
        /*0020*/ 	.word	0x00000000
        /*0024*/ 	.short	0x0000
        /*0026*/ 	.short	0x0000
        /*0028*/ 	.byte	0x00, 0xf0, 0x61, 0x01


	//----- nvinfo : EIATTR_MAXREG_COUNT
	.align		4
.L_1381:
        /*002c*/ 	.byte	0x03, 0x1b
        /*002e*/ 	.short	0x00ff


	//----- nvinfo : EIATTR_NUM_BARRIERS
	.align		4
        /*0030*/ 	.byte	0x02, 0x4c
        /*0032*/ 	.byte	0x01
	.zero		1


	//----- nvinfo : EIATTR_MERCURY_ISA_VERSION
	.align		4
        /*0034*/ 	.byte	0x03, 0x5f
        /*0036*/ 	.short	0x0000


	//----- nvinfo : EIATTR_COOP_GROUP_MASK_REGIDS
	.align		4
        /*0038*/ 	.byte	0x04, 0x29
        /*003a*/ 	.short	(.L_1383 - .L_1382)


	//   ....[0]....
.L_1382:
        /*003c*/ 	.word	0xffffffff


	//   ....[1]....
        /*0040*/ 	.word	0xffffffff


	//   ....[2]....
        /*0044*/ 	.word	0xffffffff


	//   ....[3]....
        /*0048*/ 	.word	0xffffffff


	//   ....[4]....
        /*004c*/ 	.word	0xffffffff


	//   ....[5]....
        /*0050*/ 	.word	0xffffffff


	//   ....[6]....
        /*0054*/ 	.word	0xffffffff


	//   ....[7]....
        /*0058*/ 	.word	0xffffffff


	//   ....[8]....
        /*005c*/ 	.word	0xffffffff


	//   ....[9]....
        /*0060*/ 	.word	0xffffffff


	//   ....[10]....
        /*0064*/ 	.word	0xffffffff


	//   ....[11]....
        /*0068*/ 	.word	0xffffffff


	//   ....[12]....
        /*006c*/ 	.word	0xffffffff


	//   ....[13]....
        /*0070*/ 	.word	0xffffffff


	//   ....[14]....
        /*0074*/ 	.word	0xffffffff


	//   ....[15]....
        /*0078*/ 	.word	0xffffffff


	//   ....[16]....
        /*007c*/ 	.word	0xffffffff


	//   ....[17]....
        /*0080*/ 	.word	0xffffffff


	//   ....[18]....
        /*0084*/ 	.word	0xffffffff


	//   ....[19]....
        /*0088*/ 	.word	0xffffffff


	//   ....[20]....
        /*008c*/ 	.word	0xffffffff


	//   ....[21]....
        /*0090*/ 	.word	0xffffffff


	//   ....[22]....
        /*0094*/ 	.word	0xffffffff


	//   ....[23]....
        /*0098*/ 	.word	0xffffffff


	//   ....[24]....
        /*009c*/ 	.word	0xffffffff


	//   ....[25]....
        /*00a0*/ 	.word	0xffffffff


	//   ....[26]....
        /*00a4*/ 	.word	0xffffffff


	//   ....[27]....
        /*00a8*/ 	.word	0xffffffff


	//   ....[28]....
        /*00ac*/ 	.word	0xffffffff


	//   ....[29]....
        /*00b0*/ 	.word	0xffffffff


	//   ....[30]....
        /*00b4*/ 	.word	0xffffffff


	//   ....[31]....
        /*00b8*/ 	.word	0xffffffff


	//   ....[32]....
        /*00bc*/ 	.word	0xffffffff


	//   ....[33]....
        /*00c0*/ 	.word	0xffffffff


	//   ....[34]....
        /*00c4*/ 	.word	0xffffffff


	//   ....[35]....
        /*00c8*/ 	.word	0xffffffff


	//----- nvinfo : EIATTR_COOP_GROUP_INSTR_OFFSETS
	.align		4
.L_1383:
        /*00cc*/ 	.byte	0x04, 0x28
        /*00ce*/ 	.short	(.L_1385 - .L_1384)


	//   ....[0]....
.L_1384:
        /*00d0*/ 	.word	0x000012b0


	//   ....[1]....
        /*00d4*/ 	.word	0x000012e0


	//   ....[2]....
        /*00d8*/ 	.word	0x00001300


	//   ....[3]....
        /*00dc*/ 	.word	0x00001320


	//   ....[4]....
        /*00e0*/ 	.word	0x00001340


	//   ....[5]....
        /*00e4*/ 	.word	0x00001af0


	//   ....[6]....
        /*00e8*/ 	.word	0x00001b10


	//   ....[7]....
        /*00ec*/ 	.word	0x00001b30


	//   ....[8]....
        /*00f0*/ 	.word	0x00001b50


	//   ....[9]....
        /*00f4*/ 	.word	0x00001b70


	//   ....[10]....
        /*00f8*/ 	.word	0x00001c70


	//   ....[11]....
        /*00fc*/ 	.word	0x00001cb0


	//   ....[12]....
        /*0100*/ 	.word	0x00001cc0


	//   ....[13]....
        /*0104*/ 	.word	0x00001cd0


	//   ....[14]....
        /*0108*/ 	.word	0x00001d60


	//   ....[15]....
        /*010c*/ 	.word	0x00001da0


	//   ....[16]....
        /*0110*/ 	.word	0x00001e80


	//   ....[17]....
        /*0114*/ 	.word	0x00001ea0


	//   ....[18]....
        /*0118*/ 	.word	0x00002110


	//   ....[19]....
        /*011c*/ 	.word	0x00002160


	//   ....[20]....
        /*0120*/ 	.word	0x00002170


	//   ....[21]....
        /*0124*/ 	.word	0x00002180


	//   ....[22]....
        /*0128*/ 	.word	0x00002210


	//   ....[23]....
        /*012c*/ 	.word	0x00002260


	//   ....[24]....
        /*0130*/ 	.word	0x00002340


	//   ....[25]....
        /*0134*/ 	.word	0x00002350


	//   ....[26]....
        /*0138*/ 	.word	0x00003b00


	//   ....[27]....
        /*013c*/ 	.word	0x00003b70


	//   ....[28]....
        /*0140*/ 	.word	0x00003bd0


	//   ....[29]....
        /*0144*/ 	.word	0x00003c30


	//   ....[30]....
        /*0148*/ 	.word	0x00003c90


	//   ....[31]....
        /*014c*/ 	.word	0x00004480


	//   ....[32]....
        /*0150*/ 	.word	0x000044e0


	//   ....[33]....
        /*0154*/ 	.word	0x00004540


	//   ....[34]....
        /*0158*/ 	.word	0x000045a0


	//   ....[35]....
        /*015c*/ 	.word	0x00004600


	//----- nvinfo : EIATTR_EXIT_INSTR_OFFSETS
	.align		4
.L_1385:
        /*0160*/ 	.byte	0x04, 0x1c
        /*0162*/ 	.short	(.L_1387 - .L_1386)


	//   ....[0]....
.L_1386:
        /*0164*/ 	.word	0x00000060


	//   ....[1]....
        /*0168*/ 	.word	0x00003ab0


	//----- nvinfo : EIATTR_MAX_THREADS
	.align		4
.L_1387:
        /*016c*/ 	.byte	0x04, 0x05
        /*016e*/ 	.short	(.L_1389 - .L_1388)
.L_1388:
        /*0170*/ 	.word	0x00000080
        /*0174*/ 	.word	0x00000001
        /*0178*/ 	.word	0x00000001


	//----- nvinfo : EIATTR_CRS_STACK_SIZE
	.align		4
.L_1389:
        /*017c*/ 	.byte	0x04, 0x1e
        /*017e*/ 	.short	(.L_1391 - .L_1390)
.L_1390:
        /*0180*/ 	.word	0x00000000
.L_1391:


//--------------------- .nv.info._ZN10layer_norm13ln_fwd_kernelINS_13Kernel_traitsI6__halffS2_fjLj30720ELj4ELj1ELj4ELj4ENS_18Kernel_traits_baseILj30720ES2_fS2_fjLj128EEEEEEEvNS_9FwdParamsE --------------------------
	.section	.nv.info._ZN10layer_norm13ln_fwd_kernelINS_13Kernel_traitsI6__halffS2_fjLj30720ELj4ELj1ELj4ELj4ENS_18Kernel_traits_baseILj30720ES2_fS2_fjLj128EEEEEEEvNS_9FwdParamsE,"",@"SHT_CUDA_INFO"
	.sectionflags	@""
	.align	4


	//----- nvinfo : EIATTR_CUDA_API_VERSION
	.align		4
        /*0000*/ 	.byte	0x04, 0x37
        /*0002*/ 	.short	(.L_1393 - .L_1392)
.L_1392:
        /*0004*/ 	.word	0x00000082


	//----- nvinfo : EIATTR_SW2861232_WAR
	.align		4
.L_1393:
        /*0008*/ 	.byte	0x01, 0x35
	.zero		2


	//----- nvinfo : EIATTR_PARAM_CBANK
	.align		4
        /*000c*/ 	.byte	0x04, 0x0a
        /*000e*/ 	.short	(.L_1395 - .L_1394)
	.align		4
.L_1394:
        /*0010*/ 	.word	index@(.nv.constant0._ZN10layer_norm13ln_fwd_kernelINS_13Kernel_traitsI6__halffS2_fjLj30720ELj4ELj1ELj4ELj4ENS_18Kernel_traits_baseILj30720ES2_fS2_fjLj128EEEEEEEvNS_9FwdParamsE)
        /*0014*/ 	.short	0x0160
        /*0016*/ 	.short	0x0058


	//----- nvinfo : EIATTR_CBANK_PARAM_SIZE
	.align		4
.L_1395:
        /*0018*/ 	.byte	0x03, 0x19
        /*001a*/ 	.short	0x0058


	//----- nvinfo : EIATTR_KPARAM_INFO
	.align		4
        /*001c*/ 	.byte	0x04, 0x17
        /*001e*/ 	.short	(.L_1397 - .L_1396)
.L_1396:
        /*0020*/ 	.word	0x00000000
        /*0024*/ 	.short	0x0000
        /*0026*/ 	.short	0x0000
        /*0028*/ 	.byte	0x00, 0xf0, 0x61, 0x01


	//----- nvinfo : EIATTR_MAXREG_COUNT
	.align		4
.L_1397:
        /*002c*/ 	.byte	0x03, 0x1b
        /*002e*/ 	.short	0x00ff


	//----- nvinfo : EIATTR_NUM_BARRIERS
	.align		4
        /*0030*/ 	.byte	0x02, 0x4c
        /*0032*/ 	.byte	0x01
	.zero		1


	//----- nvinfo : EIATTR_MERCURY_ISA_VERSION
	.align		4
        /*0034*/ 	.byte	0x03, 0x5f
        /*0036*/ 	.short	0x0000


	//----- nvinfo : EIATTR_COOP_GROUP_MASK_REGIDS
	.align		4
        /*0038*/ 	.byte	0x04, 0x29
        /*003a*/ 	.short	(.L_1399 - .L_1398)


	//   ....[0]....
.L_1398:
        /*003c*/ 	.word	0xffffffff


	//   ....[1]....
        /*0040*/ 	.word	0xffffffff


	//   ....[2]....
        /*0044*/ 	.word	0xffffffff


	//   ....[3]....
        /*0048*/ 	.word	0xffffffff


	//   ....[4]....
        /*004c*/ 	.word	0xffffffff


	//   ....[5]....
        /*0050*/ 	.word	0xffffffff


	//   ....[6]....
        /*0054*/ 	.word	0xffffffff


	//   ....[7]....
        /*0058*/ 	.word	0xffffffff


	//   ....[8]....
        /*005c*/ 	.word	0xffffffff


	//   ....[9]....
        /*0060*/ 	.word	0xffffffff


	//   ....[10]....
        /*0064*/ 	.word	0xffffffff


	//   ....[11]....
        /*0068*/ 	.word	0xffffffff


	//   ....[12]....
        /*006c*/ 	.word	0xffffffff


	//   ....[13]....
        /*0070*/ 	.word	0xffffffff


	//   ....[14]....
        /*0074*/ 	.word	0xffffffff


	//   ....[15]....
        /*0078*/ 	.word	0xffffffff


	//   ....[16]....
        /*007c*/ 	.word	0xffffffff


	//   ....[17]....
        /*0080*/ 	.word	0xffffffff


	//   ....[18]....
        /*0084*/ 	.word	0xffffffff


	//   ....[19]....
        /*0088*/ 	.word	0xffffffff


	//   ....[20]....
        /*008c*/ 	.word	0xffffffff


	//   ....[21]....
        /*0090*/ 	.word	0xffffffff


	//   ....[22]....
        /*0094*/ 	.word	0xffffffff


	//   ....[23]....
        /*0098*/ 	.word	0xffffffff


	//   ....[24]....
        /*009c*/ 	.word	0xffffffff


	//   ....[25]....
        /*00a0*/ 	.word	0xffffffff


	//   ....[26]....
        /*00a4*/ 	.word	0xffffffff


	//   ....[27]....
        /*00a8*/ 	.word	0xffffffff


	//   ....[28]....
        /*00ac*/ 	.word	0xffffffff


	//   ....[29]....
        /*00b0*/ 	.word	0xffffffff


	//   ....[30]....
        /*00b4*/ 	.word	0xffffffff


	//   ....[31]....
        /*00b8*/ 	.word	0xffffffff


	//   ....[32]....
        /*00bc*/ 	.word	0xffffffff


	//   ....[33]....
        /*00c0*/ 	.word	0xffffffff


	//   ....[34]....
        /*00c4*/ 	.word	0xffffffff


	//   ....[35]....
        /*00c8*/ 	.word	0xffffffff


	//----- nvinfo : EIATTR_COOP_GROUP_INSTR_OFFSETS
	.align		4
.L_1399:
        /*00cc*/ 	.byte	0x04, 0x28
        /*00ce*/ 	.short	(.L_1401 - .L_1400)


	//   ....[0]....
.L_1400:
        /*00d0*/ 	.word	0x00001860


	//   ....[1]....
        /*00d4*/ 	.word	0x00001890


	//   ....[2]....
        /*00d8*/ 	.word	0x000018b0


	//   ....[3]....
        /*00dc*/ 	.word	0x000018d0


	//   ....[4]....
        /*00e0*/ 	.word	0x000018f0


	//   ....[5]....
        /*00e4*/ 	.word	0x000020a0


	//   ....[6]....
        /*00e8*/ 	.word	0x000020c0


	//   ....[7]....
        /*00ec*/ 	.word	0x000020e0


	//   ....[8]....
        /*00f0*/ 	.word	0x00002100


	//   ....[9]....
        /*00f4*/ 	.word	0x00002120


	//   ....[10]....
        /*00f8*/ 	.word	0x00002220


	//   ....[11]....
        /*00fc*/ 	.word	0x00002260


	//   ....[12]....
        /*0100*/ 	.word	0x00002270


	//   ....[13]....
        /*0104*/ 	.word	0x00002280


	//   ....[14]....
        /*0108*/ 	.word	0x00002310


	//   ....[15]....
        /*010c*/ 	.word	0x00002350


	//   ....[16]....
        /*0110*/ 	.word	0x00002430


	//   ....[17]....
        /*0114*/ 	.word	0x00002450


	//   ....[18]....
        /*0118*/ 	.word	0x000026c0


	//   ....[19]....
        /*011c*/ 	.word	0x00002710


	//   ....[20]....
        /*0120*/ 	.word	0x00002720


	//   ....[21]....
        /*0124*/ 	.word	0x00002730


	//   ....[22]....
        /*0128*/ 	.word	0x000027c0


	//   ....[23]....
        /*012c*/ 	.word	0x00002810


	//   ....[24]....
        /*0130*/ 	.word	0x00002900


	//   ....[25]....
        /*0134*/ 	.word	0x00002920


	//   ....[26]....
        /*0138*/ 	.word	0x00004660


	//   ....[27]....
        /*013c*/ 	.word	0x000046d0


	//   ....[28]....
        /*0140*/ 	.word	0x00004730


	//   ....[29]....
        /*0144*/ 	.word	0x00004790


	//   ....[30]....
        /*0148*/ 	.word	0x000047f0


	//   ....[31]....
        /*014c*/ 	.word	0x00004fe0


	//   ....[32]....
        /*0150*/ 	.word	0x00005040


	//   ....[33]....
        /*0154*/ 	.word	0x000050a0


	//   ....[34]....
        /*0158*/ 	.word	0x00005100


	//   ....[35]....
        /*015c*/ 	.word	0x00005160


	//----- nvinfo : EIATTR_EXIT_INSTR_OFFSETS
	.align		4
.L_1401:
        /*0160*/ 	.byte	0x04, 0x1c
        /*0162*/ 	.short	(.L_1403 - .L_1402)


	//   ....[0]....
.L_1402:
        /*0164*/ 	.word	0x00000060


	//   ....[1]....
        /*0168*/ 	.word	0x00004610


	//----- nvinfo : EIATTR_MAX_THREADS
	.align		4
.L_1403:
        /*016c*/ 	.byte	0x04, 0x05
        /*016e*/ 	.short	(.L_1405 - .L_1404)
.L_1404:
        /*0170*/ 	.word	0x00000080
        /*0174*/ 	.word	0x00000001
        /*0178*/ 	.word	0x00000001


	//----- nvinfo : EIATTR_CRS_STACK_SIZE
	.align		4
.L_1405:
        /*017c*/ 	.byte	0x04, 0x1e
        /*017e*/ 	.short	(.L_1407 - .L_1406)
.L_1406:
        /*0180*/ 	.word	0x00000000
.L_1407:


//--------------------- .nv.info._ZN10layer_norm13ln_fwd_kernelINS_13Kernel_traitsI6__halfS2_S2_fjLj30720ELj4ELj1ELj4ELj4ENS_18Kernel_traits_baseILj30720ES2_S2_S2_fjLj128EEEEEEEvNS_9FwdParamsE --------------------------
	.section	.nv.info._ZN10layer_norm13ln_fwd_kernelINS_13Kernel_traitsI6__halfS2_S2_fjLj30720ELj4ELj1ELj4ELj4ENS_18Kernel_traits_baseILj30720ES2_S2_S2_fjLj128EEEEEEEvNS_9FwdParamsE,"",@"SHT_CUDA_INFO"
	.sectionflags	@""
	.align	4


	//----- nvinfo : EIATTR_CUDA_API_VERSION
	.align		4
        /*0000*/ 	.byte	0x04, 0x37
        /*0002*/ 	.short	(.L_1409 - .L_1408)
.L_1408:
        /*0004*/ 	.word	0x00000082


	//----- nvinfo : EIATTR_SW2861232_WAR
	.align		4
.L_1409:
        /*0008*/ 	.byte	0x01, 0x35
	.zero		2


	//----- nvinfo : EIATTR_PARAM_CBANK
	.align		4
        /*000c*/ 	.byte	0x04, 0x0a
        /*000e*/ 	.short	(.L_1411 - .L_1410)
	.align		4
.L_1410:
        /*0010*/ 	.word	index@(.nv.constant0._ZN10layer_norm13ln_fwd_kernelINS_13Kernel_traitsI6__halfS2_S2_fjLj30720ELj4ELj1ELj4ELj4ENS_18Kernel_traits_baseILj30720ES2_S2_S2_fjLj128EEEEEEEvNS_9FwdParamsE)
        /*0014*/ 	.short	0x0160
        /*0016*/ 	.short	0x0058


	//----- nvinfo : EIATTR_CBANK_PARAM_SIZE
	.align		4
.L_1411:
        /*0018*/ 	.byte	0x03, 0x19
        /*001a*/ 	.short	0x0058


	//----- nvinfo : EIATTR_KPARAM_INFO
	.align		4
        /*001c*/ 	.byte	0x04, 0x17
        /*001e*/ 	.short	(.L_1413 - .L_1412)
.L_1412:
        /*0020*/ 	.word	0x00000000
        /*0024*/ 	.short	0x0000
        /*0026*/ 	.short	0x0000
        /*0028*/ 	.byte	0x00, 0xf0, 0x61, 0x01


	//----- nvinfo : EIATTR_MAXREG_COUNT
	.align		4
.L_1413:
        /*002c*/ 	.byte	0x03, 0x1b
        /*002e*/ 	.short	0x00ff


	//----- nvinfo : EIATTR_NUM_BARRIERS
	.align		4
        /*0030*/ 	.byte	0x02, 0x4c
        /*0032*/ 	.byte	0x01
	.zero		1


	//----- nvinfo : EIATTR_MERCURY_ISA_VERSION
	.align		4
        /*0034*/ 	.byte	0x03, 0x5f
        /*0036*/ 	.short	0x0000


	//----- nvinfo : EIATTR_COOP_GROUP_MASK_REGIDS
	.align		4
        /*0038*/ 	.byte	0x04, 0x29
        /*003a*/ 	.short	(.L_1415 - .L_1414)


	//   ....[0]....
.L_1414:
        /*003c*/ 	.word	0xffffffff


	//   ....[1]....
        /*0040*/ 	.word	0xffffffff


	//   ....[2]....
        /*0044*/ 	.word	0xffffffff


	//   ....[3]....
        /*0048*/ 	.word	0xffffffff


	//   ....[4]....
        /*004c*/ 	.word	0xffffffff


	//   ....[5]....
        /*0050*/ 	.word	0xffffffff


	//   ....[6]....
        /*0054*/ 	.word	0xffffffff


	//   ....[7]....
        /*0058*/ 	.word	0xffffffff


	//   ....[8]....
        /*005c*/ 	.word	0xffffffff


	//   ....[9]....
        /*0060*/ 	.word	0xffffffff


	//   ....[10]....
        /*0064*/ 	.word	0xffffffff


	//   ....[11]....
        /*0068*/ 	.word	0xffffffff


	//   ....[12]....
        /*006c*/ 	.word	0xffffffff


	//   ....[13]....
        /*0070*/ 	.word	0xffffffff


	//   ....[14]....
        /*0074*/ 	.word	0xffffffff


	//   ....[15]....
        /*0078*/ 	.word	0xffffffff


	//   ....[16]....
        /*007c*/ 	.word	0xffffffff


	//   ....[17]....
        /*0080*/ 	.word	0xffffffff


	//   ....[18]....
        /*0084*/ 	.word	0xffffffff


	//   ....[19]....
        /*0088*/ 	.word	0xffffffff


	//   ....[20]....
        /*008c*/ 	.word	0xffffffff


	//   ....[21]....
        /*0090*/ 	.word	0xffffffff


	//   ....[22]....
        /*0094*/ 	.word	0xffffffff


	//   ....[23]....
        /*0098*/ 	.word	0xffffffff


	//   ....[24]....
        /*009c*/ 	.word	0xffffffff


	//   ....[25]....
        /*00a0*/ 	.word	0xffffffff


	//   ....[26]....
        /*00a4*/ 	.word	0xffffffff


	//   ....[27]....
        /*00a8*/ 	.word	0xffffffff


	//   ....[28]....
        /*00ac*/ 	.word	0xffffffff


	//   ....[29]....
        /*00b0*/ 	.word	0xffffffff


	//   ....[30]....
        /*00b4*/ 	.word	0xffffffff


	//   ....[31]....
        /*00b8*/ 	.word	0xffffffff


	//   ....[32]....
        /*00bc*/ 	.word	0xffffffff


	//   ....[33]....
        /*00c0*/ 	.word	0xffffffff


	//   ....[34]....
        /*00c4*/ 	.word	0xffffffff


	//   ....[35]....
        /*00c8*/ 	.word	0xffffffff


	//----- nvinfo : EIATTR_COOP_GROUP_INSTR_OFFSETS
	.align		4
.L_1415:
        /*00cc*/ 	.byte	0x04, 0x28
        /*00ce*/ 	.short	(.L_1417 - .L_1416)


	//   ....[0]....
.L_1416:
        /*00d0*/ 	.word	0x000012b0


	//   ....[1]....
        /*00d4*/ 	.word	0x000012e0


	//   ....[2]....
        /*00d8*/ 	.word	0x00001300


	//   ....[3]....
        /*00dc*/ 	.word	0x00001320


	//   ....[4]....
        /*00e0*/ 	.word	0x00001340


	//   ....[5]....
        /*00e4*/ 	.word	0x00001af0


	//   ....[6]....
        /*00e8*/ 	.word	0x00001b10


	//   ....[7]....
        /*00ec*/ 	.word	0x00001b30


	//   ....[8]....
        /*00f0*/ 	.word	0x00001b50


	//   ....[9]....
        /*00f4*/ 	.word	0x00001b70


	//   ....[10]....
        /*00f8*/ 	.word	0x00001c70


	//   ....[11]....
        /*00fc*/ 	.word	0x00001cb0


	//   ....[12]....
        /*0100*/ 	.word	0x00001cc0


	//   ....[13]....
        /*0104*/ 	.word	0x00001cd0


	//   ....[14]....
        /*0108*/ 	.word	0x00001d60


	//   ....[15]....
        /*010c*/ 	.word	0x00001da0


	//   ....[16]....
        /*0110*/ 	.word	0x00001e80


	//   ....[17]....
        /*0114*/ 	.word	0x00001ea0


	//   ....[18]....
        /*0118*/ 	.word	0x00002110


	//   ....[19]....
        /*011c*/ 	.word	0x00002160


	//   ....[20]....
        /*0120*/ 	.word	0x00002170


	//   ....[21]....
        /*0124*/ 	.word	0x00002180


	//   ....[22]....
        /*0128*/ 	.word	0x00002200


	//   ....[23]....
        /*012c*/ 	.word	0x00002260


	//   ....[24]....
        /*0130*/ 	.word	0x00002350


	//   ....[25]....
        /*0134*/ 	.word	0x00002360


	//   ....[26]....
        /*0138*/ 	.word	0x00003560


	//   ....[27]....
        /*013c*/ 	.word	0x000035d0


	//   ....[28]....
        /*0140*/ 	.word	0x00003630


	//   ....[29]....
        /*0144*/ 	.word	0x00003690


	//   ....[30]....
        /*0148*/ 	.word	0x000036f0


	//   ....[31]....
        /*014c*/ 	.word	0x00003ee0


	//   ....[32]....
        /*0150*/ 	.word	0x00003f40


	//   ....[33]....
        /*0154*/ 	.word	0x00003fa0


	//   ....[34]....
        /*0158*/ 	.word	0x00004000


	//   ....[35]....
        /*015c*/ 	.word	0x00004060


	//----- nvinfo : EIATTR_EXIT_INSTR_OFFSETS
	.align		4
.L_1417:
        /*0160*/ 	.byte	0x04, 0x1c
        /*0162*/ 	.short	(.L_1419 - .L_1418)


	//   ....[0]....
.L_1418:
        /*0164*/ 	.word	0x00000060


	//   ....[1]....
        /*0168*/ 	.word	0x00003510


	//----- nvinfo : EIATTR_MAX_THREADS
	.align		4
.L_1419:
        /*016c*/ 	.byte	0x04, 0x05
        /*016e*/ 	.short	(.L_1421 - .L_1420)
.L_1420:
        /*0170*/ 	.word	0x00000080
        /*0174*/ 	.word	0x00000001
        /*0178*/ 	.word	0x00000001


	//----- nvinfo : EIATTR_CRS_STACK_SIZE
	.align		4
.L_1421:
        /*017c*/ 	.byte	0x04, 0x1e
        /*017e*/ 	.short	(.L_1423 - .L_1422)
.L_1422:
        /*0180*/ 	.word	0x00000000
.L_1423:


//--------------------- .nv.info._ZN10layer_norm13ln_fwd_kernelINS_13Kernel_traitsIffffjLj30720ELj4ELj1ELj4ELj4ENS_18Kernel_traits_baseILj30720EffffjLj128EEEEEEEvNS_9FwdParamsE --------------------------
	.section	.nv.info._ZN10layer_norm13ln_fwd_kernelINS_13Kernel_traitsIffffjLj30720ELj4ELj1ELj4ELj4ENS_18Kernel_traits_baseILj30720EffffjLj128EEEEEEEvNS_9FwdParamsE,"",@"SHT_CUDA_INFO"
	.sectionflags	@""
	.align	4


	//----- nvinfo : EIATTR_CUDA_API_VERSION
	.align		4
        /*0000*/ 	.byte	0x04, 0x37
        /*0002*/ 	.short	(.L_1425 - .L_1424)
.L_1424:
        /*0004*/ 	.word	0x00000082


	//----- nvinfo : EIATTR_SW2861232_WAR
	.align		4
.L_1425:
        /*0008*/ 	.byte	0x01, 0x35
	.zero		2


	//----- nvinfo : EIATTR_PARAM_CBANK
	.align		4
        /*000c*/ 	.byte	0x04, 0x0a
        /*000e*/ 	.short	(.L_1427 - .L_1426)
	.align		4
.L_1426:
        /*0010*/ 	.word	index@(.nv.constant0._ZN10layer_norm13ln_fwd_kernelINS_13Kernel_traitsIffffjLj30720ELj4ELj1ELj4ELj4ENS_18Kernel_traits_baseILj30720EffffjLj128EEEEEEEvNS_9FwdParamsE)
        /*0014*/ 	.short	0x0160
        /*0016*/ 	.short	0x0058


	//----- nvinfo : EIATTR_CBANK_PARAM_SIZE
	.align		4
.L_1427:
        /*0018*/ 	.byte	0x03, 0x19
        /*001a*/ 	.short	0x0058


	//----- nvinfo : EIATTR_KPARAM_INFO
	.align		4
        /*001c*/ 	.byte	0x04, 0x17
        /*001e*/ 	.short	(.L_1429 - .L_1428)
.L_1428:
        /*0020*/ 	.word	0x00000000
        /*0024*/ 	.short	0x0000
        /*0026*/ 	.short	0x0000
        /*0028*/ 	.byte	0x00, 0xf0, 0x61, 0x01


	//----- nvinfo : EIATTR_MAXREG_COUNT
	.align		4
.L_1429:
        /*002c*/ 	.byte	0x03, 0x1b
        /*002e*/ 	.short	0x00ff


	//----- nvinfo : EIATTR_NUM_BARRIERS
	.align		4
        /*0030*/ 	.byte	0x02, 0x4c
        /*0032*/ 	.byte	0x01
	.zero		1


	//----- nvinfo : EIATTR_MERCURY_ISA_VERSION
	.align		4
        /*0034*/ 	.byte	0x03, 0x5f
        /*0036*/ 	.short	0x0000


	//----- nvinfo : EIATTR_COOP_GROUP_MASK_REGIDS
	.align		4
        /*0038*/ 	.byte	0x04, 0x29
        /*003a*/ 	.short	(.L_1431 - .L_1430)


	//   ....[0]....
.L_1430:
        /*003c*/ 	.word	0xffffffff


	//   ....[1]....
        /*0040*/ 	.word	0xffffffff


	//   ....[2]....
        /*0044*/ 	.word	0xffffffff


	//   ....[3]....
        /*0048*/ 	.word	0xffffffff


	//   ....[4]....
        /*004c*/ 	.word	0xffffffff


	//   ....[5]....
        /*0050*/ 	.word	0xffffffff


	//   ....[6]....
        /*0054*/ 	.word	0xffffffff


	//   ....[7]....
        /*0058*/ 	.word	0xffffffff


	//   ....[8]....
        /*005c*/ 	.word	0xffffffff


	//   ....[9]....
        /*0060*/ 	.word	0xffffffff


	//   ....[10]....
        /*0064*/ 	.word	0xffffffff


	//   ....[11]....
        /*0068*/ 	.word	0xffffffff


	//   ....[12]....
        /*006c*/ 	.word	0xffffffff


	//   ....[13]....
        /*0070*/ 	.word	0xffffffff


	//   ....[14]....
        /*0074*/ 	.word	0xffffffff


	//   ....[15]....
        /*0078*/ 	.word	0xffffffff


	//   ....[16]....
        /*007c*/ 	.word	0xffffffff


	//   ....[17]....
        /*0080*/ 	.word	0xffffffff


	//   ....[18]....
        /*0084*/ 	.word	0xffffffff


	//   ....[19]....
        /*0088*/ 	.word	0xffffffff


	//   ....[20]....
        /*008c*/ 	.word	0xffffffff


	//   ....[21]....
        /*0090*/ 	.word	0xffffffff


	//   ....[22]....
        /*0094*/ 	.word	0xffffffff


	//   ....[23]....
        /*0098*/ 	.word	0xffffffff


	//   ....[24]....
        /*009c*/ 	.word	0xffffffff


	//   ....[25]....
        /*00a0*/ 	.word	0xffffffff


	//   ....[26]....
        /*00a4*/ 	.word	0xffffffff


	//   ....[27]....
        /*00a8*/ 	.word	0xffffffff


	//   ....[28]....
        /*00ac*/ 	.word	0xffffffff


	//   ....[29]....
        /*00b0*/ 	.word	0xffffffff


	//   ....[30]....
        /*00b4*/ 	.word	0xffffffff


	//   ....[31]....
        /*00b8*/ 	.word	0xffffffff


	//   ....[32]....
        /*00bc*/ 	.word	0xffffffff


	//   ....[33]....
        /*00c0*/ 	.word	0xffffffff


	//   ....[34]....
        /*00c4*/ 	.word	0xffffffff


	//   ....[35]....
        /*00c8*/ 	.word	0xffffffff


	//----- nvinfo : EIATTR_COOP_GROUP_INSTR_OFFSETS
	.align		4
.L_1431:
        /*00cc*/ 	.byte	0x04, 0x28
        /*00ce*/ 	.short	(.L_1433 - .L_1432)


	//   ....[0]....
.L_1432:
        /*00d0*/ 	.word	0x00001860


	//   ....[1]....
        /*00d4*/ 	.word	0x00001890


	//   ....[2]....
        /*00d8*/ 	.word	0x000018b0


	//   ....[3]....
        /*00dc*/ 	.word	0x000018d0


	//   ....[4]....
        /*00e0*/ 	.word	0x000018f0


	//   ....[5]....
        /*00e4*/ 	.word	0x000020a0


	//   ....[6]....
        /*00e8*/ 	.word	0x000020c0


	//   ....[7]....
        /*00ec*/ 	.word	0x000020e0


	//   ....[8]....
        /*00f0*/ 	.word	0x00002100


	//   ....[9]....
        /*00f4*/ 	.word	0x00002120


	//   ....[10]....
        /*00f8*/ 	.word	0x00002220


	//   ....[11]....
        /*00fc*/ 	.word	0x00002260


	//   ....[12]....
        /*0100*/ 	.word	0x00002270


	//   ....[13]....
        /*0104*/ 	.word	0x00002280


	//   ....[14]....
        /*0108*/ 	.word	0x00002310


	//   ....[15]....
        /*010c*/ 	.word	0x00002350


	//   ....[16]....
        /*0110*/ 	.word	0x00002430


	//   ....[17]....
        /*0114*/ 	.word	0x00002450


	//   ....[18]....
        /*0118*/ 	.word	0x000026c0


	//   ....[19]....
        /*011c*/ 	.word	0x00002720


	//   ....[20]....
        /*0120*/ 	.word	0x00002730


	//   ....[21]....
        /*0124*/ 	.word	0x00002740


	//   ....[22]....
        /*0128*/ 	.word	0x000027c0


	//   ....[23]....
        /*012c*/ 	.word	0x00002820


	//   ....[24]....
        /*0130*/ 	.word	0x00002900


	//   ....[25]....
        /*0134*/ 	.word	0x00002930


	//   ....[26]....
        /*0138*/ 	.word	0x000040c0


	//   ....[27]....
        /*013c*/ 	.word	0x00004130


	//   ....[28]....
        /*0140*/ 	.word	0x00004190


	//   ....[29]....
        /*0144*/ 	.word	0x000041f0


	//   ....[30]....
        /*0148*/ 	.word	0x00004250


	//   ....[31]....
        /*014c*/ 	.word	0x00004a40


	//   ....[32]....
        /*0150*/ 	.word	0x00004aa0


	//   ....[33]....
        /*0154*/ 	.word	0x00004b00


	//   ....[34]....
        /*0158*/ 	.word	0x00004b60


	//   ....[35]....
        /*015c*/ 	.word	0x00004bc0


	//----- nvinfo : EIATTR_EXIT_INSTR_OFFSETS
	.align		4
.L_1433:
        /*0160*/ 	.byte	0x04, 0x1c
        /*0162*/ 	.short	(.L_1435 - .L_1434)


	//   ....[0]....
.L_1434:
        /*0164*/ 	.word	0x00000060


	//   ....[1]....
        /*0168*/ 	.word	0x00004070


	//----- nvinfo : EIATTR_MAX_THREADS
	.align		4
.L_1435:
        /*016c*/ 	.byte	0x04, 0x05
        /*016e*/ 	.short	(.L_1437 - .L_1436)
.L_1436:
        /*0170*/ 	.word	0x00000080
        /*0174*/ 	.word	0x00000001
        /*0178*/ 	.word	0x00000001


	//----- nvinfo : EIATTR_CRS_STACK_SIZE
	.align		4
.L_1437:
        /*017c*/ 	.byte	0x04, 0x1e
        /*017e*/ 	.short	(.L_1439 - .L_1438)
.L_1438:
        /*0180*/ 	.word	0x00000000
.L_1439:


//--------------------- .nv.info._ZN10layer_norm13ln_fwd_kernelINS_13Kernel_traitsI13__nv_bfloat16fS2_fjLj25600ELj4ELj1ELj4ELj4ENS_18Kernel_traits_baseILj25600ES2_fS2_fjLj128EEEEEEEvNS_9FwdParamsE --------------------------
	.section	.nv.info._ZN10layer_norm13ln_fwd_kernelINS_13Kernel_traitsI13__nv_bfloat16fS2_fjLj25600ELj4ELj1ELj4ELj4ENS_18Kernel_traits_baseILj25600ES2_fS2_fjLj128EEEEEEEvNS_9FwdParamsE,"",@"SHT_CUDA_INFO"
	.sectionflags	@""
	.align	4


	//----- nvinfo : EIATTR_CUDA_API_VERSION
	.align		4
        /*0000*/ 	.byte	0x04, 0x37
        /*0002*/ 	.short	(.L_1441 - .L_1440)
.L_1440:
        /*0004*/ 	.word	0x00000082


	//----- nvinfo : EIATTR_SW2861232_WAR
	.align		4
.L_1441:
        /*0008*/ 	.byte	0x01, 0x35
	.zero		2


	//----- nvinfo : EIATTR_PARAM_CBANK
	.align		4
        /*000c*/ 	.byte	0x04, 0x0a
        /*000e*/ 	.short	(.L_1443 - .L_1442)
	.align		4
.L_1442:
        /*0010*/ 	.word	index@(.nv.constant0._ZN10layer_norm13ln_fwd_kernelINS_13Kernel_traitsI13__nv_bfloat16fS2_fjLj25600ELj4ELj1ELj4ELj4ENS_18Kernel_traits_baseILj25600ES2_fS2_fjLj128EEEEEEEvNS_9FwdParamsE)
        /*0014*/ 	.short	0x0160
        /*0016*/ 	.short	0x0058


	//----- nvinfo : EIATTR_CBANK_PARAM_SIZE
	.align		4
.L_1443:
        /*0018*/ 	.byte	0x03, 0x19
        /*001a*/ 	.short	0x0058


	//----- nvinfo : EIATTR_KPARAM_INFO
	.align		4
        /*001c*/ 	.byte	0x04, 0x17
        /*001e*/ 	.short	(.L_1445 - .L_1444)
.L_1444:
        /*0020*/ 	.word	0x00000000
        /*0024*/ 	.short	0x0000
        /*0026*/ 	.short	0x0000
        /*0028*/ 	.byte	0x00, 0xf0, 0x61, 0x01


	//----- nvinfo : EIATTR_MAXREG_COUNT
	.align		4
.L_1445:
        /*002c*/ 	.byte	0x03, 0x1b
        /*002e*/ 	.short	0x00ff


	//----- nvinfo : EIATTR_NUM_BARRIERS
	.align		4
        /*0030*/ 	.byte	0x02, 0x4c
        /*0032*/ 	.byte	0x01
	.zero		1


	//----- nvinfo : EIATTR_MERCURY_ISA_VERSION
	.align		4
        /*0034*/ 	.byte	0x03, 0x5f
        /*0036*/ 	.short	0x0000


	//----- nvinfo : EIATTR_COOP_GROUP_MASK_REGIDS
	.align		4
        /*0038*/ 	.byte	0x04, 0x29
        /*003a*/ 	.short	(.L_1447 - .L_1446)


	//   ....[0]....
.L_1446:
        /*003c*/ 	.word	0xffffffff


	//   ....[1]....
        /*0040*/ 	.word	0xffffffff


	//   ....[2]....
        /*0044*/ 	.word	0xffffffff


	//   ....[3]....
        /*0048*/ 	.word	0xffffffff


	//   ....[4]....
        /*004c*/ 	.word	0xffffffff


	//   ....[5]....
        /*0050*/ 	.word	0xffffffff


	//   ....[6]....
        /*0054*/ 	.word	0xffffffff


	//   ....[7]....
        /*0058*/ 	.word	0xffffffff


	//   ....[8]....
        /*005c*/ 	.word	0xffffffff


	//   ....[9]....
        /*0060*/ 	.word	0xffffffff


	//   ....[10]....
        /*0064*/ 	.word	0xffffffff


	//   ....[11]....
        /*0068*/ 	.word	0xffffffff


	//   ....[12]....
        /*006c*/ 	.word	0xffffffff


	//   ....[13]....
        /*0070*/ 	.word	0xffffffff


	//   ....[14]....
        /*0074*/ 	.word	0xffffffff


	//   ....[15]....
        /*0078*/ 	.word	0xffffffff


	//   ....[16]....
        /*007c*/ 	.word	0xffffffff


	//   ....[17]....
        /*0080*/ 	.word	0xffffffff


	//   ....[18]....
        /*0084*/ 	.word	0xffffffff


	//   ....[19]....
        /*0088*/ 	.word	0xffffffff


	//   ....[20]....
        /*008c*/ 	.word	0xffffffff


	//   ....[21]....
        /*0090*/ 	.word	0xffffffff


	//   ....[22]....
        /*0094*/ 	.word	0xffffffff


	//   ....[23]....
        /*0098*/ 	.word	0xffffffff


	//   ....[24]....
        /*009c*/ 	.word	0xffffffff


	//   ....[25]....
        /*00a0*/ 	.word	0xffffffff


	//   ....[26]....
        /*00a4*/ 	.word	0xffffffff


	//   ....[27]....
        /*00a8*/ 	.word	0xffffffff


	//   ....[28]....
        /*00ac*/ 	.word	0xffffffff


	//   ....[29]....
        /*00b0*/ 	.word	0xffffffff


	//   ....[30]....
        /*00b4*/ 	.word	0xffffffff


	//   ....[31]....
        /*00b8*/ 	.word	0xffffffff


	//   ....[32]....
        /*00bc*/ 	.word	0xffffffff


	//   ....[33]....
        /*00c0*/ 	.word	0xffffffff


	//   ....[34]....
        /*00c4*/ 	.word	0xffffffff


	//   ....[35]....
        /*00c8*/ 	.word	0xffffffff


	//----- nvinfo : EIATTR_COOP_GROUP_INSTR_OFFSETS
	.align		4
.L_1447:
        /*00cc*/ 	.byte	0x04, 0x28
        /*00ce*/ 	.short	(.L_1449 - .L_1448)


	//   ....[0]....
.L_1448:
        /*00d0*/ 	.word	0x00001490


	//   ....[1]....
        /*00d4*/ 	.word	0x000014c0


	//   ....[2]....
        /*00d8*/ 	.word	0x000014e0


	//   ....[3]....
        /*00dc*/ 	.word	0x00001500


	//   ....[4]....
        /*00e0*/ 	.word	0x00001520


	//   ....[5]....
        /*00e4*/ 	.word	0x00001b90


	//   ....[6]....
        /*00e8*/ 	.word	0x00001bb0


	//   ....[7]....
        /*00ec*/ 	.word	0x00001bd0


	//   ....[8]....
        /*00f0*/ 	.word	0x00001bf0


	//   ....[9]....
        /*00f4*/ 	.word	0x00001c10


	//   ....[10]....
        /*00f8*/ 	.word	0x00001d10


	//   ....[11]....
        /*00fc*/ 	.word	0x00001d50


	//   ....[12]....
        /*0100*/ 	.word	0x00001d60


	//   ....[13]....
        /*0104*/ 	.word	0x00001d70


	//   ....[14]....
        /*0108*/ 	.word	0x00001e00


	//   ....[15]....
        /*010c*/ 	.word	0x00001e40


	//   ....[16]....
        /*0110*/ 	.word	0x00001f20


	//   ....[17]....
        /*0114*/ 	.word	0x00001f40


	//   ....[18]....
        /*0118*/ 	.word	0x000021b0


	//   ....[19]....
        /*011c*/ 	.word	0x00002200


	//   ....[20]....
        /*0120*/ 	.word	0x00002210


	//   ....[21]....
        /*0124*/ 	.word	0x00002220


	//   ....[22]....
        /*0128*/ 	.word	0x000022a0


	//   ....[23]....
        /*012c*/ 	.word	0x00002310


	//   ....[24]....
        /*0130*/ 	.word	0x000023d0


	//   ....[25]....
        /*0134*/ 	.word	0x00002400


	//   ....[26]....
        /*0138*/ 	.word	0x00003fa0


	//   ....[27]....
        /*013c*/ 	.word	0x00004010


	//   ....[28]....
        /*0140*/ 	.word	0x00004070


	//   ....[29]....
        /*0144*/ 	.word	0x000040d0


	//   ....[30]....
        /*0148*/ 	.word	0x00004130


	//   ....[31]....
        /*014c*/ 	.word	0x000047e0


	//   ....[32]....
        /*0150*/ 	.word	0x00004840


	//   ....[33]....
        /*0154*/ 	.word	0x000048a0


	//   ....[34]....
        /*0158*/ 	.word	0x00004900


	//   ....[35]....
        /*015c*/ 	.word	0x00004960


	//----- nvinfo : EIATTR_EXIT_INSTR_OFFSETS
	.align		4
.L_1449:
        /*0160*/ 	.byte	0x04, 0x1c
        /*0162*/ 	.short	(.L_1451 - .L_1450)


	//   ....[0]....
.L_1450:
        /*0164*/ 	.word	0x00000060


	//   ....[1]....
        /*0168*/ 	.word	0x00003f50


	//----- nvinfo : EIATTR_MAX_THREADS
	.align		4
.L_1451:
        /*016c*/ 	.byte	0x04, 0x05
        /*016e*/ 	.short	(.L_1453 - .L_1452)
.L_1452:
        /*0170*/ 	.word	0x00000080
        /*0174*/ 	.word	0x00000001
        /*0178*/ 	.word	0x00000001


	//----- nvinfo : EIATTR_CRS_STACK_SIZE
	.align		4
.L_1453:
        /*017c*/ 	.byte	0x04, 0x1e
        /*017e*/ 	.short	(.L_1455 - .L_1454)
.L_1454:
        /*0180*/ 	.word	0x00000000
.L_1455:


//--------------------- .nv.info._ZN10layer_norm13ln_fwd_kernelINS_13Kernel_traitsI13__nv_bfloat16S2_S2_fjLj25600ELj2ELj1ELj4ELj8ENS_18Kernel_traits_baseILj25600ES2_S2_S2_fjLj128EEEEEEEvNS_9FwdParamsE --------------------------
	.section	.nv.info._ZN10layer_norm13ln_fwd_kernelINS_13Kernel_traitsI13__nv_bfloat16S2_S2_fjLj25600ELj2ELj1ELj4ELj8ENS_18Kernel_traits_baseILj25600ES2_S2_S2_fjLj128EEEEEEEvNS_9FwdParamsE,"",@"SHT_CUDA_INFO"
	.sectionflags	@""
	.align	4


	//----- nvinfo : EIATTR_CUDA_API_VERSION
	.align		4
        /*0000*/ 	.byte	0x04, 0x37
        /*0002*/ 	.short	(.L_1457 - .L_1456)
.L_1456:
        /*0004*/ 	.word	0x00000082


	//----- nvinfo : EIATTR_SW2861232_WAR
	.align		4
.L_1457:
        /*0008*/ 	.byte	0x01, 0x35
	.zero		2


	//----- nvinfo : EIATTR_PARAM_CBANK
	.align		4
        /*000c*/ 	.byte	0x04, 0x0a
        /*000e*/ 	.short	(.L_1459 - .L_1458)
	.align		4
.L_1458:
        /*0010*/ 	.word	index@(.nv.constant0._ZN10layer_norm13ln_fwd_kernelINS_13Kernel_traitsI13__nv_bfloat16S2_S2_fjLj25600ELj2ELj1ELj4ELj8ENS_18Kernel_traits_baseILj25600ES2_S2_S2_fjLj128EEEEEEEvNS_9FwdParamsE)
        /*0014*/ 	.short	0x0160
        /*0016*/ 	.short	0x0058


	//----- nvinfo : EIATTR_CBANK_PARAM_SIZE
	.align		4
.L_1459:
        /*0018*/ 	.byte	0x03, 0x19
        /*001a*/ 	.short	0x0058


	//----- nvinfo : EIATTR_KPARAM_INFO
	.align		4
        /*001c*/ 	.byte	0x04, 0x17
        /*001e*/ 	.short	(.L_1461 - .L_1460)
.L_1460:
        /*0020*/ 	.word	0x00000000
        /*0024*/ 	.short	0x0000
        /*0026*/ 	.short	0x0000
        /*0028*/ 	.byte	0x00, 0xf0, 0x61, 0x01


	//----- nvinfo : EIATTR_MAXREG_COUNT
	.align		4
.L_1461:
        /*002c*/ 	.byte	0x03, 0x1b
        /*002e*/ 	.short	0x00ff


	//----- nvinfo : EIATTR_NUM_BARRIERS
	.align		4
        /*0030*/ 	.byte	0x02, 0x4c
        /*0032*/ 	.byte	0x01
	.zero		1


	//----- nvinfo : EIATTR_MERCURY_ISA_VERSION
	.align		4
        /*0034*/ 	.byte	0x03, 0x5f
        /*0036*/ 	.short	0x0000


	//----- nvinfo : EIATTR_COOP_GROUP_MASK_REGIDS
	.align		4
        /*0038*/ 	.byte	0x04, 0x29
        /*003a*/ 	.short	(.L_1463 - .L_1462)


	//   ....[0]....
.L_1462:
        /*003c*/ 	.word	0xffffffff


	//   ....[1]....
        /*0040*/ 	.word	0xffffffff


	//   ....[2]....
        /*0044*/ 	.word	0xffffffff


	//   ....[3]....
        /*0048*/ 	.word	0xffffffff


	//   ....[4]....
        /*004c*/ 	.word	0xffffffff


	//   ....[5]....
        /*0050*/ 	.word	0xffffffff


	//   ....[6]....
        /*0054*/ 	.word	0xffffffff


	//   ....[7]....
        /*0058*/ 	.word	0xffffffff


	//   ....[8]....
        /*005c*/ 	.word	0xffffffff


	//   ....[9]....
        /*0060*/ 	.word	0xffffffff


	//   ....[10]....
        /*0064*/ 	.word	0xffffffff


	//   ....[11]....
        /*0068*/ 	.word	0xffffffff


	//   ....[12]....
        /*006c*/ 	.word	0xffffffff


	//   ....[13]....
        /*0070*/ 	.word	0xffffffff


	//   ....[14]....
        /*0074*/ 	.word	0xffffffff


	//   ....[15]....
        /*0078*/ 	.word	0xffffffff


	//   ....[16]....
        /*007c*/ 	.word	0xffffffff


	//   ....[17]....
        /*0080*/ 	.word	0xffffffff


	//   ....[18]....
        /*0084*/ 	.word	0xffffffff


	//   ....[19]....
        /*0088*/ 	.word	0xffffffff


	//   ....[20]....
        /*008c*/ 	.word	0xffffffff


	//   ....[21]....
        /*0090*/ 	.word	0xffffffff


	//   ....[22]....
        /*0094*/ 	.word	0xffffffff


	//   ....[23]....
        /*0098*/ 	.word	0xffffffff


	//   ....[24]....
        /*009c*/ 	.word	0xffffffff


	//   ....[25]....
        /*00a0*/ 	.word	0xffffffff


	//   ....[26]....
        /*00a4*/ 	.word	0xffffffff


	//   ....[27]....
        /*00a8*/ 	.word	0xffffffff


	//   ....[28]....
        /*00ac*/ 	.word	0xffffffff


	//   ....[29]....
        /*00b0*/ 	.word	0xffffffff


	//   ....[30]....
        /*00b4*/ 	.word	0xffffffff


	//   ....[31]....
        /*00b8*/ 	.word	0xffffffff


	//   ....[32]....
        /*00bc*/ 	.word	0xffffffff


	//----- nvinfo : EIATTR_COOP_GROUP_INSTR_OFFSETS
	.align		4
.L_1463:
        /*00c0*/ 	.byte	0x04, 0x28
        /*00c2*/ 	.short	(.L_1465 - .L_1464)


	//   ....[0]....
.L_1464:
        /*00c4*/ 	.word	0x00001960


	//   ....[1]....
        /*00c8*/ 	.word	0x00001990


	//   ....[2]....
        /*00cc*/ 	.word	0x000019b0


	//   ....[3]....
        /*00d0*/ 	.word	0x000019d0


	//   ....[4]....
        /*00d4*/ 	.word	0x000019f0


	//   ....[5]....
        /*00d8*/ 	.word	0x000026a0


	//   ....[6]....
        /*00dc*/ 	.word	0x000026c0


	//   ....[7]....
        /*00e0*/ 	.word	0x000026e0


	//   ....[8]....
        /*00e4*/ 	.word	0x00002700


	//   ....[9]....
        /*00e8*/ 	.word	0x00002720


	//   ....[10]....
        /*00ec*/ 	.word	0x00002820


	//   ....[11]....
        /*00f0*/ 	.word	0x00002860


	//   ....[12]....
        /*00f4*/ 	.word	0x00002870


	//   ....[13]....
        /*00f8*/ 	.word	0x00002880


	//   ....[14]....
        /*00fc*/ 	.word	0x00002910


	//   ....[15]....
        /*0100*/ 	.word	0x00002950


	//   ....[16]....
        /*0104*/ 	.word	0x00002a30


	//   ....[17]....
        /*0108*/ 	.word	0x00002a50


	//   ....[18]....
        /*010c*/ 	.word	0x00002cc0


	//   ....[19]....
        /*0110*/ 	.word	0x00002d80


	//   ....[20]....
        /*0114*/ 	.word	0x00002d90


	//   ....[21]....
        /*0118*/ 	.word	0x00002e40


	//   ....[22]....
        /*011c*/ 	.word	0x00002e60


	//   ....[23]....
        /*0120*/ 	.word	0x00006780


	//   ....[24]....
        /*0124*/ 	.word	0x000067f0


	//   ....[25]....
        /*0128*/ 	.word	0x00006850


	//   ....[26]....
        /*012c*/ 	.word	0x000068b0


	//   ....[27]....
        /*0130*/ 	.word	0x00006910


	//   ....[28]....
        /*0134*/ 	.word	0x00007600


	//   ....[29]....
        /*0138*/ 	.word	0x00007660


	//   ....[30]....
        /*013c*/ 	.word	0x000076c0


	//   ....[31]....
        /*0140*/ 	.word	0x00007720


	//   ....[32]....
        /*0144*/ 	.word	0x00007780


	//----- nvinfo : EIATTR_EXIT_INSTR_OFFSETS
	.align		4
.L_1465:
        /*0148*/ 	.byte	0x04, 0x1c
        /*014a*/ 	.short	(.L_1467 - .L_1466)


	//   ....[0]....
.L_1466:
        /*014c*/ 	.word	0x00000060


	//   ....[1]....
        /*0150*/ 	.word	0x00006730


	//----- nvinfo : EIATTR_MAX_THREADS
	.align		4
.L_1467:
        /*0154*/ 	.byte	0x04, 0x05
        /*0156*/ 	.short	(.L_1469 - .L_1468)
.L_1468:
        /*0158*/ 	.word	0x00000080
        /*015c*/ 	.word	0x00000001
        /*0160*/ 	.word	0x00000001


	//----- nvinfo : EIATTR_CRS_STACK_SIZE
	.align		4
.L_1469:
        /*0164*/ 	.byte	0x04, 0x1e
        /*0166*/ 	.short	(.L_1471 - .L_1470)
.L_1470:
        /*0168*/ 	.word	0x00000000
.L_1471:


//--------------------- .nv.info._ZN10layer_norm13ln_fwd_kernelINS_13Kernel_traitsI6__halffS2_fjLj25600ELj4ELj1ELj4ELj4ENS_18Kernel_traits_baseILj25600ES2_fS2_fjLj128EEEEEEEvNS_9FwdParamsE --------------------------
	.section	.nv.info._ZN10layer_norm13ln_fwd_kernelINS_13Kernel_traitsI6__halffS2_fjLj25600ELj4ELj1ELj4ELj4ENS_18Kernel_traits_baseILj25600ES2_fS2_fjLj128EEEEEEEvNS_9FwdParamsE,"",@"SHT_CUDA_INFO"
	.sectionflags	@""
	.align	4


	//----- nvinfo : EIATTR_CUDA_API_VERSION
	.align		4
        /*0000*/ 	.byte	0x04, 0x37
        /*0002*/ 	.short	(.L_1473 - .L_1472)
.L_1472:
        /*0004*/ 	.word	0x00000082


	//----- nvinfo : EIATTR_SW2861232_WAR
	.align		4
.L_1473:
        /*0008*/ 	.byte	0x01, 0x35
	.zero		2


	//----- nvinfo : EIATTR_PARAM_CBANK
	.align		4
        /*000c*/ 	.byte	0x04, 0x0a
        /*000e*/ 	.short	(.L_1475 - .L_1474)
	.align		4
.L_1474:
        /*0010*/ 	.word	index@(.nv.constant0._ZN10layer_norm13ln_fwd_kernelINS_13Kernel_traitsI6__halffS2_fjLj25600ELj4ELj1ELj4ELj4ENS_18Kernel_traits_baseILj25600ES2_fS2_fjLj128EEEEEEEvNS_9FwdParamsE)
        /*0014*/ 	.short	0x0160
        /*0016*/ 	.short	0x0058


	//----- nvinfo : EIATTR_CBANK_PARAM_SIZE
	.align		4
.L_1475:
        /*0018*/ 	.byte	0x03, 0x19
        /*001a*/ 	.short	0x0058


	//----- nvinfo : EIATTR_KPARAM_INFO
	.align		4
        /*001c*/ 	.byte	0x04, 0x17
        /*001e*/ 	.short	(.L_1477 - .L_1476)
.L_1476:
        /*0020*/ 	.word	0x00000000
        /*0024*/ 	.short	0x0000
        /*0026*/ 	.short	0x0000
        /*0028*/ 	.byte	0x00, 0xf0, 0x61, 0x01


	//----- nvinfo : EIATTR_MAXREG_COUNT
	.align		4
.L_1477:
        /*002c*/ 	.byte	0x03, 0x1b
        /*002e*/ 	.short	0x00ff


	//----- nvinfo : EIATTR_NUM_BARRIERS
	.align		4
        /*0030*/ 	.byte	0x02, 0x4c
        /*0032*/ 	.byte	0x01
	.zero		1


	//----- nvinfo : EIATTR_MERCURY_ISA_VERSION
	.align		4
        /*0034*/ 	.byte	0x03, 0x5f
        /*0036*/ 	.short	0x0000


	//----- nvinfo : EIATTR_COOP_GROUP_MASK_REGIDS
	.align		4
        /*0038*/ 	.byte	0x04, 0x29
        /*003a*/ 	.short	(.L_1479 - .L_1478)


	//   ....[0]....
.L_1478:
        /*003c*/ 	.word	0xffffffff


	//   ....[1]....
        /*0040*/ 	.word	0xffffffff


	//   ....[2]....
        /*0044*/ 	.word	0xffffffff


	//   ....[3]....
        /*0048*/ 	.word	0xffffffff


	//   ....[4]....
        /*004c*/ 	.word	0xffffffff


	//   ....[5]....
        /*0050*/ 	.word	0xffffffff


	//   ....[6]....
        /*0054*/ 	.word	0xffffffff


	//   ....[7]....
        /*0058*/ 	.word	0xffffffff


	//   ....[8]....
        /*005c*/ 	.word	0xffffffff


	//   ....[9]....
        /*0060*/ 	.word	0xffffffff


	//   ....[10]....
        /*0064*/ 	.word	0xffffffff


	//   ....[11]....
        /*0068*/ 	.word	0xffffffff


	//   ....[12]....
        /*006c*/ 	.word	0xffffffff


	//   ....[13]....
        /*0070*/ 	.word	0xffffffff


	//   ....[14]....
        /*0074*/ 	.word	0xffffffff


	//   ....[15]....
        /*0078*/ 	.word	0xffffffff


	//   ....[16]....
        /*007c*/ 	.word	0xffffffff


	//   ....[17]....
        /*0080*/ 	.word	0xffffffff


	//   ....[18]....
        /*0084*/ 	.word	0xffffffff


	//   ....[19]....
        /*0088*/ 	.word	0xffffffff


	//   ....[20]....
        /*008c*/ 	.word	0xffffffff


	//   ....[21]....
        /*0090*/ 	.word	0xffffffff


	//   ....[22]....
        /*0094*/ 	.word	0xffffffff


	//   ....[23]....
        /*0098*/ 	.word	0xffffffff


	//   ....[24]....
        /*009c*/ 	.word	0xffffffff


	//   ....[25]....
        /*00a0*/ 	.word	0xffffffff


	//   ....[26]....
        /*00a4*/ 	.word	0xffffffff


	//   ....[27]....
        /*00a8*/ 	.word	0xffffffff


	//   ....[28]....
        /*00ac*/ 	.word	0xffffffff


	//   ....[29]....
        /*00b0*/ 	.word	0xffffffff


	//   ....[30]....
        /*00b4*/ 	.word	0xffffffff


	//   ....[31]....
        /*00b8*/ 	.word	0xffffffff


	//   ....[32]....
        /*00bc*/ 	.word	0xffffffff


	//   ....[33]....
        /*00c0*/ 	.word	0xffffffff


	//   ....[34]....
        /*00c4*/ 	.word	0xffffffff


	//   ....[35]....
        /*00c8*/ 	.word	0xffffffff


	//----- nvinfo : EIATTR_COOP_GROUP_INSTR_OFFSETS
	.align		4
.L_1479:
        /*00cc*/ 	.byte	0x04, 0x28
        /*00ce*/ 	.short	(.L_1481 - .L_1480)


	//   ....[0]....
.L_1480:
        /*00d0*/ 	.word	0x00001490


	//   ....[1]....
        /*00d4*/ 	.word	0x000014c0


	//   ....[2]....
        /*00d8*/ 	.word	0x000014e0


	//   ....[3]....
        /*00dc*/ 	.word	0x00001500


	//   ....[4]....
        /*00e0*/ 	.word	0x00001520


	//   ....[5]....
        /*00e4*/ 	.word	0x00001b90


	//   ....[6]....
        /*00e8*/ 	.word	0x00001bb0


	//   ....[7]....
        /*00ec*/ 	.word	0x00001bd0


	//   ....[8]....
        /*00f0*/ 	.word	0x00001bf0


	//   ....[9]....
        /*00f4*/ 	.word	0x00001c10


	//   ....[10]....
        /*00f8*/ 	.word	0x00001d10


	//   ....[11]....
        /*00fc*/ 	.word	0x00001d50


	//   ....[12]....
        /*0100*/ 	.word	0x00001d60


	//   ....[13]....
        /*0104*/ 	.word	0x00001d70


	//   ....[14]....
        /*0108*/ 	.word	0x00001e00


	//   ....[15]....
        /*010c*/ 	.word	0x00001e40


	//   ....[16]....
        /*0110*/ 	.word	0x00001f20


	//   ....[17]....
        /*0114*/ 	.word	0x00001f40


	//   ....[18]....
        /*0118*/ 	.word	0x000021b0


	//   ....[19]....
        /*011c*/ 	.word	0x00002200


	//   ....[20]....
        /*0120*/ 	.word	0x00002210


	//   ....[21]....
        /*0124*/ 	.word	0x00002220


	//   ....[22]....
        /*0128*/ 	.word	0x000022a0


	//   ....[23]....
        /*012c*/ 	.word	0x00002310


	//   ....[24]....
        /*0130*/ 	.word	0x000023d0


	//   ....[25]....
        /*0134*/ 	.word	0x00002400


	//   ....[26]....
        /*0138*/ 	.word	0x00003c80


	//   ....[27]....
        /*013c*/ 	.word	0x00003cf0


	//   ....[28]....
        /*0140*/ 	.word	0x00003d50


	//   ....[29]....
        /*0144*/ 	.word	0x00003db0


	//   ....[30]....
        /*0148*/ 	.word	0x00003e10


	//   ....[31]....
        /*014c*/ 	.word	0x000044c0


	//   ....[32]....
        /*0150*/ 	.word	0x00004520


	//   ....[33]....
        /*0154*/ 	.word	0x00004580


	//   ....[34]....
        /*0158*/ 	.word	0x000045e0


	//   ....[35]....
        /*015c*/ 	.word	0x00004640


	//----- nvinfo : EIATTR_EXIT_INSTR_OFFSETS
	.align		4
.L_1481:
        /*0160*/ 	.byte	0x04, 0x1c
        /*0162*/ 	.short	(.L_1483 - .L_1482)


	//   ....[0]....
.L_1482:
        /*0164*/ 	.word	0x00000060


	//   ....[1]....
        /*0168*/ 	.word	0x00003c30


	//----- nvinfo : EIATTR_MAX_THREADS
	.align		4
.L_1483:
        /*016c*/ 	.byte	0x04, 0x05
        /*016e*/ 	.short	(.L_1485 - .L_1484)
.L_1484:
        /*0170*/ 	.word	0x00000080
        /*0174*/ 	.word	0x00000001
        /*0178*/ 	.word	0x00000001


	//----- nvinfo : EIATTR_CRS_STACK_SIZE
	.align		4
.L_1485:
        /*017c*/ 	.byte	0x04, 0x1e
        /*017e*/ 	.short	(.L_1487 - .L_1486)
.L_1486:
        /*0180*/ 	.word	0x00000000
.L_1487:


//--------------------- .nv.info._ZN10layer_norm13ln_fwd_kernelINS_13Kernel_traitsI6__halfS2_S2_fjLj25600ELj2ELj1ELj4ELj8ENS_18Kernel_traits_baseILj25600ES2_S2_S2_fjLj128EEEEEEEvNS_9FwdParamsE --------------------------
	.section	.nv.info._ZN10layer_norm13ln_fwd_kernelINS_13Kernel_traitsI6__halfS2_S2_fjLj25600ELj2ELj1ELj4ELj8ENS_18Kernel_traits_baseILj25600ES2_S2_S2_fjLj128EEEEEEEvNS_9FwdParamsE,"",@"SHT_CUDA_INFO"
	.sectionflags	@""
	.align	4


	//----- nvinfo : EIATTR_CUDA_API_VERSION
	.align		4
        /*0000*/ 	.byte	0x04, 0x37
        /*0002*/ 	.short	(.L_1489 - .L_1488)
.L_1488:
        /*0004*/ 	.word	0x00000082


	//----- nvinfo : EIATTR_SW2861232_WAR
	.align		4
.L_1489:
        /*0008*/ 	.byte	0x01, 0x35
	.zero		2


	//----- nvinfo : EIATTR_PARAM_CBANK
	.align		4
        /*000c*/ 	.byte	0x04, 0x0a
        /*000e*/ 	.short	(.L_1491 - .L_1490)
	.align		4
.L_1490:
        /*0010*/ 	.word	index@(.nv.constant0._ZN10layer_norm13ln_fwd_kernelINS_13Kernel_traitsI6__halfS2_S2_fjLj25600ELj2ELj1ELj4ELj8ENS_18Kernel_traits_baseILj25600ES2_S2_S2_fjLj128EEEEEEEvNS_9FwdParamsE)
        /*0014*/ 	.short	0x0160
        /*0016*/ 	.short	0x0058


	//----- nvinfo : EIATTR_CBANK_PARAM_SIZE
	.align		4
.L_1491:
        /*0018*/ 	.byte	0x03, 0x19
        /*001a*/ 	.short	0x0058


	//----- nvinfo : EIATTR_KPARAM_INFO
	.align		4
        /*001c*/ 	.byte	0x04, 0x17
        /*001e*/ 	.short	(.L_1493 - .L_1492)
.L_1492:
        /*0020*/ 	.word	0x00000000
        /*0024*/ 	.short	0x0000
        /*0026*/ 	.short	0x0000
        /*0028*/ 	.byte	0x00, 0xf0, 0x61, 0x01


	//----- nvinfo : EIATTR_MAXREG_COUNT
	.align		4
.L_1493:
        /*002c*/ 	.byte	0x03, 0x1b
        /*002e*/ 	.short	0x00ff


	//----- nvinfo : EIATTR_NUM_BARRIERS
	.align		4
        /*0030*/ 	.byte	0x02, 0x4c
        /*0032*/ 	.byte	0x01
	.zero		1


	//----- nvinfo : EIATTR_MERCURY_ISA_VERSION
	.align		4
        /*0034*/ 	.byte	0x03, 0x5f
        /*0036*/ 	.short	0x0000


	//----- nvinfo : EIATTR_COOP_GROUP_MASK_REGIDS
	.align		4
        /*0038*/ 	.byte	0x04, 0x29
        /*003a*/ 	.short	(.L_1495 - .L_1494)


	//   ....[0]....
.L_1494:
        /*003c*/ 	.word	0xffffffff


	//   ....[1]....
        /*0040*/ 	.word	0xffffffff


	//   ....[2]....
        /*0044*/ 	.word	0xffffffff


	//   ....[3]....
        /*0048*/ 	.word	0xffffffff


	//   ....[4]....
        /*004c*/ 	.word	0xffffffff


	//   ....[5]....
        /*0050*/ 	.word	0xffffffff


	//   ....[6]....
        /*0054*/ 	.word	0xffffffff


	//   ....[7]....
        /*0058*/ 	.word	0xffffffff


	//   ....[8]....
        /*005c*/ 	.word	0xffffffff


	//   ....[9]....
        /*0060*/ 	.word	0xffffffff


	//   ....[10]....
        /*0064*/ 	.word	0xffffffff


	//   ....[11]....
        /*0068*/ 	.word	0xffffffff


	//   ....[12]....
        /*006c*/ 	.word	0xffffffff


	//   ....[13]....
        /*0070*/ 	.word	0xffffffff


	//   ....[14]....
        /*0074*/ 	.word	0xffffffff


	//   ....[15]....
        /*0078*/ 	.word	0xffffffff


	//   ....[16]....
        /*007c*/ 	.word	0xffffffff


	//   ....[17]....
        /*0080*/ 	.word	0xffffffff


	//   ....[18]....
        /*0084*/ 	.word	0xffffffff


	//   ....[19]....
        /*0088*/ 	.word	0xffffffff


	//   ....[20]....
        /*008c*/ 	.word	0xffffffff


	//   ....[21]....
        /*0090*/ 	.word	0xffffffff


	//   ....[22]....
        /*0094*/ 	.word	0xffffffff


	//   ....[23]....
        /*0098*/ 	.word	0xffffffff


	//   ....[24]....
        /*009c*/ 	.word	0xffffffff


	//   ....[25]....
        /*00a0*/ 	.word	0xffffffff


	//   ....[26]....
        /*00a4*/ 	.word	0xffffffff


	//   ....[27]....
        /*00a8*/ 	.word	0xffffffff


	//   ....[28]....
        /*00ac*/ 	.word	0xffffffff


	//   ....[29]....
        /*00b0*/ 	.word	0xffffffff


	//   ....[30]....
        /*00b4*/ 	.word	0xffffffff


	//   ....[31]....
        /*00b8*/ 	.word	0xffffffff


	//   ....[32]....
        /*00bc*/ 	.word	0xffffffff


	//----- nvinfo : EIATTR_COOP_GROUP_INSTR_OFFSETS
	.align		4
.L_1495:
        /*00c0*/ 	.byte	0x04, 0x28
        /*00c2*/ 	.short	(.L_1497 - .L_1496)


	//   ....[0]....
.L_1496:
        /*00c4*/ 	.word	0x00001960


	//   ....[1]....
        /*00c8*/ 	.word	0x00001990


	//   ....[2]....
        /*00cc*/ 	.word	0x000019b0


	//   ....[3]....
        /*00d0*/ 	.word	0x000019d0


	//   ....[4]....
        /*00d4*/ 	.word	0x000019f0


	//   ....[5]....
        /*00d8*/ 	.word	0x000026a0


	//   ....[6]....
        /*00dc*/ 	.word	0x000026c0


	//   ....[7]....
        /*00e0*/ 	.word	0x000026e0


	//   ....[8]....
        /*00e4*/ 	.word	0x00002700


	//   ....[9]....
        /*00e8*/ 	.word	0x00002720


	//   ....[10]....
        /*00ec*/ 	.word	0x00002820


	//   ....[11]....
        /*00f0*/ 	.word	0x00002860


	//   ....[12]....
        /*00f4*/ 	.word	0x00002870


	//   ....[13]....
        /*00f8*/ 	.word	0x00002880


	//   ....[14]....
        /*00fc*/ 	.word	0x00002910


	//   ....[15]....
        /*0100*/ 	.word	0x00002950


	//   ....[16]....
        /*0104*/ 	.word	0x00002a30


	//   ....[17]....
        /*0108*/ 	.word	0x00002a50


	//   ....[18]....
        /*010c*/ 	.word	0x00002cc0


	//   ....[19]....
        /*0110*/ 	.word	0x00002d50


	//   ....[20]....
        /*0114*/ 	.word	0x00002d60


	//   ....[21]....
        /*0118*/ 	.word	0x00002de0


	//   ....[22]....
        /*011c*/ 	.word	0x00002e40


	//   ....[23]....
        /*0120*/ 	.word	0x000060f0


	//   ....[24]....
        /*0124*/ 	.word	0x00006160


	//   ....[25]....
        /*0128*/ 	.word	0x000061c0


	//   ....[26]....
        /*012c*/ 	.word	0x00006220


	//   ....[27]....
        /*0130*/ 	.word	0x00006280


	//   ....[28]....
        /*0134*/ 	.word	0x00006f70


	//   ....[29]....
        /*0138*/ 	.word	0x00006fd0


	//   ....[30]....
        /*013c*/ 	.word	0x00007030


	//   ....[31]....
        /*0140*/ 	.word	0x00007090


	//   ....[32]....
        /*0144*/ 	.word	0x000070f0


	//----- nvinfo : EIATTR_EXIT_INSTR_OFFSETS
	.align		4
.L_1497:
        /*0148*/ 	.byte	0x04, 0x1c
        /*014a*/ 	.short	(.L_1499 - .L_1498)


	//   ....[0]....
.L_1498:
        /*014c*/ 	.word	0x00000060


	//   ....[1]....
        /*0150*/ 	.word	0x000060a0


	//----- nvinfo : EIATTR_MAX_THREADS
	.align		4
.L_1499:
        /*0154*/ 	.byte	0x04, 0x05
        /*0156*/ 	.short	(.L_1501 - .L_1500)
.L_1500:
        /*0158*/ 	.word	0x00000080
        /*015c*/ 	.word	0x00000001
        /*0160*/ 	.word	0x00000001


	//----- nvinfo : EIATTR_CRS_STACK_SIZE
	.align		4
.L_1501:
        /*0164*/ 	.byte	0x04, 0x1e
        /*0166*/ 	.short	(.L_1503 - .L_1502)
.L_1502:
        /*0168*/ 	.word	0x00000000
.L_1503:


//--------------------- .nv.info._ZN10layer_norm13ln_fwd_kernelINS_13Kernel_traitsIffffjLj25600ELj4ELj1ELj4ELj4ENS_18Kernel_traits_baseILj25600EffffjLj128EEEEEEEvNS_9FwdParamsE --------------------------
	.section	.nv.info._ZN10layer_norm13ln_fwd_kernelINS_13Kernel_traitsIffffjLj25600ELj4ELj1ELj4ELj4ENS_18Kernel_traits_baseILj25600EffffjLj128EEEEEEEvNS_9FwdParamsE,"",@"SHT_CUDA_INFO"
	.sectionflags	@""
	.align	4


	//----- nvinfo : EIATTR_CUDA_API_VERSION
	.align		4
        /*0000*/ 	.byte	0x04, 0x37
        /*0002*/ 	.short	(.L_1505 - .L_1504)
.L_1504:
        /*0004*/ 	.word	0x00000082


	//----- nvinfo : EIATTR_SW2861232_WAR
	.align		4
.L_1505:
        /*0008*/ 	.byte	0x01, 0x35
	.zero		2


	//----- nvinfo : EIATTR_PARAM_CBANK
	.align		4
        /*000c*/ 	.byte	0x04, 0x0a
        /*000e*/ 	.short	(.L_1507 - .L_1506)
	.align		4
.L_1506:
        /*0010*/ 	.word	index@(.nv.constant0._ZN10layer_norm13ln_fwd_kernelINS_13Kernel_traitsIffffjLj25600ELj4ELj1ELj4ELj4ENS_18Kernel_traits_baseILj25600EffffjLj128EEEEEEEvNS_9FwdParamsE)
        /*0014*/ 	.short	0x0160
        /*0016*/ 	.short	0x0058


	//----- nvinfo : EIATTR_CBANK_PARAM_SIZE
	.align		4
.L_1507:
        /*0018*/ 	.byte	0x03, 0x19
        /*001a*/ 	.short	0x0058


	//----- nvinfo : EIATTR_KPARAM_INFO
	.align		4
        /*001c*/ 	.byte	0x04, 0x17
        /*001e*/ 	.short	(.L_1509 - .L_1508)
.L_1508:
        /*0020*/ 	.word	0x00000000
        /*0024*/ 	.short	0x0000
        /*0026*/ 	.short	0x0000
        /*0028*/ 	.byte	0x00, 0xf0, 0x61, 0x01


	//----- nvinfo : EIATTR_MAXREG_COUNT
	.align		4
.L_1509:
        /*002c*/ 	.byte	0x03, 0x1b
        /*002e*/ 	.short	0x00ff


	//----- nvinfo : EIATTR_NUM_BARRIERS
	.align		4
        /*0030*/ 	.byte	0x02, 0x4c
        /*0032*/ 	.byte	0x01
	.zero		1


	//----- nvinfo : EIATTR_MERCURY_ISA_VERSION
	.align		4
        /*0034*/ 	.byte	0x03, 0x5f
        /*0036*/ 	.short	0x0000


	//----- nvinfo : EIATTR_COOP_GROUP_MASK_REGIDS
	.align		4
        /*0038*/ 	.byte	0x04, 0x29
        /*003a*/ 	.short	(.L_1511 - .L_1510)


	//   ....[0]....
.L_1510:
        /*003c*/ 	.word	0xffffffff


	//   ....[1]....
        /*0040*/ 	.word	0xffffffff


	//   ....[2]....
        /*0044*/ 	.word	0xffffffff


	//   ....[3]....
        /*0048*/ 	.word	0xffffffff


	//   ....[4]....
        /*004c*/ 	.word	0xffffffff


	//   ....[5]....
        /*0050*/ 	.word	0xffffffff


	//   ....[6]....
        /*0054*/ 	.word	0xffffffff


	//   ....[7]....
        /*0058*/ 	.word	0xffffffff


	//   ....[8]....
        /*005c*/ 	.word	0xffffffff


	//   ....[9]....
        /*0060*/ 	.word	0xffffffff


	//   ....[10]....
        /*0064*/ 	.word	0xffffffff


	//   ....[11]....
        /*0068*/ 	.word	0xffffffff


	//   ....[12]....
        /*006c*/ 	.word	0xffffffff


	//   ....[13]....
        /*0070*/ 	.word	0xffffffff


	//   ....[14]....
        /*0074*/ 	.word	0xffffffff


	//   ....[15]....
        /*0078*/ 	.word	0xffffffff


	//   ....[16]....
        /*007c*/ 	.word	0xffffffff


	//   ....[17]....
        /*0080*/ 	.word	0xffffffff


	//   ....[18]....
        /*0084*/ 	.word	0xffffffff


	//   ....[19]....
        /*0088*/ 	.word	0xffffffff


	//   ....[20]....
        /*008c*/ 	.word	0xffffffff


	//   ....[21]....
        /*0090*/ 	.word	0xffffffff


	//   ....[22]....
        /*0094*/ 	.word	0xffffffff


	//   ....[23]....
        /*0098*/ 	.word	0xffffffff


	//   ....[24]....
        /*009c*/ 	.word	0xffffffff


	//   ....[25]....
        /*00a0*/ 	.word	0xffffffff


	//   ....[26]....
        /*00a4*/ 	.word	0xffffffff


	//   ....[27]....
        /*00a8*/ 	.word	0xffffffff


	//   ....[28]....
        /*00ac*/ 	.word	0xffffffff


	//   ....[29]....
        /*00b0*/ 	.word	0xffffffff


	//   ....[30]....
        /*00b4*/ 	.word	0xffffffff


	//   ....[31]....
        /*00b8*/ 	.word	0xffffffff


	//   ....[32]....
        /*00bc*/ 	.word	0xffffffff


	//   ....[33]....
        /*00c0*/ 	.word	0xffffffff


	//   ....[34]....
        /*00c4*/ 	.word	0xffffffff


	//   ....[35]....
        /*00c8*/ 	.word	0xffffffff


	//----- nvinfo : EIATTR_COOP_GROUP_INSTR_OFFSETS
	.align		4
.L_1511:
        /*00cc*/ 	.byte	0x04, 0x28
        /*00ce*/ 	.short	(.L_1513 - .L_1512)


	//   ....[0]....
.L_1512:
        /*00d0*/ 	.word	0x00001490


	//   ....[1]....
        /*00d4*/ 	.word	0x000014c0


	//   ....[2]....
        /*00d8*/ 	.word	0x000014e0


	//   ....[3]....
        /*00dc*/ 	.word	0x00001500


	//   ....[4]....
        /*00e0*/ 	.word	0x00001520


	//   ....[5]....
        /*00e4*/ 	.word	0x00001b90


	//   ....[6]....
        /*00e8*/ 	.word	0x00001bb0


	//   ....[7]....
        /*00ec*/ 	.word	0x00001bd0


	//   ....[8]....
        /*00f0*/ 	.word	0x00001bf0


	//   ....[9]....
        /*00f4*/ 	.word	0x00001c10


	//   ....[10]....
        /*00f8*/ 	.word	0x00001d10


	//   ....[11]....
        /*00fc*/ 	.word	0x00001d50


	//   ....[12]....
        /*0100*/ 	.word	0x00001d60


	//   ....[13]....
        /*0104*/ 	.word	0x00001d70


	//   ....[14]....
        /*0108*/ 	.word	0x00001e00


	//   ....[15]....
        /*010c*/ 	.word	0x00001e40


	//   ....[16]....
        /*0110*/ 	.word	0x00001f20


	//   ....[17]....
        /*0114*/ 	.word	0x00001f40


	//   ....[18]....
        /*0118*/ 	.word	0x000021b0


	//   ....[19]....
        /*011c*/ 	.word	0x00002200


	//   ....[20]....
        /*0120*/ 	.word	0x00002210


	//   ....[21]....
        /*0124*/ 	.word	0x00002220


	//   ....[22]....
        /*0128*/ 	.word	0x000022b0


	//   ....[23]....
        /*012c*/ 	.word	0x00002300


	//   ....[24]....
        /*0130*/ 	.word	0x000023f0


	//   ....[25]....
        /*0134*/ 	.word	0x00002410


	//   ....[26]....
        /*0138*/ 	.word	0x000037e0


	//   ....[27]....
        /*013c*/ 	.word	0x00003850


	//   ....[28]....
        /*0140*/ 	.word	0x000038b0


	//   ....[29]....
        /*0144*/ 	.word	0x00003910


	//   ....[30]....
        /*0148*/ 	.word	0x00003970


	//   ....[31]....
        /*014c*/ 	.word	0x00004020


	//   ....[32]....
        /*0150*/ 	.word	0x00004080


	//   ....[33]....
        /*0154*/ 	.word	0x000040e0


	//   ....[34]....
        /*0158*/ 	.word	0x00004140


	//   ....[35]....
        /*015c*/ 	.word	0x000041a0


	//----- nvinfo : EIATTR_EXIT_INSTR_OFFSETS
	.align		4
.L_1513:
        /*0160*/ 	.byte	0x04, 0x1c
        /*0162*/ 	.short	(.L_1515 - .L_1514)


	//   ....[0]....
.L_1514:
        /*0164*/ 	.word	0x00000060


	//   ....[1]....
        /*0168*/ 	.word	0x00003790


	//----- nvinfo : EIATTR_MAX_THREADS
	.align		4
.L_1515:
        /*016c*/ 	.byte	0x04, 0x05
        /*016e*/ 	.short	(.L_1517 - .L_1516)
.L_1516:
        /*0170*/ 	.word	0x00000080
        /*0174*/ 	.word	0x00000001
        /*0178*/ 	.word	0x00000001


	//----- nvinfo : EIATTR_CRS_STACK_SIZE
	.align		4
.L_1517:
        /*017c*/ 	.byte	0x04, 0x1e
        /*017e*/ 	.short	(.L_1519 - .L_1518)
.L_1518:
        /*0180*/ 	.word	0x00000000
.L_1519:


//--------------------- .nv.info._ZN10layer_norm13ln_fwd_kernelINS_13Kernel_traitsI13__nv_bfloat16fS2_fjLj24576ELj2ELj1ELj4ELj16ENS_18Kernel_traits_baseILj24576ES2_fS2_fjLj128EEEEEEEvNS_9FwdParamsE --------------------------
	.section	.nv.info._ZN10layer_norm13ln_fwd_kernelINS_13Kernel_traitsI13__nv_bfloat16fS2_fjLj24576ELj2ELj1ELj4ELj16ENS_18Kernel_traits_baseILj24576ES2_fS2_fjLj128EEEEEEEvNS_9FwdParamsE,"",@"SHT_CUDA_INFO"
	.sectionflags	@""
	.align	4


	//----- nvinfo : EIATTR_CUDA_API_VERSION
	.align		4
        /*0000*/ 	.byte	0x04, 0x37
        /*0002*/ 	.short	(.L_1521 - .L_1520)
.L_1520:
        /*0004*/ 	.word	0x00000082


	//----- nvinfo : EIATTR_SW2861232_WAR
	.align		4
.L_1521:
        /*0008*/ 	.byte	0x01, 0x35
	.zero		2


	//----- nvinfo : EIATTR_PARAM_CBANK
	.align		4
        /*000c*/ 	.byte	0x04, 0x0a
        /*000e*/ 	.short	(.L_1523 - .L_1522)
	.align		4
.L_1522:
        /*0010*/ 	.word	index@(.nv.constant0._ZN10layer_norm13ln_fwd_kernelINS_13Kernel_traitsI13__nv_bfloat16fS2_fjLj24576ELj2ELj1ELj4ELj16ENS_18Kernel_traits_baseILj24576ES2_fS2_fjLj128EEEEEEEvNS_9FwdParamsE)
        /*0014*/ 	.short	0x0160
        /*0016*/ 	.short	0x0058


	//----- nvinfo : EIATTR_CBANK_PARAM_SIZE
	.align		4
.L_1523:
        /*0018*/ 	.byte	0x03, 0x19
        /*001a*/ 	.short	0x0058


	//----- nvinfo : EIATTR_KPARAM_INFO
	.align		4
        /*001c*/ 	.byte	0x04, 0x17
        /*001e*/ 	.short	(.L_1525 - .L_1524)
.L_1524:
        /*0020*/ 	.word	0x00000000
        /*0024*/ 	.short	0x0000
        /*0026*/ 	.short	0x0000
        /*0028*/ 	.byte	0x00, 0xf0, 0x61, 0x01


	//----- nvinfo : EIATTR_MAXREG_COUNT
	.align		4
.L_1525:
        /*002c*/ 	.byte	0x03, 0x1b
        /*002e*/ 	.short	0x00ff


	//----- nvinfo : EIATTR_NUM_BARRIERS
	.align		4
        /*0030*/ 	.byte	0x02, 0x4c
        /*0032*/ 	.byte	0x01
	.zero		1


	//----- nvinfo : EIATTR_MERCURY_ISA_VERSION
	.align		4
        /*0034*/ 	.byte	0x03, 0x5f
        /*0036*/ 	.short	0x0000


	//----- nvinfo : EIATTR_COOP_GROUP_MASK_REGIDS
	.align		4
        /*0038*/ 	.byte	0x04, 0x29
        /*003a*/ 	.short	(.L_1527 - .L_1526)


	//   ....[0]....
.L_1526:
        /*003c*/ 	.word	0xffffffff


	//   ....[1]....
        /*0040*/ 	.word	0xffffffff


	//   ....[2]....
        /*0044*/ 	.word	0xffffffff


	//   ....[3]....
        /*0048*/ 	.word	0xffffffff


	//   ....[4]....
        /*004c*/ 	.word	0xffffffff


	//   ....[5]....
        /*0050*/ 	.word	0xffffffff


	//   ....[6]....
        /*0054*/ 	.word	0xffffffff


	//   ....[7]....
        /*0058*/ 	.word	0xffffffff


	//   ....[8]....
        /*005c*/ 	.word	0xffffffff


	//   ....[9]....
        /*0060*/ 	.word	0xffffffff


	//   ....[10]....
        /*0064*/ 	.word	0xffffffff


	//   ....[11]....
        /*0068*/ 	.word	0xffffffff


	//   ....[12]....
        /*006c*/ 	.word	0xffffffff


	//   ....[13]....
        /*0070*/ 	.word	0xffffffff


	//   ....[14]....
        /*0074*/ 	.word	0xffffffff


	//   ....[15]....
        /*0078*/ 	.word	0xffffffff


	//   ....[16]....
        /*007c*/ 	.word	0xffffffff


	//   ....[17]....
        /*0080*/ 	.word	0xffffffff


	//   ....[18]....
        /*0084*/ 	.word	0xffffffff


	//   ....[19]....
        /*0088*/ 	.word	0xffffffff


	//   ....[20]....
        /*008c*/ 	.word	0xffffffff


	//   ....[21]....
        /*0090*/ 	.word	0xffffffff


	//   ....[22]....
        /*0094*/ 	.word	0xffffffff


	//   ....[23]....
        /*0098*/ 	.word	0xffffffff


	//   ....[24]....
        /*009c*/ 	.word	0xffffffff


	//   ....[25]....
        /*00a0*/ 	.word	0xffffffff


	//   ....[26]....
        /*00a4*/ 	.word	0xffffffff


	//   ....[27]....
        /*00a8*/ 	.word	0xffffffff


	//   ....[28]....
        /*00ac*/ 	.word	0xffffffff


	//   ....[29]....
        /*00b0*/ 	.word	0xffffffff


	//   ....[30]....
        /*00b4*/ 	.word	0xffffffff


	//   ....[31]....
        /*00b8*/ 	.word	0xffffffff


	//   ....[32]....
        /*00bc*/ 	.word	0xffffffff


	//----- nvinfo : EIATTR_COOP_GROUP_INSTR_OFFSETS
	.align		4
.L_1527:
        /*00c0*/ 	.byte	0x04, 0x28
        /*00c2*/ 	.short	(.L_1529 - .L_1528)


	//   ....[0]....
.L_1528:
        /*00c4*/ 	.word	0x00000f70


	//   ....[1]....
        /*00c8*/ 	.word	0x00000fa0


	//   ....[2]....
        /*00cc*/ 	.word	0x00000fc0


	//   ....[3]....
        /*00d0*/ 	.word	0x00000fe0


	//   ....[4]....
        /*00d4*/ 	.word	0x00001000


	//   ....[5]....
        /*00d8*/ 	.word	0x00001c30


	//   ....[6]....
        /*00dc*/ 	.word	0x00001c50


	//   ....[7]....
        /*00e0*/ 	.word	0x00001c70


	//   ....[8]....
        /*00e4*/ 	.word	0x00001c90


	//   ....[9]....
        /*00e8*/ 	.word	0x00001cb0


	//   ....[10]....
        /*00ec*/ 	.word	0x00001db0


	//   ....[11]....
        /*00f0*/ 	.word	0x00001df0


	//   ....[12]....
        /*00f4*/ 	.word	0x00001e00


	//   ....[13]....
        /*00f8*/ 	.word	0x00001e10


	//   ....[14]....
        /*00fc*/ 	.word	0x00001ea0


	//   ....[15]....
        /*0100*/ 	.word	0x00001ed0


	//   ....[16]....
        /*0104*/ 	.word	0x00001fc0


	//   ....[17]....
        /*0108*/ 	.word	0x00001fe0


	//   ....[18]....
        /*010c*/ 	.word	0x00002260


	//   ....[19]....
        /*0110*/ 	.word	0x00002300


	//   ....[20]....
        /*0114*/ 	.word	0x00002310


	//   ....[21]....
        /*0118*/ 	.word	0x00002390


	//   ....[22]....
        /*011c*/ 	.word	0x000023e0


	//   ....[23]....
        /*0120*/ 	.word	0x00005a70


	//   ....[24]....
        /*0124*/ 	.word	0x00005ae0


	//   ....[25]....
        /*0128*/ 	.word	0x00005b40


	//   ....[26]....
        /*012c*/ 	.word	0x00005ba0


	//   ....[27]....
        /*0130*/ 	.word	0x00005c00


	//   ....[28]....
        /*0134*/ 	.word	0x00006870


	//   ....[29]....
        /*0138*/ 	.word	0x000068d0


	//   ....[30]....
        /*013c*/ 	.word	0x00006930


	//   ....[31]....
        /*0140*/ 	.word	0x00006990


	//   ....[32]....
        /*0144*/ 	.word	0x000069f0


	//----- nvinfo : EIATTR_EXIT_INSTR_OFFSETS
	.align		4
.L_1529:
        /*0148*/ 	.byte	0x04, 0x1c
        /*014a*/ 	.short	(.L_1531 - .L_1530)


	//   ....[0]....
.L_1530:
        /*014c*/ 	.word	0x00000060


	//   ....[1]....
        /*0150*/ 	.word	0x00005a20


	//----- nvinfo : EIATTR_MAX_THREADS
	.align		4
.L_1531:
        /*0154*/ 	.byte	0x04, 0x05
        /*0156*/ 	.short	(.L_1533 - .L_1532)
.L_1532:
        /*0158*/ 	.word	0x00000080
        /*015c*/ 	.word	0x00000001
        /*0160*/ 	.word	0x00000001


	//----- nvinfo : EIATTR_CRS_STACK_SIZE
	.align		4
.L_1533:
        /*0164*/ 	.byte	0x04, 0x1e
        /*0166*/ 	.short	(.L_1535 - .L_1534)
.L_1534:
        /*0168*/ 	.word	0x00000000
.L_1535:


//--------------------- .nv.info._ZN10layer_norm13ln_fwd_kernelINS_13Kernel_traitsI13__nv_bfloat16S2_S2_fjLj24576ELj2ELj1ELj4ELj16ENS_18Kernel_traits_baseILj24576ES2_S2_S2_fjLj128EEEEEEEvNS_9FwdParamsE --------------------------
	.section	.nv.info._ZN10layer_norm13ln_fwd_kernelINS_13Kernel_traitsI13__nv_bfloat16S2_S2_fjLj24576ELj2ELj1ELj4ELj16ENS_18Kernel_traits_baseILj24576ES2_S2_S2_fjLj128EEEEEEEvNS_9FwdParamsE,"",@"SHT_CUDA_INFO"
	.sectionflags	@""
	.align	4


	//----- nvinfo : EIATTR_CUDA_API_VERSION
	.align		4
        /*0000*/ 	.byte	0x04, 0x37
        /*0002*/ 	.short	(.L_1537 - .L_1536)
.L_1536:
        /*0004*/ 	.word	0x00000082


	//----- nvinfo : EIATTR_SW2861232_WAR
	.align		4
.L_1537:
        /*0008*/ 	.byte	0x01, 0x35
	.zero		2


	//----- nvinfo : EIATTR_PARAM_CBANK
	.align		4
        /*000c*/ 	.byte	0x04, 0x0a
        /*000e*/ 	.short	(.L_1539 - .L_1538)
	.align		4
.L_1538:
        /*0010*/ 	.word	index@(.nv.constant0._ZN10layer_norm13ln_fwd_kernelINS_13Kernel_traitsI13__nv_bfloat16S2_S2_fjLj24576ELj2ELj1ELj4ELj16ENS_18Kernel_traits_baseILj24576ES2_S2_S2_fjLj128EEEEEEEvNS_9FwdParamsE)
        /*0014*/ 	.short	0x0160
        /*0016*/ 	.short	0x0058


	//----- nvinfo : EIATTR_CBANK_PARAM_SIZE
	.align		4
.L_1539:
        /*0018*/ 	.byte	0x03, 0x19
        /*001a*/ 	.short	0x0058


	//----- nvinfo : EIATTR_KPARAM_INFO
	.align		4
        /*001c*/ 	.byte	0x04, 0x17
        /*001e*/ 	.short	(.L_1541 - .L_1540)
.L_1540:
        /*0020*/ 	.word	0x00000000
        /*0024*/ 	.short	0x0000
        /*0026*/ 	.short	0x0000
        /*0028*/ 	.byte	0x00, 0xf0, 0x61, 0x01


	//----- nvinfo : EIATTR_MAXREG_COUNT
	.align		4
.L_1541:
        /*002c*/ 	.byte	0x03, 0x1b
        /*002e*/ 	.short	0x00ff


	//----- nvinfo : EIATTR_NUM_BARRIERS
	.align		4
        /*0030*/ 	.byte	0x02, 0x4c
        /*0032*/ 	.byte	0x01
	.zero		1


	//----- nvinfo : EIATTR_MERCURY_ISA_VERSION
	.align		4
        /*0034*/ 	.byte	0x03, 0x5f
        /*0036*/ 	.short	0x0000


	//----- nvinfo : EIATTR_COOP_GROUP_MASK_REGIDS
	.align		4
        /*0038*/ 	.byte	0x04, 0x29
        /*003a*/ 	.short	(.L_1543 - .L_1542)


	//   ....[0]....
.L_1542:
        /*003c*/ 	.word	0xffffffff


	//   ....[1]....
        /*0040*/ 	.word	0xffffffff


	//   ....[2]....
        /*0044*/ 	.word	0xffffffff


	//   ....[3]....
        /*0048*/ 	.word	0xffffffff


	//   ....[4]....
        /*004c*/ 	.word	0xffffffff


	//   ....[5]....
        /*0050*/ 	.word	0xffffffff


	//   ....[6]....
        /*0054*/ 	.word	0xffffffff


	//   ....[7]....
        /*0058*/ 	.word	0xffffffff


	//   ....[8]....
        /*005c*/ 	.word	0xffffffff


	//   ....[9]....
        /*0060*/ 	.word	0xffffffff


	//   ....[10]....
        /*0064*/ 	.word	0xffffffff


	//   ....[11]....
        /*0068*/ 	.word	0xffffffff


	//   ....[12]....
        /*006c*/ 	.word	0xffffffff


	//   ....[13]....
        /*0070*/ 	.word	0xffffffff


	//   ....[14]....
        /*0074*/ 	.word	0xffffffff


	//   ....[15]....
        /*0078*/ 	.word	0xffffffff


	//   ....[16]....
        /*007c*/ 	.word	0xffffffff


	//   ....[17]....
        /*0080*/ 	.word	0xffffffff


	//   ....[18]....
        /*0084*/ 	.word	0xffffffff


	//   ....[19]....
        /*0088*/ 	.word	0xffffffff


	//   ....[20]....
        /*008c*/ 	.word	0xffffffff


	//   ....[21]....
        /*0090*/ 	.word	0xffffffff


	//   ....[22]....
        /*0094*/ 	.word	0xffffffff


	//   ....[23]....
        /*0098*/ 	.word	0xffffffff


	//   ....[24]....
        /*009c*/ 	.word	0xffffffff


	//   ....[25]....
        /*00a0*/ 	.word	0xffffffff


	//   ....[26]....
        /*00a4*/ 	.word	0xffffffff


	//   ....[27]....
        /*00a8*/ 	.word	0xffffffff


	//   ....[28]....
        /*00ac*/ 	.word	0xffffffff


	//   ....[29]....
        /*00b0*/ 	.word	0xffffffff


	//   ....[30]....
        /*00b4*/ 	.word	0xffffffff


	//   ....[31]....
        /*00b8*/ 	.word	0xffffffff


	//   ....[32]....
        /*00bc*/ 	.word	0xffffffff


	//----- nvinfo : EIATTR_COOP_GROUP_INSTR_OFFSETS
	.align		4
.L_1543:
        /*00c0*/ 	.byte	0x04, 0x28
        /*00c2*/ 	.short	(.L_1545 - .L_1544)


	//   ....[0]....
.L_1544:
        /*00c4*/ 	.word	0x00001190


	//   ....[1]....
        /*00c8*/ 	.word	0x000011c0


	//   ....[2]....
        /*00cc*/ 	.word	0x000011e0


	//   ....[3]....
        /*00d0*/ 	.word	0x00001200


	//   ....[4]....
        /*00d4*/ 	.word	0x00001220


	//   ....[5]....
        /*00d8*/ 	.word	0x00001e50


	//   ....[6]....
        /*00dc*/ 	.word	0x00001e70


	//   ....[7]....
        /*00e0*/ 	.word	0x00001e90


	//   ....[8]....
        /*00e4*/ 	.word	0x00001eb0


	//   ....[9]....
        /*00e8*/ 	.word	0x00001ed0


	//   ....[10]....
        /*00ec*/ 	.word	0x00001fd0


	//   ....[11]....
        /*00f0*/ 	.word	0x00002010


	//   ....[12]....
        /*00f4*/ 	.word	0x00002020


	//   ....[13]....
        /*00f8*/ 	.word	0x00002030


	//   ....[14]....
        /*00fc*/ 	.word	0x000020c0


	//   ....[15]....
        /*0100*/ 	.word	0x00002100


	//   ....[16]....
        /*0104*/ 	.word	0x000021e0


	//   ....[17]....
        /*0108*/ 	.word	0x00002200


	//   ....[18]....
        /*010c*/ 	.word	0x00002470


	//   ....[19]....
        /*0110*/ 	.word	0x000024c0


	//   ....[20]....
        /*0114*/ 	.word	0x000024d0


	//   ....[21]....
        /*0118*/ 	.word	0x000025b0


	//   ....[22]....
        /*011c*/ 	.word	0x000025d0


	//   ....[23]....
        /*0120*/ 	.word	0x00004460


	//   ....[24]....
        /*0124*/ 	.word	0x000044d0


	//   ....[25]....
        /*0128*/ 	.word	0x00004530


	//   ....[26]....
        /*012c*/ 	.word	0x00004590


	//   ....[27]....
        /*0130*/ 	.word	0x000045f0


	//   ....[28]....
        /*0134*/ 	.word	0x00005260


	//   ....[29]....
        /*0138*/ 	.word	0x000052c0


	//   ....[30]....
        /*013c*/ 	.word	0x00005320


	//   ....[31]....
        /*0140*/ 	.word	0x00005380


	//   ....[32]....
        /*0144*/ 	.word	0x000053e0


	//----- nvinfo : EIATTR_EXIT_INSTR_OFFSETS
	.align		4
.L_1545:
        /*0148*/ 	.byte	0x04, 0x1c
        /*014a*/ 	.short	(.L_1547 - .L_1546)


	//   ....[0]....
.L_1546:
        /*014c*/ 	.word	0x00000060


	//   ....[1]....
        /*0150*/ 	.word	0x00004410


	//----- nvinfo : EIATTR_MAX_THREADS
	.align		4
.L_1547:
        /*0154*/ 	.byte	0x04, 0x05
        /*0156*/ 	.short	(.L_1549 - .L_1548)
.L_1548:
        /*0158*/ 	.word	0x00000080
        /*015c*/ 	.word	0x00000001
        /*0160*/ 	.word	0x00000001


	//----- nvinfo : EIATTR_CRS_STACK_SIZE
	.align		4
.L_1549:
        /*0164*/ 	.byte	0x04, 0x1e
        /*0166*/ 	.short	(.L_1551 - .L_1550)
.L_1550:
        /*0168*/ 	.word	0x00000000
.L_1551:


//--------------------- .nv.info._ZN10layer_norm13ln_fwd_kernelINS_13Kernel_traitsI6__halffS2_fjLj24576ELj2ELj1ELj4ELj16ENS_18Kernel_traits_baseILj24576ES2_fS2_fjLj128EEEEEEEvNS_9FwdParamsE --------------------------
	.section	.nv.info._ZN10layer_norm13ln_fwd_kernelINS_13Kernel_traitsI6__halffS2_fjLj24576ELj2ELj1ELj4ELj16ENS_18Kernel_traits_baseILj24576ES2_fS2_fjLj128EEEEEEEvNS_9FwdParamsE,"",@"SHT_CUDA_INFO"
	.sectionflags	@""
	.align	4


	//----- nvinfo : EIATTR_CUDA_API_VERSION
	.align		4
        /*0000*/ 	.byte	0x04, 0x37
        /*0002*/ 	.short	(.L_1553 - .L_1552)
.L_1552:
        /*0004*/ 	.word	0x00000082


	//----- nvinfo : EIATTR_SW2861232_WAR
	.align		4
.L_1553:
        /*0008*/ 	.byte	0x01, 0x35
	.zero		2


	//----- nvinfo : EIATTR_PARAM_CBANK
	.align		4
        /*000c*/ 	.byte	0x04, 0x0a
        /*000e*/ 	.short	(.L_1555 - .L_1554)
	.align		4
.L_1554:
        /*0010*/ 	.word	index@(.nv.constant0._ZN10layer_norm13ln_fwd_kernelINS_13Kernel_traitsI6__halffS2_fjLj24576ELj2ELj1ELj4ELj16ENS_18Kernel_traits_baseILj24576ES2_fS2_fjLj128EEEEEEEvNS_9FwdParamsE)
        /*0014*/ 	.short	0x0160
        /*0016*/ 	.short	0x0058


	//----- nvinfo : EIATTR_CBANK_PARAM_SIZE
	.align		4
.L_1555:
        /*0018*/ 	.byte	0x03, 0x19
        /*001a*/ 	.short	0x0058


	//----- nvinfo : EIATTR_KPARAM_INFO
	.align		4
        /*001c*/ 	.byte	0x04, 0x17
        /*001e*/ 	.short	(.L_1557 - .L_1556)
.L_1556:
        /*0020*/ 	.word	0x00000000
        /*0024*/ 	.short	0x0000
        /*0026*/ 	.short	0x0000
        /*0028*/ 	.byte	0x00, 0xf0, 0x61, 0x01


	//----- nvinfo : EIATTR_MAXREG_COUNT
	.align		4
.L_1557:
        /*002c*/ 	.byte	0x03, 0x1b
        /*002e*/ 	.short	0x00ff


	//----- nvinfo : EIATTR_NUM_BARRIERS
	.align		4
        /*0030*/ 	.byte	0x02, 0x4c
        /*0032*/ 	.byte	0x01
	.zero		1


	//----- nvinfo : EIATTR_MERCURY_ISA_VERSION
	.align		4
        /*0034*/ 	.byte	0x03, 0x5f
        /*0036*/ 	.short	0x0000


	//----- nvinfo : EIATTR_COOP_GROUP_MASK_REGIDS
	.align		4
        /*0038*/ 	.byte	0x04, 0x29
        /*003a*/ 	.short	(.L_1559 - .L_1558)


	//   ....[0]....
.L_1558:
        /*003c*/ 	.word	0xffffffff


	//   ....[1]....
        /*0040*/ 	.word	0xffffffff


	//   ....[2]....
        /*0044*/ 	.word	0xffffffff


	//   ....[3]....
        /*0048*/ 	.word	0xffffffff


	//   ....[4]....
        /*004c*/ 	.word	0xffffffff


	//   ....[5]....
        /*0050*/ 	.word	0xffffffff


	//   ....[6]....
        /*0054*/ 	.word	0xffffffff


	//   ....[7]....
        /*0058*/ 	.word	0xffffffff


	//   ....[8]....
        /*005c*/ 	.word	0xffffffff


	//   ....[9]....
        /*0060*/ 	.word	0xffffffff


	//   ....[10]....
        /*0064*/ 	.word	0xffffffff


	//   ....[11]....
        /*0068*/ 	.word	0xffffffff


	//   ....[12]....
        /*006c*/ 	.word	0xffffffff


	//   ....[13]....
        /*0070*/ 	.word	0xffffffff


	//   ....[14]....
        /*0074*/ 	.word	0xffffffff


	//   ....[15]....
        /*0078*/ 	.word	0xffffffff


	//   ....[16]....
        /*007c*/ 	.word	0xffffffff


	//   ....[17]....
        /*0080*/ 	.word	0xffffffff


	//   ....[18]....
        /*0084*/ 	.word	0xffffffff


	//   ....[19]....
        /*0088*/ 	.word	0xffffffff


	//   ....[20]....
        /*008c*/ 	.word	0xffffffff


	//   ....[21]....
        /*0090*/ 	.word	0xffffffff


	//   ....[22]....
        /*0094*/ 	.word	0xffffffff


	//   ....[23]....
        /*0098*/ 	.word	0xffffffff


	//   ....[24]....
        /*009c*/ 	.word	0xffffffff


	//   ....[25]....
        /*00a0*/ 	.word	0xffffffff


	//   ....[26]....
        /*00a4*/ 	.word	0xffffffff


	//   ....[27]....
        /*00a8*/ 	.word	0xffffffff


	//   ....[28]....
        /*00ac*/ 	.word	0xffffffff


	//   ....[29]....
        /*00b0*/ 	.word	0xffffffff


	//   ....[30]....
        /*00b4*/ 	.word	0xffffffff


	//   ....[31]....
        /*00b8*/ 	.word	0xffffffff


	//   ....[32]....
        /*00bc*/ 	.word	0xffffffff


	//----- nvinfo : EIATTR_COOP_GROUP_INSTR_OFFSETS
	.align		4
.L_1559:
        /*00c0*/ 	.byte	0x04, 0x28
        /*00c2*/ 	.short	(.L_1561 - .L_1560)


	//   ....[0]....
.L_1560:
        /*00c4*/ 	.word	0x00000f70


	//   ....[1]....
        /*00c8*/ 	.word	0x00000fa0


	//   ....[2]....
        /*00cc*/ 	.word	0x00000fc0


	//   ....[3]....
        /*00d0*/ 	.word	0x00000fe0


	//   ....[4]....
        /*00d4*/ 	.word	0x00001000


	//   ....[5]....
        /*00d8*/ 	.word	0x00001c30


	//   ....[6]....
        /*00dc*/ 	.word	0x00001c50


	//   ....[7]....
        /*00e0*/ 	.word	0x00001c70


	//   ....[8]....
        /*00e4*/ 	.word	0x00001c90


	//   ....[9]....
        /*00e8*/ 	.word	0x00001cb0


	//   ....[10]....
        /*00ec*/ 	.word	0x00001db0


	//   ....[11]....
        /*00f0*/ 	.word	0x00001df0


	//   ....[12]....
        /*00f4*/ 	.word	0x00001e00


	//   ....[13]....
        /*00f8*/ 	.word	0x00001e10


	//   ....[14]....
        /*00fc*/ 	.word	0x00001ea0


	//   ....[15]....
        /*0100*/ 	.word	0x00001ed0


	//   ....[16]....
        /*0104*/ 	.word	0x00001fc0


	//   ....[17]....
        /*0108*/ 	.word	0x00001fe0


	//   ....[18]....
        /*010c*/ 	.word	0x00002260


	//   ....[19]....
        /*0110*/ 	.word	0x00002300


	//   ....[20]....
        /*0114*/ 	.word	0x00002310


	//   ....[21]....
        /*0118*/ 	.word	0x00002390


	//   ....[22]....
        /*011c*/ 	.word	0x000023e0


	//   ....[23]....
        /*0120*/ 	.word	0x00005420


	//   ....[24]....
        /*0124*/ 	.word	0x00005490


	//   ....[25]....
        /*0128*/ 	.word	0x000054f0


	//   ....[26]....
        /*012c*/ 	.word	0x00005550


	//   ....[27]....
        /*0130*/ 	.word	0x000055b0


	//   ....[28]....
        /*0134*/ 	.word	0x00006220


	//   ....[29]....
        /*0138*/ 	.word	0x00006280


	//   ....[30]....
        /*013c*/ 	.word	0x000062e0


	//   ....[31]....
        /*0140*/ 	.word	0x00006340


	//   ....[32]....
        /*0144*/ 	.word	0x000063a0


	//----- nvinfo : EIATTR_EXIT_INSTR_OFFSETS
	.align		4
.L_1561:
        /*0148*/ 	.byte	0x04, 0x1c
        /*014a*/ 	.short	(.L_1563 - .L_1562)


	//   ....[0]....
.L_1562:
        /*014c*/ 	.word	0x00000060


	//   ....[1]....
        /*0150*/ 	.word	0x000053d0


	//----- nvinfo : EIATTR_MAX_THREADS
	.align		4
.L_1563:
        /*0154*/ 	.byte	0x04, 0x05
        /*0156*/ 	.short	(.L_1565 - .L_1564)
.L_1564:
        /*0158*/ 	.word	0x00000080
        /*015c*/ 	.word	0x00000001
        /*0160*/ 	.word	0x00000001


	//----- nvinfo : EIATTR_CRS_STACK_SIZE
	.align		4
.L_1565:
        /*0164*/ 	.byte	0x04, 0x1e
        /*0166*/ 	.short	(.L_1567 - .L_1566)
.L_1566:
        /*0168*/ 	.word	0x00000000
.L_1567:


//--------------------- .nv.info._ZN10layer_norm13ln_fwd_kernelINS_13Kernel_traitsI6__halfS2_S2_fjLj24576ELj2ELj1ELj4ELj16ENS_18Kernel_traits_baseILj24576ES2_S2_S2_fjLj128EEEEEEEvNS_9FwdParamsE --------------------------
	.section	.nv.info._ZN10layer_norm13ln_fwd_kernelINS_13Kernel_traitsI6__halfS2_S2_fjLj24576ELj2ELj1ELj4ELj16ENS_18Kernel_traits_baseILj24576ES2_S2_S2_fjLj128EEEEEEEvNS_9FwdParamsE,"",@"SHT_CUDA_INFO"
	.sectionflags	@""
	.align	4


	//----- nvinfo : EIATTR_CUDA_API_VERSION
	.align		4
        /*0000*/ 	.byte	0x04, 0x37
        /*0002*/ 	.short	(.L_1569 - .L_1568)
.L_1568:
        /*0004*/ 	.word	0x00000082


	//----- nvinfo : EIATTR_SW2861232_WAR
	.align		4
.L_1569:
        /*0008*/ 	.byte	0x01, 0x35
	.zero		2


	//----- nvinfo : EIATTR_PARAM_CBANK
	.align		4
        /*000c*/ 	.byte	0x04, 0x0a
        /*000e*/ 	.short	(.L_1571 - .L_1570)
	.align		4
.L_1570:
        /*0010*/ 	.word	index@(.nv.constant0._ZN10layer_norm13ln_fwd_kernelINS_13Kernel_traitsI6__halfS2_S2_fjLj24576ELj2ELj1ELj4ELj16ENS_18Kernel_traits_baseILj24576ES2_S2_S2_fjLj128EEEEEEEvNS_9FwdParamsE)
        /*0014*/ 	.short	0x0160
        /*0016*/ 	.short	0x0058


	//----- nvinfo : EIATTR_CBANK_PARAM_SIZE
	.align		4
.L_1571:
        /*0018*/ 	.byte	0x03, 0x19
        /*001a*/ 	.short	0x0058


	//----- nvinfo : EIATTR_KPARAM_INFO
	.align		4
        /*001c*/ 	.byte	0x04, 0x17
        /*001e*/ 	.short	(.L_1573 - .L_1572)
.L_1572:
        /*0020*/ 	.word	0x00000000
        /*0024*/ 	.short	0x0000
        /*0026*/ 	.short	0x0000
        /*0028*/ 	.byte	0x00, 0xf0, 0x61, 0x01


	//----- nvinfo : EIATTR_MAXREG_COUNT
	.align		4
.L_1573:
        /*002c*/ 	.byte	0x03, 0x1b
        /*002e*/ 	.short	0x00ff


	//----- nvinfo : EIATTR_NUM_BARRIERS
	.align		4
        /*0030*/ 	.byte	0x02, 0x4c
        /*0032*/ 	.byte	0x01
	.zero		1


	//----- nvinfo : EIATTR_MERCURY_ISA_VERSION
	.align		4
        /*0034*/ 	.byte	0x03, 0x5f
        /*0036*/ 	.short	0x0000


	//----- nvinfo : EIATTR_COOP_GROUP_MASK_REGIDS
	.align		4
        /*0038*/ 	.byte	0x04, 0x29
        /*003a*/ 	.short	(.L_1575 - .L_1574)


	//   ....[0]....
.L_1574:
        /*003c*/ 	.word	0xffffffff


	//   ....[1]....
        /*0040*/ 	.word	0xffffffff


	//   ....[2]....
        /*0044*/ 	.word	0xffffffff


	//   ....[3]....
        /*0048*/ 	.word	0xffffffff


	//   ....[4]....
        /*004c*/ 	.word	0xffffffff


	//   ....[5]....
        /*0050*/ 	.word	0xffffffff


	//   ....[6]....
        /*0054*/ 	.word	0xffffffff


	//   ....[7]....
        /*0058*/ 	.word	0xffffffff


	//   ....[8]....
        /*005c*/ 	.word	0xffffffff


	//   ....[9]....
        /*0060*/ 	.word	0xffffffff


	//   ....[10]....
        /*0064*/ 	.word	0xffffffff


	//   ....[11]....
        /*0068*/ 	.word	0xffffffff


	//   ....[12]....
        /*006c*/ 	.word	0xffffffff


	//   ....[13]....
        /*0070*/ 	.word	0xffffffff


	//   ....[14]....
        /*0074*/ 	.word	0xffffffff


	//   ....[15]....
        /*0078*/ 	.word	0xffffffff


	//   ....[16]....
        /*007c*/ 	.word	0xffffffff


	//   ....[17]....
        /*0080*/ 	.word	0xffffffff


	//   ....[18]....
        /*0084*/ 	.word	0xffffffff


	//   ....[19]....
        /*0088*/ 	.word	0xffffffff


	//   ....[20]....
        /*008c*/ 	.word	0xffffffff


	//   ....[21]....
        /*0090*/ 	.word	0xffffffff


	//   ....[22]....
        /*0094*/ 	.word	0xffffffff


	//   ....[23]....
        /*0098*/ 	.word	0xffffffff


	//   ....[24]....
        /*009c*/ 	.word	0xffffffff


	//   ....[25]....
        /*00a0*/ 	.word	0xffffffff


	//   ....[26]....
        /*00a4*/ 	.word	0xffffffff


	//   ....[27]....
        /*00a8*/ 	.word	0xffffffff


	//   ....[28]....
        /*00ac*/ 	.word	0xffffffff


	//   ....[29]....
        /*00b0*/ 	.word	0xffffffff


	//   ....[30]....
        /*00b4*/ 	.word	0xffffffff


	//   ....[31]....
        /*00b8*/ 	.word	0xffffffff


	//   ....[32]....
        /*00bc*/ 	.word	0xffffffff


	//----- nvinfo : EIATTR_COOP_GROUP_INSTR_OFFSETS
	.align		4
.L_1575:
        /*00c0*/ 	.byte	0x04, 0x28
        /*00c2*/ 	.short	(.L_1577 - .L_1576)


	//   ....[0]....
.L_1576:
        /*00c4*/ 	.word	0x00001190


	//   ....[1]....
        /*00c8*/ 	.word	0x000011c0


	//   ....[2]....
        /*00cc*/ 	.word	0x000011e0


	//   ....[3]....
        /*00d0*/ 	.word	0x00001200


	//   ....[4]....
        /*00d4*/ 	.word	0x00001220


	//   ....[5]....
        /*00d8*/ 	.word	0x00001e50


	//   ....[6]....
        /*00dc*/ 	.word	0x00001e70


	//   ....[7]....
        /*00e0*/ 	.word	0x00001e90


	//   ....[8]....
        /*00e4*/ 	.word	0x00001eb0


	//   ....[9]....
        /*00e8*/ 	.word	0x00001ed0


	//   ....[10]....
        /*00ec*/ 	.word	0x00001fd0


	//   ....[11]....
        /*00f0*/ 	.word	0x00002010


	//   ....[12]....
        /*00f4*/ 	.word	0x00002020


	//   ....[13]....
        /*00f8*/ 	.word	0x00002030


	//   ....[14]....
        /*00fc*/ 	.word	0x000020c0


	//   ....[15]....
        /*0100*/ 	.word	0x00002100


	//   ....[16]....
        /*0104*/ 	.word	0x000021e0


	//   ....[17]....
        /*0108*/ 	.word	0x00002200


	//   ....[18]....
        /*010c*/ 	.word	0x00002470


	//   ....[19]....
        /*0110*/ 	.word	0x000024c0


	//   ....[20]....
        /*0114*/ 	.word	0x000024d0


	//   ....[21]....
        /*0118*/ 	.word	0x000025b0


	//   ....[22]....
        /*011c*/ 	.word	0x000025d0


	//   ....[23]....
        /*0120*/ 	.word	0x00003b60


	//   ....[24]....
        /*0124*/ 	.word	0x00003bd0


	//   ....[25]....
        /*0128*/ 	.word	0x00003c30


	//   ....[26]....
        /*012c*/ 	.word	0x00003c90


	//   ....[27]....
        /*0130*/ 	.word	0x00003cf0


	//   ....[28]....
        /*0134*/ 	.word	0x00004960


	//   ....[29]....
        /*0138*/ 	.word	0x000049c0


	//   ....[30]....
        /*013c*/ 	.word	0x00004a20


	//   ....[31]....
        /*0140*/ 	.word	0x00004a80


	//   ....[32]....
        /*0144*/ 	.word	0x00004ae0


	//----- nvinfo : EIATTR_EXIT_INSTR_OFFSETS
	.align		4
.L_1577:
        /*0148*/ 	.byte	0x04, 0x1c
        /*014a*/ 	.short	(.L_1579 - .L_1578)


	//   ....[0]....
.L_1578:
        /*014c*/ 	.word	0x00000060


	//   ....[1]....
        /*0150*/ 	.word	0x00003b10


	//----- nvinfo : EIATTR_MAX_THREADS
	.align		4
.L_1579:
        /*0154*/ 	.byte	0x04, 0x05
        /*0156*/ 	.short	(.L_1581 - .L_1580)
.L_1580:
        /*0158*/ 	.word	0x00000080
        /*015c*/ 	.word	0x00000001
        /*0160*/ 	.word	0x00000001


	//----- nvinfo : EIATTR_CRS_STACK_SIZE
	.align		4
.L_1581:
        /*0164*/ 	.byte	0x04, 0x1e
        /*0166*/ 	.short	(.L_1583 - .L_1582)
.L_1582:
        /*0168*/ 	.word	0x00000000
.L_1583:


//--------------------- .nv.info._ZN10layer_norm13ln_fwd_kernelINS_13Kernel_traitsIffffjLj24576ELj4ELj1ELj4ELj16ENS_18Kernel_traits_baseILj24576EffffjLj128EEEEEEEvNS_9FwdParamsE --------------------------
	.section	.nv.info._ZN10layer_norm13ln_fwd_kernelINS_13Kernel_traitsIffffjLj24576ELj4ELj1ELj4ELj16ENS_18Kernel_traits_baseILj24576EffffjLj128EEEEEEEvNS_9FwdParamsE,"",@"SHT_CUDA_INFO"
	.sectionflags	@""
	.align	4


	//----- nvinfo : EIATTR_CUDA_API_VERSION
	.align		4
        /*0000*/ 	.byte	0x04, 0x37
        /*0002*/ 	.short	(.L_1585 - .L_1584)
.L_1584:
        /*0004*/ 	.word	0x00000082


	//----- nvinfo : EIATTR_SW2861232_WAR
	.align		4
.L_1585:
        /*0008*/ 	.byte	0x01, 0x35
	.zero		2


	//----- nvinfo : EIATTR_PARAM_CBANK
	.align		4
        /*000c*/ 	.byte	0x04, 0x0a
        /*000e*/ 	.short	(.L_1587 - .L_1586)
	.align		4
.L_1586:
        /*0010*/ 	.word	index@(.nv.constant0._ZN10layer_norm13ln_fwd_kernelINS_13Kernel_traitsIffffjLj24576ELj4ELj1ELj4ELj16ENS_18Kernel_traits_baseILj24576EffffjLj128EEEEEEEvNS_9FwdParamsE)
        /*0014*/ 	.short	0x0160
        /*0016*/ 	.short	0x0058


	//----- nvinfo : EIATTR_CBANK_PARAM_SIZE
	.align		4
.L_1587:
        /*0018*/ 	.byte	0x03, 0x19
        /*001a*/ 	.short	0x0058


	//----- nvinfo : EIATTR_KPARAM_INFO
	.align		4
        /*001c*/ 	.byte	0x04, 0x17
        /*001e*/ 	.short	(.L_1589 - .L_1588)
.L_1588:
        /*0020*/ 	.word	0x00000000
        /*0024*/ 	.short	0x0000
        /*0026*/ 	.short	0x0000
        /*0028*/ 	.byte	0x00, 0xf0, 0x61, 0x01


	//----- nvinfo : EIATTR_MAXREG_COUNT
	.align		4
.L_1589:
        /*002c*/ 	.byte	0x03, 0x1b
        /*002e*/ 	.short	0x00ff


	//----- nvinfo : EIATTR_NUM_BARRIERS
	.align		4
        /*0030*/ 	.byte	0x02, 0x4c
        /*0032*/ 	.byte	0x01
	.zero		1


	//----- nvinfo : EIATTR_MERCURY_ISA_VERSION
	.align		4
        /*0034*/ 	.byte	0x03, 0x5f
        /*0036*/ 	.short	0x0000


	//----- nvinfo : EIATTR_COOP_GROUP_MASK_REGIDS
	.align		4
        /*0038*/ 	.byte	0x04, 0x29
        /*003a*/ 	.short	(.L_1591 - .L_1590)


	//   ....[0]....
.L_1590:
        /*003c*/ 	.word	0xffffffff


	//   ....[1]....
        /*0040*/ 	.word	0xffffffff


	//   ....[2]....
        /*0044*/ 	.word	0xffffffff


	//   ....[3]....
        /*0048*/ 	.word	0xffffffff


	//   ....[4]....
        /*004c*/ 	.word	0xffffffff


	//   ....[5]....
        /*0050*/ 	.word	0xffffffff


	//   ....[6]....
        /*0054*/ 	.word	0xffffffff


	//   ....[7]....
        /*0058*/ 	.word	0xffffffff


	//   ....[8]....
        /*005c*/ 	.word	0xffffffff


	//   ....[9]....
        /*0060*/ 	.word	0xffffffff


	//   ....[10]....
        /*0064*/ 	.word	0xffffffff


	//   ....[11]....
        /*0068*/ 	.word	0xffffffff


	//   ....[12]....
        /*006c*/ 	.word	0xffffffff


	//   ....[13]....
        /*0070*/ 	.word	0xffffffff


	//   ....[14]....
        /*0074*/ 	.word	0xffffffff


	//   ....[15]....
        /*0078*/ 	.word	0xffffffff


	//   ....[16]....
        /*007c*/ 	.word	0xffffffff


	//   ....[17]....
        /*0080*/ 	.word	0xffffffff


	//   ....[18]....
        /*0084*/ 	.word	0xffffffff


	//   ....[19]....
        /*0088*/ 	.word	0xffffffff


	//   ....[20]....
        /*008c*/ 	.word	0xffffffff


	//   ....[21]....
        /*0090*/ 	.word	0xffffffff


	//   ....[22]....
        /*0094*/ 	.word	0xffffffff


	//   ....[23]....
        /*0098*/ 	.word	0xffffffff


	//   ....[24]....
        /*009c*/ 	.word	0xffffffff


	//   ....[25]....
        /*00a0*/ 	.word	0xffffffff


	//   ....[26]....
        /*00a4*/ 	.word	0xffffffff


	//   ....[27]....
        /*00a8*/ 	.word	0xffffffff


	//   ....[28]....
        /*00ac*/ 	.word	0xffffffff


	//   ....[29]....
        /*00b0*/ 	.word	0xffffffff


	//   ....[30]....
        /*00b4*/ 	.word	0xffffffff


	//   ....[31]....
        /*00b8*/ 	.word	0xffffffff


	//   ....[32]....
        /*00bc*/ 	.word	0xffffffff


	//   ....[33]....
        /*00c0*/ 	.word	0xffffffff


	//   ....[34]....
        /*00c4*/ 	.word	0xffffffff


	//   ....[35]....
        /*00c8*/ 	.word	0xffffffff


	//----- nvinfo : EIATTR_COOP_GROUP_INSTR_OFFSETS
	.align		4
.L_1591:
        /*00cc*/ 	.byte	0x04, 0x28
        /*00ce*/ 	.short	(.L_1593 - .L_1592)


	//   ....[0]....
.L_1592:
        /*00d0*/ 	.word	0x000008c0


	//   ....[1]....
        /*00d4*/ 	.word	0x000008f0


	//   ....[2]....
        /*00d8*/ 	.word	0x00000910


	//   ....[3]....
        /*00dc*/ 	.word	0x00000930


	//   ....[4]....
        /*00e0*/ 	.word	0x00000950


	//   ....[5]....
        /*00e4*/ 	.word	0x00000f80


	//   ....[6]....
        /*00e8*/ 	.word	0x00000fa0


	//   ....[7]....
        /*00ec*/ 	.word	0x00000fc0


	//   ....[8]....
        /*00f0*/ 	.word	0x00000fe0


	//   ....[9]....
        /*00f4*/ 	.word	0x00001000


	//   ....[10]....
        /*00f8*/ 	.word	0x00001110


	//   ....[11]....
        /*00fc*/ 	.word	0x00001130


	//   ....[12]....
        /*0100*/ 	.word	0x00001140


	//   ....[13]....
        /*0104*/ 	.word	0x00001200


	//   ....[14]....
        /*0108*/ 	.word	0x00001210


	//   ....[15]....
        /*010c*/ 	.word	0x00001220


	//   ....[16]....
        /*0110*/ 	.word	0x00001310


	//   ....[17]....
        /*0114*/ 	.word	0x00001330


	//   ....[18]....
        /*0118*/ 	.word	0x000015a0


	//   ....[19]....
        /*011c*/ 	.word	0x000015b0


	//   ....[20]....
        /*0120*/ 	.word	0x000015c0


	//   ....[21]....
        /*0124*/ 	.word	0x00001680


	//   ....[22]....
        /*0128*/ 	.word	0x00001690


	//   ....[23]....
        /*012c*/ 	.word	0x000016a0


	//   ....[24]....
        /*0130*/ 	.word	0x00001780


	//   ....[25]....
        /*0134*/ 	.word	0x000017b0


	//   ....[26]....
        /*0138*/ 	.word	0x00002530


	//   ....[27]....
        /*013c*/ 	.word	0x00002590


	//   ....[28]....
        /*0140*/ 	.word	0x000025f0


	//   ....[29]....
        /*0144*/ 	.word	0x00002650


	//   ....[30]....
        /*0148*/ 	.word	0x000026b0


	//   ....[31]....
        /*014c*/ 	.word	0x00002d20


	//   ....[32]....
        /*0150*/ 	.word	0x00002d80


	//   ....[33]....
        /*0154*/ 	.word	0x00002de0


	//   ....[34]....
        /*0158*/ 	.word	0x00002e40


	//   ....[35]....
        /*015c*/ 	.word	0x00002ea0


	//----- nvinfo : EIATTR_EXIT_INSTR_OFFSETS
	.align		4
.L_1593:
        /*0160*/ 	.byte	0x04, 0x1c
        /*0162*/ 	.short	(.L_1595 - .L_1594)


	//   ....[0]....
.L_1594:
        /*0164*/ 	.word	0x00000060


	//   ....[1]....
        /*0168*/ 	.word	0x000024e0


	//----- nvinfo : EIATTR_MAX_THREADS
	.align		4
.L_1595:
        /*016c*/ 	.byte	0x04, 0x05
        /*016e*/ 	.short	(.L_1597 - .L_1596)
.L_1596:
        /*0170*/ 	.word	0x00000080
        /*0174*/ 	.word	0x00000001
        /*0178*/ 	.word	0x00000001


	//----- nvinfo : EIATTR_CRS_STACK_SIZE
	.align		4
.L_1597:
        /*017c*/ 	.byte	0x04, 0x1e
        /*017e*/ 	.short	(.L_1599 - .L_1598)
.L_1598:
        /*0180*/ 	.word	0x00000000
.L_1599:


//--------------------- .nv.info._ZN10layer_norm13ln_fwd_kernelINS_13Kernel_traitsI13__nv_bfloat16fS2_fjLj20480ELj2ELj1ELj4ELj16ENS_18Kernel_traits_baseILj20480ES2_fS2_fjLj128EEEEEEEvNS_9FwdParamsE --------------------------
	.section	.nv.info._ZN10layer_norm13ln_fwd_kernelINS_13Kernel_traitsI13__nv_bfloat16fS2_fjLj20480ELj2ELj1ELj4ELj16ENS_18Kernel_traits_baseILj20480ES2_fS2_fjLj128EEEEEEEvNS_9FwdParamsE,"",@"SHT_CUDA_INFO"
	.sectionflags	@""
	.align	4


	//----- nvinfo : EIATTR_CUDA_API_VERSION
	.align		4
        /*0000*/ 	.byte	0x04, 0x37
        /*0002*/ 	.short	(.L_1601 - .L_1600)
.L_1600:
        /*0004*/ 	.word	0x00000082


	//----- nvinfo : EIATTR_SW2861232_WAR
	.align		4
.L_1601:
        /*0008*/ 	.byte	0x01, 0x35
	.zero		2


	//----- nvinfo : EIATTR_PARAM_CBANK
	.align		4
        /*000c*/ 	.byte	0x04, 0x0a
        /*000e*/ 	.short	(.L_1603 - .L_1602)
	.align		4
.L_1602:
        /*0010*/ 	.word	index@(.nv.constant0._ZN10layer_norm13ln_fwd_kernelINS_13Kernel_traitsI13__nv_bfloat16fS2_fjLj20480ELj2ELj1ELj4ELj16ENS_18Kernel_traits_baseILj20480ES2_fS2_fjLj128EEEEEEEvNS_9FwdParamsE)
        /*0014*/ 	.short	0x0160
        /*0016*/ 	.short	0x0058


	//----- nvinfo : EIATTR_CBANK_PARAM_SIZE
	.align		4
.L_1603:
        /*0018*/ 	.byte	0x03, 0x19
        /*001a*/ 	.short	0x0058


	//----- nvinfo : EIATTR_KPARAM_INFO
	.align		4
        /*001c*/ 	.byte	0x04, 0x17
        /*001e*/ 	.short	(.L_1605 - .L_1604)
.L_1604:
        /*0020*/ 	.word	0x00000000
        /*0024*/ 	.short	0x0000
        /*0026*/ 	.short	0x0000
        /*0028*/ 	.byte	0x00, 0xf0, 0x61, 0x01


	//----- nvinfo : EIATTR_MAXREG_COUNT
	.align		4
.L_1605:
        /*002c*/ 	.byte	0x03, 0x1b
        /*002e*/ 	.short	0x00ff


	//----- nvinfo : EIATTR_NUM_BARRIERS
	.align		4
        /*0030*/ 	.byte	0x02, 0x4c
        /*0032*/ 	.byte	0x01
	.zero		1


	//----- nvinfo : EIATTR_MERCURY_ISA_VERSION
	.align		4
        /*0034*/ 	.byte	0x03, 0x5f
        /*0036*/ 	.short	0x0000


	//----- nvinfo : EIATTR_COOP_GROUP_MASK_REGIDS
	.align		4
        /*0038*/ 	.byte	0x04, 0x29
        /*003a*/ 	.short	(.L_1607 - .L_1606)


	//   ....[0]....
.L_1606:
        /*003c*/ 	.word	0xffffffff


	//   ....[1]....
        /*0040*/ 	.word	0xffffffff


	//   ....[2]....
        /*0044*/ 	.word	0xffffffff


	//   ....[3]....
        /*0048*/ 	.word	0xffffffff


	//   ....[4]....
        /*004c*/ 	.word	0xffffffff


	//   ....[5]....
        /*0050*/ 	.word	0xffffffff


	//   ....[6]....
        /*0054*/ 	.word	0xffffffff


	//   ....[7]....
        /*0058*/ 	.word	0xffffffff


	//   ....[8]....
        /*005c*/ 	.word	0xffffffff


	//   ....[9]....
        /*0060*/ 	.word	0xffffffff


	//   ....[10]....
        /*0064*/ 	.word	0xffffffff


	//   ....[11]....
        /*0068*/ 	.word	0xffffffff


	//   ....[12]....
        /*006c*/ 	.word	0xffffffff


	//   ....[13]....
        /*0070*/ 	.word	0xffffffff


	//   ....[14]....
        /*0074*/ 	.word	0xffffffff


	//   ....[15]....
        /*0078*/ 	.word	0xffffffff


	//   ....[16]....
        /*007c*/ 	.word	0xffffffff


	//   ....[17]....
        /*0080*/ 	.word	0xffffffff


	//   ....[18]....
        /*0084*/ 	.word	0xffffffff


	//   ....[19]....
        /*0088*/ 	.word	0xffffffff


	//   ....[20]....
        /*008c*/ 	.word	0xffffffff


	//   ....[21]....
        /*0090*/ 	.word	0xffffffff


	//   ....[22]....
        /*0094*/ 	.word	0xffffffff


	//   ....[23]....
        /*0098*/ 	.word	0xffffffff


	//   ....[24]....
        /*009c*/ 	.word	0xffffffff


	//   ....[25]....
        /*00a0*/ 	.word	0xffffffff


	//   ....[26]....
        /*00a4*/ 	.word	0xffffffff


	//   ....[27]....
        /*00a8*/ 	.word	0xffffffff


	//   ....[28]....
        /*00ac*/ 	.word	0xffffffff


	//   ....[29]....
        /*00b0*/ 	.word	0xffffffff


	//   ....[30]....
        /*00b4*/ 	.word	0xffffffff


	//   ....[31]....
        /*00b8*/ 	.word	0xffffffff


	//   ....[32]....
        /*00bc*/ 	.word	0xffffffff


	//----- nvinfo : EIATTR_COOP_GROUP_INSTR_OFFSETS
	.align		4
.L_1607:
        /*00c0*/ 	.byte	0x04, 0x28
        /*00c2*/ 	.short	(.L_1609 - .L_1608)


	//   ....[0]....
.L_1608:
        /*00c4*/ 	.word	0x00000d30


	//   ....[1]....
        /*00c8*/ 	.word	0x00000d60


	//   ....[2]....
        /*00cc*/ 	.word	0x00000d80


	//   ....[3]....
        /*00d0*/ 	.word	0x00000da0


	//   ....[4]....
        /*00d4*/ 	.word	0x00000dc0


	//   ....[5]....
        /*00d8*/ 	.word	0x000017f0


	//   ....[6]....
        /*00dc*/ 	.word	0x00001810


	//   ....[7]....
        /*00e0*/ 	.word	0x00001830


	//   ....[8]....
        /*00e4*/ 	.word	0x00001850


	//   ....[9]....
        /*00e8*/ 	.word	0x00001870


	//   ....[10]....
        /*00ec*/ 	.word	0x00001970


	//   ....[11]....
        /*00f0*/ 	.word	0x000019b0


	//   ....[12]....
        /*00f4*/ 	.word	0x000019c0


	//   ....[13]....
        /*00f8*/ 	.word	0x000019d0


	//   ....[14]....
        /*00fc*/ 	.word	0x00001a60


	//   ....[15]....
        /*0100*/ 	.word	0x00001a90


	//   ....[16]....
        /*0104*/ 	.word	0x00001b80


	//   ....[17]....
        /*0108*/ 	.word	0x00001ba0


	//   ....[18]....
        /*010c*/ 	.word	0x00001e20


	//   ....[19]....
        /*0110*/ 	.word	0x00001ed0


	//   ....[20]....
        /*0114*/ 	.word	0x00001ee0


	//   ....[21]....
        /*0118*/ 	.word	0x00001f60


	//   ....[22]....
        /*011c*/ 	.word	0x00001fe0


	//   ....[23]....
        /*0120*/ 	.word	0x00004e60


	//   ....[24]....
        /*0124*/ 	.word	0x00004ed0


	//   ....[25]....
        /*0128*/ 	.word	0x00004f30


	//   ....[26]....
        /*012c*/ 	.word	0x00004f90


	//   ....[27]....
        /*0130*/ 	.word	0x00004ff0


	//   ....[28]....
        /*0134*/ 	.word	0x00005a60


	//   ....[29]....
        /*0138*/ 	.word	0x00005ac0


	//   ....[30]....
        /*013c*/ 	.word	0x00005b20


	//   ....[31]....
        /*0140*/ 	.word	0x00005b80


	//   ....[32]....
        /*0144*/ 	.word	0x00005be0


	//----- nvinfo : EIATTR_EXIT_INSTR_OFFSETS
	.align		4
.L_1609:
        /*0148*/ 	.byte	0x04, 0x1c
        /*014a*/ 	.short	(.L_1611 - .L_1610)


	//   ....[0]....
.L_1610:
        /*014c*/ 	.word	0x00000060


	//   ....[1]....
        /*0150*/ 	.word	0x00004e10


	//----- nvinfo : EIATTR_MAX_THREADS
	.align		4
.L_1611:
        /*0154*/ 	.byte	0x04, 0x05
        /*0156*/ 	.short	(.L_1613 - .L_1612)
.L_1612:
        /*0158*/ 	.word	0x00000080
        /*015c*/ 	.word	0x00000001
        /*0160*/ 	.word	0x00000001


	//----- nvinfo : EIATTR_CRS_STACK_SIZE
	.align		4
.L_1613:
        /*0164*/ 	.byte	0x04, 0x1e
        /*0166*/ 	.short	(.L_1615 - .L_1614)
.L_1614:
        /*0168*/ 	.word	0x00000000
.L_1615:


//--------------------- .nv.info._ZN10layer_norm13ln_fwd_kernelINS_13Kernel_traitsI13__nv_bfloat16S2_S2_fjLj20480ELj2ELj1ELj4ELj16ENS_18Kernel_traits_baseILj20480ES2_S2_S2_fjLj128EEEEEEEvNS_9FwdParamsE --------------------------
	.section	.nv.info._ZN10layer_norm13ln_fwd_kernelINS_13Kernel_traitsI13__nv_bfloat16S2_S2_fjLj20480ELj2ELj1ELj4ELj16ENS_18Kernel_traits_baseILj20480ES2_S2_S2_fjLj128EEEEEEEvNS_9FwdParamsE,"",@"SHT_CUDA_INFO"
	.sectionflags	@""
	.align	4


	//----- nvinfo : EIATTR_CUDA_API_VERSION
	.align		4
        /*0000*/ 	.byte	0x04, 0x37
        /*0002*/ 	.short	(.L_1617 - .L_1616)
.L_1616:
        /*0004*/ 	.word	0x00000082


	//----- nvinfo : EIATTR_SW2861232_WAR
	.align		4
.L_1617:
        /*0008*/ 	.byte	0x01, 0x35
	.zero		2


	//----- nvinfo : EIATTR_PARAM_CBANK
	.align		4
        /*000c*/ 	.byte	0x04, 0x0a
        /*000e*/ 	.short	(.L_1619 - .L_1618)
	.align		4
.L_1618:
        /*0010*/ 	.word	index@(.nv.constant0._ZN10layer_norm13ln_fwd_kernelINS_13Kernel_traitsI13__nv_bfloat16S2_S2_fjLj20480ELj2ELj1ELj4ELj16ENS_18Kernel_traits_baseILj20480ES2_S2_S2_fjLj128EEEEEEEvNS_9FwdParamsE)
        /*0014*/ 	.short	0x0160
        /*0016*/ 	.short	0x0058


	//----- nvinfo : EIATTR_CBANK_PARAM_SIZE
	.align		4
.L_1619:
        /*0018*/ 	.byte	0x03, 0x19
        /*001a*/ 	.short	0x0058


	//----- nvinfo : EIATTR_KPARAM_INFO
	.align		4
        /*001c*/ 	.byte	0x04, 0x17
        /*001e*/ 	.short	(.L_1621 - .L_1620)
.L_1620:
        /*0020*/ 	.word	0x00000000
        /*0024*/ 	.short	0x0000
        /*0026*/ 	.short	0x0000
        /*0028*/ 	.byte	0x00, 0xf0, 0x61, 0x01


	//----- nvinfo : EIATTR_MAXREG_COUNT
	.align		4
.L_1621:
        /*002c*/ 	.byte	0x03, 0x1b
        /*002e*/ 	.short	0x00ff


	//----- nvinfo : EIATTR_NUM_BARRIERS
	.align		4
        /*0030*/ 	.byte	0x02, 0x4c
        /*0032*/ 	.byte	0x01
	.zero		1


	//----- nvinfo : EIATTR_MERCURY_ISA_VERSION
	.align		4
        /*0034*/ 	.byte	0x03, 0x5f
        /*0036*/ 	.short	0x0000


	//----- nvinfo : EIATTR_COOP_GROUP_MASK_REGIDS
	.align		4
        /*0038*/ 	.byte	0x04, 0x29
        /*003a*/ 	.short	(.L_1623 - .L_1622)


	//   ....[0]....
.L_1622:
        /*003c*/ 	.word	0xffffffff


	//   ....[1]....
        /*0040*/ 	.word	0xffffffff


	//   ....[2]....
        /*0044*/ 	.word	0xffffffff


	//   ....[3]....
        /*0048*/ 	.word	0xffffffff


	//   ....[4]....
        /*004c*/ 	.word	0xffffffff


	//   ....[5]....
        /*0050*/ 	.word	0xffffffff


	//   ....[6]....
        /*0054*/ 	.word	0xffffffff


	//   ....[7]....
        /*0058*/ 	.word	0xffffffff


	//   ....[8]....
        /*005c*/ 	.word	0xffffffff


	//   ....[9]....
        /*0060*/ 	.word	0xffffffff


	//   ....[10]....
        /*0064*/ 	.word	0xffffffff


	//   ....[11]....
        /*0068*/ 	.word	0xffffffff


	//   ....[12]....
        /*006c*/ 	.word	0xffffffff


	//   ....[13]....
        /*0070*/ 	.word	0xffffffff


	//   ....[14]....
        /*0074*/ 	.word	0xffffffff


	//   ....[15]....
        /*0078*/ 	.word	0xffffffff


	//   ....[16]....
        /*007c*/ 	.word	0xffffffff


	//   ....[17]....
        /*0080*/ 	.word	0xffffffff


	//   ....[18]....
        /*0084*/ 	.word	0xffffffff


	//   ....[19]....
        /*0088*/ 	.word	0xffffffff


	//   ....[20]....
        /*008c*/ 	.word	0xffffffff


	//   ....[21]....
        /*0090*/ 	.word	0xffffffff


	//   ....[22]....
        /*0094*/ 	.word	0xffffffff


	//   ....[23]....
        /*0098*/ 	.word	0xffffffff


	//   ....[24]....
        /*009c*/ 	.word	0xffffffff


	//   ....[25]....
        /*00a0*/ 	.word	0xffffffff


	//   ....[26]....
        /*00a4*/ 	.word	0xffffffff


	//   ....[27]....
        /*00a8*/ 	.word	0xffffffff


	//   ....[28]....
        /*00ac*/ 	.word	0xffffffff


	//   ....[29]....
        /*00b0*/ 	.word	0xffffffff


	//   ....[30]....
        /*00b4*/ 	.word	0xffffffff


	//   ....[31]....
        /*00b8*/ 	.word	0xffffffff


	//   ....[32]....
        /*00bc*/ 	.word	0xffffffff


	//----- nvinfo : EIATTR_COOP_GROUP_INSTR_OFFSETS
	.align		4
.L_1623:
        /*00c0*/ 	.byte	0x04, 0x28
        /*00c2*/ 	.short	(.L_1625 - .L_1624)


	//   ....[0]....
.L_1624:
        /*00c4*/ 	.word	0x00000ee0


	//   ....[1]....
        /*00c8*/ 	.word	0x00000f10


	//   ....[2]....
        /*00cc*/ 	.word	0x00000f30


	//   ....[3]....
        /*00d0*/ 	.word	0x00000f50


	//   ....[4]....
        /*00d4*/ 	.word	0x00000f70


	//   ....[5]....
        /*00d8*/ 	.word	0x000019a0


	//   ....[6]....
        /*00dc*/ 	.word	0x000019c0


	//   ....[7]....
        /*00e0*/ 	.word	0x000019e0


	//   ....[8]....
        /*00e4*/ 	.word	0x00001a00


	//   ....[9]....
        /*00e8*/ 	.word	0x00001a20


	//   ....[10]....
        /*00ec*/ 	.word	0x00001b20


	//   ....[11]....
        /*00f0*/ 	.word	0x00001b60


	//   ....[12]....
        /*00f4*/ 	.word	0x00001b70


	//   ....[13]....
        /*00f8*/ 	.word	0x00001b80


	//   ....[14]....
        /*00fc*/ 	.word	0x00001c10


	//   ....[15]....
        /*0100*/ 	.word	0x00001c50


	//   ....[16]....
        /*0104*/ 	.word	0x00001d30


	//   ....[17]....
        /*0108*/ 	.word	0x00001d50


	//   ....[18]....
        /*010c*/ 	.word	0x00001fc0


	//   ....[19]....
        /*0110*/ 	.word	0x00002010


	//   ....[20]....
        /*0114*/ 	.word	0x00002020


	//   ....[21]....
        /*0118*/ 	.word	0x000020f0


	//   ....[22]....
        /*011c*/ 	.word	0x00002100


	//   ....[23]....
        /*0120*/ 	.word	0x00003ac0


	//   ....[24]....
        /*0124*/ 	.word	0x00003b30


	//   ....[25]....
        /*0128*/ 	.word	0x00003b90


	//   ....[26]....
        /*012c*/ 	.word	0x00003bf0


	//   ....[27]....
        /*0130*/ 	.word	0x00003c50


	//   ....[28]....
        /*0134*/ 	.word	0x000046c0


	//   ....[29]....
        /*0138*/ 	.word	0x00004720


	//   ....[30]....
        /*013c*/ 	.word	0x00004780


	//   ....[31]....
        /*0140*/ 	.word	0x000047e0


	//   ....[32]....
        /*0144*/ 	.word	0x00004840


	//----- nvinfo : EIATTR_EXIT_INSTR_OFFSETS
	.align		4
.L_1625:
        /*0148*/ 	.byte	0x04, 0x1c
        /*014a*/ 	.short	(.L_1627 - .L_1626)


	//   ....[0]....
.L_1626:
        /*014c*/ 	.word	0x00000060


	//   ....[1]....
        /*0150*/ 	.word	0x00003a70


	//----- nvinfo : EIATTR_MAX_THREADS
	.align		4
.L_1627:
        /*0154*/ 	.byte	0x04, 0x05
        /*0156*/ 	.short	(.L_1629 - .L_1628)
.L_1628:
        /*0158*/ 	.word	0x00000080
        /*015c*/ 	.word	0x00000001
        /*0160*/ 	.word	0x00000001


	//----- nvinfo : EIATTR_CRS_STACK_SIZE
	.align		4
.L_1629:
        /*0164*/ 	.byte	0x04, 0x1e
        /*0166*/ 	.short	(.L_1631 - .L_1630)
.L_1630:
        /*0168*/ 	.word	0x00000000
.L_1631:


//--------------------- .nv.info._ZN10layer_norm13ln_fwd_kernelINS_13Kernel_traitsI6__halffS2_fjLj20480ELj2ELj1ELj4ELj16ENS_18Kernel_traits_baseILj20480ES2_fS2_fjLj128EEEEEEEvNS_9FwdParamsE --------------------------
	.section	.nv.info._ZN10layer_norm13ln_fwd_kernelINS_13Kernel_traitsI6__halffS2_fjLj20480ELj2ELj1ELj4ELj16ENS_18Kernel_traits_baseILj20480ES2_fS2_fjLj128EEEEEEEvNS_9FwdParamsE,"",@"SHT_CUDA_INFO"
	.sectionflags	@""
	.align	4


	//----- nvinfo : EIATTR_CUDA_API_VERSION
	.align		4
        /*0000*/ 	.byte	0x04, 0x37
        /*0002*/ 	.short	(.L_1633 - .L_1632)
.L_1632:
        /*0004*/ 	.word	0x00000082


	//----- nvinfo : EIATTR_SW2861232_WAR
	.align		4
.L_1633:
        /*0008*/ 	.byte	0x01, 0x35
	.zero		2


	//----- nvinfo : EIATTR_PARAM_CBANK
	.align		4
        /*000c*/ 	.byte	0x04, 0x0a
        /*000e*/ 	.short	(.L_1635 - .L_1634)
	.align		4
.L_1634:
        /*0010*/ 	.word	index@(.nv.constant0._ZN10layer_norm13ln_fwd_kernelINS_13Kernel_traitsI6__halffS2_fjLj20480ELj2ELj1ELj4ELj16ENS_18Kernel_traits_baseILj20480ES2_fS2_fjLj128EEEEEEEvNS_9FwdParamsE)
        /*0014*/ 	.short	0x0160
        /*0016*/ 	.short	0x0058


	//----- nvinfo : EIATTR_CBANK_PARAM_SIZE
	.align		4
.L_1635:
        /*0018*/ 	.byte	0x03, 0x19
        /*001a*/ 	.short	0x0058


	//----- nvinfo : EIATTR_KPARAM_INFO
	.align		4
        /*001c*/ 	.byte	0x04, 0x17
        /*001e*/ 	.short	(.L_1637 - .L_1636)
.L_1636:
        /*0020*/ 	.word	0x00000000
        /*0024*/ 	.short	0x0000
        /*0026*/ 	.short	0x0000
        /*0028*/ 	.byte	0x00, 0xf0, 0x61, 0x01


	//----- nvinfo : EIATTR_MAXREG_COUNT
	.align		4
.L_1637:
        /*002c*/ 	.byte	0x03, 0x1b
        /*002e*/ 	.short	0x00ff


	//----- nvinfo : EIATTR_NUM_BARRIERS
	.align		4
        /*0030*/ 	.byte	0x02, 0x4c
        /*0032*/ 	.byte	0x01
	.zero		1


	//----- nvinfo : EIATTR_MERCURY_ISA_VERSION
	.align		4
        /*0034*/ 	.byte	0x03, 0x5f
        /*0036*/ 	.short	0x0000


	//----- nvinfo : EIATTR_COOP_GROUP_MASK_REGIDS
	.align		4
        /*0038*/ 	.byte	0x04, 0x29
        /*003a*/ 	.short	(.L_1639 - .L_1638)


	//   ....[0]....
.L_1638:
        /*003c*/ 	.word	0xffffffff


	//   ....[1]....
        /*0040*/ 	.word	0xffffffff


	//   ....[2]....
        /*0044*/ 	.word	0xffffffff


	//   ....[3]....
        /*0048*/ 	.word	0xffffffff


	//   ....[4]....
        /*004c*/ 	.word	0xffffffff


	//   ....[5]....
        /*0050*/ 	.word	0xffffffff


	//   ....[6]....
        /*0054*/ 	.word	0xffffffff


	//   ....[7]....
        /*0058*/ 	.word	0xffffffff


	//   ....[8]....
        /*005c*/ 	.word	0xffffffff


	//   ....[9]....
        /*0060*/ 	.word	0xffffffff


	//   ....[10]....
        /*0064*/ 	.word	0xffffffff


	//   ....[11]....
        /*0068*/ 	.word	0xffffffff


	//   ....[12]....
        /*006c*/ 	.word	0xffffffff


	//   ....[13]....
        /*0070*/ 	.word	0xffffffff


	//   ....[14]....
        /*0074*/ 	.word	0xffffffff


	//   ....[15]....
        /*0078*/ 	.word	0xffffffff


	//   ....[16]....
        /*007c*/ 	.word	0xffffffff


	//   ....[17]....
        /*0080*/ 	.word	0xffffffff


	//   ....[18]....
        /*0084*/ 	.word	0xffffffff


	//   ....[19]....
        /*0088*/ 	.word	0xffffffff


	//   ....[20]....
        /*008c*/ 	.word	0xffffffff


	//   ....[21]....
        /*0090*/ 	.word	0xffffffff


	//   ....[22]....
        /*0094*/ 	.word	0xffffffff


	//   ....[23]....
        /*0098*/ 	.word	0xffffffff


	//   ....[24]....
        /*009c*/ 	.word	0xffffffff


	//   ....[25]....
        /*00a0*/ 	.word	0xffffffff


	//   ....[26]....
        /*00a4*/ 	.word	0xffffffff


	//   ....[27]....
        /*00a8*/ 	.word	0xffffffff


	//   ....[28]....
        /*00ac*/ 	.word	0xffffffff


	//   ....[29]....
        /*00b0*/ 	.word	0xffffffff


	//   ....[30]....
        /*00b4*/ 	.word	0xffffffff


	//   ....[31]....
        /*00b8*/ 	.word	0xffffffff


	//   ....[32]....
        /*00bc*/ 	.word	0xffffffff


	//----- nvinfo : EIATTR_COOP_GROUP_INSTR_OFFSETS
	.align		4
.L_1639:
        /*00c0*/ 	.byte	0x04, 0x28
        /*00c2*/ 	.short	(.L_1641 - .L_1640)


	//   ....[0]....
.L_1640:
        /*00c4*/ 	.word	0x00000d30


	//   ....[1]....
        /*00c8*/ 	.word	0x00000d60


	//   ....[2]....
        /*00cc*/ 	.word	0x00000d80


	//   ....[3]....
        /*00d0*/ 	.word	0x00000da0


	//   ....[4]....
        /*00d4*/ 	.word	0x00000dc0


	//   ....[5]....
        /*00d8*/ 	.word	0x000017f0


	//   ....[6]....
        /*00dc*/ 	.word	0x00001810


	//   ....[7]....
        /*00e0*/ 	.word	0x00001830


	//   ....[8]....
        /*00e4*/ 	.word	0x00001850


	//   ....[9]....
        /*00e8*/ 	.word	0x00001870


	//   ....[10]....
        /*00ec*/ 	.word	0x00001970


	//   ....[11]....
        /*00f0*/ 	.word	0x000019b0


	//   ....[12]....
        /*00f4*/ 	.word	0x000019c0


	//   ....[13]....
        /*00f8*/ 	.word	0x000019d0


	//   ....[14]....
        /*00fc*/ 	.word	0x00001a60


	//   ....[15]....
        /*0100*/ 	.word	0x00001a90


	//   ....[16]....
        /*0104*/ 	.word	0x00001b80


	//   ....[17]....
        /*0108*/ 	.word	0x00001ba0


	//   ....[18]....
        /*010c*/ 	.word	0x00001e20


	//   ....[19]....
        /*0110*/ 	.word	0x00001ee0


	//   ....[20]....
        /*0114*/ 	.word	0x00001ef0


	//   ....[21]....
        /*0118*/ 	.word	0x00001f70


	//   ....[22]....
        /*011c*/ 	.word	0x00001ff0


	//   ....[23]....
        /*0120*/ 	.word	0x00004930


	//   ....[24]....
        /*0124*/ 	.word	0x000049a0


	//   ....[25]....
        /*0128*/ 	.word	0x00004a00


	//   ....[26]....
        /*012c*/ 	.word	0x00004a60


	//   ....[27]....
        /*0130*/ 	.word	0x00004ac0


	//   ....[28]....
        /*0134*/ 	.word	0x00005530


	//   ....[29]....
        /*0138*/ 	.word	0x00005590


	//   ....[30]....
        /*013c*/ 	.word	0x000055f0


	//   ....[31]....
        /*0140*/ 	.word	0x00005650


	//   ....[32]....
        /*0144*/ 	.word	0x000056b0


	//----- nvinfo : EIATTR_EXIT_INSTR_OFFSETS
	.align		4
.L_1641:
        /*0148*/ 	.byte	0x04, 0x1c
        /*014a*/ 	.short	(.L_1643 - .L_1642)


	//   ....[0]....
.L_1642:
        /*014c*/ 	.word	0x00000060


	//   ....[1]....
        /*0150*/ 	.word	0x000048e0


	//----- nvinfo : EIATTR_MAX_THREADS
	.align		4
.L_1643:
        /*0154*/ 	.byte	0x04, 0x05
        /*0156*/ 	.short	(.L_1645 - .L_1644)
.L_1644:
        /*0158*/ 	.word	0x00000080
        /*015c*/ 	.word	0x00000001
        /*0160*/ 	.word	0x00000001


	//----- nvinfo : EIATTR_CRS_STACK_SIZE
	.align		4
.L_1645:
        /*0164*/ 	.byte	0x04, 0x1e
        /*0166*/ 	.short	(.L_1647 - .L_1646)
.L_1646:
        /*0168*/ 	.word	0x00000000
.L_1647:


//--------------------- .nv.info._ZN10layer_norm13ln_fwd_kernelINS_13Kernel_traitsI6__halfS2_S2_fjLj20480ELj2ELj1ELj4ELj16ENS_18Kernel_traits_baseILj20480ES2_S2_S2_fjLj128EEEEEEEvNS_9FwdParamsE --------------------------
	.section	.nv.info._ZN10layer_norm13ln_fwd_kernelINS_13Kernel_traitsI6__halfS2_S2_fjLj20480ELj2ELj1ELj4ELj16ENS_18Kernel_traits_baseILj20480ES2_S2_S2_fjLj128EEEEEEEvNS_9FwdParamsE,"",@"SHT_CUDA_INFO"
	.sectionflags	@""
	.align	4


	//----- nvinfo : EIATTR_CUDA_API_VERSION
	.align		4
        /*0000*/ 	.byte	0x04, 0x37
        /*0002*/ 	.short	(.L_1649 - .L_1648)
.L_1648:
        /*0004*/ 	.word	0x00000082


	//----- nvinfo : EIATTR_SW2861232_WAR
	.align		4
.L_1649:
        /*0008*/ 	.byte	0x01, 0x35
	.zero		2


	//----- nvinfo : EIATTR_PARAM_CBANK
	.align		4
        /*000c*/ 	.byte	0x04, 0x0a
        /*000e*/ 	.short	(.L_1651 - .L_1650)
	.align		4
.L_1650:
        /*0010*/ 	.word	index@(.nv.constant0._ZN10layer_norm13ln_fwd_kernelINS_13Kernel_traitsI6__halfS2_S2_fjLj20480ELj2ELj1ELj4ELj16ENS_18Kernel_traits_baseILj20480ES2_S2_S2_fjLj128EEEEEEEvNS_9FwdParamsE)
        /*0014*/ 	.short	0x0160
        /*0016*/ 	.short	0x0058


	//----- nvinfo : EIATTR_CBANK_PARAM_SIZE
	.align		4
.L_1651:
        /*0018*/ 	.byte	0x03, 0x19
        /*001a*/ 	.short	0x0058


	//----- nvinfo : EIATTR_KPARAM_INFO
	.align		4
        /*001c*/ 	.byte	0x04, 0x17
        /*001e*/ 	.short	(.L_1653 - .L_1652)
.L_1652:
        /*0020*/ 	.word	0x00000000
        /*0024*/ 	.short	0x0000
        /*0026*/ 	.short	0x0000
        /*0028*/ 	.byte	0x00, 0xf0, 0x61, 0x01


	//----- nvinfo : EIATTR_MAXREG_COUNT
	.align		4
.L_1653:
        /*002c*/ 	.byte	0x03, 0x1b
        /*002e*/ 	.short	0x00ff


	//----- nvinfo : EIATTR_NUM_BARRIERS
	.align		4
        /*0030*/ 	.byte	0x02, 0x4c
        /*0032*/ 	.byte	0x01
	.zero		1


	//----- nvinfo : EIATTR_MERCURY_ISA_VERSION
	.align		4
        /*0034*/ 	.byte	0x03, 0x5f
        /*0036*/ 	.short	0x0000


	//----- nvinfo : EIATTR_COOP_GROUP_MASK_REGIDS
	.align		4
        /*0038*/ 	.byte	0x04, 0x29
        /*003a*/ 	.short	(.L_1655 - .L_1654)


	//   ....[0]....
.L_1654:
        /*003c*/ 	.word	0xffffffff


	//   ....[1]....
        /*0040*/ 	.word	0xffffffff


	//   ....[2]....
        /*0044*/ 	.word	0xffffffff


	//   ....[3]....
        /*0048*/ 	.word	0xffffffff


	//   ....[4]....
        /*004c*/ 	.word	0xffffffff


	//   ....[5]....
        /*0050*/ 	.word	0xffffffff


	//   ....[6]....
        /*0054*/ 	.word	0xffffffff


	//   ....[7]....
        /*0058*/ 	.word	0xffffffff


	//   ....[8]....
        /*005c*/ 	.word	0xffffffff


	//   ....[9]....
        /*0060*/ 	.word	0xffffffff


	//   ....[10]....
        /*0064*/ 	.word	0xffffffff


	//   ....[11]....
        /*0068*/ 	.word	0xffffffff


	//   ....[12]....
        /*006c*/ 	.word	0xffffffff


	//   ....[13]....
        /*0070*/ 	.word	0xffffffff


	//   ....[14]....
        /*0074*/ 	.word	0xffffffff


	//   ....[15]....
        /*0078*/ 	.word	0xffffffff


	//   ....[16]....
        /*007c*/ 	.word	0xffffffff


	//   ....[17]....
        /*0080*/ 	.word	0xffffffff


	//   ....[18]....
        /*0084*/ 	.word	0xffffffff


	//   ....[19]....
        /*0088*/ 	.word	0xffffffff


	//   ....[20]....
        /*008c*/ 	.word	0xffffffff


	//   ....[21]....
        /*0090*/ 	.word	0xffffffff


	//   ....[22]....
        /*0094*/ 	.word	0xffffffff


	//   ....[23]....
        /*0098*/ 	.word	0xffffffff


	//   ....[24]....
        /*009c*/ 	.word	0xffffffff


	//   ....[25]....
        /*00a0*/ 	.word	0xffffffff


	//   ....[26]....
        /*00a4*/ 	.word	0xffffffff


	//   ....[27]....
        /*00a8*/ 	.word	0xffffffff


	//   ....[28]....
        /*00ac*/ 	.word	0xffffffff


	//   ....[29]....
        /*00b0*/ 	.word	0xffffffff


	//   ....[30]....
        /*00b4*/ 	.word	0xffffffff


	//   ....[31]....
        /*00b8*/ 	.word	0xffffffff


	//   ....[32]....
        /*00bc*/ 	.word	0xffffffff


	//----- nvinfo : EIATTR_COOP_GROUP_INSTR_OFFSETS
	.align		4
.L_1655:
        /*00c0*/ 	.byte	0x04, 0x28
        /*00c2*/ 	.short	(.L_1657 - .L_1656)


	//   ....[0]....
.L_1656:
        /*00c4*/ 	.word	0x00000ee0


	//   ....[1]....
        /*00c8*/ 	.word	0x00000f10


	//   ....[2]....
        /*00cc*/ 	.word	0x00000f30


	//   ....[3]....
        /*00d0*/ 	.word	0x00000f50


	//   ....[4]....
        /*00d4*/ 	.word	0x00000f70


	//   ....[5]....
        /*00d8*/ 	.word	0x000019a0


	//   ....[6]....
        /*00dc*/ 	.word	0x000019c0


	//   ....[7]....
        /*00e0*/ 	.word	0x000019e0


	//   ....[8]....
        /*00e4*/ 	.word	0x00001a00


	//   ....[9]....
        /*00e8*/ 	.word	0x00001a20


	//   ....[10]....
        /*00ec*/ 	.word	0x00001b20


	//   ....[11]....
        /*00f0*/ 	.word	0x00001b60


	//   ....[12]....
        /*00f4*/ 	.word	0x00001b70


	//   ....[13]....
        /*00f8*/ 	.word	0x00001b80


	//   ....[14]....
        /*00fc*/ 	.word	0x00001c10


	//   ....[15]....
        /*0100*/ 	.word	0x00001c50


	//   ....[16]....
        /*0104*/ 	.word	0x00001d30


	//   ....[17]....
        /*0108*/ 	.word	0x00001d50


	//   ....[18]....
        /*010c*/ 	.word	0x00001fc0


	//   ....[19]....
        /*0110*/ 	.word	0x00002010


	//   ....[20]....
        /*0114*/ 	.word	0x00002020


	//   ....[21]....
        /*0118*/ 	.word	0x000020f0


	//   ....[22]....
        /*011c*/ 	.word	0x00002100


	//   ....[23]....
        /*0120*/ 	.word	0x00003340


	//   ....[24]....
        /*0124*/ 	.word	0x000033b0


	//   ....[25]....
        /*0128*/ 	.word	0x00003410


	//   ....[26]....
        /*012c*/ 	.word	0x00003470


	//   ....[27]....
        /*0130*/ 	.word	0x000034d0


	//   ....[28]....
        /*0134*/ 	.word	0x00003f40


	//   ....[29]....
        /*0138*/ 	.word	0x00003fa0


	//   ....[30]....
        /*013c*/ 	.word	0x00004000


	//   ....[31]....
        /*0140*/ 	.word	0x00004060


	//   ....[32]....
        /*0144*/ 	.word	0x000040c0


	//----- nvinfo : EIATTR_EXIT_INSTR_OFFSETS
	.align		4
.L_1657:
        /*0148*/ 	.byte	0x04, 0x1c
        /*014a*/ 	.short	(.L_1659 - .L_1658)


	//   ....[0]....
.L_1658:
        /*014c*/ 	.word	0x00000060


	//   ....[1]....
        /*0150*/ 	.word	0x000032f0


	//----- nvinfo : EIATTR_MAX_THREADS
	.align		4
.L_1659:
        /*0154*/ 	.byte	0x04, 0x05
        /*0156*/ 	.short	(.L_1661 - .L_1660)
.L_1660:
        /*0158*/ 	.word	0x00000080
        /*015c*/ 	.word	0x00000001
        /*0160*/ 	.word	0x00000001


	//----- nvinfo : EIATTR_CRS_STACK_SIZE
	.align		4
.L_1661:
        /*0164*/ 	.byte	0x04, 0x1e
        /*0166*/ 	.short	(.L_1663 - .L_1662)
.L_1662:
        /*0168*/ 	.word	0x00000000
.L_1663:


//--------------------- .nv.info._ZN10layer_norm13ln_fwd_kernelINS_13Kernel_traitsIffffjLj20480ELj2ELj1ELj4ELj16ENS_18Kernel_traits_baseILj20480EffffjLj128EEEEEEEvNS_9FwdParamsE --------------------------
	.section	.nv.info._ZN10layer_norm13ln_fwd_kernelINS_13Kernel_traitsIffffjLj20480ELj2ELj1ELj4ELj16ENS_18Kernel_traits_baseILj20480EffffjLj128EEEEEEEvNS_9FwdParamsE,"",@"SHT_CUDA_INFO"
	.sectionflags	@""
	.align	4


	//----- nvinfo : EIATTR_CUDA_API_VERSION
	.align		4
        /*0000*/ 	.byte	0x04, 0x37
        /*0002*/ 	.short	(.L_1665 - .L_1664)
.L_1664:
        /*0004*/ 	.word	0x00000082


	//----- nvinfo : EIATTR_SW2861232_WAR
	.align		4
.L_1665:
        /*0008*/ 	.byte	0x01, 0x35
	.zero		2


	//----- nvinfo : EIATTR_PARAM_CBANK
	.align		4
        /*000c*/ 	.byte	0x04, 0x0a
        /*000e*/ 	.short	(.L_1667 - .L_1666)
	.align		4
.L_1666:
        /*0010*/ 	.word	index@(.nv.constant0._ZN10layer_norm13ln_fwd_kernelINS_13Kernel_traitsIffffjLj20480ELj2ELj1ELj4ELj16ENS_18Kernel_traits_baseILj20480EffffjLj128EEEEEEEvNS_9FwdParamsE)
        /*0014*/ 	.short	0x0160
        /*0016*/ 	.short	0x0058


	//----- nvinfo : EIATTR_CBANK_PARAM_SIZE
	.align		4
.L_1667:
        /*0018*/ 	.byte	0x03, 0x19
        /*001a*/ 	.short	0x0058


	//----- nvinfo : EIATTR_KPARAM_INFO
	.align		4
        /*001c*/ 	.byte	0x04, 0x17
        /*001e*/ 	.short	(.L_1669 - .L_1668)
.L_1668:
        /*0020*/ 	.word	0x00000000
        /*0024*/ 	.short	0x0000
        /*0026*/ 	.short	0x0000
        /*0028*/ 	.byte	0x00, 0xf0, 0x61, 0x01


	//----- nvinfo : EIATTR_MAXREG_COUNT
	.align		4
.L_1669:
        /*002c*/ 	.byte	0x03, 0x1b
        /*002e*/ 	.short	0x00ff


	//----- nvinfo : EIATTR_NUM_BARRIERS
	.align		4
        /*0030*/ 	.byte	0x02, 0x4c
        /*0032*/ 	.byte	0x01
	.zero		1


	//----- nvinfo : EIATTR_MERCURY_ISA_VERSION
	.align		4
        /*0034*/ 	.byte	0x03, 0x5f
        /*0036*/ 	.short	0x0000


	//----- nvinfo : EIATTR_COOP_GROUP_MASK_REGIDS
	.align		4
        /*0038*/ 	.byte	0x04, 0x29
        /*003a*/ 	.short	(.L_1671 - .L_1670)


	//   ....[0]....
.L_1670:
        /*003c*/ 	.word	0xffffffff


	//   ....[1]....
        /*0040*/ 	.word	0xffffffff


	//   ....[2]....
        /*0044*/ 	.word	0xffffffff


	//   ....[3]....
        /*0048*/ 	.word	0xffffffff


	//   ....[4]....
        /*004c*/ 	.word	0xffffffff


	//   ....[5]....
        /*0050*/ 	.word	0xffffffff


	//   ....[6]....
        /*0054*/ 	.word	0xffffffff


	//   ....[7]....
        /*0058*/ 	.word	0xffffffff


	//   ....[8]....
        /*005c*/ 	.word	0xffffffff


	//   ....[9]....
        /*0060*/ 	.word	0xffffffff


	//   ....[10]....
        /*0064*/ 	.word	0xffffffff


	//   ....[11]....
        /*0068*/ 	.word	0xffffffff


	//   ....[12]....
        /*006c*/ 	.word	0xffffffff


	//   ....[13]....
        /*0070*/ 	.word	0xffffffff


	//   ....[14]....
        /*0074*/ 	.word	0xffffffff


	//   ....[15]....
        /*0078*/ 	.word	0xffffffff


	//   ....[16]....
        /*007c*/ 	.word	0xffffffff


	//   ....[17]....
        /*0080*/ 	.word	0xffffffff


	//   ....[18]....
        /*0084*/ 	.word	0xffffffff


	//   ....[19]....
        /*0088*/ 	.word	0xffffffff


	//   ....[20]....
        /*008c*/ 	.word	0xffffffff


	//   ....[21]....
        /*0090*/ 	.word	0xffffffff


	//   ....[22]....
        /*0094*/ 	.word	0xffffffff


	//   ....[23]....
        /*0098*/ 	.word	0xffffffff


	//   ....[24]....
        /*009c*/ 	.word	0xffffffff


	//   ....[25]....
        /*00a0*/ 	.word	0xffffffff


	//   ....[26]....
        /*00a4*/ 	.word	0xffffffff


	//   ....[27]....
        /*00a8*/ 	.word	0xffffffff


	//   ....[28]....
        /*00ac*/ 	.word	0xffffffff


	//   ....[29]....
        /*00b0*/ 	.word	0xffffffff


	//   ....[30]....
        /*00b4*/ 	.word	0xffffffff


	//   ....[31]....
        /*00b8*/ 	.word	0xffffffff


	//   ....[32]....
        /*00bc*/ 	.word	0xffffffff


	//----- nvinfo : EIATTR_COOP_GROUP_INSTR_OFFSETS
	.align		4
.L_1671:
        /*00c0*/ 	.byte	0x04, 0x28
        /*00c2*/ 	.short	(.L_1673 - .L_1672)


	//   ....[0]....
.L_1672:
        /*00c4*/ 	.word	0x00000d60


	//   ....[1]....
        /*00c8*/ 	.word	0x00000d90


	//   ....[2]....
        /*00cc*/ 	.word	0x00000db0


	//   ....[3]....
        /*00d0*/ 	.word	0x00000dd0


	//   ....[4]....
        /*00d4*/ 	.word	0x00000df0


	//   ....[5]....
        /*00d8*/ 	.word	0x00001820


	//   ....[6]....
        /*00dc*/ 	.word	0x00001840


	//   ....[7]....
        /*00e0*/ 	.word	0x00001860


	//   ....[8]....
        /*00e4*/ 	.word	0x00001880


	//   ....[9]....
        /*00e8*/ 	.word	0x000018a0


	//   ....[10]....
        /*00ec*/ 	.word	0x00001960


	//   ....[11]....
        /*00f0*/ 	.word	0x000019c0


	//   ....[12]....
        /*00f4*/ 	.word	0x00001a30


	//   ....[13]....
        /*00f8*/ 	.word	0x00001a50


	//   ....[14]....
        /*00fc*/ 	.word	0x00001aa0


	//   ....[15]....
        /*0100*/ 	.word	0x00001ab0


	//   ....[16]....
        /*0104*/ 	.word	0x00001be0


	//   ....[17]....
        /*0108*/ 	.word	0x00001c10


	//   ....[18]....
        /*010c*/ 	.word	0x00001ec0


	//   ....[19]....
        /*0110*/ 	.word	0x00001ef0


	//   ....[20]....
        /*0114*/ 	.word	0x00001f10


	//   ....[21]....
        /*0118*/ 	.word	0x00001ff0


	//   ....[22]....
        /*011c*/ 	.word	0x00002010


	//   ....[23]....
        /*0120*/ 	.word	0x000035b0


	//   ....[24]....
        /*0124*/ 	.word	0x00003620


	//   ....[25]....
        /*0128*/ 	.word	0x00003690


	//   ....[26]....
        /*012c*/ 	.word	0x00003700


	//   ....[27]....
        /*0130*/ 	.word	0x00003770


	//   ....[28]....
        /*0134*/ 	.word	0x000041e0


	//   ....[29]....
        /*0138*/ 	.word	0x00004240


	//   ....[30]....
        /*013c*/ 	.word	0x000042a0


	//   ....[31]....
        /*0140*/ 	.word	0x00004300


	//   ....[32]....
        /*0144*/ 	.word	0x00004360


	//----- nvinfo : EIATTR_EXIT_INSTR_OFFSETS
	.align		4
.L_1673:
        /*0148*/ 	.byte	0x04, 0x1c
        /*014a*/ 	.short	(.L_1675 - .L_1674)


	//   ....[0]....
.L_1674:
        /*014c*/ 	.word	0x00000060


	//   ....[1]....
        /*0150*/ 	.word	0x00003550


	//----- nvinfo : EIATTR_MAX_THREADS
	.align		4
.L_1675:
        /*0154*/ 	.byte	0x04, 0x05
        /*0156*/ 	.short	(.L_1677 - .L_1676)
.L_1676:
        /*0158*/ 	.word	0x00000080
        /*015c*/ 	.word	0x00000001
        /*0160*/ 	.word	0x00000001


	//----- nvinfo : EIATTR_CRS_STACK_SIZE
	.align		4
.L_1677:
        /*0164*/ 	.byte	0x04, 0x1e
        /*0166*/ 	.short	(.L_1679 - .L_1678)
.L_1678:
        /*0168*/ 	.word	0x00000000
.L_1679:


//--------------------- .nv.info._ZN10layer_norm13ln_fwd_kernelINS_13Kernel_traitsI13__nv_bfloat16fS2_fjLj18432ELj4ELj1ELj4ELj16ENS_18Kernel_traits_baseILj18432ES2_fS2_fjLj128EEEEEEEvNS_9FwdParamsE --------------------------
	.section	.nv.info._ZN10layer_norm13ln_fwd_kernelINS_13Kernel_traitsI13__nv_bfloat16fS2_fjLj18432ELj4ELj1ELj4ELj16ENS_18Kernel_traits_baseILj18432ES2_fS2_fjLj128EEEEEEEvNS_9FwdParamsE,"",@"SHT_CUDA_INFO"
	.sectionflags	@""
	.align	4


	//----- nvinfo : EIATTR_CUDA_API_VERSION
	.align		4
        /*0000*/ 	.byte	0x04, 0x37
        /*0002*/ 	.short	(.L_1681 - .L_1680)
.L_1680:
        /*0004*/ 	.word	0x00000082


	//----- nvinfo : EIATTR_SW2861232_WAR
	.align		4
.L_1681:
        /*0008*/ 	.byte	0x01, 0x35
	.zero		2


	//----- nvinfo : EIATTR_PARAM_CBANK
	.align		4
        /*000c*/ 	.byte	0x04, 0x0a
        /*000e*/ 	.short	(.L_1683 - .L_1682)
	.align		4
.L_1682:
        /*0010*/ 	.word	index@(.nv.constant0._ZN10layer_norm13ln_fwd_kernelINS_13Kernel_traitsI13__nv_bfloat16fS2_fjLj18432ELj4ELj1ELj4ELj16ENS_18Kernel_traits_baseILj18432ES2_fS2_fjLj128EEEEEEEvNS_9FwdParamsE)
        /*0014*/ 	.short	0x0160
        /*0016*/ 	.short	0x0058


	//----- nvinfo : EIATTR_CBANK_PARAM_SIZE
	.align		4
.L_1683:
        /*0018*/ 	.byte	0x03, 0x19
        /*001a*/ 	.short	0x0058


	//----- nvinfo : EIATTR_KPARAM_INFO
	.align		4
        /*001c*/ 	.byte	0x04, 0x17
        /*001e*/ 	.short	(.L_1685 - .L_1684)
.L_1684:
        /*0020*/ 	.word	0x00000000
        /*0024*/ 	.short	0x0000
        /*0026*/ 	.short	0x0000
        /*0028*/ 	.byte	0x00, 0xf0, 0x61, 0x01


	//----- nvinfo : EIATTR_MAXREG_COUNT
	.align		4
.L_1685:
        /*002c*/ 	.byte	0x03, 0x1b
        /*002e*/ 	.short	0x00ff


	//----- nvinfo : EIATTR_NUM_BARRIERS
	.align		4
        /*0030*/ 	.byte	0x02, 0x4c
        /*0032*/ 	.byte	0x01
	.zero		1


	//----- nvinfo : EIATTR_MERCURY_ISA_VERSION
	.align		4
        /*0034*/ 	.byte	0x03, 0x5f
        /*0036*/ 	.short	0x0000


	//----- nvinfo : EIATTR_COOP_GROUP_MASK_REGIDS
	.align		4
        /*0038*/ 	.byte	0x04, 0x29
        /*003a*/ 	.short	(.L_1687 - .L_1686)


	//   ....[0]....
.L_1686:
        /*003c*/ 	.word	0xffffffff


	//   ....[1]....
        /*0040*/ 	.word	0xffffffff


	//   ....[2]....
        /*0044*/ 	.word	0xffffffff


	//   ....[3]....
        /*0048*/ 	.word	0xffffffff


	//   ....[4]....
        /*004c*/ 	.word	0xffffffff


	//   ....[5]....
        /*0050*/ 	.word	0xffffffff


	//   ....[6]....
        /*0054*/ 	.word	0xffffffff


	//   ....[7]....
        /*0058*/ 	.word	0xffffffff


	//   ....[8]....
        /*005c*/ 	.word	0xffffffff


	//   ....[9]....
        /*0060*/ 	.word	0xffffffff


	//   ....[10]....
        /*0064*/ 	.word	0xffffffff


	//   ....[11]....
        /*0068*/ 	.word	0xffffffff


	//   ....[12]....
        /*006c*/ 	.word	0xffffffff


	//   ....[13]....
        /*0070*/ 	.word	0xffffffff


	//   ....[14]....
        /*0074*/ 	.word	0xffffffff


	//   ....[15]....
        /*0078*/ 	.word	0xffffffff


	//   ....[16]....
        /*007c*/ 	.word	0xffffffff


	//   ....[17]....
        /*0080*/ 	.word	0xffffffff


	//   ....[18]....
        /*0084*/ 	.word	0xffffffff


	//   ....[19]....
        /*0088*/ 	.word	0xffffffff


	//   ....[20]....
        /*008c*/ 	.word	0xffffffff


	//   ....[21]....
        /*0090*/ 	.word	0xffffffff


	//   ....[22]....
        /*0094*/ 	.word	0xffffffff


	//   ....[23]....
        /*0098*/ 	.word	0xffffffff


	//   ....[24]....
        /*009c*/ 	.word	0xffffffff


	//   ....[25]....
        /*00a0*/ 	.word	0xffffffff


	//   ....[26]....
        /*00a4*/ 	.word	0xffffffff


	//   ....[27]....
        /*00a8*/ 	.word	0xffffffff


	//   ....[28]....
        /*00ac*/ 	.word	0xffffffff


	//   ....[29]....
        /*00b0*/ 	.word	0xffffffff


	//   ....[30]....
        /*00b4*/ 	.word	0xffffffff


	//   ....[31]....
        /*00b8*/ 	.word	0xffffffff


	//   ....[32]....
        /*00bc*/ 	.word	0xffffffff


	//   ....[33]....
        /*00c0*/ 	.word	0xffffffff


	//   ....[34]....
        /*00c4*/ 	.word	0xffffffff


	//   ....[35]....
        /*00c8*/ 	.word	0xffffffff


	//----- nvinfo : EIATTR_COOP_GROUP_INSTR_OFFSETS
	.align		4
.L_1687:
        /*00cc*/ 	.byte	0x04, 0x28
        /*00ce*/ 	.short	(.L_1689 - .L_1688)


	//   ....[0]....
.L_1688:
        /*00d0*/ 	.word	0x000006e0


	//   ....[1]....
        /*00d4*/ 	.word	0x00000710


	//   ....[2]....
        /*00d8*/ 	.word	0x00000730


	//   ....[3]....
        /*00dc*/ 	.word	0x00000750


	//   ....[4]....
        /*00e0*/ 	.word	0x00000770


	//   ....[5]....
        /*00e4*/ 	.word	0x00000c20


	//   ....[6]....
        /*00e8*/ 	.word	0x00000c40


	//   ....[7]....
        /*00ec*/ 	.word	0x00000c60


	//   ....[8]....
        /*00f0*/ 	.word	0x00000c80


	//   ....[9]....
        /*00f4*/ 	.word	0x00000ca0


	//   ....[10]....
        /*00f8*/ 	.word	0x00000da0


	//   ....[11]....
        /*00fc*/ 	.word	0x00000dc0


	//   ....[12]....
        /*0100*/ 	.word	0x00000dd0


	//   ....[13]....
        /*0104*/ 	.word	0x00000e40


	//   ....[14]....
        /*0108*/ 	.word	0x00000ea0


	//   ....[15]....
        /*010c*/ 	.word	0x00000eb0


	//   ....[16]....
        /*0110*/ 	.word	0x00000fb0


	//   ....[17]....
        /*0114*/ 	.word	0x00000fd0


	//   ....[18]....
        /*0118*/ 	.word	0x00001240


	//   ....[19]....
        /*011c*/ 	.word	0x00001290


	//   ....[20]....
        /*0120*/ 	.word	0x000012a0


	//   ....[21]....
        /*0124*/ 	.word	0x00001300


	//   ....[22]....
        /*0128*/ 	.word	0x00001360


	//   ....[23]....
        /*012c*/ 	.word	0x00001370


	//   ....[24]....
        /*0130*/ 	.word	0x00001440


	//   ....[25]....
        /*0134*/ 	.word	0x00001470


	//   ....[26]....
        /*0138*/ 	.word	0x00002990


	//   ....[27]....
        /*013c*/ 	.word	0x000029f0


	//   ....[28]....
        /*0140*/ 	.word	0x00002a50


	//   ....[29]....
        /*0144*/ 	.word	0x00002ab0


	//   ....[30]....
        /*0148*/ 	.word	0x00002b10


	//   ....[31]....
        /*014c*/ 	.word	0x00003000


	//   ....[32]....
        /*0150*/ 	.word	0x00003060


	//   ....[33]....
        /*0154*/ 	.word	0x000030c0


	//   ....[34]....
        /*0158*/ 	.word	0x00003120


	//   ....[35]....
        /*015c*/ 	.word	0x00003180


	//----- nvinfo : EIATTR_EXIT_INSTR_OFFSETS
	.align		4
.L_1689:
        /*0160*/ 	.byte	0x04, 0x1c
        /*0162*/ 	.short	(.L_1691 - .L_1690)


	//   ....[0]....
.L_1690:
        /*0164*/ 	.word	0x00000060


	//   ....[1]....
        /*0168*/ 	.word	0x00002940


	//----- nvinfo : EIATTR_MAX_THREADS
	.align		4
.L_1691:
        /*016c*/ 	.byte	0x04, 0x05
        /*016e*/ 	.short	(.L_1693 - .L_1692)
.L_1692:
        /*0170*/ 	.word	0x00000080
        /*0174*/ 	.word	0x00000001
        /*0178*/ 	.word	0x00000001


	//----- nvinfo : EIATTR_CRS_STACK_SIZE
	.align		4
.L_1693:
        /*017c*/ 	.byte	0x04, 0x1e
        /*017e*/ 	.short	(.L_1695 - .L_1694)
.L_1694:
        /*0180*/ 	.word	0x00000000
.L_1695:


//--------------------- .nv.info._ZN10layer_norm13ln_fwd_kernelINS_13Kernel_traitsI13__nv_bfloat16S2_S2_fjLj18432ELj2ELj1ELj4ELj16ENS_18Kernel_traits_baseILj18432ES2_S2_S2_fjLj128EEEEEEEvNS_9FwdParamsE --------------------------
	.section	.nv.info._ZN10layer_norm13ln_fwd_kernelINS_13Kernel_traitsI13__nv_bfloat16S2_S2_fjLj18432ELj2ELj1ELj4ELj16ENS_18Kernel_traits_baseILj18432ES2_S2_S2_fjLj128EEEEEEEvNS_9FwdParamsE,"",@"SHT_CUDA_INFO"
	.sectionflags	@""
	.align	4


	//----- nvinfo : EIATTR_CUDA_API_VERSION
	.align		4
        /*0000*/ 	.byte	0x04, 0x37
        /*0002*/ 	.short	(.L_1697 - .L_1696)
.L_1696:
        /*0004*/ 	.word	0x00000082


	//----- nvinfo : EIATTR_SW2861232_WAR
	.align		4
.L_1697:
        /*0008*/ 	.byte	0x01, 0x35
	.zero		2


	//----- nvinfo : EIATTR_PARAM_CBANK
	.align		4
        /*000c*/ 	.byte	0x04, 0x0a
        /*000e*/ 	.short	(.L_1699 - .L_1698)
	.align		4
.L_1698:
        /*0010*/ 	.word	index@(.nv.constant0._ZN10layer_norm13ln_fwd_kernelINS_13Kernel_traitsI13__nv_bfloat16S2_S2_fjLj18432ELj2ELj1ELj4ELj16ENS_18Kernel_traits_baseILj18432ES2_S2_S2_fjLj128EEEEEEEvNS_9FwdParamsE)
        /*0014*/ 	.short	0x0160
        /*0016*/ 	.short	0x0058


	//----- nvinfo : EIATTR_CBANK_PARAM_SIZE
	.align		4
.L_1699:
        /*0018*/ 	.byte	0x03, 0x19
        /*001a*/ 	.short	0x0058


	//----- nvinfo : EIATTR_KPARAM_INFO
	.align		4
        /*001c*/ 	.byte	0x04, 0x17
        /*001e*/ 	.short	(.L_1701 - .L_1700)
.L_1700:
        /*0020*/ 	.word	0x00000000
        /*0024*/ 	.short	0x0000
        /*0026*/ 	.short	0x0000
        /*0028*/ 	.byte	0x00, 0xf0, 0x61, 0x01


	//----- nvinfo : EIATTR_MAXREG_COUNT
	.align		4
.L_1701:
        /*002c*/ 	.byte	0x03, 0x1b
        /*002e*/ 	.short	0x00ff


	//----- nvinfo : EIATTR_NUM_BARRIERS
	.align		4
        /*0030*/ 	.byte	0x02, 0x4c
        /*0032*/ 	.byte	0x01
	.zero		1


	//----- nvinfo : EIATTR_MERCURY_ISA_VERSION
	.align		4
        /*0034*/ 	.byte	0x03, 0x5f
        /*0036*/ 	.short	0x0000


	//----- nvinfo : EIATTR_COOP_GROUP_MASK_REGIDS
	.align		4
        /*0038*/ 	.byte	0x04, 0x29
        /*003a*/ 	.short	(.L_1703 - .L_1702)


	//   ....[0]....
.L_1702:
        /*003c*/ 	.word	0xffffffff


	//   ....[1]....
        /*0040*/ 	.word	0xffffffff


	//   ....[2]....
        /*0044*/ 	.word	0xffffffff


	//   ....[3]....
        /*0048*/ 	.word	0xffffffff


	//   ....[4]....
        /*004c*/ 	.word	0xffffffff


	//   ....[5]....
        /*0050*/ 	.word	0xffffffff


	//   ....[6]....
        /*0054*/ 	.word	0xffffffff


	//   ....[7]....
        /*0058*/ 	.word	0xffffffff


	//   ....[8]....
        /*005c*/ 	.word	0xffffffff


	//   ....[9]....
        /*0060*/ 	.word	0xffffffff


	//   ....[10]....
        /*0064*/ 	.word	0xffffffff


	//   ....[11]....
        /*0068*/ 	.word	0xffffffff


	//   ....[12]....
        /*006c*/ 	.word	0xffffffff


	//   ....[13]....
        /*0070*/ 	.word	0xffffffff


	//   ....[14]....
        /*0074*/ 	.word	0xffffffff


	//   ....[15]....
        /*0078*/ 	.word	0xffffffff


	//   ....[16]....
        /*007c*/ 	.word	0xffffffff


	//   ....[17]....
        /*0080*/ 	.word	0xffffffff


	//   ....[18]....
        /*0084*/ 	.word	0xffffffff


	//   ....[19]....
        /*0088*/ 	.word	0xffffffff


	//   ....[20]....
        /*008c*/ 	.word	0xffffffff


	//   ....[21]....
        /*0090*/ 	.word	0xffffffff


	//   ....[22]....
        /*0094*/ 	.word	0xffffffff


	//   ....[23]....
        /*0098*/ 	.word	0xffffffff


	//   ....[24]....
        /*009c*/ 	.word	0xffffffff


	//   ....[25]....
        /*00a0*/ 	.word	0xffffffff


	//   ....[26]....
        /*00a4*/ 	.word	0xffffffff


	//   ....[27]....
        /*00a8*/ 	.word	0xffffffff


	//   ....[28]....
        /*00ac*/ 	.word	0xffffffff


	//   ....[29]....
        /*00b0*/ 	.word	0xffffffff


	//   ....[30]....
        /*00b4*/ 	.word	0xffffffff


	//   ....[31]....
        /*00b8*/ 	.word	0xffffffff


	//   ....[32]....
        /*00bc*/ 	.word	0xffffffff


	//----- nvinfo : EIATTR_COOP_GROUP_INSTR_OFFSETS
	.align		4
.L_1703:
        /*00c0*/ 	.byte	0x04, 0x28
        /*00c2*/ 	.short	(.L_1705 - .L_1704)


	//   ....[0]....
.L_1704:
        /*00c4*/ 	.word	0x00000dc0


	//   ....[1]....
        /*00c8*/ 	.word	0x00000df0


	//   ....[2]....
        /*00cc*/ 	.word	0x00000e10


	//   ....[3]....
        /*00d0*/ 	.word	0x00000e30


	//   ....[4]....
        /*00d4*/ 	.word	0x00000e50


	//   ....[5]....
        /*00d8*/ 	.word	0x00001780


	//   ....[6]....
        /*00dc*/ 	.word	0x000017a0


	//   ....[7]....
        /*00e0*/ 	.word	0x000017c0


	//   ....[8]....
        /*00e4*/ 	.word	0x000017e0


	//   ....[9]....
        /*00e8*/ 	.word	0x00001800


	//   ....[10]....
        /*00ec*/ 	.word	0x00001900


	//   ....[11]....
        /*00f0*/ 	.word	0x00001940


	//   ....[12]....
        /*00f4*/ 	.word	0x00001950


	//   ....[13]....
        /*00f8*/ 	.word	0x000019b0


	//   ....[14]....
        /*00fc*/ 	.word	0x00001a00


	//   ....[15]....
        /*0100*/ 	.word	0x00001a10


	//   ....[16]....
        /*0104*/ 	.word	0x00001b10


	//   ....[17]....
        /*0108*/ 	.word	0x00001b30


	//   ....[18]....
        /*010c*/ 	.word	0x00001db0


	//   ....[19]....
        /*0110*/ 	.word	0x00001e00


	//   ....[20]....
        /*0114*/ 	.word	0x00001e10


	//   ....[21]....
        /*0118*/ 	.word	0x00001ef0


	//   ....[22]....
        /*011c*/ 	.word	0x00001f00


	//   ....[23]....
        /*0120*/ 	.word	0x00003690


	//   ....[24]....
        /*0124*/ 	.word	0x000036f0


	//   ....[25]....
        /*0128*/ 	.word	0x00003750


	//   ....[26]....
        /*012c*/ 	.word	0x000037b0


	//   ....[27]....
        /*0130*/ 	.word	0x00003810


	//   ....[28]....
        /*0134*/ 	.word	0x00004180


	//   ....[29]....
        /*0138*/ 	.word	0x000041e0


	//   ....[30]....
        /*013c*/ 	.word	0x00004240


	//   ....[31]....
        /*0140*/ 	.word	0x000042a0


	//   ....[32]....
        /*0144*/ 	.word	0x00004300


	//----- nvinfo : EIATTR_EXIT_INSTR_OFFSETS
	.align		4
.L_1705:
        /*0148*/ 	.byte	0x04, 0x1c
        /*014a*/ 	.short	(.L_1707 - .L_1706)


	//   ....[0]....
.L_1706:
        /*014c*/ 	.word	0x00000060


	//   ....[1]....
        /*0150*/ 	.word	0x00003640


	//----- nvinfo : EIATTR_MAX_THREADS
	.align		4
.L_1707:
        /*0154*/ 	.byte	0x04, 0x05
        /*0156*/ 	.short	(.L_1709 - .L_1708)
.L_1708:
        /*0158*/ 	.word	0x00000080
        /*015c*/ 	.word	0x00000001
        /*0160*/ 	.word	0x00000001


	//----- nvinfo : EIATTR_CRS_STACK_SIZE
	.align		4
.L_1709:
        /*0164*/ 	.byte	0x04, 0x1e
        /*0166*/ 	.short	(.L_1711 - .L_1710)
.L_1710:
        /*0168*/ 	.word	0x00000000
.L_1711:


//--------------------- .nv.info._ZN10layer_norm13ln_fwd_kernelINS_13Kernel_traitsI6__halffS2_fjLj18432ELj2ELj1ELj4ELj16ENS_18Kernel_traits_baseILj18432ES2_fS2_fjLj128EEEEEEEvNS_9FwdParamsE --------------------------
	.section	.nv.info._ZN10layer_norm13ln_fwd_kernelINS_13Kernel_traitsI6__halffS2_fjLj18432ELj2ELj1ELj4ELj16ENS_18Kernel_traits_baseILj18432ES2_fS2_fjLj128EEEEEEEvNS_9FwdParamsE,"",@"SHT_CUDA_INFO"
	.sectionflags	@""
	.align	4


	//----- nvinfo : EIATTR_CUDA_API_VERSION
	.align		4
        /*0000*/ 	.byte	0x04, 0x37
        /*0002*/ 	.short	(.L_1713 - .L_1712)
.L_1712:
        /*0004*/ 	.word	0x00000082


	//----- nvinfo : EIATTR_SW2861232_WAR
	.align		4
.L_1713:
        /*0008*/ 	.byte	0x01, 0x35
	.zero		2


	//----- nvinfo : EIATTR_PARAM_CBANK
	.align		4
        /*000c*/ 	.byte	0x04, 0x0a
        /*000e*/ 	.short	(.L_1715 - .L_1714)
	.align		4
.L_1714:
        /*0010*/ 	.word	index@(.nv.constant0._ZN10layer_norm13ln_fwd_kernelINS_13Kernel_traitsI6__halffS2_fjLj18432ELj2ELj1ELj4ELj16ENS_18Kernel_traits_baseILj18432ES2_fS2_fjLj128EEEEEEEvNS_9FwdParamsE)
        /*0014*/ 	.short	0x0160
        /*0016*/ 	.short	0x0058


	//----- nvinfo : EIATTR_CBANK_PARAM_SIZE
	.align		4
.L_1715:
        /*0018*/ 	.byte	0x03, 0x19
        /*001a*/ 	.short	0x0058


	//----- nvinfo : EIATTR_KPARAM_INFO
	.align		4
        /*001c*/ 	.byte	0x04, 0x17
        /*001e*/ 	.short	(.L_1717 - .L_1716)
.L_1716:
        /*0020*/ 	.word	0x00000000
        /*0024*/ 	.short	0x0000
        /*0026*/ 	.short	0x0000
        /*0028*/ 	.byte	0x00, 0xf0, 0x61, 0x01


	//----- nvinfo : EIATTR_MAXREG_COUNT
	.align		4
.L_1717:
        /*002c*/ 	.byte	0x03, 0x1b
        /*002e*/ 	.short	0x00ff


	//----- nvinfo : EIATTR_NUM_BARRIERS
	.align		4
        /*0030*/ 	.byte	0x02, 0x4c
        /*0032*/ 	.byte	0x01
	.zero		1


	//----- nvinfo : EIATTR_MERCURY_ISA_VERSION
	.align		4
        /*0034*/ 	.byte	0x03, 0x5f
        /*0036*/ 	.short	0x0000


	//----- nvinfo : EIATTR_COOP_GROUP_MASK_REGIDS
	.align		4
        /*0038*/ 	.byte	0x04, 0x29
        /*003a*/ 	.short	(.L_1719 - .L_1718)


	//   ....[0]....
.L_1718:
        /*003c*/ 	.word	0xffffffff


	//   ....[1]....
        /*0040*/ 	.word	0xffffffff


	//   ....[2]....
        /*0044*/ 	.word	0xffffffff


	//   ....[3]....
        /*0048*/ 	.word	0xffffffff


	//   ....[4]....
        /*004c*/ 	.word	0xffffffff


	//   ....[5]....
        /*0050*/ 	.word	0xffffffff


	//   ....[6]....
        /*0054*/ 	.word	0xffffffff


	//   ....[7]....
        /*0058*/ 	.word	0xffffffff


	//   ....[8]....
        /*005c*/ 	.word	0xffffffff


	//   ....[9]....
        /*0060*/ 	.word	0xffffffff


	//   ....[10]....
        /*0064*/ 	.word	0xffffffff


	//   ....[11]....
        /*0068*/ 	.word	0xffffffff


	//   ....[12]....
        /*006c*/ 	.word	0xffffffff


	//   ....[13]....
        /*0070*/ 	.word	0xffffffff


	//   ....[14]....
        /*0074*/ 	.word	0xffffffff


	//   ....[15]....
        /*0078*/ 	.word	0xffffffff


	//   ....[16]....
        /*007c*/ 	.word	0xffffffff


	//   ....[17]....
        /*0080*/ 	.word	0xffffffff


	//   ....[18]....
        /*0084*/ 	.word	0xffffffff


	//   ....[19]....
        /*0088*/ 	.word	0xffffffff


	//   ....[20]....
        /*008c*/ 	.word	0xffffffff


	//   ....[21]....
        /*0090*/ 	.word	0xffffffff


	//   ....[22]....
        /*0094*/ 	.word	0xffffffff


	//   ....[23]....
        /*0098*/ 	.word	0xffffffff


	//   ....[24]....
        /*009c*/ 	.word	0xffffffff


	//   ....[25]....
        /*00a0*/ 	.word	0xffffffff


	//   ....[26]....
        /*00a4*/ 	.word	0xffffffff


	//   ....[27]....
        /*00a8*/ 	.word	0xffffffff


	//   ....[28]....
        /*00ac*/ 	.word	0xffffffff


	//   ....[29]....
        /*00b0*/ 	.word	0xffffffff


	//   ....[30]....
        /*00b4*/ 	.word	0xffffffff


	//   ....[31]....
        /*00b8*/ 	.word	0xffffffff


	//   ....[32]....
        /*00bc*/ 	.word	0xffffffff


	//----- nvinfo : EIATTR_COOP_GROUP_INSTR_OFFSETS
	.align		4
.L_1719:
        /*00c0*/ 	.byte	0x04, 0x28
        /*00c2*/ 	.short	(.L_1721 - .L_1720)


	//   ....[0]....
.L_1720:
        /*00c4*/ 	.word	0x00000be0


	//   ....[1]....
        /*00c8*/ 	.word	0x00000c10


	//   ....[2]....
        /*00cc*/ 	.word	0x00000c30


	//   ....[3]....
        /*00d0*/ 	.word	0x00000c50


	//   ....[4]....
        /*00d4*/ 	.word	0x00000c70


	//   ....[5]....
        /*00d8*/ 	.word	0x000015a0


	//   ....[6]....
        /*00dc*/ 	.word	0x000015c0


	//   ....[7]....
        /*00e0*/ 	.word	0x000015e0


	//   ....[8]....
        /*00e4*/ 	.word	0x00001600


	//   ....[9]....
        /*00e8*/ 	.word	0x00001620


	//   ....[10]....
        /*00ec*/ 	.word	0x00001720


	//   ....[11]....
        /*00f0*/ 	.word	0x00001740


	//   ....[12]....
        /*00f4*/ 	.word	0x00001750


	//   ....[13]....
        /*00f8*/ 	.word	0x000017f0


	//   ....[14]....
        /*00fc*/ 	.word	0x00001820


	//   ....[15]....
        /*0100*/ 	.word	0x00001830


	//   ....[16]....
        /*0104*/ 	.word	0x00001920


	//   ....[17]....
        /*0108*/ 	.word	0x00001940


	//   ....[18]....
        /*010c*/ 	.word	0x00001bc0


	//   ....[19]....
        /*0110*/ 	.word	0x00001c70


	//   ....[20]....
        /*0114*/ 	.word	0x00001c80


	//   ....[21]....
        /*0118*/ 	.word	0x00001d30


	//   ....[22]....
        /*011c*/ 	.word	0x00001d50


	//   ....[23]....
        /*0120*/ 	.word	0x000041e0


	//   ....[24]....
        /*0124*/ 	.word	0x00004250


	//   ....[25]....
        /*0128*/ 	.word	0x000042b0


	//   ....[26]....
        /*012c*/ 	.word	0x00004310


	//   ....[27]....
        /*0130*/ 	.word	0x00004370


	//   ....[28]....
        /*0134*/ 	.word	0x00004ce0


	//   ....[29]....
        /*0138*/ 	.word	0x00004d40


	//   ....[30]....
        /*013c*/ 	.word	0x00004da0


	//   ....[31]....
        /*0140*/ 	.word	0x00004e00


	//   ....[32]....
        /*0144*/ 	.word	0x00004e60


	//----- nvinfo : EIATTR_EXIT_INSTR_OFFSETS
	.align		4
.L_1721:
        /*0148*/ 	.byte	0x04, 0x1c
        /*014a*/ 	.short	(.L_1723 - .L_1722)


	//   ....[0]....
.L_1722:
        /*014c*/ 	.word	0x00000060


	//   ....[1]....
        /*0150*/ 	.word	0x00004190


	//----- nvinfo : EIATTR_MAX_THREADS
	.align		4
.L_1723:
        /*0154*/ 	.byte	0x04, 0x05
        /*0156*/ 	.short	(.L_1725 - .L_1724)
.L_1724:
        /*0158*/ 	.word	0x00000080
        /*015c*/ 	.word	0x00000001
        /*0160*/ 	.word	0x00000001


	//----- nvinfo : EIATTR_CRS_STACK_SIZE
	.align		4
.L_1725:
        /*0164*/ 	.byte	0x04, 0x1e
        /*0166*/ 	.short	(.L_1727 - .L_1726)
.L_1726:
        /*0168*/ 	.word	0x00000000
.L_1727:


//--------------------- .nv.info._ZN10layer_norm13ln_fwd_kernelINS_13Kernel_traitsI6__halfS2_S2_fjLj18432ELj2ELj1ELj4ELj16ENS_18Kernel_traits_baseILj18432ES2_S2_S2_fjLj128EEEEEEEvNS_9FwdParamsE --------------------------
	.section	.nv.info._ZN10layer_norm13ln_fwd_kernelINS_13Kernel_traitsI6__halfS2_S2_fjLj18432ELj2ELj1ELj4ELj16ENS_18Kernel_traits_baseILj18432ES2_S2_S2_fjLj128EEEEEEEvNS_9FwdParamsE,"",@"SHT_CUDA_INFO"
	.sectionflags	@""
	.align	4


	//----- nvinfo : EIATTR_CUDA_API_VERSION
	.align		4
        /*0000*/ 	.byte	0x04, 0x37
        /*0002*/ 	.short	(.L_1729 - .L_1728)
.L_1728:
        /*0004*/ 	.word	0x00000082


	//----- nvinfo : EIATTR_SW2861232_WAR
	.align		4
.L_1729:
        /*0008*/ 	.byte	0x01, 0x35
	.zero		2


	//----- nvinfo : EIATTR_PARAM_CBANK
	.align		4
        /*000c*/ 	.byte	0x04, 0x0a
        /*000e*/ 	.short	(.L_1731 - .L_1730)
	.align		4
.L_1730:
        /*0010*/ 	.word	index@(.nv.constant0._ZN10layer_norm13ln_fwd_kernelINS_13Kernel_traitsI6__halfS2_S2_fjLj18432ELj2ELj1ELj4ELj16ENS_18Kernel_traits_baseILj18432ES2_S2_S2_fjLj128EEEEEEEvNS_9FwdParamsE)
        /*0014*/ 	.short	0x0160
        /*0016*/ 	.short	0x0058


	//----- nvinfo : EIATTR_CBANK_PARAM_SIZE
	.align		4
.L_1731:
        /*0018*/ 	.byte	0x03, 0x19
        /*001a*/ 	.short	0x0058


	//----- nvinfo : EIATTR_KPARAM_INFO
	.align		4
        /*001c*/ 	.byte	0x04, 0x17
        /*001e*/ 	.short	(.L_1733 - .L_1732)
.L_1732:
        /*0020*/ 	.word	0x00000000
        /*0024*/ 	.short	0x0000
        /*0026*/ 	.short	0x0000
        /*0028*/ 	.byte	0x00, 0xf0, 0x61, 0x01


	//----- nvinfo : EIATTR_MAXREG_COUNT
	.align		4
.L_1733:
        /*002c*/ 	.byte	0x03, 0x1b
        /*002e*/ 	.short	0x00ff


	//----- nvinfo : EIATTR_NUM_BARRIERS
	.align		4
        /*0030*/ 	.byte	0x02, 0x4c
        /*0032*/ 	.byte	0x01
	.zero		1


	//----- nvinfo : EIATTR_MERCURY_ISA_VERSION
	.align		4
        /*0034*/ 	.byte	0x03, 0x5f
        /*0036*/ 	.short	0x0000


	//----- nvinfo : EIATTR_COOP_GROUP_MASK_REGIDS
	.align		4
        /*0038*/ 	.byte	0x04, 0x29
        /*003a*/ 	.short	(.L_1735 - .L_1734)


	//   ....[0]....
.L_1734:
        /*003c*/ 	.word	0xffffffff


	//   ....[1]....
        /*0040*/ 	.word	0xffffffff


	//   ....[2]....
        /*0044*/ 	.word	0xffffffff


	//   ....[3]....
        /*0048*/ 	.word	0xffffffff


	//   ....[4]....
        /*004c*/ 	.word	0xffffffff


	//   ....[5]....
        /*0050*/ 	.word	0xffffffff


	//   ....[6]....
        /*0054*/ 	.word	0xffffffff


	//   ....[7]....
        /*0058*/ 	.word	0xffffffff


	//   ....[8]....
        /*005c*/ 	.word	0xffffffff


	//   ....[9]....
        /*0060*/ 	.word	0xffffffff


	//   ....[10]....
        /*0064*/ 	.word	0xffffffff


	//   ....[11]....
        /*0068*/ 	.word	0xffffffff


	//   ....[12]....
        /*006c*/ 	.word	0xffffffff


	//   ....[13]....
        /*0070*/ 	.word	0xffffffff


	//   ....[14]....
        /*0074*/ 	.word	0xffffffff


	//   ....[15]....
        /*0078*/ 	.word	0xffffffff


	//   ....[16]....
        /*007c*/ 	.word	0xffffffff


	//   ....[17]....
        /*0080*/ 	.word	0xffffffff


	//   ....[18]....
        /*0084*/ 	.word	0xffffffff


	//   ....[19]....
        /*0088*/ 	.word	0xffffffff


	//   ....[20]....
        /*008c*/ 	.word	0xffffffff


	//   ....[21]....
        /*0090*/ 	.word	0xffffffff


	//   ....[22]....
        /*0094*/ 	.word	0xffffffff


	//   ....[23]....
        /*0098*/ 	.word	0xffffffff


	//   ....[24]....
        /*009c*/ 	.word	0xffffffff


	//   ....[25]....
        /*00a0*/ 	.word	0xffffffff


	//   ....[26]....
        /*00a4*/ 	.word	0xffffffff


	//   ....[27]....
        /*00a8*/ 	.word	0xffffffff


	//   ....[28]....
        /*00ac*/ 	.word	0xffffffff


	//   ....[29]....
        /*00b0*/ 	.word	0xffffffff


	//   ....[30]....
        /*00b4*/ 	.word	0xffffffff


	//   ....[31]....
        /*00b8*/ 	.word	0xffffffff


	//   ....[32]....
        /*00bc*/ 	.word	0xffffffff


	//----- nvinfo : EIATTR_COOP_GROUP_INSTR_OFFSETS
	.align		4
.L_1735:
        /*00c0*/ 	.byte	0x04, 0x28
        /*00c2*/ 	.short	(.L_1737 - .L_1736)


	//   ....[0]....
.L_1736:
        /*00c4*/ 	.word	0x00000dc0


	//   ....[1]....
        /*00c8*/ 	.word	0x00000df0


	//   ....[2]....
        /*00cc*/ 	.word	0x00000e10


	//   ....[3]....
        /*00d0*/ 	.word	0x00000e30


	//   ....[4]....
        /*00d4*/ 	.word	0x00000e50


	//   ....[5]....
        /*00d8*/ 	.word	0x00001780


	//   ....[6]....
        /*00dc*/ 	.word	0x000017a0


	//   ....[7]....
        /*00e0*/ 	.word	0x000017c0


	//   ....[8]....
        /*00e4*/ 	.word	0x000017e0


	//   ....[9]....
        /*00e8*/ 	.word	0x00001800


	//   ....[10]....
        /*00ec*/ 	.word	0x00001900


	//   ....[11]....
        /*00f0*/ 	.word	0x00001940


	//   ....[12]....
        /*00f4*/ 	.word	0x00001950


	//   ....[13]....
        /*00f8*/ 	.word	0x000019b0


	//   ....[14]....
        /*00fc*/ 	.word	0x00001a00


	//   ....[15]....
        /*0100*/ 	.word	0x00001a10


	//   ....[16]....
        /*0104*/ 	.word	0x00001b10


	//   ....[17]....
        /*0108*/ 	.word	0x00001b30


	//   ....[18]....
        /*010c*/ 	.word	0x00001db0


	//   ....[19]....
        /*0110*/ 	.word	0x00001e00


	//   ....[20]....
        /*0114*/ 	.word	0x00001e10


	//   ....[21]....
        /*0118*/ 	.word	0x00001ef0


	//   ....[22]....
        /*011c*/ 	.word	0x00001f00


	//   ....[23]....
        /*0120*/ 	.word	0x00002fd0


	//   ....[24]....
        /*0124*/ 	.word	0x00003030


	//   ....[25]....
        /*0128*/ 	.word	0x00003090


	//   ....[26]....
        /*012c*/ 	.word	0x000030f0


	//   ....[27]....
        /*0130*/ 	.word	0x00003150


	//   ....[28]....
        /*0134*/ 	.word	0x00003ac0


	//   ....[29]....
        /*0138*/ 	.word	0x00003b20


	//   ....[30]....
        /*013c*/ 	.word	0x00003b80


	//   ....[31]....
        /*0140*/ 	.word	0x00003be0


	//   ....[32]....
        /*0144*/ 	.word	0x00003c40


	//----- nvinfo : EIATTR_EXIT_INSTR_OFFSETS
	.align		4
.L_1737:
        /*0148*/ 	.byte	0x04, 0x1c
        /*014a*/ 	.short	(.L_1739 - .L_1738)


	//   ....[0]....
.L_1738:
        /*014c*/ 	.word	0x00000060


	//   ....[1]....
        /*0150*/ 	.word	0x00002f80


	//----- nvinfo : EIATTR_MAX_THREADS
	.align		4
.L_1739:
        /*0154*/ 	.byte	0x04, 0x05
        /*0156*/ 	.short	(.L_1741 - .L_1740)
.L_1740:
        /*0158*/ 	.word	0x00000080
        /*015c*/ 	.word	0x00000001
        /*0160*/ 	.word	0x00000001


	//----- nvinfo : EIATTR_CRS_STACK_SIZE
	.align		4
.L_1741:
        /*0164*/ 	.byte	0x04, 0x1e
        /*0166*/ 	.short	(.L_1743 - .L_1742)
.L_1742:
        /*0168*/ 	.word	0x00000000
.L_1743:


//--------------------- .nv.info._ZN10layer_norm13ln_fwd_kernelINS_13Kernel_traitsIffffjLj18432ELj4ELj1ELj4ELj16ENS_18Kernel_traits_baseILj18432EffffjLj128EEEEEEEvNS_9FwdParamsE --------------------------
	.section	.nv.info._ZN10layer_norm13ln_fwd_kernelINS_13Kernel_traitsIffffjLj18432ELj4ELj1ELj4ELj16ENS_18Kernel_traits_baseILj18432EffffjLj128EEEEEEEvNS_9FwdParamsE,"",@"SHT_CUDA_INFO"
	.sectionflags	@""
	.align	4


	//----- nvinfo : EIATTR_CUDA_API_VERSION
	.align		4
        /*0000*/ 	.byte	0x04, 0x37
        /*0002*/ 	.short	(.L_1745 - .L_1744)
.L_1744:
        /*0004*/ 	.word	0x00000082


	//----- nvinfo : EIATTR_SW2861232_WAR
	.align		4
.L_1745:
        /*0008*/ 	.byte	0x01, 0x35
	.zero		2


	//----- nvinfo : EIATTR_PARAM_CBANK
	.align		4
        /*000c*/ 	.byte	0x04, 0x0a
        /*000e*/ 	.short	(.L_1747 - .L_1746)
	.align		4
.L_1746:
        /*0010*/ 	.word	index@(.nv.constant0._ZN10layer_norm13ln_fwd_kernelINS_13Kernel_traitsIffffjLj18432ELj4ELj1ELj4ELj16ENS_18Kernel_traits_baseILj18432EffffjLj128EEEEEEEvNS_9FwdParamsE)
        /*0014*/ 	.short	0x0160
        /*0016*/ 	.short	0x0058


	//----- nvinfo : EIATTR_CBANK_PARAM_SIZE
	.align		4
.L_1747:
        /*0018*/ 	.byte	0x03, 0x19
        /*001a*/ 	.short	0x0058


	//----- nvinfo : EIATTR_KPARAM_INFO
	.align		4
        /*001c*/ 	.byte	0x04, 0x17
        /*001e*/ 	.short	(.L_1749 - .L_1748)
.L_1748:
        /*0020*/ 	.word	0x00000000
        /*0024*/ 	.short	0x0000
        /*0026*/ 	.short	0x0000
        /*0028*/ 	.byte	0x00, 0xf0, 0x61, 0x01


	//----- nvinfo : EIATTR_MAXREG_COUNT
	.align		4
.L_1749:
        /*002c*/ 	.byte	0x03, 0x1b
        /*002e*/ 	.short	0x00ff


	//----- nvinfo : EIATTR_NUM_BARRIERS
	.align		4
        /*0030*/ 	.byte	0x02, 0x4c
        /*0032*/ 	.byte	0x01
	.zero		1


	//----- nvinfo : EIATTR_MERCURY_ISA_VERSION
	.align		4
        /*0034*/ 	.byte	0x03, 0x5f
        /*0036*/ 	.short	0x0000


	//----- nvinfo : EIATTR_COOP_GROUP_MASK_REGIDS
	.align		4
        /*0038*/ 	.byte	0x04, 0x29
        /*003a*/ 	.short	(.L_1751 - .L_1750)


	//   ....[0]....
.L_1750:
        /*003c*/ 	.word	0xffffffff


	//   ....[1]....
        /*0040*/ 	.word	0xffffffff


	//   ....[2]....
        /*0044*/ 	.word	0xffffffff


	//   ....[3]....
        /*0048*/ 	.word	0xffffffff


	//   ....[4]....
        /*004c*/ 	.word	0xffffffff


	//   ....[5]....
        /*0050*/ 	.word	0xffffffff


	//   ....[6]....
        /*0054*/ 	.word	0xffffffff


	//   ....[7]....
        /*0058*/ 	.word	0xffffffff


	//   ....[8]....
        /*005c*/ 	.word	0xffffffff


	//   ....[9]....
        /*0060*/ 	.word	0xffffffff


	//   ....[10]....
        /*0064*/ 	.word	0xffffffff


	//   ....[11]....
        /*0068*/ 	.word	0xffffffff


	//   ....[12]....
        /*006c*/ 	.word	0xffffffff


	//   ....[13]....
        /*0070*/ 	.word	0xffffffff


	//   ....[14]....
        /*0074*/ 	.word	0xffffffff


	//   ....[15]....
        /*0078*/ 	.word	0xffffffff


	//   ....[16]....
        /*007c*/ 	.word	0xffffffff


	//   ....[17]....
        /*0080*/ 	.word	0xffffffff


	//   ....[18]....
        /*0084*/ 	.word	0xffffffff


	//   ....[19]....
        /*0088*/ 	.word	0xffffffff


	//   ....[20]....
        /*008c*/ 	.word	0xffffffff


	//   ....[21]....
        /*0090*/ 	.word	0xffffffff


	//   ....[22]....
        /*0094*/ 	.word	0xffffffff


	//   ....[23]....
        /*0098*/ 	.word	0xffffffff


	//   ....[24]....
        /*009c*/ 	.word	0xffffffff


	//   ....[25]....
        /*00a0*/ 	.word	0xffffffff


	//   ....[26]....
        /*00a4*/ 	.word	0xffffffff


	//   ....[27]....
        /*00a8*/ 	.word	0xffffffff


	//   ....[28]....
        /*00ac*/ 	.word	0xffffffff


	//   ....[29]....
        /*00b0*/ 	.word	0xffffffff


	//   ....[30]....
        /*00b4*/ 	.word	0xffffffff


	//   ....[31]....
        /*00b8*/ 	.word	0xffffffff


	//   ....[32]....
        /*00bc*/ 	.word	0xffffffff


	//   ....[33]....
        /*00c0*/ 	.word	0xffffffff


	//   ....[34]....
        /*00c4*/ 	.word	0xffffffff


	//   ....[35]....
        /*00c8*/ 	.word	0xffffffff


	//----- nvinfo : EIATTR_COOP_GROUP_INSTR_OFFSETS
	.align		4
.L_1751:
        /*00cc*/ 	.byte	0x04, 0x28
        /*00ce*/ 	.short	(.L_1753 - .L_1752)


	//   ....[0]....
.L_1752:
        /*00d0*/ 	.word	0x000006e0


	//   ....[1]....
        /*00d4*/ 	.word	0x00000710


	//   ....[2]....
        /*00d8*/ 	.word	0x00000730


	//   ....[3]....
        /*00dc*/ 	.word	0x00000750


	//   ....[4]....
        /*00e0*/ 	.word	0x00000770


	//   ....[5]....
        /*00e4*/ 	.word	0x00000c20


	//   ....[6]....
        /*00e8*/ 	.word	0x00000c40


	//   ....[7]....
        /*00ec*/ 	.word	0x00000c60


	//   ....[8]....
        /*00f0*/ 	.word	0x00000c80


	//   ....[9]....
        /*00f4*/ 	.word	0x00000ca0


	//   ....[10]....
        /*00f8*/ 	.word	0x00000d90


	//   ....[11]....
        /*00fc*/ 	.word	0x00000dd0


	//   ....[12]....
        /*0100*/ 	.word	0x00000de0


	//   ....[13]....
        /*0104*/ 	.word	0x00000e30


	//   ....[14]....
        /*0108*/ 	.word	0x00000e80


	//   ....[15]....
        /*010c*/ 	.word	0x00000ea0


	//   ....[16]....
        /*0110*/ 	.word	0x00000fa0


	//   ....[17]....
        /*0114*/ 	.word	0x00000fc0


	//   ....[18]....
        /*0118*/ 	.word	0x00001240


	//   ....[19]....
        /*011c*/ 	.word	0x00001290


	//   ....[20]....
        /*0120*/ 	.word	0x000012a0


	//   ....[21]....
        /*0124*/ 	.word	0x000012b0


	//   ....[22]....
        /*0128*/ 	.word	0x00001340


	//   ....[23]....
        /*012c*/ 	.word	0x00001390


	//   ....[24]....
        /*0130*/ 	.word	0x00001430


	//   ....[25]....
        /*0134*/ 	.word	0x00001480


	//   ....[26]....
        /*0138*/ 	.word	0x00001eb0


	//   ....[27]....
        /*013c*/ 	.word	0x00001f20


	//   ....[28]....
        /*0140*/ 	.word	0x00001f80


	//   ....[29]....
        /*0144*/ 	.word	0x00001fe0


	//   ....[30]....
        /*0148*/ 	.word	0x00002040


	//   ....[31]....
        /*014c*/ 	.word	0x00002530


	//   ....[32]....
        /*0150*/ 	.word	0x00002590


	//   ....[33]....
        /*0154*/ 	.word	0x000025f0


	//   ....[34]....
        /*0158*/ 	.word	0x00002650


	//   ....[35]....
        /*015c*/ 	.word	0x000026b0


	//----- nvinfo : EIATTR_EXIT_INSTR_OFFSETS
	.align		4
.L_1753:
        /*0160*/ 	.byte	0x04, 0x1c
        /*0162*/ 	.short	(.L_1755 - .L_1754)


	//   ....[0]....
.L_1754:
        /*0164*/ 	.word	0x00000070


	//   ....[1]....
        /*0168*/ 	.word	0x00001e60


	//----- nvinfo : EIATTR_MAX_THREADS
	.align		4
.L_1755:
        /*016c*/ 	.byte	0x04, 0x05
        /*016e*/ 	.short	(.L_1757 - .L_1756)
.L_1756:
        /*0170*/ 	.word	0x00000080
        /*0174*/ 	.word	0x00000001
        /*0178*/ 	.word	0x00000001


	//----- nvinfo : EIATTR_CRS_STACK_SIZE
	.align		4
.L_1757:
        /*017c*/ 	.byte	0x04, 0x1e
        /*017e*/ 	.short	(.L_1759 - .L_1758)
.L_1758:
        /*0180*/ 	.word	0x00000000
.L_1759:


//--------------------- .nv.info._ZN10layer_norm13ln_fwd_kernelINS_13Kernel_traitsI13__nv_bfloat16fS2_fjLj16384ELj2ELj1ELj4ELj16ENS_18Kernel_traits_baseILj16384ES2_fS2_fjLj128EEEEEEEvNS_9FwdParamsE --------------------------
	.section	.nv.info._ZN10layer_norm13ln_fwd_kernelINS_13Kernel_traitsI13__nv_bfloat16fS2_fjLj16384ELj2ELj1ELj4ELj16ENS_18Kernel_traits_baseILj16384ES2_fS2_fjLj128EEEEEEEvNS_9FwdParamsE,"",@"SHT_CUDA_INFO"
	.sectionflags	@""
	.align	4


	//----- nvinfo : EIATTR_CUDA_API_VERSION
	.align		4
        /*0000*/ 	.byte	0x04, 0x37
        /*0002*/ 	.short	(.L_1761 - .L_1760)
.L_1760:
        /*0004*/ 	.word	0x00000082


	//----- nvinfo : EIATTR_SW2861232_WAR
	.align		4
.L_1761:
        /*0008*/ 	.byte	0x01, 0x35
	.zero		2


	//----- nvinfo : EIATTR_PARAM_CBANK
	.align		4
        /*000c*/ 	.byte	0x04, 0x0a
        /*000e*/ 	.short	(.L_1763 - .L_1762)
	.align		4
.L_1762:
        /*0010*/ 	.word	index@(.nv.constant0._ZN10layer_norm13ln_fwd_kernelINS_13Kernel_traitsI13__nv_bfloat16fS2_fjLj16384ELj2ELj1ELj4ELj16ENS_18Kernel_traits_baseILj16384ES2_fS2_fjLj128EEEEEEEvNS_9FwdParamsE)
        /*0014*/ 	.short	0x0160
        /*0016*/ 	.short	0x0058


	//----- nvinfo : EIATTR_CBANK_PARAM_SIZE
	.align		4
.L_1763:
        /*0018*/ 	.byte	0x03, 0x19
        /*001a*/ 	.short	0x0058


	//----- nvinfo : EIATTR_KPARAM_INFO
	.align		4
        /*001c*/ 	.byte	0x04, 0x17
        /*001e*/ 	.short	(.L_1765 - .L_1764)
.L_1764:
        /*0020*/ 	.word	0x00000000
        /*0024*/ 	.short	0x0000
        /*0026*/ 	.short	0x0000
        /*0028*/ 	.byte	0x00, 0xf0, 0x61, 0x01


	//----- nvinfo : EIATTR_MAXREG_COUNT
	.align		4
.L_1765:
        /*002c*/ 	.byte	0x03, 0x1b
        /*002e*/ 	.short	0x00ff


	//----- nvinfo : EIATTR_NUM_BARRIERS
	.align		4
        /*0030*/ 	.byte	0x02, 0x4c
        /*0032*/ 	.byte	0x01
	.zero		1


	//----- nvinfo : EIATTR_MERCURY_ISA_VERSION
	.align		4
        /*0034*/ 	.byte	0x03, 0x5f
        /*0036*/ 	.short	0x0000


	//----- nvinfo : EIATTR_COOP_GROUP_MASK_REGIDS
	.align		4
        /*0038*/ 	.byte	0x04, 0x29
        /*003a*/ 	.short	(.L_1767 - .L_1766)


	//   ....[0]....
.L_1766:
        /*003c*/ 	.word	0xffffffff


	//   ....[1]....
        /*0040*/ 	.word	0xffffffff


	//   ....[2]....
        /*0044*/ 	.word	0xffffffff


	//   ....[3]....
        /*0048*/ 	.word	0xffffffff


	//   ....[4]....
        /*004c*/ 	.word	0xffffffff


	//   ....[5]....
        /*0050*/ 	.word	0xffffffff


	//   ....[6]....
        /*0054*/ 	.word	0xffffffff


	//   ....[7]....
        /*0058*/ 	.word	0xffffffff


	//   ....[8]....
        /*005c*/ 	.word	0xffffffff


	//   ....[9]....
        /*0060*/ 	.word	0xffffffff


	//   ....[10]....
        /*0064*/ 	.word	0xffffffff


	//   ....[11]....
        /*0068*/ 	.word	0xffffffff


	//   ....[12]....
        /*006c*/ 	.word	0xffffffff


	//   ....[13]....
        /*0070*/ 	.word	0xffffffff


	//   ....[14]....
        /*0074*/ 	.word	0xffffffff


	//   ....[15]....
        /*0078*/ 	.word	0xffffffff


	//   ....[16]....
        /*007c*/ 	.word	0xffffffff


	//   ....[17]....
        /*0080*/ 	.word	0xffffffff


	//   ....[18]....
        /*0084*/ 	.word	0xffffffff


	//   ....[19]....
        /*0088*/ 	.word	0xffffffff


	//   ....[20]....
        /*008c*/ 	.word	0xffffffff


	//   ....[21]....
        /*0090*/ 	.word	0xffffffff


	//   ....[22]....
        /*0094*/ 	.word	0xffffffff


	//   ....[23]....
        /*0098*/ 	.word	0xffffffff


	//   ....[24]....
        /*009c*/ 	.word	0xffffffff


	//   ....[25]....
        /*00a0*/ 	.word	0xffffffff


	//   ....[26]....
        /*00a4*/ 	.word	0xffffffff


	//   ....[27]....
        /*00a8*/ 	.word	0xffffffff


	//   ....[28]....
        /*00ac*/ 	.word	0xffffffff


	//   ....[29]....
        /*00b0*/ 	.word	0xffffffff


	//   ....[30]....
        /*00b4*/ 	.word	0xffffffff


	//   ....[31]....
        /*00b8*/ 	.word	0xffffffff


	//   ....[32]....
        /*00bc*/ 	.word	0xffffffff


	//----- nvinfo : EIATTR_COOP_GROUP_INSTR_OFFSETS
	.align		4
.L_1767:
        /*00c0*/ 	.byte	0x04, 0x28
        /*00c2*/ 	.short	(.L_1769 - .L_1768)


	//   ....[0]....
.L_1768:
        /*00c4*/ 	.word	0x00000ad0


	//   ....[1]....
        /*00c8*/ 	.word	0x00000b00


	//   ....[2]....
        /*00cc*/ 	.word	0x00000b20


	//   ....[3]....
        /*00d0*/ 	.word	0x00000b40


	//   ....[4]....
        /*00d4*/ 	.word	0x00000b60


	//   ....[5]....
        /*00d8*/ 	.word	0x00001390


	//   ....[6]....
        /*00dc*/ 	.word	0x000013b0


	//   ....[7]....
        /*00e0*/ 	.word	0x000013d0


	//   ....[8]....
        /*00e4*/ 	.word	0x000013f0


	//   ....[9]....
        /*00e8*/ 	.word	0x00001410


	//   ....[10]....
        /*00ec*/ 	.word	0x00001510


	//   ....[11]....
        /*00f0*/ 	.word	0x00001550


	//   ....[12]....
        /*00f4*/ 	.word	0x00001560


	//   ....[13]....
        /*00f8*/ 	.word	0x000015b0


	//   ....[14]....
        /*00fc*/ 	.word	0x00001600


	//   ....[15]....
        /*0100*/ 	.word	0x00001620


	//   ....[16]....
        /*0104*/ 	.word	0x00001730


	//   ....[17]....
        /*0108*/ 	.word	0x00001750


	//   ....[18]....
        /*010c*/ 	.word	0x000019b0


	//   ....[19]....
        /*0110*/ 	.word	0x00001a90


	//   ....[20]....
        /*0114*/ 	.word	0x00001aa0


	//   ....[21]....
        /*0118*/ 	.word	0x00001b50


	//   ....[22]....
        /*011c*/ 	.word	0x00001be0


	//   ....[23]....
        /*0120*/ 	.word	0x00003f60


	//   ....[24]....
        /*0124*/ 	.word	0x00003fc0


	//   ....[25]....
        /*0128*/ 	.word	0x00004020


	//   ....[26]....
        /*012c*/ 	.word	0x00004080


	//   ....[27]....
        /*0130*/ 	.word	0x000040e0


	//   ....[28]....
        /*0134*/ 	.word	0x00004950


	//   ....[29]....
        /*0138*/ 	.word	0x000049b0


	//   ....[30]....
        /*013c*/ 	.word	0x00004a10


	//   ....[31]....
        /*0140*/ 	.word	0x00004a70


	//   ....[32]....
        /*0144*/ 	.word	0x00004ad0


	//----- nvinfo : EIATTR_EXIT_INSTR_OFFSETS
	.align		4
.L_1769:
        /*0148*/ 	.byte	0x04, 0x1c
        /*014a*/ 	.short	(.L_1771 - .L_1770)


	//   ....[0]....
.L_1770:
        /*014c*/ 	.word	0x00000060


	//   ....[1]....
        /*0150*/ 	.word	0x00003f10


	//----- nvinfo : EIATTR_MAX_THREADS
	.align		4
.L_1771:
        /*0154*/ 	.byte	0x04, 0x05
        /*0156*/ 	.short	(.L_1773 - .L_1772)
.L_1772:
        /*0158*/ 	.word	0x00000080
        /*015c*/ 	.word	0x00000001
        /*0160*/ 	.word	0x00000001


	//----- nvinfo : EIATTR_CRS_STACK_SIZE
	.align		4
.L_1773:
        /*0164*/ 	.byte	0x04, 0x1e
        /*0166*/ 	.short	(.L_1775 - .L_1774)
.L_1774:
        /*0168*/ 	.word	0x00000000
.L_1775:


//--------------------- .nv.info._ZN10layer_norm13ln_fwd_kernelINS_13Kernel_traitsI13__nv_bfloat16S2_S2_fjLj16384ELj2ELj1ELj4ELj16ENS_18Kernel_traits_baseILj16384ES2_S2_S2_fjLj128EEEEEEEvNS_9FwdParamsE --------------------------
	.section	.nv.info._ZN10layer_norm13ln_fwd_kernelINS_13Kernel_traitsI13__nv_bfloat16S2_S2_fjLj16384ELj2ELj1ELj4ELj16ENS_18Kernel_traits_baseILj16384ES2_S2_S2_fjLj128EEEEEEEvNS_9FwdParamsE,"",@"SHT_CUDA_INFO"
	.sectionflags	@""
	.align	4


	//----- nvinfo : EIATTR_CUDA_API_VERSION
	.align		4
        /*0000*/ 	.byte	0x04, 0x37
        /*0002*/ 	.short	(.L_1777 - .L_1776)
.L_1776:
        /*0004*/ 	.word	0x00000082


	//----- nvinfo : EIATTR_SW2861232_WAR
	.align		4
.L_1777:
        /*0008*/ 	.byte	0x01, 0x35
	.zero		2


	//----- nvinfo : EIATTR_PARAM_CBANK
	.align		4
        /*000c*/ 	.byte	0x04, 0x0a
        /*000e*/ 	.short	(.L_1779 - .L_1778)
	.align		4
.L_1778:
        /*0010*/ 	.word	index@(.nv.constant0._ZN10layer_norm13ln_fwd_kernelINS_13Kernel_traitsI13__nv_bfloat16S2_S2_fjLj16384ELj2ELj1ELj4ELj16ENS_18Kernel_traits_baseILj16384ES2_S2_S2_fjLj128EEEEEEEvNS_9FwdParamsE)
        /*0014*/ 	.short	0x0160
        /*0016*/ 	.short	0x0058


	//----- nvinfo : EIATTR_CBANK_PARAM_SIZE
	.align		4
.L_1779:
        /*0018*/ 	.byte	0x03, 0x19
        /*001a*/ 	.short	0x0058


	//----- nvinfo : EIATTR_KPARAM_INFO
	.align		4
        /*001c*/ 	.byte	0x04, 0x17
        /*001e*/ 	.short	(.L_1781 - .L_1780)
.L_1780:
        /*0020*/ 	.word	0x00000000
        /*0024*/ 	.short	0x0000
        /*0026*/ 	.short	0x0000
        /*0028*/ 	.byte	0x00, 0xf0, 0x61, 0x01


	//----- nvinfo : EIATTR_MAXREG_COUNT
	.align		4
.L_1781:
        /*002c*/ 	.byte	0x03, 0x1b
        /*002e*/ 	.short	0x00ff


	//----- nvinfo : EIATTR_NUM_BARRIERS
	.align		4
        /*0030*/ 	.byte	0x02, 0x4c
        /*0032*/ 	.byte	0x01
	.zero		1


	//----- nvinfo : EIATTR_MERCURY_ISA_VERSION
	.align		4
        /*0034*/ 	.byte	0x03, 0x5f
        /*0036*/ 	.short	0x0000


	//----- nvinfo : EIATTR_COOP_GROUP_MASK_REGIDS
	.align		4
        /*0038*/ 	.byte	0x04, 0x29
        /*003a*/ 	.short	(.L_1783 - .L_1782)


	//   ....[0]....
.L_1782:
        /*003c*/ 	.word	0xffffffff


	//   ....[1]....
        /*0040*/ 	.word	0xffffffff


	//   ....[2]....
        /*0044*/ 	.word	0xffffffff


	//   ....[3]....
        /*0048*/ 	.word	0xffffffff


	//   ....[4]....
        /*004c*/ 	.word	0xffffffff


	//   ....[5]....
        /*0050*/ 	.word	0xffffffff


	//   ....[6]....
        /*0054*/ 	.word	0xffffffff


	//   ....[7]....
        /*0058*/ 	.word	0xffffffff


	//   ....[8]....
        /*005c*/ 	.word	0xffffffff


	//   ....[9]....
        /*0060*/ 	.word	0xffffffff


	//   ....[10]....
        /*0064*/ 	.word	0xffffffff


	//   ....[11]....
        /*0068*/ 	.word	0xffffffff


	//   ....[12]....
        /*006c*/ 	.word	0xffffffff


	//   ....[13]....
        /*0070*/ 	.word	0xffffffff


	//   ....[14]....
        /*0074*/ 	.word	0xffffffff


	//   ....[15]....
        /*0078*/ 	.word	0xffffffff


	//   ....[16]....
        /*007c*/ 	.word	0xffffffff


	//   ....[17]....
        /*0080*/ 	.word	0xffffffff


	//   ....[18]....
        /*0084*/ 	.word	0xffffffff


	//   ....[19]....
        /*0088*/ 	.word	0xffffffff


	//   ....[20]....
        /*008c*/ 	.word	0xffffffff


	//   ....[21]....
        /*0090*/ 	.word	0xffffffff


	//   ....[22]....
        /*0094*/ 	.word	0xffffffff


	//   ....[23]....
        /*0098*/ 	.word	0xffffffff


	//   ....[24]....
        /*009c*/ 	.word	0xffffffff


	//   ....[25]....
        /*00a0*/ 	.word	0xffffffff


	//   ....[26]....
        /*00a4*/ 	.word	0xffffffff


	//   ....[27]....
        /*00a8*/ 	.word	0xffffffff


	//   ....[28]....
        /*00ac*/ 	.word	0xffffffff


	//   ....[29]....
        /*00b0*/ 	.word	0xffffffff


	//   ....[30]....
        /*00b4*/ 	.word	0xffffffff


	//   ....[31]....
        /*00b8*/ 	.word	0xffffffff


	//   ....[32]....
        /*00bc*/ 	.word	0xffffffff


	//----- nvinfo : EIATTR_COOP_GROUP_INSTR_OFFSETS
	.align		4
.L_1783:
        /*00c0*/ 	.byte	0x04, 0x28
        /*00c2*/ 	.short	(.L_1785 - .L_1784)


	//   ....[0]....
.L_1784:
        /*00c4*/ 	.word	0x00000c50


	//   ....[1]....
        /*00c8*/ 	.word	0x00000c80


	//   ....[2]....
        /*00cc*/ 	.word	0x00000ca0


	//   ....[3]....
        /*00d0*/ 	.word	0x00000cc0


	//   ....[4]....
        /*00d4*/ 	.word	0x00000ce0


	//   ....[5]....
        /*00d8*/ 	.word	0x00001510


	//   ....[6]....
        /*00dc*/ 	.word	0x00001530


	//   ....[7]....
        /*00e0*/ 	.word	0x00001550


	//   ....[8]....
        /*00e4*/ 	.word	0x00001570


	//   ....[9]....
        /*00e8*/ 	.word	0x00001590


	//   ....[10]....
        /*00ec*/ 	.word	0x00001690


	//   ....[11]....
        /*00f0*/ 	.word	0x000016d0


	//   ....[12]....
        /*00f4*/ 	.word	0x000016e0


	//   ....[13]....
        /*00f8*/ 	.word	0x000016f0


	//   ....[14]....
        /*00fc*/ 	.word	0x00001780


	//   ....[15]....
        /*0100*/ 	.word	0x000017c0


	//   ....[16]....
        /*0104*/ 	.word	0x000018a0


	//   ....[17]....
        /*0108*/ 	.word	0x000018c0


	//   ....[18]....
        /*010c*/ 	.word	0x00001b30


	//   ....[19]....
        /*0110*/ 	.word	0x00001b80


	//   ....[20]....
        /*0114*/ 	.word	0x00001b90


	//   ....[21]....
        /*0118*/ 	.word	0x00001c60


	//   ....[22]....
        /*011c*/ 	.word	0x00001c90


	//   ....[23]....
        /*0120*/ 	.word	0x00003160


	//   ....[24]....
        /*0124*/ 	.word	0x000031d0


	//   ....[25]....
        /*0128*/ 	.word	0x00003230


	//   ....[26]....
        /*012c*/ 	.word	0x00003290


	//   ....[27]....
        /*0130*/ 	.word	0x000032f0


	//   ....[28]....
        /*0134*/ 	.word	0x00003b60


	//   ....[29]....
        /*0138*/ 	.word	0x00003bc0


	//   ....[30]....
        /*013c*/ 	.word	0x00003c20


	//   ....[31]....
        /*0140*/ 	.word	0x00003c80


	//   ....[32]....
        /*0144*/ 	.word	0x00003ce0


	//----- nvinfo : EIATTR_EXIT_INSTR_OFFSETS
	.align		4
.L_1785:
        /*0148*/ 	.byte	0x04, 0x1c
        /*014a*/ 	.short	(.L_1787 - .L_1786)


	//   ....[0]....
.L_1786:
        /*014c*/ 	.word	0x00000060


	//   ....[1]....
        /*0150*/ 	.word	0x00003110


	//----- nvinfo : EIATTR_MAX_THREADS
	.align		4
.L_1787:
        /*0154*/ 	.byte	0x04, 0x05
        /*0156*/ 	.short	(.L_1789 - .L_1788)
.L_1788:
        /*0158*/ 	.word	0x00000080
        /*015c*/ 	.word	0x00000001
        /*0160*/ 	.word	0x00000001


	//----- nvinfo : EIATTR_CRS_STACK_SIZE
	.align		4
.L_1789:
        /*0164*/ 	.byte	0x04, 0x1e
        /*0166*/ 	.short	(.L_1791 - .L_1790)
.L_1790:
        /*0168*/ 	.word	0x00000000
.L_1791:


//--------------------- .nv.info._ZN10layer_norm13ln_fwd_kernelINS_13Kernel_traitsI6__halffS2_fjLj16384ELj2ELj1ELj4ELj16ENS_18Kernel_traits_baseILj16384ES2_fS2_fjLj128EEEEEEEvNS_9FwdParamsE --------------------------
	.section	.nv.info._ZN10layer_norm13ln_fwd_kernelINS_13Kernel_traitsI6__halffS2_fjLj16384ELj2ELj1ELj4ELj16ENS_18Kernel_traits_baseILj16384ES2_fS2_fjLj128EEEEEEEvNS_9FwdParamsE,"",@"SHT_CUDA_INFO"
	.sectionflags	@""
	.align	4


	//----- nvinfo : EIATTR_CUDA_API_VERSION
	.align		4
        /*0000*/ 	.byte	0x04, 0x37
        /*0002*/ 	.short	(.L_1793 - .L_1792)
.L_1792:
        /*0004*/ 	.word	0x00000082


	//----- nvinfo : EIATTR_SW2861232_WAR
	.align		4
.L_1793:
        /*0008*/ 	.byte	0x01, 0x35
	.zero		2


	//----- nvinfo : EIATTR_PARAM_CBANK
	.align		4
        /*000c*/ 	.byte	0x04, 0x0a
        /*000e*/ 	.short	(.L_1795 - .L_1794)
	.align		4
.L_1794:
        /*0010*/ 	.word	index@(.nv.constant0._ZN10layer_norm13ln_fwd_kernelINS_13Kernel_traitsI6__halffS2_fjLj16384ELj2ELj1ELj4ELj16ENS_18Kernel_traits_baseILj16384ES2_fS2_fjLj128EEEEEEEvNS_9FwdParamsE)
        /*0014*/ 	.short	0x0160
        /*0016*/ 	.short	0x0058


	//----- nvinfo : EIATTR_CBANK_PARAM_SIZE
	.align		4
.L_1795:
        /*0018*/ 	.byte	0x03, 0x19
        /*001a*/ 	.short	0x0058


	//----- nvinfo : EIATTR_KPARAM_INFO
	.align		4
        /*001c*/ 	.byte	0x04, 0x17
        /*001e*/ 	.short	(.L_1797 - .L_1796)
.L_1796:
        /*0020*/ 	.word	0x00000000
        /*0024*/ 	.short	0x0000
        /*0026*/ 	.short	0x0000
        /*0028*/ 	.byte	0x00, 0xf0, 0x61, 0x01


	//----- nvinfo : EIATTR_MAXREG_COUNT
	.align		4
.L_1797:
        /*002c*/ 	.byte	0x03, 0x1b
        /*002e*/ 	.short	0x00ff


	//----- nvinfo : EIATTR_NUM_BARRIERS
	.align		4
        /*0030*/ 	.byte	0x02, 0x4c
        /*0032*/ 	.byte	0x01
	.zero		1


	//----- nvinfo : EIATTR_MERCURY_ISA_VERSION
	.align		4
        /*0034*/ 	.byte	0x03, 0x5f
        /*0036*/ 	.short	0x0000


	//----- nvinfo : EIATTR_COOP_GROUP_MASK_REGIDS
	.align		4
        /*0038*/ 	.byte	0x04, 0x29
        /*003a*/ 	.short	(.L_1799 - .L_1798)


	//   ....[0]....
.L_1798:
        /*003c*/ 	.word	0xffffffff


	//   ....[1]....
        /*0040*/ 	.word	0xffffffff


	//   ....[2]....
        /*0044*/ 	.word	0xffffffff


	//   ....[3]....
        /*0048*/ 	.word	0xffffffff


	//   ....[4]....
        /*004c*/ 	.word	0xffffffff


	//   ....[5]....
        /*0050*/ 	.word	0xffffffff


	//   ....[6]....
        /*0054*/ 	.word	0xffffffff


	//   ....[7]....
        /*0058*/ 	.word	0xffffffff


	//   ....[8]....
        /*005c*/ 	.word	0xffffffff


	//   ....[9]....
        /*0060*/ 	.word	0xffffffff


	//   ....[10]....
        /*0064*/ 	.word	0xffffffff


	//   ....[11]....
        /*0068*/ 	.word	0xffffffff


	//   ....[12]....
        /*006c*/ 	.word	0xffffffff


	//   ....[13]....
        /*0070*/ 	.word	0xffffffff


	//   ....[14]....
        /*0074*/ 	.word	0xffffffff


	//   ....[15]....
        /*0078*/ 	.word	0xffffffff


	//   ....[16]....
        /*007c*/ 	.word	0xffffffff


	//   ....[17]....
        /*0080*/ 	.word	0xffffffff


	//   ....[18]....
        /*0084*/ 	.word	0xffffffff


	//   ....[19]....
        /*0088*/ 	.word	0xffffffff


	//   ....[20]....
        /*008c*/ 	.word	0xffffffff


	//   ....[21]....
        /*0090*/ 	.word	0xffffffff


	//   ....[22]....
        /*0094*/ 	.word	0xffffffff


	//   ....[23]....
        /*0098*/ 	.word	0xffffffff


	//   ....[24]....
        /*009c*/ 	.word	0xffffffff


	//   ....[25]....
        /*00a0*/ 	.word	0xffffffff


	//   ....[26]....
        /*00a4*/ 	.word	0xffffffff


	//   ....[27]....
        /*00a8*/ 	.word	0xffffffff


	//   ....[28]....
        /*00ac*/ 	.word	0xffffffff


	//   ....[29]....
        /*00b0*/ 	.word	0xffffffff


	//   ....[30]....
        /*00b4*/ 	.word	0xffffffff


	//   ....[31]....
        /*00b8*/ 	.word	0xffffffff


	//   ....[32]....
        /*00bc*/ 	.word	0xffffffff


	//----- nvinfo : EIATTR_COOP_GROUP_INSTR_OFFSETS
	.align		4
.L_1799:
        /*00c0*/ 	.byte	0x04, 0x28
        /*00c2*/ 	.short	(.L_1801 - .L_1800)


	//   ....[0]....
.L_1800:
        /*00c4*/ 	.word	0x00000ad0


	//   ....[1]....
        /*00c8*/ 	.word	0x00000b00


	//   ....[2]....
        /*00cc*/ 	.word	0x00000b20


	//   ....[3]....
        /*00d0*/ 	.word	0x00000b40


	//   ....[4]....
        /*00d4*/ 	.word	0x00000b60


	//   ....[5]....
        /*00d8*/ 	.word	0x00001390


	//   ....[6]....
        /*00dc*/ 	.word	0x000013b0


	//   ....[7]....
        /*00e0*/ 	.word	0x000013d0


	//   ....[8]....
        /*00e4*/ 	.word	0x000013f0


	//   ....[9]....
        /*00e8*/ 	.word	0x00001410


	//   ....[10]....
        /*00ec*/ 	.word	0x00001510


	//   ....[11]....
        /*00f0*/ 	.word	0x00001550


	//   ....[12]....
        /*00f4*/ 	.word	0x00001560


	//   ....[13]....
        /*00f8*/ 	.word	0x000015b0


	//   ....[14]....
        /*00fc*/ 	.word	0x00001600


	//   ....[15]....
        /*0100*/ 	.word	0x00001620


	//   ....[16]....
        /*0104*/ 	.word	0x00001720


	//   ....[17]....
        /*0108*/ 	.word	0x00001740


	//   ....[18]....
        /*010c*/ 	.word	0x000019b0


	//   ....[19]....
        /*0110*/ 	.word	0x00001a10


	//   ....[20]....
        /*0114*/ 	.word	0x00001a20


	//   ....[21]....
        /*0118*/ 	.word	0x00001ac0


	//   ....[22]....
        /*011c*/ 	.word	0x00001bb0


	//   ....[23]....
        /*0120*/ 	.word	0x00003b60


	//   ....[24]....
        /*0124*/ 	.word	0x00003bc0


	//   ....[25]....
        /*0128*/ 	.word	0x00003c20


	//   ....[26]....
        /*012c*/ 	.word	0x00003c80


	//   ....[27]....
        /*0130*/ 	.word	0x00003ce0


	//   ....[28]....
        /*0134*/ 	.word	0x00004550


	//   ....[29]....
        /*0138*/ 	.word	0x000045b0


	//   ....[30]....
        /*013c*/ 	.word	0x00004610


	//   ....[31]....
        /*0140*/ 	.word	0x00004670


	//   ....[32]....
        /*0144*/ 	.word	0x000046d0


	//----- nvinfo : EIATTR_EXIT_INSTR_OFFSETS
	.align		4
.L_1801:
        /*0148*/ 	.byte	0x04, 0x1c
        /*014a*/ 	.short	(.L_1803 - .L_1802)


	//   ....[0]....
.L_1802:
        /*014c*/ 	.word	0x00000060


	//   ....[1]....
        /*0150*/ 	.word	0x00003b10


	//----- nvinfo : EIATTR_MAX_THREADS
	.align		4
.L_1803:
        /*0154*/ 	.byte	0x04, 0x05
        /*0156*/ 	.short	(.L_1805 - .L_1804)
.L_1804:
        /*0158*/ 	.word	0x00000080
        /*015c*/ 	.word	0x00000001
        /*0160*/ 	.word	0x00000001


	//----- nvinfo : EIATTR_CRS_STACK_SIZE
	.align		4
.L_1805:
        /*0164*/ 	.byte	0x04, 0x1e
        /*0166*/ 	.short	(.L_1807 - .L_1806)
.L_1806:
        /*0168*/ 	.word	0x00000000
.L_1807:


//--------------------- .nv.info._ZN10layer_norm13ln_fwd_kernelINS_13Kernel_traitsI6__halfS2_S2_fjLj16384ELj2ELj1ELj4ELj16ENS_18Kernel_traits_baseILj16384ES2_S2_S2_fjLj128EEEEEEEvNS_9FwdParamsE --------------------------
	.section	.nv.info._ZN10layer_norm13ln_fwd_kernelINS_13Kernel_traitsI6__halfS2_S2_fjLj16384ELj2ELj1ELj4ELj16ENS_18Kernel_traits_baseILj16384ES2_S2_S2_fjLj128EEEEEEEvNS_9FwdParamsE,"",@"SHT_CUDA_INFO"
	.sectionflags	@""
	.align	4


	//----- nvinfo : EIATTR_CUDA_API_VERSION
	.align		4
        /*0000*/ 	.byte	0x04, 0x37
        /*0002*/ 	.short	(.L_1809 - .L_1808)
.L_1808:
        /*0004*/ 	.word	0x00000082


	//----- nvinfo : EIATTR_SW2861232_WAR
	.align		4
.L_1809:
        /*0008*/ 	.byte	0x01, 0x35
	.zero		2


	//----- nvinfo : EIATTR_PARAM_CBANK
	.align		4
        /*000c*/ 	.byte	0x04, 0x0a
        /*000e*/ 	.short	(.L_1811 - .L_1810)
	.align		4
.L_1810:
        /*0010*/ 	.word	index@(.nv.constant0._ZN10layer_norm13ln_fwd_kernelINS_13Kernel_traitsI6__halfS2_S2_fjLj16384ELj2ELj1ELj4ELj16ENS_18Kernel_traits_baseILj16384ES2_S2_S2_fjLj128EEEEEEEvNS_9FwdParamsE)
        /*0014*/ 	.short	0x0160
        /*0016*/ 	.short	0x0058


	//----- nvinfo : EIATTR_CBANK_PARAM_SIZE
	.align		4
.L_1811:
        /*0018*/ 	.byte	0x03, 0x19
        /*001a*/ 	.short	0x0058


	//----- nvinfo : EIATTR_KPARAM_INFO
	.align		4
        /*001c*/ 	.byte	0x04, 0x17
        /*001e*/ 	.short	(.L_1813 - .L_1812)
.L_1812:
        /*0020*/ 	.word	0x00000000
        /*0024*/ 	.short	0x0000
        /*0026*/ 	.short	0x0000
        /*0028*/ 	.byte	0x00, 0xf0, 0x61, 0x01


	//----- nvinfo : EIATTR_MAXREG_COUNT
	.align		4
.L_1813:
        /*002c*/ 	.byte	0x03, 0x1b
        /*002e*/ 	.short	0x00ff


	//----- nvinfo : EIATTR_NUM_BARRIERS
	.align		4
        /*0030*/ 	.byte	0x02, 0x4c
        /*0032*/ 	.byte	0x01
	.zero		1


	//----- nvinfo : EIATTR_MERCURY_ISA_VERSION
	.align		4
        /*0034*/ 	.byte	0x03, 0x5f
        /*0036*/ 	.short	0x0000


	//----- nvinfo : EIATTR_COOP_GROUP_MASK_REGIDS
	.align		4
        /*0038*/ 	.byte	0x04, 0x29
        /*003a*/ 	.short	(.L_1815 - .L_1814)


	//   ....[0]....
.L_1814:
        /*003c*/ 	.word	0xffffffff


	//   ....[1]....
        /*0040*/ 	.word	0xffffffff


	//   ....[2]....
        /*0044*/ 	.word	0xffffffff


	//   ....[3]....
        /*0048*/ 	.word	0xffffffff


	//   ....[4]....
        /*004c*/ 	.word	0xffffffff


	//   ....[5]....
        /*0050*/ 	.word	0xffffffff


	//   ....[6]....
        /*0054*/ 	.word	0xffffffff


	//   ....[7]....
        /*0058*/ 	.word	0xffffffff


	//   ....[8]....
        /*005c*/ 	.word	0xffffffff


	//   ....[9]....
        /*0060*/ 	.word	0xffffffff


	//   ....[10]....
        /*0064*/ 	.word	0xffffffff


	//   ....[11]....
        /*0068*/ 	.word	0xffffffff


	//   ....[12]....
        /*006c*/ 	.word	0xffffffff


	//   ....[13]....
        /*0070*/ 	.word	0xffffffff


	//   ....[14]....
        /*0074*/ 	.word	0xffffffff


	//   ....[15]....
        /*0078*/ 	.word	0xffffffff


	//   ....[16]....
        /*007c*/ 	.word	0xffffffff


	//   ....[17]....
        /*0080*/ 	.word	0xffffffff


	//   ....[18]....
        /*0084*/ 	.word	0xffffffff


	//   ....[19]....
        /*0088*/ 	.word	0xffffffff


	//   ....[20]....
        /*008c*/ 	.word	0xffffffff


	//   ....[21]....
        /*0090*/ 	.word	0xffffffff


	//   ....[22]....
        /*0094*/ 	.word	0xffffffff


	//   ....[23]....
        /*0098*/ 	.word	0xffffffff


	//   ....[24]....
        /*009c*/ 	.word	0xffffffff


	//   ....[25]....
        /*00a0*/ 	.word	0xffffffff


	//   ....[26]....
        /*00a4*/ 	.word	0xffffffff


	//   ....[27]....
        /*00a8*/ 	.word	0xffffffff


	//   ....[28]....
        /*00ac*/ 	.word	0xffffffff


	//   ....[29]....
        /*00b0*/ 	.word	0xffffffff


	//   ....[30]....
        /*00b4*/ 	.word	0xffffffff


	//   ....[31]....
        /*00b8*/ 	.word	0xffffffff


	//   ....[32]....
        /*00bc*/ 	.word	0xffffffff


	//----- nvinfo : EIATTR_COOP_GROUP_INSTR_OFFSETS
	.align		4
.L_1815:
        /*00c0*/ 	.byte	0x04, 0x28
        /*00c2*/ 	.short	(.L_1817 - .L_1816)


	//   ....[0]....
.L_1816:
        /*00c4*/ 	.word	0x00000c50


	//   ....[1]....
        /*00c8*/ 	.word	0x00000c80


	//   ....[2]....
        /*00cc*/ 	.word	0x00000ca0


	//   ....[3]....
        /*00d0*/ 	.word	0x00000cc0


	//   ....[4]....
        /*00d4*/ 	.word	0x00000ce0


	//   ....[5]....
        /*00d8*/ 	.word	0x00001510


	//   ....[6]....
        /*00dc*/ 	.word	0x00001530


	//   ....[7]....
        /*00e0*/ 	.word	0x00001550


	//   ....[8]....
        /*00e4*/ 	.word	0x00001570


	//   ....[9]....
        /*00e8*/ 	.word	0x00001590


	//   ....[10]....
        /*00ec*/ 	.word	0x00001690


	//   ....[11]....
        /*00f0*/ 	.word	0x000016d0


	//   ....[12]....
        /*00f4*/ 	.word	0x000016e0


	//   ....[13]....
        /*00f8*/ 	.word	0x000016f0


	//   ....[14]....
        /*00fc*/ 	.word	0x00001780


	//   ....[15]....
        /*0100*/ 	.word	0x000017c0


	//   ....[16]....
        /*0104*/ 	.word	0x000018a0


	//   ....[17]....
        /*0108*/ 	.word	0x000018c0


	//   ....[18]....
        /*010c*/ 	.word	0x00001b30


	//   ....[19]....
        /*0110*/ 	.word	0x00001b80


	//   ....[20]....
        /*0114*/ 	.word	0x00001b90


	//   ....[21]....
        /*0118*/ 	.word	0x00001c60


	//   ....[22]....
        /*011c*/ 	.word	0x00001c90


	//   ....[23]....
        /*0120*/ 	.word	0x00002b60


	//   ....[24]....
        /*0124*/ 	.word	0x00002bd0


	//   ....[25]....
        /*0128*/ 	.word	0x00002c30


	//   ....[26]....
        /*012c*/ 	.word	0x00002c90


	//   ....[27]....
        /*0130*/ 	.word	0x00002cf0


	//   ....[28]....
        /*0134*/ 	.word	0x00003560


	//   ....[29]....
        /*0138*/ 	.word	0x000035c0


	//   ....[30]....
        /*013c*/ 	.word	0x00003620


	//   ....[31]....
        /*0140*/ 	.word	0x00003680


	//   ....[32]....
        /*0144*/ 	.word	0x000036e0


	//----- nvinfo : EIATTR_EXIT_INSTR_OFFSETS
	.align		4
.L_1817:
        /*0148*/ 	.byte	0x04, 0x1c
        /*014a*/ 	.short	(.L_1819 - .L_1818)


	//   ....[0]....
.L_1818:
        /*014c*/ 	.word	0x00000060


	//   ....[1]....
        /*0150*/ 	.word	0x00002b10


	//----- nvinfo : EIATTR_MAX_THREADS
	.align		4
.L_1819:
        /*0154*/ 	.byte	0x04, 0x05
        /*0156*/ 	.short	(.L_1821 - .L_1820)
.L_1820:
        /*0158*/ 	.word	0x00000080
        /*015c*/ 	.word	0x00000001
        /*0160*/ 	.word	0x00000001


	//----- nvinfo : EIATTR_CRS_STACK_SIZE
	.align		4
.L_1821:
        /*0164*/ 	.byte	0x04, 0x1e
        /*0166*/ 	.short	(.L_1823 - .L_1822)
.L_1822:
        /*0168*/ 	.word	0x00000000
.L_1823:


//--------------------- .nv.info._ZN10layer_norm13ln_fwd_kernelINS_13Kernel_traitsIffffjLj16384ELj2ELj1ELj4ELj16ENS_18Kernel_traits_baseILj16384EffffjLj128EEEEEEEvNS_9FwdParamsE --------------------------
	.section	.nv.info._ZN10layer_norm13ln_fwd_kernelINS_13Kernel_traitsIffffjLj16384ELj2ELj1ELj4ELj16ENS_18Kernel_traits_baseILj16384EffffjLj128EEEEEEEvNS_9FwdParamsE,"",@"SHT_CUDA_INFO"
	.sectionflags	@""
	.align	4


	//----- nvinfo : EIATTR_CUDA_API_VERSION
	.align		4
        /*0000*/ 	.byte	0x04, 0x37
        /*0002*/ 	.short	(.L_1825 - .L_1824)
.L_1824:
        /*0004*/ 	.word	0x00000082


	//----- nvinfo : EIATTR_SW2861232_WAR
	.align		4
.L_1825:
        /*0008*/ 	.byte	0x01, 0x35
	.zero		2


	//----- nvinfo : EIATTR_PARAM_CBANK
	.align		4
        /*000c*/ 	.byte	0x04, 0x0a
        /*000e*/ 	.short	(.L_1827 - .L_1826)
	.align		4
.L_1826:
        /*0010*/ 	.word	index@(.nv.constant0._ZN10layer_norm13ln_fwd_kernelINS_13Kernel_traitsIffffjLj16384ELj2ELj1ELj4ELj16ENS_18Kernel_traits_baseILj16384EffffjLj128EEEEEEEvNS_9FwdParamsE)
        /*0014*/ 	.short	0x0160
        /*0016*/ 	.short	0x0058


	//----- nvinfo : EIATTR_CBANK_PARAM_SIZE
	.align		4
.L_1827:
        /*0018*/ 	.byte	0x03, 0x19
        /*001a*/ 	.short	0x0058


	//----- nvinfo : EIATTR_KPARAM_INFO
	.align		4
        /*001c*/ 	.byte	0x04, 0x17
        /*001e*/ 	.short	(.L_1829 - .L_1828)
.L_1828:
        /*0020*/ 	.word	0x00000000
        /*0024*/ 	.short	0x0000
        /*0026*/ 	.short	0x0000
        /*0028*/ 	.byte	0x00, 0xf0, 0x61, 0x01


	//----- nvinfo : EIATTR_MAXREG_COUNT
	.align		4
.L_1829:
        /*002c*/ 	.byte	0x03, 0x1b
        /*002e*/ 	.short	0x00ff


	//----- nvinfo : EIATTR_NUM_BARRIERS
	.align		4
        /*0030*/ 	.byte	0x02, 0x4c
        /*0032*/ 	.byte	0x01
	.zero		1


	//----- nvinfo : EIATTR_MERCURY_ISA_VERSION
	.align		4
        /*0034*/ 	.byte	0x03, 0x5f
        /*0036*/ 	.short	0x0000


	//----- nvinfo : EIATTR_COOP_GROUP_MASK_REGIDS
	.align		4
        /*0038*/ 	.byte	0x04, 0x29
        /*003a*/ 	.short	(.L_1831 - .L_1830)


	//   ....[0]....
.L_1830:
        /*003c*/ 	.word	0xffffffff


	//   ....[1]....
        /*0040*/ 	.word	0xffffffff


	//   ....[2]....
        /*0044*/ 	.word	0xffffffff


	//   ....[3]....
        /*0048*/ 	.word	0xffffffff


	//   ....[4]....
        /*004c*/ 	.word	0xffffffff


	//   ....[5]....
        /*0050*/ 	.word	0xffffffff


	//   ....[6]....
        /*0054*/ 	.word	0xffffffff


	//   ....[7]....
        /*0058*/ 	.word	0xffffffff


	//   ....[8]....
        /*005c*/ 	.word	0xffffffff


	//   ....[9]....
        /*0060*/ 	.word	0xffffffff


	//   ....[10]....
        /*0064*/ 	.word	0xffffffff


	//   ....[11]....
        /*0068*/ 	.word	0xffffffff


	//   ....[12]....
        /*006c*/ 	.word	0xffffffff


	//   ....[13]....
        /*0070*/ 	.word	0xffffffff


	//   ....[14]....
        /*0074*/ 	.word	0xffffffff


	//   ....[15]....
        /*0078*/ 	.word	0xffffffff


	//   ....[16]....
        /*007c*/ 	.word	0xffffffff


	//   ....[17]....
        /*0080*/ 	.word	0xffffffff


	//   ....[18]....
        /*0084*/ 	.word	0xffffffff


	//   ....[19]....
        /*0088*/ 	.word	0xffffffff


	//   ....[20]....
        /*008c*/ 	.word	0xffffffff


	//   ....[21]....
        /*0090*/ 	.word	0xffffffff


	//   ....[22]....
        /*0094*/ 	.word	0xffffffff


	//   ....[23]....
        /*0098*/ 	.word	0xffffffff


	//   ....[24]....
        /*009c*/ 	.word	0xffffffff


	//   ....[25]....
        /*00a0*/ 	.word	0xffffffff


	//   ....[26]....
        /*00a4*/ 	.word	0xffffffff


	//   ....[27]....
        /*00a8*/ 	.word	0xffffffff


	//   ....[28]....
        /*00ac*/ 	.word	0xffffffff


	//   ....[29]....
        /*00b0*/ 	.word	0xffffffff


	//   ....[30]....
        /*00b4*/ 	.word	0xffffffff


	//   ....[31]....
        /*00b8*/ 	.word	0xffffffff


	//   ....[32]....
        /*00bc*/ 	.word	0xffffffff


	//----- nvinfo : EIATTR_COOP_GROUP_INSTR_OFFSETS
	.align		4
.L_1831:
        /*00c0*/ 	.byte	0x04, 0x28
        /*00c2*/ 	.short	(.L_1833 - .L_1832)


	//   ....[0]....
.L_1832:
        /*00c4*/ 	.word	0x00000ad0


	//   ....[1]....
        /*00c8*/ 	.word	0x00000b00


	//   ....[2]....
        /*00cc*/ 	.word	0x00000b20


	//   ....[3]....
        /*00d0*/ 	.word	0x00000b40


	//   ....[4]....
        /*00d4*/ 	.word	0x00000b60


	//   ....[5]....
        /*00d8*/ 	.word	0x00001390


	//   ....[6]....
        /*00dc*/ 	.word	0x000013b0


	//   ....[7]....
        /*00e0*/ 	.word	0x000013d0


	//   ....[8]....
        /*00e4*/ 	.word	0x000013f0


	//   ....[9]....
        /*00e8*/ 	.word	0x00001410


	//   ....[10]....
        /*00ec*/ 	.word	0x00001500


	//   ....[11]....
        /*00f0*/ 	.word	0x00001550


	//   ....[12]....
        /*00f4*/ 	.word	0x00001560


	//   ....[13]....
        /*00f8*/ 	.word	0x000015b0


	//   ....[14]....
        /*00fc*/ 	.word	0x00001600


	//   ....[15]....
        /*0100*/ 	.word	0x00001620


	//   ....[16]....
        /*0104*/ 	.word	0x00001720


	//   ....[17]....
        /*0108*/ 	.word	0x00001740


	//   ....[18]....
        /*010c*/ 	.word	0x000019a0


	//   ....[19]....
        /*0110*/ 	.word	0x00001a40


	//   ....[20]....
        /*0114*/ 	.word	0x00001a50


	//   ....[21]....
        /*0118*/ 	.word	0x00001b00


	//   ....[22]....
        /*011c*/ 	.word	0x00001bb0


	//   ....[23]....
        /*0120*/ 	.word	0x00002c50


	//   ....[24]....
        /*0124*/ 	.word	0x00002cb0


	//   ....[25]....
        /*0128*/ 	.word	0x00002d10


	//   ....[26]....
        /*012c*/ 	.word	0x00002d70


	//   ....[27]....
        /*0130*/ 	.word	0x00002dd0


	//   ....[28]....
        /*0134*/ 	.word	0x00003640


	//   ....[29]....
        /*0138*/ 	.word	0x000036a0


	//   ....[30]....
        /*013c*/ 	.word	0x00003700


	//   ....[31]....
        /*0140*/ 	.word	0x00003760


	//   ....[32]....
        /*0144*/ 	.word	0x000037c0


	//----- nvinfo : EIATTR_EXIT_INSTR_OFFSETS
	.align		4
.L_1833:
        /*0148*/ 	.byte	0x04, 0x1c
        /*014a*/ 	.short	(.L_1835 - .L_1834)


	//   ....[0]....
.L_1834:
        /*014c*/ 	.word	0x00000060


	//   ....[1]....
        /*0150*/ 	.word	0x00002c00


	//----- nvinfo : EIATTR_MAX_THREADS
	.align		4
.L_1835:
        /*0154*/ 	.byte	0x04, 0x05
        /*0156*/ 	.short	(.L_1837 - .L_1836)
.L_1836:
        /*0158*/ 	.word	0x00000080
        /*015c*/ 	.word	0x00000001
        /*0160*/ 	.word	0x00000001


	//----- nvinfo : EIATTR_CRS_STACK_SIZE
	.align		4
.L_1837:
        /*0164*/ 	.byte	0x04, 0x1e
        /*0166*/ 	.short	(.L_1839 - .L_1838)
.L_1838:
        /*0168*/ 	.word	0x00000000
.L_1839:


//--------------------- .nv.info._ZN10layer_norm13ln_fwd_kernelINS_13Kernel_traitsI13__nv_bfloat16fS2_fjLj15360ELj2ELj1ELj4ELj8ENS_18Kernel_traits_baseILj15360ES2_fS2_fjLj128EEEEEEEvNS_9FwdParamsE --------------------------
	.section	.nv.info._ZN10layer_norm13ln_fwd_kernelINS_13Kernel_traitsI13__nv_bfloat16fS2_fjLj15360ELj2ELj1ELj4ELj8ENS_18Kernel_traits_baseILj15360ES2_fS2_fjLj128EEEEEEEvNS_9FwdParamsE,"",@"SHT_CUDA_INFO"
	.sectionflags	@""
	.align	4


	//----- nvinfo : EIATTR_CUDA_API_VERSION
	.align		4
        /*0000*/ 	.byte	0x04, 0x37
        /*0002*/ 	.short	(.L_1841 - .L_1840)
.L_1840:
        /*0004*/ 	.word	0x00000082


	//----- nvinfo : EIATTR_SW2861232_WAR
	.align		4
.L_1841:
        /*0008*/ 	.byte	0x01, 0x35
	.zero		2


	//----- nvinfo : EIATTR_PARAM_CBANK
	.align		4
        /*000c*/ 	.byte	0x04, 0x0a
        /*000e*/ 	.short	(.L_1843 - .L_1842)
	.align		4
.L_1842:
        /*0010*/ 	.word	index@(.nv.constant0._ZN10layer_norm13ln_fwd_kernelINS_13Kernel_traitsI13__nv_bfloat16fS2_fjLj15360ELj2ELj1ELj4ELj8ENS_18Kernel_traits_baseILj15360ES2_fS2_fjLj128EEEEEEEvNS_9FwdParamsE)
        /*0014*/ 	.short	0x0160
        /*0016*/ 	.short	0x0058


	//----- nvinfo : EIATTR_CBANK_PARAM_SIZE
	.align		4
.L_1843:
        /*0018*/ 	.byte	0x03, 0x19
        /*001a*/ 	.short	0x0058


	//----- nvinfo : EIATTR_KPARAM_INFO
	.align		4
        /*001c*/ 	.byte	0x04, 0x17
        /*001e*/ 	.short	(.L_1845 - .L_1844)
.L_1844:
        /*0020*/ 	.word	0x00000000
        /*0024*/ 	.short	0x0000
        /*0026*/ 	.short	0x0000
        /*0028*/ 	.byte	0x00, 0xf0, 0x61, 0x01


	//----- nvinfo : EIATTR_MAXREG_COUNT
	.align		4
.L_1845:
        /*002c*/ 	.byte	0x03, 0x1b
        /*002e*/ 	.short	0x00ff


	//----- nvinfo : EIATTR_NUM_BARRIERS
	.align		4
        /*0030*/ 	.byte	0x02, 0x4c
        /*0032*/ 	.byte	0x01
	.zero		1


	//----- nvinfo : EIATTR_MERCURY_ISA_VERSION
	.align		4
        /*0034*/ 	.byte	0x03, 0x5f
        /*0036*/ 	.short	0x0000


	//----- nvinfo : EIATTR_COOP_GROUP_MASK_REGIDS
	.align		4
        /*0038*/ 	.byte	0x04, 0x29
        /*003a*/ 	.short	(.L_1847 - .L_1846)


	//   ....[0]....
.L_1846:
        /*003c*/ 	.word	0xffffffff


	//   ....[1]....
        /*0040*/ 	.word	0xffffffff


	//   ....[2]....
        /*0044*/ 	.word	0xffffffff


	//   ....[3]....
        /*0048*/ 	.word	0xffffffff


	//   ....[4]....
        /*004c*/ 	.word	0xffffffff


	//   ....[5]....
        /*0050*/ 	.word	0xffffffff


	//   ....[6]....
        /*0054*/ 	.word	0xffffffff


	//   ....[7]....
        /*0058*/ 	.word	0xffffffff


	//   ....[8]....
        /*005c*/ 	.word	0xffffffff


	//   ....[9]....
        /*0060*/ 	.word	0xffffffff


	//   ....[10]....
        /*0064*/ 	.word	0xffffffff


	//   ....[11]....
        /*0068*/ 	.word	0xffffffff


	//   ....[12]....
        /*006c*/ 	.word	0xffffffff


	//   ....[13]....
        /*0070*/ 	.word	0xffffffff


	//   ....[14]....
        /*0074*/ 	.word	0xffffffff


	//   ....[15]....
        /*0078*/ 	.word	0xffffffff


	//   ....[16]....
        /*007c*/ 	.word	0xffffffff


	//   ....[17]....
        /*0080*/ 	.word	0xffffffff


	//   ....[18]....
        /*0084*/ 	.word	0xffffffff


	//   ....[19]....
        /*0088*/ 	.word	0xffffffff


	//   ....[20]....
        /*008c*/ 	.word	0xffffffff


	//   ....[21]....
        /*0090*/ 	.word	0xffffffff


	//   ....[22]....
        /*0094*/ 	.word	0xffffffff


	//   ....[23]....
        /*0098*/ 	.word	0xffffffff


	//   ....[24]....
        /*009c*/ 	.word	0xffffffff


	//   ....[25]....
        /*00a0*/ 	.word	0xffffffff


	//   ....[26]....
        /*00a4*/ 	.word	0xffffffff


	//   ....[27]....
        /*00a8*/ 	.word	0xffffffff


	//   ....[28]....
        /*00ac*/ 	.word	0xffffffff


	//   ....[29]....
        /*00b0*/ 	.word	0xffffffff


	//   ....[30]....
        /*00b4*/ 	.word	0xffffffff


	//   ....[31]....
        /*00b8*/ 	.word	0xffffffff


	//   ....[32]....
        /*00bc*/ 	.word	0xffffffff


	//----- nvinfo : EIATTR_COOP_GROUP_INSTR_OFFSETS
	.align		4
.L_1847:
        /*00c0*/ 	.byte	0x04, 0x28
        /*00c2*/ 	.short	(.L_1849 - .L_1848)


	//   ....[0]....
.L_1848:
        /*00c4*/ 	.word	0x00000f00


	//   ....[1]....
        /*00c8*/ 	.word	0x00000f30


	//   ....[2]....
        /*00cc*/ 	.word	0x00000f50


	//   ....[3]....
        /*00d0*/ 	.word	0x00000f70


	//   ....[4]....
        /*00d4*/ 	.word	0x00000f90


	//   ....[5]....
        /*00d8*/ 	.word	0x00001740


	//   ....[6]....
        /*00dc*/ 	.word	0x00001760


	//   ....[7]....
        /*00e0*/ 	.word	0x00001780


	//   ....[8]....
        /*00e4*/ 	.word	0x000017a0


	//   ....[9]....
        /*00e8*/ 	.word	0x000017c0


	//   ....[10]....
        /*00ec*/ 	.word	0x000018b0


	//   ....[11]....
        /*00f0*/ 	.word	0x00001900


	//   ....[12]....
        /*00f4*/ 	.word	0x00001910


	//   ....[13]....
        /*00f8*/ 	.word	0x00001920


	//   ....[14]....
        /*00fc*/ 	.word	0x000019b0


	//   ....[15]....
        /*0100*/ 	.word	0x000019f0


	//   ....[16]....
        /*0104*/ 	.word	0x00001ad0


	//   ....[17]....
        /*0108*/ 	.word	0x00001af0


	//   ....[18]....
        /*010c*/ 	.word	0x00001d60


	//   ....[19]....
        /*0110*/ 	.word	0x00001db0


	//   ....[20]....
        /*0114*/ 	.word	0x00001dc0


	//   ....[21]....
        /*0118*/ 	.word	0x00001e50


	//   ....[22]....
        /*011c*/ 	.word	0x00001e70


	//   ....[23]....
        /*0120*/ 	.word	0x00003850


	//   ....[24]....
        /*0124*/ 	.word	0x000038c0


	//   ....[25]....
        /*0128*/ 	.word	0x00003920


	//   ....[26]....
        /*012c*/ 	.word	0x00003980


	//   ....[27]....
        /*0130*/ 	.word	0x000039e0


	//   ....[28]....
        /*0134*/ 	.word	0x000041d0


	//   ....[29]....
        /*0138*/ 	.word	0x00004230


	//   ....[30]....
        /*013c*/ 	.word	0x00004290


	//   ....[31]....
        /*0140*/ 	.word	0x000042f0


	//   ....[32]....
        /*0144*/ 	.word	0x00004350


	//----- nvinfo : EIATTR_EXIT_INSTR_OFFSETS
	.align		4
.L_1849:
        /*0148*/ 	.byte	0x04, 0x1c
        /*014a*/ 	.short	(.L_1851 - .L_1850)


	//   ....[0]....
.L_1850:
        /*014c*/ 	.word	0x00000060


	//   ....[1]....
        /*0150*/ 	.word	0x00003800


	//----- nvinfo : EIATTR_MAX_THREADS
	.align		4
.L_1851:
        /*0154*/ 	.byte	0x04, 0x05
        /*0156*/ 	.short	(.L_1853 - .L_1852)
.L_1852:
        /*0158*/ 	.word	0x00000080
        /*015c*/ 	.word	0x00000001
        /*0160*/ 	.word	0x00000001


	//----- nvinfo : EIATTR_CRS_STACK_SIZE
	.align		4
.L_1853:
        /*0164*/ 	.byte	0x04, 0x1e
        /*0166*/ 	.short	(.L_1855 - .L_1854)
.L_1854:
        /*0168*/ 	.word	0x00000000
.L_1855:


//--------------------- .nv.info._ZN10layer_norm13ln_fwd_kernelINS_13Kernel_traitsI13__nv_bfloat16S2_S2_fjLj15360ELj2ELj1ELj4ELj8ENS_18Kernel_traits_baseILj15360ES2_S2_S2_fjLj128EEEEEEEvNS_9FwdParamsE --------------------------
	.section	.nv.info._ZN10layer_norm13ln_fwd_kernelINS_13Kernel_traitsI13__nv_bfloat16S2_S2_fjLj15360ELj2ELj1ELj4ELj8ENS_18Kernel_traits_baseILj15360ES2_S2_S2_fjLj128EEEEEEEvNS_9FwdParamsE,"",@"SHT_CUDA_INFO"
	.sectionflags	@""
	.align	4


	//----- nvinfo : EIATTR_CUDA_API_VERSION
	.align		4
        /*0000*/ 	.byte	0x04, 0x37
        /*0002*/ 	.short	(.L_1857 - .L_1856)
.L_1856:
        /*0004*/ 	.word	0x00000082


	//----- nvinfo : EIATTR_SW2861232_WAR
	.align		4
.L_1857:
        /*0008*/ 	.byte	0x01, 0x35
	.zero		2


	//----- nvinfo : EIATTR_PARAM_CBANK
	.align		4
        /*000c*/ 	.byte	0x04, 0x0a
        /*000e*/ 	.short	(.L_1859 - .L_1858)
	.align		4
.L_1858:
        /*0010*/ 	.word	index@(.nv.constant0._ZN10layer_norm13ln_fwd_kernelINS_13Kernel_traitsI13__nv_bfloat16S2_S2_fjLj15360ELj2ELj1ELj4ELj8ENS_18Kernel_traits_baseILj15360ES2_S2_S2_fjLj128EEEEEEEvNS_9FwdParamsE)
        /*0014*/ 	.short	0x0160
        /*0016*/ 	.short	0x0058


	//----- nvinfo : EIATTR_CBANK_PARAM_SIZE
	.align		4
.L_1859:
        /*0018*/ 	.byte	0x03, 0x19
        /*001a*/ 	.short	0x0058


	//----- nvinfo : EIATTR_KPARAM_INFO
	.align		4
        /*001c*/ 	.byte	0x04, 0x17
        /*001e*/ 	.short	(.L_1861 - .L_1860)
.L_1860:
        /*0020*/ 	.word	0x00000000
        /*0024*/ 	.short	0x0000
        /*0026*/ 	.short	0x0000
        /*0028*/ 	.byte	0x00, 0xf0, 0x61, 0x01


	//----- nvinfo : EIATTR_MAXREG_COUNT
	.align		4
.L_1861:
        /*002c*/ 	.byte	0x03, 0x1b
        /*002e*/ 	.short	0x00ff


	//----- nvinfo : EIATTR_NUM_BARRIERS
	.align		4
        /*0030*/ 	.byte	0x02, 0x4c
        /*0032*/ 	.byte	0x01
	.zero		1


	//----- nvinfo : EIATTR_MERCURY_ISA_VERSION
	.align		4
        /*0034*/ 	.byte	0x03, 0x5f
        /*0036*/ 	.short	0x0000


	//----- nvinfo : EIATTR_COOP_GROUP_MASK_REGIDS
	.align		4
        /*0038*/ 	.byte	0x04, 0x29
        /*003a*/ 	.short	(.L_1863 - .L_1862)


	//   ....[0]....
.L_1862:
        /*003c*/ 	.word	0xffffffff


	//   ....[1]....
        /*0040*/ 	.word	0xffffffff


	//   ....[2]....
        /*0044*/ 	.word	0xffffffff


	//   ....[3]....
        /*0048*/ 	.word	0xffffffff


	//   ....[4]....
        /*004c*/ 	.word	0xffffffff


	//   ....[5]....
        /*0050*/ 	.word	0xffffffff


	//   ....[6]....
        /*0054*/ 	.word	0xffffffff


	//   ....[7]....
        /*0058*/ 	.word	0xffffffff


	//   ....[8]....
        /*005c*/ 	.word	0xffffffff


	//   ....[9]....
        /*0060*/ 	.word	0xffffffff


	//   ....[10]....
        /*0064*/ 	.word	0xffffffff


	//   ....[11]....
        /*0068*/ 	.word	0xffffffff


	//   ....[12]....
        /*006c*/ 	.word	0xffffffff


	//   ....[13]....
        /*0070*/ 	.word	0xffffffff


	//   ....[14]....
        /*0074*/ 	.word	0xffffffff


	//   ....[15]....
        /*0078*/ 	.word	0xffffffff


	//   ....[16]....
        /*007c*/ 	.word	0xffffffff


	//   ....[17]....
        /*0080*/ 	.word	0xffffffff


	//   ....[18]....
        /*0084*/ 	.word	0xffffffff


	//   ....[19]....
        /*0088*/ 	.word	0xffffffff


	//   ....[20]....
        /*008c*/ 	.word	0xffffffff


	//   ....[21]....
        /*0090*/ 	.word	0xffffffff


	//   ....[22]....
        /*0094*/ 	.word	0xffffffff


	//   ....[23]....
        /*0098*/ 	.word	0xffffffff


	//   ....[24]....
        /*009c*/ 	.word	0xffffffff


	//   ....[25]....
        /*00a0*/ 	.word	0xffffffff


	//   ....[26]....
        /*00a4*/ 	.word	0xffffffff


	//   ....[27]....
        /*00a8*/ 	.word	0xffffffff


	//   ....[28]....
        /*00ac*/ 	.word	0xffffffff


	//   ....[29]....
        /*00b0*/ 	.word	0xffffffff


	//   ....[30]....
        /*00b4*/ 	.word	0xffffffff


	//   ....[31]....
        /*00b8*/ 	.word	0xffffffff


	//   ....[32]....
        /*00bc*/ 	.word	0xffffffff


	//----- nvinfo : EIATTR_COOP_GROUP_INSTR_OFFSETS
	.align		4
.L_1863:
        /*00c0*/ 	.byte	0x04, 0x28
        /*00c2*/ 	.short	(.L_1865 - .L_1864)


	//   ....[0]....
.L_1864:
        /*00c4*/ 	.word	0x00000ff0


	//   ....[1]....
        /*00c8*/ 	.word	0x00001020


	//   ....[2]....
        /*00cc*/ 	.word	0x00001040


	//   ....[3]....
        /*00d0*/ 	.word	0x00001060


	//   ....[4]....
        /*00d4*/ 	.word	0x00001080


	//   ....[5]....
        /*00d8*/ 	.word	0x00001830


	//   ....[6]....
        /*00dc*/ 	.word	0x00001850


	//   ....[7]....
        /*00e0*/ 	.word	0x00001870


	//   ....[8]....
        /*00e4*/ 	.word	0x00001890


	//   ....[9]....
        /*00e8*/ 	.word	0x000018b0


	//   ....[10]....
        /*00ec*/ 	.word	0x000019b0


	//   ....[11]....
        /*00f0*/ 	.word	0x000019f0


	//   ....[12]....
        /*00f4*/ 	.word	0x00001a00


	//   ....[13]....
        /*00f8*/ 	.word	0x00001a10


	//   ....[14]....
        /*00fc*/ 	.word	0x00001aa0


	//   ....[15]....
        /*0100*/ 	.word	0x00001ae0


	//   ....[16]....
        /*0104*/ 	.word	0x00001bc0


	//   ....[17]....
        /*0108*/ 	.word	0x00001be0


	//   ....[18]....
        /*010c*/ 	.word	0x00001e50


	//   ....[19]....
        /*0110*/ 	.word	0x00001eb0


	//   ....[20]....
        /*0114*/ 	.word	0x00001ec0


	//   ....[21]....
        /*0118*/ 	.word	0x00001fa0


	//   ....[22]....
        /*011c*/ 	.word	0x00001fc0


	//   ....[23]....
        /*0120*/ 	.word	0x00004240


	//   ....[24]....
        /*0124*/ 	.word	0x000042b0


	//   ....[25]....
        /*0128*/ 	.word	0x00004310


	//   ....[26]....
        /*012c*/ 	.word	0x00004370


	//   ....[27]....
        /*0130*/ 	.word	0x000043d0


	//   ....[28]....
        /*0134*/ 	.word	0x00004bc0


	//   ....[29]....
        /*0138*/ 	.word	0x00004c20


	//   ....[30]....
        /*013c*/ 	.word	0x00004c80


	//   ....[31]....
        /*0140*/ 	.word	0x00004ce0


	//   ....[32]....
        /*0144*/ 	.word	0x00004d40


	//----- nvinfo : EIATTR_EXIT_INSTR_OFFSETS
	.align		4
.L_1865:
        /*0148*/ 	.byte	0x04, 0x1c
        /*014a*/ 	.short	(.L_1867 - .L_1866)


	//   ....[0]....
.L_1866:
        /*014c*/ 	.word	0x00000060


	//   ....[1]....
        /*0150*/ 	.word	0x000041f0


	//----- nvinfo : EIATTR_MAX_THREADS
	.align		4
.L_1867:
        /*0154*/ 	.byte	0x04, 0x05
        /*0156*/ 	.short	(.L_1869 - .L_1868)
.L_1868:
        /*0158*/ 	.word	0x00000080
        /*015c*/ 	.word	0x00000001
        /*0160*/ 	.word	0x00000001


	//----- nvinfo : EIATTR_CRS_STACK_SIZE
	.align		4
.L_1869:
        /*0164*/ 	.byte	0x04, 0x1e
        /*0166*/ 	.short	(.L_1871 - .L_1870)
.L_1870:
        /*0168*/ 	.word	0x00000000
.L_1871:


//--------------------- .nv.info._ZN10layer_norm13ln_fwd_kernelINS_13Kernel_traitsI6__halffS2_fjLj15360ELj2ELj1ELj4ELj8ENS_18Kernel_traits_baseILj15360ES2_fS2_fjLj128EEEEEEEvNS_9FwdParamsE --------------------------
	.section	.nv.info._ZN10layer_norm13ln_fwd_kernelINS_13Kernel_traitsI6__halffS2_fjLj15360ELj2ELj1ELj4ELj8ENS_18Kernel_traits_baseILj15360ES2_fS2_fjLj128EEEEEEEvNS_9FwdParamsE,"",@"SHT_CUDA_INFO"
	.sectionflags	@""
	.align	4


	//----- nvinfo : EIATTR_CUDA_API_VERSION
	.align		4
        /*0000*/ 	.byte	0x04, 0x37
        /*0002*/ 	.short	(.L_1873 - .L_1872)
.L_1872:
        /*0004*/ 	.word	0x00000082


	//----- nvinfo : EIATTR_SW2861232_WAR
	.align		4
.L_1873:
        /*0008*/ 	.byte	0x01, 0x35
	.zero		2


	//----- nvinfo : EIATTR_PARAM_CBANK
	.align		4
        /*000c*/ 	.byte	0x04, 0x0a
        /*000e*/ 	.short	(.L_1875 - .L_1874)
	.align		4
.L_1874:
        /*0010*/ 	.word	index@(.nv.constant0._ZN10layer_norm13ln_fwd_kernelINS_13Kernel_traitsI6__halffS2_fjLj15360ELj2ELj1ELj4ELj8ENS_18Kernel_traits_baseILj15360ES2_fS2_fjLj128EEEEEEEvNS_9FwdParamsE)
        /*0014*/ 	.short	0x0160
        /*0016*/ 	.short	0x0058


	//----- nvinfo : EIATTR_CBANK_PARAM_SIZE
	.align		4
.L_1875:
        /*0018*/ 	.byte	0x03, 0x19
        /*001a*/ 	.short	0x0058


	//----- nvinfo : EIATTR_KPARAM_INFO
	.align		4
        /*001c*/ 	.byte	0x04, 0x17
        /*001e*/ 	.short	(.L_1877 - .L_1876)
.L_1876:
        /*0020*/ 	.word	0x00000000
        /*0024*/ 	.short	0x0000
        /*0026*/ 	.short	0x0000
        /*0028*/ 	.byte	0x00, 0xf0, 0x61, 0x01


	//----- nvinfo : EIATTR_MAXREG_COUNT
	.align		4
.L_1877:
        /*002c*/ 	.byte	0x03, 0x1b
        /*002e*/ 	.short	0x00ff


	//----- nvinfo : EIATTR_NUM_BARRIERS
	.align		4
        /*0030*/ 	.byte	0x02, 0x4c
        /*0032*/ 	.byte	0x01
	.zero		1


	//----- nvinfo : EIATTR_MERCURY_ISA_VERSION
	.align		4
        /*0034*/ 	.byte	0x03, 0x5f
        /*0036*/ 	.short	0x0000


	//----- nvinfo : EIATTR_COOP_GROUP_MASK_REGIDS
	.align		4
        /*0038*/ 	.byte	0x04, 0x29
        /*003a*/ 	.short	(.L_1879 - .L_1878)


	//   ....[0]....
.L_1878:
        /*003c*/ 	.word	0xffffffff


	//   ....[1]....
        /*0040*/ 	.word	0xffffffff


	//   ....[2]....
        /*0044*/ 	.word	0xffffffff


	//   ....[3]....
        /*0048*/ 	.word	0xffffffff


	//   ....[4]....
        /*004c*/ 	.word	0xffffffff


	//   ....[5]....
        /*0050*/ 	.word	0xffffffff


	//   ....[6]....
        /*0054*/ 	.word	0xffffffff


	//   ....[7]....
        /*0058*/ 	.word	0xffffffff


	//   ....[8]....
        /*005c*/ 	.word	0xffffffff


	//   ....[9]....
        /*0060*/ 	.word	0xffffffff


	//   ....[10]....
        /*0064*/ 	.word	0xffffffff


	//   ....[11]....
        /*0068*/ 	.word	0xffffffff


	//   ....[12]....
        /*006c*/ 	.word	0xffffffff


	//   ....[13]....
        /*0070*/ 	.word	0xffffffff


	//   ....[14]....
        /*0074*/ 	.word	0xffffffff


	//   ....[15]....
        /*0078*/ 	.word	0xffffffff


	//   ....[16]....
        /*007c*/ 	.word	0xffffffff


	//   ....[17]....
        /*0080*/ 	.word	0xffffffff


	//   ....[18]....
        /*0084*/ 	.word	0xffffffff


	//   ....[19]....
        /*0088*/ 	.word	0xffffffff


	//   ....[20]....
        /*008c*/ 	.word	0xffffffff


	//   ....[21]....
        /*0090*/ 	.word	0xffffffff


	//   ....[22]....
        /*0094*/ 	.word	0xffffffff


	//   ....[23]....
        /*0098*/ 	.word	0xffffffff


	//   ....[24]....
        /*009c*/ 	.word	0xffffffff


	//   ....[25]....
        /*00a0*/ 	.word	0xffffffff


	//   ....[26]....
        /*00a4*/ 	.word	0xffffffff


	//   ....[27]....
        /*00a8*/ 	.word	0xffffffff


	//   ....[28]....
        /*00ac*/ 	.word	0xffffffff


	//   ....[29]....
        /*00b0*/ 	.word	0xffffffff


	//   ....[30]....
        /*00b4*/ 	.word	0xffffffff


	//   ....[31]....
        /*00b8*/ 	.word	0xffffffff


	//   ....[32]....
        /*00bc*/ 	.word	0xffffffff


	//----- nvinfo : EIATTR_COOP_GROUP_INSTR_OFFSETS
	.align		4
.L_1879:
        /*00c0*/ 	.byte	0x04, 0x28
        /*00c2*/ 	.short	(.L_1881 - .L_1880)


	//   ....[0]....
.L_1880:
        /*00c4*/ 	.word	0x00000f00


	//   ....[1]....
        /*00c8*/ 	.word	0x00000f30


	//   ....[2]....
        /*00cc*/ 	.word	0x00000f50


	//   ....[3]....
        /*00d0*/ 	.word	0x00000f70


	//   ....[4]....
        /*00d4*/ 	.word	0x00000f90


	//   ....[5]....
        /*00d8*/ 	.word	0x00001740


	//   ....[6]....
        /*00dc*/ 	.word	0x00001760


	//   ....[7]....
        /*00e0*/ 	.word	0x00001780


	//   ....[8]....
        /*00e4*/ 	.word	0x000017a0


	//   ....[9]....
        /*00e8*/ 	.word	0x000017c0


	//   ....[10]....
        /*00ec*/ 	.word	0x000018b0


	//   ....[11]....
        /*00f0*/ 	.word	0x00001900


	//   ....[12]....
        /*00f4*/ 	.word	0x00001910


	//   ....[13]....
        /*00f8*/ 	.word	0x00001920


	//   ....[14]....
        /*00fc*/ 	.word	0x000019b0


	//   ....[15]....
        /*0100*/ 	.word	0x000019f0


	//   ....[16]....
        /*0104*/ 	.word	0x00001ad0


	//   ....[17]....
        /*0108*/ 	.word	0x00001af0


	//   ....[18]....
        /*010c*/ 	.word	0x00001d60


	//   ....[19]....
        /*0110*/ 	.word	0x00001dd0


	//   ....[20]....
        /*0114*/ 	.word	0x00001de0


	//   ....[21]....
        /*0118*/ 	.word	0x00001ea0


	//   ....[22]....
        /*011c*/ 	.word	0x00001ee0


	//   ....[23]....
        /*0120*/ 	.word	0x000032b0


	//   ....[24]....
        /*0124*/ 	.word	0x00003320


	//   ....[25]....
        /*0128*/ 	.word	0x00003380


	//   ....[26]....
        /*012c*/ 	.word	0x000033e0


	//   ....[27]....
        /*0130*/ 	.word	0x00003440


	//   ....[28]....
        /*0134*/ 	.word	0x00003c30


	//   ....[29]....
        /*0138*/ 	.word	0x00003c90


	//   ....[30]....
        /*013c*/ 	.word	0x00003cf0


	//   ....[31]....
        /*0140*/ 	.word	0x00003d50


	//   ....[32]....
        /*0144*/ 	.word	0x00003db0


	//----- nvinfo : EIATTR_EXIT_INSTR_OFFSETS
	.align		4
.L_1881:
        /*0148*/ 	.byte	0x04, 0x1c
        /*014a*/ 	.short	(.L_1883 - .L_1882)


	//   ....[0]....
.L_1882:
        /*014c*/ 	.word	0x00000060


	//   ....[1]....
        /*0150*/ 	.word	0x00003260


	//----- nvinfo : EIATTR_MAX_THREADS
	.align		4
.L_1883:
        /*0154*/ 	.byte	0x04, 0x05
        /*0156*/ 	.short	(.L_1885 - .L_1884)
.L_1884:
        /*0158*/ 	.word	0x00000080
        /*015c*/ 	.word	0x00000001
        /*0160*/ 	.word	0x00000001


	//----- nvinfo : EIATTR_CRS_STACK_SIZE
	.align		4
.L_1885:
        /*0164*/ 	.byte	0x04, 0x1e
        /*0166*/ 	.short	(.L_1887 - .L_1886)
.L_1886:
        /*0168*/ 	.word	0x00000000
.L_1887:


//--------------------- .nv.info._ZN10layer_norm13ln_fwd_kernelINS_13Kernel_traitsI6__halfS2_S2_fjLj15360ELj2ELj1ELj4ELj8ENS_18Kernel_traits_baseILj15360ES2_S2_S2_fjLj128EEEEEEEvNS_9FwdParamsE --------------------------
	.section	.nv.info._ZN10layer_norm13ln_fwd_kernelINS_13Kernel_traitsI6__halfS2_S2_fjLj15360ELj2ELj1ELj4ELj8ENS_18Kernel_traits_baseILj15360ES2_S2_S2_fjLj128EEEEEEEvNS_9FwdParamsE,"",@"SHT_CUDA_INFO"
	.sectionflags	@""
	.align	4


	//----- nvinfo : EIATTR_CUDA_API_VERSION
	.align		4
        /*0000*/ 	.byte	0x04, 0x37
        /*0002*/ 	.short	(.L_1889 - .L_1888)
.L_1888:
        /*0004*/ 	.word	0x00000082


	//----- nvinfo : EIATTR_SW2861232_WAR
	.align		4
.L_1889:
        /*0008*/ 	.byte	0x01, 0x35
	.zero		2


	//----- nvinfo : EIATTR_PARAM_CBANK
	.align		4
        /*000c*/ 	.byte	0x04, 0x0a
        /*000e*/ 	.short	(.L_1891 - .L_1890)
	.align		4
.L_1890:
        /*0010*/ 	.word	index@(.nv.constant0._ZN10layer_norm13ln_fwd_kernelINS_13Kernel_traitsI6__halfS2_S2_fjLj15360ELj2ELj1ELj4ELj8ENS_18Kernel_traits_baseILj15360ES2_S2_S2_fjLj128EEEEEEEvNS_9FwdParamsE)
        /*0014*/ 	.short	0x0160
        /*0016*/ 	.short	0x0058


	//----- nvinfo : EIATTR_CBANK_PARAM_SIZE
	.align		4
.L_1891:
        /*0018*/ 	.byte	0x03, 0x19
        /*001a*/ 	.short	0x0058


	//----- nvinfo : EIATTR_KPARAM_INFO
	.align		4
        /*001c*/ 	.byte	0x04, 0x17
        /*001e*/ 	.short	(.L_1893 - .L_1892)
.L_1892:
        /*0020*/ 	.word	0x00000000
        /*0024*/ 	.short	0x0000
        /*0026*/ 	.short	0x0000
        /*0028*/ 	.byte	0x00, 0xf0, 0x61, 0x01


	//----- nvinfo : EIATTR_MAXREG_COUNT
	.align		4
.L_1893:
        /*002c*/ 	.byte	0x03, 0x1b
        /*002e*/ 	.short	0x00ff


	//----- nvinfo : EIATTR_NUM_BARRIERS
	.align		4
        /*0030*/ 	.byte	0x02, 0x4c
        /*0032*/ 	.byte	0x01
	.zero		1


	//----- nvinfo : EIATTR_MERCURY_ISA_VERSION
	.align		4
        /*0034*/ 	.byte	0x03, 0x5f
        /*0036*/ 	.short	0x0000


	//----- nvinfo : EIATTR_COOP_GROUP_MASK_REGIDS
	.align		4
        /*0038*/ 	.byte	0x04, 0x29
        /*003a*/ 	.short	(.L_1895 - .L_1894)


	//   ....[0]....
.L_1894:
        /*003c*/ 	.word	0xffffffff


	//   ....[1]....
        /*0040*/ 	.word	0xffffffff


	//   ....[2]....
        /*0044*/ 	.word	0xffffffff


	//   ....[3]....
        /*0048*/ 	.word	0xffffffff


	//   ....[4]....
        /*004c*/ 	.word	0xffffffff


	//   ....[5]....
        /*0050*/ 	.word	0xffffffff


	//   ....[6]....
        /*0054*/ 	.word	0xffffffff


	//   ....[7]....
        /*0058*/ 	.word	0xffffffff


	//   ....[8]....
        /*005c*/ 	.word	0xffffffff


	//   ....[9]....
        /*0060*/ 	.word	0xffffffff


	//   ....[10]....
        /*0064*/ 	.word	0xffffffff


	//   ....[11]....
        /*0068*/ 	.word	0xffffffff


	//   ....[12]....
        /*006c*/ 	.word	0xffffffff


	//   ....[13]....
        /*0070*/ 	.word	0xffffffff


	//   ....[14]....
        /*0074*/ 	.word	0xffffffff


	//   ....[15]....
        /*0078*/ 	.word	0xffffffff


	//   ....[16]....
        /*007c*/ 	.word	0xffffffff


	//   ....[17]....
        /*0080*/ 	.word	0xffffffff


	//   ....[18]....
        /*0084*/ 	.word	0xffffffff


	//   ....[19]....
        /*0088*/ 	.word	0xffffffff


	//   ....[20]....
        /*008c*/ 	.word	0xffffffff


	//   ....[21]....
        /*0090*/ 	.word	0xffffffff


	//   ....[22]....
        /*0094*/ 	.word	0xffffffff


	//   ....[23]....
        /*0098*/ 	.word	0xffffffff


	//   ....[24]....
        /*009c*/ 	.word	0xffffffff


	//   ....[25]....
        /*00a0*/ 	.word	0xffffffff


	//   ....[26]....
        /*00a4*/ 	.word	0xffffffff


	//   ....[27]....
        /*00a8*/ 	.word	0xffffffff


	//   ....[28]....
        /*00ac*/ 	.word	0xffffffff


	//   ....[29]....
        /*00b0*/ 	.word	0xffffffff


	//   ....[30]....
        /*00b4*/ 	.word	0xffffffff


	//   ....[31]....
        /*00b8*/ 	.word	0xffffffff


	//   ....[32]....
        /*00bc*/ 	.word	0xffffffff


	//----- nvinfo : EIATTR_COOP_GROUP_INSTR_OFFSETS
	.align		4
.L_1895:
        /*00c0*/ 	.byte	0x04, 0x28
        /*00c2*/ 	.short	(.L_1897 - .L_1896)


	//   ....[0]....
.L_1896:
        /*00c4*/ 	.word	0x00000ff0


	//   ....[1]....
        /*00c8*/ 	.word	0x00001020


	//   ....[2]....
        /*00cc*/ 	.word	0x00001040


	//   ....[3]....
        /*00d0*/ 	.word	0x00001060


	//   ....[4]....
        /*00d4*/ 	.word	0x00001080


	//   ....[5]....
        /*00d8*/ 	.word	0x00001830


	//   ....[6]....
        /*00dc*/ 	.word	0x00001850


	//   ....[7]....
        /*00e0*/ 	.word	0x00001870


	//   ....[8]....
        /*00e4*/ 	.word	0x00001890


	//   ....[9]....
        /*00e8*/ 	.word	0x000018b0


	//   ....[10]....
        /*00ec*/ 	.word	0x000019b0


	//   ....[11]....
        /*00f0*/ 	.word	0x000019f0


	//   ....[12]....
        /*00f4*/ 	.word	0x00001a00


	//   ....[13]....
        /*00f8*/ 	.word	0x00001a10


	//   ....[14]....
        /*00fc*/ 	.word	0x00001aa0


	//   ....[15]....
        /*0100*/ 	.word	0x00001ae0


	//   ....[16]....
        /*0104*/ 	.word	0x00001bc0


	//   ....[17]....
        /*0108*/ 	.word	0x00001be0


	//   ....[18]....
        /*010c*/ 	.word	0x00001e50


	//   ....[19]....
        /*0110*/ 	.word	0x00001ed0


	//   ....[20]....
        /*0114*/ 	.word	0x00001ee0


	//   ....[21]....
        /*0118*/ 	.word	0x00001fd0


	//   ....[22]....
        /*011c*/ 	.word	0x00001ff0


	//   ....[23]....
        /*0120*/ 	.word	0x00003eb0


	//   ....[24]....
        /*0124*/ 	.word	0x00003f20


	//   ....[25]....
        /*0128*/ 	.word	0x00003f80


	//   ....[26]....
        /*012c*/ 	.word	0x00003fe0


	//   ....[27]....
        /*0130*/ 	.word	0x00004040


	//   ....[28]....
        /*0134*/ 	.word	0x00004830


	//   ....[29]....
        /*0138*/ 	.word	0x00004890


	//   ....[30]....
        /*013c*/ 	.word	0x000048f0


	//   ....[31]....
        /*0140*/ 	.word	0x00004950


	//   ....[32]....
        /*0144*/ 	.word	0x000049b0


	//----- nvinfo : EIATTR_EXIT_INSTR_OFFSETS
	.align		4
.L_1897:
        /*0148*/ 	.byte	0x04, 0x1c
        /*014a*/ 	.short	(.L_1899 - .L_1898)


	//   ....[0]....
.L_1898:
        /*014c*/ 	.word	0x00000060


	//   ....[1]....
        /*0150*/ 	.word	0x00003e60


	//----- nvinfo : EIATTR_MAX_THREADS
	.align		4
.L_1899:
        /*0154*/ 	.byte	0x04, 0x05
        /*0156*/ 	.short	(.L_1901 - .L_1900)
.L_1900:
        /*0158*/ 	.word	0x00000080
        /*015c*/ 	.word	0x00000001
        /*0160*/ 	.word	0x00000001


	//----- nvinfo : EIATTR_CRS_STACK_SIZE
	.align		4
.L_1901:
        /*0164*/ 	.byte	0x04, 0x1e
        /*0166*/ 	.short	(.L_1903 - .L_1902)
.L_1902:
        /*0168*/ 	.word	0x00000000
.L_1903:


//--------------------- .nv.info._ZN10layer_norm13ln_fwd_kernelINS_13Kernel_traitsIffffjLj15360ELj2ELj1ELj4ELj8ENS_18Kernel_traits_baseILj15360EffffjLj128EEEEEEEvNS_9FwdParamsE --------------------------
	.section	.nv.info._ZN10layer_norm13ln_fwd_kernelINS_13Kernel_traitsIffffjLj15360ELj2ELj1ELj4ELj8ENS_18Kernel_traits_baseILj15360EffffjLj128EEEEEEEvNS_9FwdParamsE,"",@"SHT_CUDA_INFO"
	.sectionflags	@""
	.align	4


	//----- nvinfo : EIATTR_CUDA_API_VERSION
	.align		4
        /*0000*/ 	.byte	0x04, 0x37
        /*0002*/ 	.short	(.L_1905 - .L_1904)
.L_1904:
        /*0004*/ 	.word	0x00000082


	//----- nvinfo : EIATTR_SW2861232_WAR
	.align		4
.L_1905:
        /*0008*/ 	.byte	0x01, 0x35
	.zero		2


	//----- nvinfo : EIATTR_PARAM_CBANK
	.align		4
        /*000c*/ 	.byte	0x04, 0x0a
        /*000e*/ 	.short	(.L_1907 - .L_1906)
	.align		4
.L_1906:
        /*0010*/ 	.word	index@(.nv.constant0._ZN10layer_norm13ln_fwd_kernelINS_13Kernel_traitsIffffjLj15360ELj2ELj1ELj4ELj8ENS_18Kernel_traits_baseILj15360EffffjLj128EEEEEEEvNS_9FwdParamsE)
        /*0014*/ 	.short	0x0160
        /*0016*/ 	.short	0x0058


	//----- nvinfo : EIATTR_CBANK_PARAM_SIZE
	.align		4
.L_1907:
        /*0018*/ 	.byte	0x03, 0x19
        /*001a*/ 	.short	0x0058


	//----- nvinfo : EIATTR_KPARAM_INFO
	.align		4
        /*001c*/ 	.byte	0x04, 0x17
        /*001e*/ 	.short	(.L_1909 - .L_1908)
.L_1908:
        /*0020*/ 	.word	0x00000000
        /*0024*/ 	.short	0x0000
        /*0026*/ 	.short	0x0000
        /*0028*/ 	.byte	0x00, 0xf0, 0x61, 0x01


	//----- nvinfo : EIATTR_MAXREG_COUNT
	.align		4
.L_1909:
        /*002c*/ 	.byte	0x03, 0x1b
        /*002e*/ 	.short	0x00ff


	//----- nvinfo : EIATTR_NUM_BARRIERS
	.align		4
        /*0030*/ 	.byte	0x02, 0x4c
        /*0032*/ 	.byte	0x01
	.zero		1


	//----- nvinfo : EIATTR_MERCURY_ISA_VERSION
	.align		4
        /*0034*/ 	.byte	0x03, 0x5f
        /*0036*/ 	.short	0x0000


	//----- nvinfo : EIATTR_COOP_GROUP_MASK_REGIDS
	.align		4
        /*0038*/ 	.byte	0x04, 0x29
        /*003a*/ 	.short	(.L_1911 - .L_1910)


	//   ....[0]....
.L_1910:
        /*003c*/ 	.word	0xffffffff


	//   ....[1]....
        /*0040*/ 	.word	0xffffffff


	//   ....[2]....
        /*0044*/ 	.word	0xffffffff


	//   ....[3]....
        /*0048*/ 	.word	0xffffffff


	//   ....[4]....
        /*004c*/ 	.word	0xffffffff


	//   ....[5]....
        /*0050*/ 	.word	0xffffffff


	//   ....[6]....
        /*0054*/ 	.word	0xffffffff


	//   ....[7]....
        /*0058*/ 	.word	0xffffffff


	//   ....[8]....
        /*005c*/ 	.word	0xffffffff


	//   ....[9]....
        /*0060*/ 	.word	0xffffffff


	//   ....[10]....
        /*0064*/ 	.word	0xffffffff


	//   ....[11]....
        /*0068*/ 	.word	0xffffffff


	//   ....[12]....
        /*006c*/ 	.word	0xffffffff


	//   ....[13]....
        /*0070*/ 	.word	0xffffffff


	//   ....[14]....
        /*0074*/ 	.word	0xffffffff


	//   ....[15]....
        /*0078*/ 	.word	0xffffffff


	//   ....[16]....
        /*007c*/ 	.word	0xffffffff


	//   ....[17]....
        /*0080*/ 	.word	0xffffffff


	//   ....[18]....
        /*0084*/ 	.word	0xffffffff


	//   ....[19]....
        /*0088*/ 	.word	0xffffffff


	//   ....[20]....
        /*008c*/ 	.word	0xffffffff


	//   ....[21]....
        /*0090*/ 	.word	0xffffffff


	//   ....[22]....
        /*0094*/ 	.word	0xffffffff


	//   ....[23]....
        /*0098*/ 	.word	0xffffffff


	//   ....[24]....
        /*009c*/ 	.word	0xffffffff


	//   ....[25]....
        /*00a0*/ 	.word	0xffffffff


	//   ....[26]....
        /*00a4*/ 	.word	0xffffffff


	//   ....[27]....
        /*00a8*/ 	.word	0xffffffff


	//   ....[28]....
        /*00ac*/ 	.word	0xffffffff


	//   ....[29]....
        /*00b0*/ 	.word	0xffffffff


	//   ....[30]....
        /*00b4*/ 	.word	0xffffffff


	//   ....[31]....
        /*00b8*/ 	.word	0xffffffff


	//   ....[32]....
        /*00bc*/ 	.word	0xffffffff


	//----- nvinfo : EIATTR_COOP_GROUP_INSTR_OFFSETS
	.align		4
.L_1911:
        /*00c0*/ 	.byte	0x04, 0x28
        /*00c2*/ 	.short	(.L_1913 - .L_1912)


	//   ....[0]....
.L_1912:
        /*00c4*/ 	.word	0x00000ee0


	//   ....[1]....
        /*00c8*/ 	.word	0x00000f10


	//   ....[2]....
        /*00cc*/ 	.word	0x00000f30


	//   ....[3]....
        /*00d0*/ 	.word	0x00000f50


	//   ....[4]....
        /*00d4*/ 	.word	0x00000f70


	//   ....[5]....
        /*00d8*/ 	.word	0x00001720


	//   ....[6]....
        /*00dc*/ 	.word	0x00001740


	//   ....[7]....
        /*00e0*/ 	.word	0x00001760


	//   ....[8]....
        /*00e4*/ 	.word	0x00001780


	//   ....[9]....
        /*00e8*/ 	.word	0x000017a0


	//   ....[10]....
        /*00ec*/ 	.word	0x00001890


	//   ....[11]....
        /*00f0*/ 	.word	0x000018e0


	//   ....[12]....
        /*00f4*/ 	.word	0x000018f0


	//   ....[13]....
        /*00f8*/ 	.word	0x00001940


	//   ....[14]....
        /*00fc*/ 	.word	0x00001990


	//   ....[15]....
        /*0100*/ 	.word	0x000019b0


	//   ....[16]....
        /*0104*/ 	.word	0x00001ab0


	//   ....[17]....
        /*0108*/ 	.word	0x00001ad0


	//   ....[18]....
        /*010c*/ 	.word	0x00001d30


	//   ....[19]....
        /*0110*/ 	.word	0x00001d90


	//   ....[20]....
        /*0114*/ 	.word	0x00001da0


	//   ....[21]....
        /*0118*/ 	.word	0x00001e70


	//   ....[22]....
        /*011c*/ 	.word	0x00001e80


	//   ....[23]....
        /*0120*/ 	.word	0x00003250


	//   ....[24]....
        /*0124*/ 	.word	0x000032b0


	//   ....[25]....
        /*0128*/ 	.word	0x00003310


	//   ....[26]....
        /*012c*/ 	.word	0x00003370


	//   ....[27]....
        /*0130*/ 	.word	0x000033d0


	//   ....[28]....
        /*0134*/ 	.word	0x00003bc0


	//   ....[29]....
        /*0138*/ 	.word	0x00003c20


	//   ....[30]....
        /*013c*/ 	.word	0x00003c80


	//   ....[31]....
        /*0140*/ 	.word	0x00003ce0


	//   ....[32]....
        /*0144*/ 	.word	0x00003d40


	//----- nvinfo : EIATTR_EXIT_INSTR_OFFSETS
	.align		4
.L_1913:
        /*0148*/ 	.byte	0x04, 0x1c
        /*014a*/ 	.short	(.L_1915 - .L_1914)


	//   ....[0]....
.L_1914:
        /*014c*/ 	.word	0x00000060


	//   ....[1]....
        /*0150*/ 	.word	0x00003200


	//----- nvinfo : EIATTR_MAX_THREADS
	.align		4
.L_1915:
        /*0154*/ 	.byte	0x04, 0x05
        /*0156*/ 	.short	(.L_1917 - .L_1916)
.L_1916:
        /*0158*/ 	.word	0x00000080
        /*015c*/ 	.word	0x00000001
        /*0160*/ 	.word	0x00000001


	//----- nvinfo : EIATTR_CRS_STACK_SIZE
	.align		4
.L_1917:
        /*0164*/ 	.byte	0x04, 0x1e
        /*0166*/ 	.short	(.L_1919 - .L_1918)
.L_1918:
        /*0168*/ 	.word	0x00000000
.L_1919:


//--------------------- .nv.info._ZN10layer_norm13ln_fwd_kernelINS_13Kernel_traitsI13__nv_bfloat16fS2_fjLj14336ELj2ELj1ELj4ELj8ENS_18Kernel_traits_baseILj14336ES2_fS2_fjLj128EEEEEEEvNS_9FwdParamsE --------------------------
	.section	.nv.info._ZN10layer_norm13ln_fwd_kernelINS_13Kernel_traitsI13__nv_bfloat16fS2_fjLj14336ELj2ELj1ELj4ELj8ENS_18Kernel_traits_baseILj14336ES2_fS2_fjLj128EEEEEEEvNS_9FwdParamsE,"",@"SHT_CUDA_INFO"
	.sectionflags	@""
	.align	4


	//----- nvinfo : EIATTR_CUDA_API_VERSION
	.align		4
        /*0000*/ 	.byte	0x04, 0x37
        /*0002*/ 	.short	(.L_1921 - .L_1920)
.L_1920:
        /*0004*/ 	.word	0x00000082


	//----- nvinfo : EIATTR_SW2861232_WAR
	.align		4
.L_1921:
        /*0008*/ 	.byte	0x01, 0x35
	.zero		2


	//----- nvinfo : EIATTR_PARAM_CBANK
	.align		4
        /*000c*/ 	.byte	0x04, 0x0a
        /*000e*/ 	.short	(.L_1923 - .L_1922)
	.align		4
.L_1922:
        /*0010*/ 	.word	index@(.nv.constant0._ZN10layer_norm13ln_fwd_kernelINS_13Kernel_traitsI13__nv_bfloat16fS2_fjLj14336ELj2ELj1ELj4ELj8ENS_18Kernel_traits_baseILj14336ES2_fS2_fjLj128EEEEEEEvNS_9FwdParamsE)
        /*0014*/ 	.short	0x0160
        /*0016*/ 	.short	0x0058


	//----- nvinfo : EIATTR_CBANK_PARAM_SIZE
	.align		4
.L_1923:
        /*0018*/ 	.byte	0x03, 0x19
        /*001a*/ 	.short	0x0058


	//----- nvinfo : EIATTR_KPARAM_INFO
	.align		4
        /*001c*/ 	.byte	0x04, 0x17
        /*001e*/ 	.short	(.L_1925 - .L_1924)
.L_1924:
        /*0020*/ 	.word	0x00000000
        /*0024*/ 	.short	0x0000
        /*0026*/ 	.short	0x0000
        /*0028*/ 	.byte	0x00, 0xf0, 0x61, 0x01


	//----- nvinfo : EIATTR_MAXREG_COUNT
	.align		4
.L_1925:
        /*002c*/ 	.byte	0x03, 0x1b
        /*002e*/ 	.short	0x00ff


	//----- nvinfo : EIATTR_NUM_BARRIERS
	.align		4
        /*0030*/ 	.byte	0x02, 0x4c
        /*0032*/ 	.byte	0x01
	.zero		1


	//----- nvinfo : EIATTR_MERCURY_ISA_VERSION
	.align		4
        /*0034*/ 	.byte	0x03, 0x5f
        /*0036*/ 	.short	0x0000


	//----- nvinfo : EIATTR_COOP_GROUP_MASK_REGIDS
	.align		4
        /*0038*/ 	.byte	0x04, 0x29
        /*003a*/ 	.short	(.L_1927 - .L_1926)


	//   ....[0]....
.L_1926:
        /*003c*/ 	.word	0xffffffff


	//   ....[1]....
        /*0040*/ 	.word	0xffffffff


	//   ....[2]....
        /*0044*/ 	.word	0xffffffff


	//   ....[3]....
        /*0048*/ 	.word	0xffffffff


	//   ....[4]....
        /*004c*/ 	.word	0xffffffff


	//   ....[5]....
        /*0050*/ 	.word	0xffffffff


	//   ....[6]....
        /*0054*/ 	.word	0xffffffff


	//   ....[7]....
        /*0058*/ 	.word	0xffffffff


	//   ....[8]....
        /*005c*/ 	.word	0xffffffff


	//   ....[9]....
        /*0060*/ 	.word	0xffffffff


	//   ....[10]....
        /*0064*/ 	.word	0xffffffff


	//   ....[11]....
        /*0068*/ 	.word	0xffffffff


	//   ....[12]....
        /*006c*/ 	.word	0xffffffff


	//   ....[13]....
        /*0070*/ 	.word	0xffffffff


	//   ....[14]....
        /*0074*/ 	.word	0xffffffff


	//   ....[15]....
        /*0078*/ 	.word	0xffffffff


	//   ....[16]....
        /*007c*/ 	.word	0xffffffff


	//   ....[17]....
        /*0080*/ 	.word	0xffffffff


	//   ....[18]....
        /*0084*/ 	.word	0xffffffff


	//   ....[19]....
        /*0088*/ 	.word	0xffffffff


	//   ....[20]....
        /*008c*/ 	.word	0xffffffff


	//   ....[21]....
        /*0090*/ 	.word	0xffffffff


	//   ....[22]....
        /*0094*/ 	.word	0xffffffff


	//   ....[23]....
        /*0098*/ 	.word	0xffffffff


	//   ....[24]....
        /*009c*/ 	.word	0xffffffff


	//   ....[25]....
        /*00a0*/ 	.word	0xffffffff


	//   ....[26]....
        /*00a4*/ 	.word	0xffffffff


	//   ....[27]....
        /*00a8*/ 	.word	0xffffffff


	//   ....[28]....
        /*00ac*/ 	.word	0xffffffff


	//   ....[29]....
        /*00b0*/ 	.word	0xffffffff


	//   ....[30]....
        /*00b4*/ 	.word	0xffffffff


	//   ....[31]....
        /*00b8*/ 	.word	0xffffffff


	//   ....[32]....
        /*00bc*/ 	.word	0xffffffff


	//----- nvinfo : EIATTR_COOP_GROUP_INSTR_OFFSETS
	.align		4
.L_1927:
        /*00c0*/ 	.byte	0x04, 0x28
        /*00c2*/ 	.short	(.L_1929 - .L_1928)


	//   ....[0]....
.L_1928:
        /*00c4*/ 	.word	0x00000e50


	//   ....[1]....
        /*00c8*/ 	.word	0x00000e80


	//   ....[2]....
        /*00cc*/ 	.word	0x00000ea0


	//   ....[3]....
        /*00d0*/ 	.word	0x00000ec0


	//   ....[4]....
        /*00d4*/ 	.word	0x00000ee0


	//   ....[5]....
        /*00d8*/ 	.word	0x00001610


	//   ....[6]....
        /*00dc*/ 	.word	0x00001630


	//   ....[7]....
        /*00e0*/ 	.word	0x00001650


	//   ....[8]....
        /*00e4*/ 	.word	0x00001670


	//   ....[9]....
        /*00e8*/ 	.word	0x00001690


	//   ....[10]....
        /*00ec*/ 	.word	0x000017a0


	//   ....[11]....
        /*00f0*/ 	.word	0x000017e0


	//   ....[12]....
        /*00f4*/ 	.word	0x000017f0


	//   ....[13]....
        /*00f8*/ 	.word	0x00001860


	//   ....[14]....
        /*00fc*/ 	.word	0x00001890


	//   ....[15]....
        /*0100*/ 	.word	0x000018c0


	//   ....[16]....
        /*0104*/ 	.word	0x000019e0


	//   ....[17]....
        /*0108*/ 	.word	0x000019f0


	//   ....[18]....
        /*010c*/ 	.word	0x00001cd0


	//   ....[19]....
        /*0110*/ 	.word	0x00001d00


	//   ....[20]....
        /*0114*/ 	.word	0x00001d10


	//   ....[21]....
        /*0118*/ 	.word	0x00001df0


	//   ....[22]....
        /*011c*/ 	.word	0x00001e00


	//   ....[23]....
        /*0120*/ 	.word	0x00003660


	//   ....[24]....
        /*0124*/ 	.word	0x000036d0


	//   ....[25]....
        /*0128*/ 	.word	0x00003740


	//   ....[26]....
        /*012c*/ 	.word	0x000037b0


	//   ....[27]....
        /*0130*/ 	.word	0x00003820


	//   ....[28]....
        /*0134*/ 	.word	0x00003f90


	//   ....[29]....
        /*0138*/ 	.word	0x00003ff0


	//   ....[30]....
        /*013c*/ 	.word	0x00004050


	//   ....[31]....
        /*0140*/ 	.word	0x000040b0


	//   ....[32]....
        /*0144*/ 	.word	0x00004110


	//----- nvinfo : EIATTR_EXIT_INSTR_OFFSETS
	.align		4
.L_1929:
        /*0148*/ 	.byte	0x04, 0x1c
        /*014a*/ 	.short	(.L_1931 - .L_1930)


	//   ....[0]....
.L_1930:
        /*014c*/ 	.word	0x00000060


	//   ....[1]....
        /*0150*/ 	.word	0x00003600


	//----- nvinfo : EIATTR_MAX_THREADS
	.align		4
.L_1931:
        /*0154*/ 	.byte	0x04, 0x05
        /*0156*/ 	.short	(.L_1933 - .L_1932)
.L_1932:
        /*0158*/ 	.word	0x00000080
        /*015c*/ 	.word	0x00000001
        /*0160*/ 	.word	0x00000001


	//----- nvinfo : EIATTR_CRS_STACK_SIZE
	.align		4
.L_1933:
        /*0164*/ 	.byte	0x04, 0x1e
        /*0166*/ 	.short	(.L_1935 - .L_1934)
.L_1934:
        /*0168*/ 	.word	0x00000000
.L_1935:


//--------------------- .nv.info._ZN10layer_norm13ln_fwd_kernelINS_13Kernel_traitsI13__nv_bfloat16S2_S2_fjLj14336ELj2ELj1ELj4ELj16ENS_18Kernel_traits_baseILj14336ES2_S2_S2_fjLj128EEEEEEEvNS_9FwdParamsE --------------------------
	.section	.nv.info._ZN10layer_norm13ln_fwd_kernelINS_13Kernel_traitsI13__nv_bfloat16S2_S2_fjLj14336ELj2ELj1ELj4ELj16ENS_18Kernel_traits_baseILj14336ES2_S2_S2_fjLj128EEEEEEEvNS_9FwdParamsE,"",@"SHT_CUDA_INFO"
	.sectionflags	@""
	.align	4


	//----- nvinfo : EIATTR_CUDA_API_VERSION
	.align		4
        /*0000*/ 	.byte	0x04, 0x37
        /*0002*/ 	.short	(.L_1937 - .L_1936)
.L_1936:
        /*0004*/ 	.word	0x00000082


	//----- nvinfo : EIATTR_SW2861232_WAR
	.align		4
.L_1937:
        /*0008*/ 	.byte	0x01, 0x35
	.zero		2


	//----- nvinfo : EIATTR_PARAM_CBANK
	.align		4
        /*000c*/ 	.byte	0x04, 0x0a
        /*000e*/ 	.short	(.L_1939 - .L_1938)
	.align		4
.L_1938:
        /*0010*/ 	.word	index@(.nv.constant0._ZN10layer_norm13ln_fwd_kernelINS_13Kernel_traitsI13__nv_bfloat16S2_S2_fjLj14336ELj2ELj1ELj4ELj16ENS_18Kernel_traits_baseILj14336ES2_S2_S2_fjLj128EEEEEEEvNS_9FwdParamsE)
        /*0014*/ 	.short	0x0160
        /*0016*/ 	.short	0x0058


	//----- nvinfo : EIATTR_CBANK_PARAM_SIZE
	.align		4
.L_1939:
        /*0018*/ 	.byte	0x03, 0x19
        /*001a*/ 	.short	0x0058


	//----- nvinfo : EIATTR_KPARAM_INFO
	.align		4
        /*001c*/ 	.byte	0x04, 0x17
        /*001e*/ 	.short	(.L_1941 - .L_1940)
.L_1940:
        /*0020*/ 	.word	0x00000000
        /*0024*/ 	.short	0x0000
        /*0026*/ 	.short	0x0000
        /*0028*/ 	.byte	0x00, 0xf0, 0x61, 0x01


	//----- nvinfo : EIATTR_MAXREG_COUNT
	.align		4
.L_1941:
        /*002c*/ 	.byte	0x03, 0x1b
        /*002e*/ 	.short	0x00ff


	//----- nvinfo : EIATTR_NUM_BARRIERS
	.align		4
        /*0030*/ 	.byte	0x02, 0x4c
        /*0032*/ 	.byte	0x01
	.zero		1


	//----- nvinfo : EIATTR_MERCURY_ISA_VERSION
	.align		4
        /*0034*/ 	.byte	0x03, 0x5f
        /*0036*/ 	.short	0x0000


	//----- nvinfo : EIATTR_COOP_GROUP_MASK_REGIDS
	.align		4
        /*0038*/ 	.byte	0x04, 0x29
        /*003a*/ 	.short	(.L_1943 - .L_1942)


	//   ....[0]....
.L_1942:
        /*003c*/ 	.word	0xffffffff


	//   ....[1]....
        /*0040*/ 	.word	0xffffffff


	//   ....[2]....
        /*0044*/ 	.word	0xffffffff


	//   ....[3]....
        /*0048*/ 	.word	0xffffffff


	//   ....[4]....
        /*004c*/ 	.word	0xffffffff


	//   ....[5]....
        /*0050*/ 	.word	0xffffffff


	//   ....[6]....
        /*0054*/ 	.word	0xffffffff


	//   ....[7]....
        /*0058*/ 	.word	0xffffffff


	//   ....[8]....
        /*005c*/ 	.word	0xffffffff


	//   ....[9]....
        /*0060*/ 	.word	0xffffffff


	//   ....[10]....
        /*0064*/ 	.word	0xffffffff


	//   ....[11]....
        /*0068*/ 	.word	0xffffffff


	//   ....[12]....
        /*006c*/ 	.word	0xffffffff


	//   ....[13]....
        /*0070*/ 	.word	0xffffffff


	//   ....[14]....
        /*0074*/ 	.word	0xffffffff


	//   ....[15]....
        /*0078*/ 	.word	0xffffffff


	//   ....[16]....
        /*007c*/ 	.word	0xffffffff


	//   ....[17]....
        /*0080*/ 	.word	0xffffffff


	//   ....[18]....
        /*0084*/ 	.word	0xffffffff


	//   ....[19]....
        /*0088*/ 	.word	0xffffffff


	//   ....[20]....
        /*008c*/ 	.word	0xffffffff


	//   ....[21]....
        /*0090*/ 	.word	0xffffffff


	//   ....[22]....
        /*0094*/ 	.word	0xffffffff


	//   ....[23]....
        /*0098*/ 	.word	0xffffffff


	//   ....[24]....
        /*009c*/ 	.word	0xffffffff


	//   ....[25]....
        /*00a0*/ 	.word	0xffffffff


	//   ....[26]....
        /*00a4*/ 	.word	0xffffffff


	//   ....[27]....
        /*00a8*/ 	.word	0xffffffff


	//   ....[28]....
        /*00ac*/ 	.word	0xffffffff


	//   ....[29]....
        /*00b0*/ 	.word	0xffffffff


	//   ....[30]....
        /*00b4*/ 	.word	0xffffffff


	//   ....[31]....
        /*00b8*/ 	.word	0xffffffff


	//   ....[32]....
        /*00bc*/ 	.word	0xffffffff


	//----- nvinfo : EIATTR_COOP_GROUP_INSTR_OFFSETS
	.align		4
.L_1943:
        /*00c0*/ 	.byte	0x04, 0x28
        /*00c2*/ 	.short	(.L_1945 - .L_1944)


	//   ....[0]....
.L_1944:
        /*00c4*/ 	.word	0x00000af0


	//   ....[1]....
        /*00c8*/ 	.word	0x00000b20


	//   ....[2]....
        /*00cc*/ 	.word	0x00000b40


	//   ....[3]....
        /*00d0*/ 	.word	0x00000b60


	//   ....[4]....
        /*00d4*/ 	.word	0x00000b80


	//   ....[5]....
        /*00d8*/ 	.word	0x000012b0


	//   ....[6]....
        /*00dc*/ 	.word	0x000012d0


	//   ....[7]....
        /*00e0*/ 	.word	0x000012f0


	//   ....[8]....
        /*00e4*/ 	.word	0x00001310


	//   ....[9]....
        /*00e8*/ 	.word	0x00001330


	//   ....[10]....
        /*00ec*/ 	.word	0x00001430


	//   ....[11]....
        /*00f0*/ 	.word	0x00001470


	//   ....[12]....
        /*00f4*/ 	.word	0x00001480


	//   ....[13]....
        /*00f8*/ 	.word	0x00001490


	//   ....[14]....
        /*00fc*/ 	.word	0x00001520


	//   ....[15]....
        /*0100*/ 	.word	0x00001560


	//   ....[16]....
        /*0104*/ 	.word	0x00001640


	//   ....[17]....
        /*0108*/ 	.word	0x00001660


	//   ....[18]....
        /*010c*/ 	.word	0x000018d0


	//   ....[19]....
        /*0110*/ 	.word	0x00001920


	//   ....[20]....
        /*0114*/ 	.word	0x00001930


	//   ....[21]....
        /*0118*/ 	.word	0x00001a00


	//   ....[22]....
        /*011c*/ 	.word	0x00001a10


	//   ....[23]....
        /*0120*/ 	.word	0x00002c80


	//   ....[24]....
        /*0124*/ 	.word	0x00002cf0


	//   ....[25]....
        /*0128*/ 	.word	0x00002d50


	//   ....[26]....
        /*012c*/ 	.word	0x00002db0


	//   ....[27]....
        /*0130*/ 	.word	0x00002e10


	//   ....[28]....
        /*0134*/ 	.word	0x00003580


	//   ....[29]....
        /*0138*/ 	.word	0x000035e0


	//   ....[30]....
        /*013c*/ 	.word	0x00003640


	//   ....[31]....
        /*0140*/ 	.word	0x000036a0


	//   ....[32]....
        /*0144*/ 	.word	0x00003700


	//----- nvinfo : EIATTR_EXIT_INSTR_OFFSETS
	.align		4
.L_1945:
        /*0148*/ 	.byte	0x04, 0x1c
        /*014a*/ 	.short	(.L_1947 - .L_1946)


	//   ....[0]....
.L_1946:
        /*014c*/ 	.word	0x00000060


	//   ....[1]....
        /*0150*/ 	.word	0x00002c30


	//----- nvinfo : EIATTR_MAX_THREADS
	.align		4
.L_1947:
        /*0154*/ 	.byte	0x04, 0x05
        /*0156*/ 	.short	(.L_1949 - .L_1948)
.L_1948:
        /*0158*/ 	.word	0x00000080
        /*015c*/ 	.word	0x00000001
        /*0160*/ 	.word	0x00000001


	//----- nvinfo : EIATTR_CRS_STACK_SIZE
	.align		4
.L_1949:
        /*0164*/ 	.byte	0x04, 0x1e
        /*0166*/ 	.short	(.L_1951 - .L_1950)
.L_1950:
        /*0168*/ 	.word	0x00000000
.L_1951:


//--------------------- .nv.info._ZN10layer_norm13ln_fwd_kernelINS_13Kernel_traitsI6__halffS2_fjLj14336ELj2ELj1ELj4ELj16ENS_18Kernel_traits_baseILj14336ES2_fS2_fjLj128EEEEEEEvNS_9FwdParamsE --------------------------
	.section	.nv.info._ZN10layer_norm13ln_fwd_kernelINS_13Kernel_traitsI6__halffS2_fjLj14336ELj2ELj1ELj4ELj16ENS_18Kernel_traits_baseILj14336ES2_fS2_fjLj128EEEEEEEvNS_9FwdParamsE,"",@"SHT_CUDA_INFO"
	.sectionflags	@""
	.align	4


	//----- nvinfo : EIATTR_CUDA_API_VERSION
	.align		4
        /*0000*/ 	.byte	0x04, 0x37
        /*0002*/ 	.short	(.L_1953 - .L_1952)
.L_1952:
        /*0004*/ 	.word	0x00000082


	//----- nvinfo : EIATTR_SW2861232_WAR
	.align		4
.L_1953:
        /*0008*/ 	.byte	0x01, 0x35
	.zero		2


	//----- nvinfo : EIATTR_PARAM_CBANK
	.align		4
        /*000c*/ 	.byte	0x04, 0x0a
        /*000e*/ 	.short	(.L_1955 - .L_1954)
	.align		4
.L_1954:
        /*0010*/ 	.word	index@(.nv.constant0._ZN10layer_norm13ln_fwd_kernelINS_13Kernel_traitsI6__halffS2_fjLj14336ELj2ELj1ELj4ELj16ENS_18Kernel_traits_baseILj14336ES2_fS2_fjLj128EEEEEEEvNS_9FwdParamsE)
        /*0014*/ 	.short	0x0160
        /*0016*/ 	.short	0x0058


	//----- nvinfo : EIATTR_CBANK_PARAM_SIZE
	.align		4
.L_1955:
        /*0018*/ 	.byte	0x03, 0x19
        /*001a*/ 	.short	0x0058


	//----- nvinfo : EIATTR_KPARAM_INFO
	.align		4
        /*001c*/ 	.byte	0x04, 0x17
        /*001e*/ 	.short	(.L_1957 - .L_1956)
.L_1956:
        /*0020*/ 	.word	0x00000000
        /*0024*/ 	.short	0x0000
        /*0026*/ 	.short	0x0000
        /*0028*/ 	.byte	0x00, 0xf0, 0x61, 0x01


	//----- nvinfo : EIATTR_MAXREG_COUNT
	.align		4
.L_1957:
        /*002c*/ 	.byte	0x03, 0x1b
        /*002e*/ 	.short	0x00ff


	//----- nvinfo : EIATTR_NUM_BARRIERS
	.align		4
        /*0030*/ 	.byte	0x02, 0x4c
        /*0032*/ 	.byte	0x01
	.zero		1


	//----- nvinfo : EIATTR_MERCURY_ISA_VERSION
	.align		4
        /*0034*/ 	.byte	0x03, 0x5f
        /*0036*/ 	.short	0x0000


	//----- nvinfo : EIATTR_COOP_GROUP_MASK_REGIDS
	.align		4
        /*0038*/ 	.byte	0x04, 0x29
        /*003a*/ 	.short	(.L_1959 - .L_1958)


	//   ....[0]....
.L_1958:
        /*003c*/ 	.word	0xffffffff


	//   ....[1]....
        /*0040*/ 	.word	0xffffffff


	//   ....[2]....
        /*0044*/ 	.word	0xffffffff


	//   ....[3]....
        /*0048*/ 	.word	0xffffffff


	//   ....[4]....
        /*004c*/ 	.word	0xffffffff


	//   ....[5]....
        /*0050*/ 	.word	0xffffffff


	//   ....[6]....
        /*0054*/ 	.word	0xffffffff


	//   ....[7]....
        /*0058*/ 	.word	0xffffffff


	//   ....[8]....
        /*005c*/ 	.word	0xffffffff


	//   ....[9]....
        /*0060*/ 	.word	0xffffffff


	//   ....[10]....
        /*0064*/ 	.word	0xffffffff


	//   ....[11]....
        /*0068*/ 	.word	0xffffffff


	//   ....[12]....
        /*006c*/ 	.word	0xffffffff


	//   ....[13]....
        /*0070*/ 	.word	0xffffffff


	//   ....[14]....
        /*0074*/ 	.word	0xffffffff


	//   ....[15]....
        /*0078*/ 	.word	0xffffffff


	//   ....[16]....
        /*007c*/ 	.word	0xffffffff


	//   ....[17]....
        /*0080*/ 	.word	0xffffffff


	//   ....[18]....
        /*0084*/ 	.word	0xffffffff


	//   ....[19]....
        /*0088*/ 	.word	0xffffffff


	//   ....[20]....
        /*008c*/ 	.word	0xffffffff


	//   ....[21]....
        /*0090*/ 	.word	0xffffffff


	//   ....[22]....
        /*0094*/ 	.word	0xffffffff


	//   ....[23]....
        /*0098*/ 	.word	0xffffffff


	//   ....[24]....
        /*009c*/ 	.word	0xffffffff


	//   ....[25]....
        /*00a0*/ 	.word	0xffffffff


	//   ....[26]....
        /*00a4*/ 	.word	0xffffffff


	//   ....[27]....
        /*00a8*/ 	.word	0xffffffff


	//   ....[28]....
        /*00ac*/ 	.word	0xffffffff


	//   ....[29]....
        /*00b0*/ 	.word	0xffffffff


	//   ....[30]....
        /*00b4*/ 	.word	0xffffffff


	//   ....[31]....
        /*00b8*/ 	.word	0xffffffff


	//   ....[32]....
        /*00bc*/ 	.word	0xffffffff


	//----- nvinfo : EIATTR_COOP_GROUP_INSTR_OFFSETS
	.align		4
.L_1959:
        /*00c0*/ 	.byte	0x04, 0x28
        /*00c2*/ 	.short	(.L_1961 - .L_1960)


	//   ....[0]....
.L_1960:
        /*00c4*/ 	.word	0x000009a0


	//   ....[1]....
        /*00c8*/ 	.word	0x000009d0


	//   ....[2]....
        /*00cc*/ 	.word	0x000009f0


	//   ....[3]....
        /*00d0*/ 	.word	0x00000a10


	//   ....[4]....
        /*00d4*/ 	.word	0x00000a30


	//   ....[5]....
        /*00d8*/ 	.word	0x00001160


	//   ....[6]....
        /*00dc*/ 	.word	0x00001180


	//   ....[7]....
        /*00e0*/ 	.word	0x000011a0


	//   ....[8]....
        /*00e4*/ 	.word	0x000011c0


	//   ....[9]....
        /*00e8*/ 	.word	0x000011e0


	//   ....[10]....
        /*00ec*/ 	.word	0x000012e0


	//   ....[11]....
        /*00f0*/ 	.word	0x00001320


	//   ....[12]....
        /*00f4*/ 	.word	0x00001330


	//   ....[13]....
        /*00f8*/ 	.word	0x00001380


	//   ....[14]....
        /*00fc*/ 	.word	0x000013d0


	//   ....[15]....
        /*0100*/ 	.word	0x00001400


	//   ....[16]....
        /*0104*/ 	.word	0x000014f0


	//   ....[17]....
        /*0108*/ 	.word	0x00001510


	//   ....[18]....
        /*010c*/ 	.word	0x00001780


	//   ....[19]....
        /*0110*/ 	.word	0x00001830


	//   ....[20]....
        /*0114*/ 	.word	0x00001840


	//   ....[21]....
        /*0118*/ 	.word	0x000018c0


	//   ....[22]....
        /*011c*/ 	.word	0x00001940


	//   ....[23]....
        /*0120*/ 	.word	0x000035e0


	//   ....[24]....
        /*0124*/ 	.word	0x00003640


	//   ....[25]....
        /*0128*/ 	.word	0x000036a0


	//   ....[26]....
        /*012c*/ 	.word	0x00003700


	//   ....[27]....
        /*0130*/ 	.word	0x00003760


	//   ....[28]....
        /*0134*/ 	.word	0x00003ed0


	//   ....[29]....
        /*0138*/ 	.word	0x00003f30


	//   ....[30]....
        /*013c*/ 	.word	0x00003f90


	//   ....[31]....
        /*0140*/ 	.word	0x00003ff0


	//   ....[32]....
        /*0144*/ 	.word	0x00004050


	//----- nvinfo : EIATTR_EXIT_INSTR_OFFSETS
	.align		4
.L_1961:
        /*0148*/ 	.byte	0x04, 0x1c
        /*014a*/ 	.short	(.L_1963 - .L_1962)


	//   ....[0]....
.L_1962:
        /*014c*/ 	.word	0x00000060


	//   ....[1]....
        /*0150*/ 	.word	0x00003590


	//----- nvinfo : EIATTR_MAX_THREADS
	.align		4
.L_1963:
        /*0154*/ 	.byte	0x04, 0x05
        /*0156*/ 	.short	(.L_1965 - .L_1964)
.L_1964:
        /*0158*/ 	.word	0x00000080
        /*015c*/ 	.word	0x00000001
        /*0160*/ 	.word	0x00000001


	//----- nvinfo : EIATTR_CRS_STACK_SIZE
	.align		4
.L_1965:
        /*0164*/ 	.byte	0x04, 0x1e
        /*0166*/ 	.short	(.L_1967 - .L_1966)
.L_1966:
        /*0168*/ 	.word	0x00000000
.L_1967:


//--------------------- .nv.info._ZN10layer_norm13ln_fwd_kernelINS_13Kernel_traitsI6__halfS2_S2_fjLj14336ELj2ELj1ELj4ELj16ENS_18Kernel_traits_baseILj14336ES2_S2_S2_fjLj128EEEEEEEvNS_9FwdParamsE --------------------------
	.section	.nv.info._ZN10layer_norm13ln_fwd_kernelINS_13Kernel_traitsI6__halfS2_S2_fjLj14336ELj2ELj1ELj4ELj16ENS_18Kernel_traits_baseILj14336ES2_S2_S2_fjLj128EEEEEEEvNS_9FwdParamsE,"",@"SHT_CUDA_INFO"
	.sectionflags	@""
	.align	4


	//----- nvinfo : EIATTR_CUDA_API_VERSION
	.align		4
        /*0000*/ 	.byte	0x04, 0x37
        /*0002*/ 	.short	(.L_1969 - .L_1968)
.L_1968:
        /*0004*/ 	.word	0x00000082


	//----- nvinfo : EIATTR_SW2861232_WAR
	.align		4
.L_1969:
        /*0008*/ 	.byte	0x01, 0x35
	.zero		2


	//----- nvinfo : EIATTR_PARAM_CBANK
	.align		4
        /*000c*/ 	.byte	0x04, 0x0a
        /*000e*/ 	.short	(.L_1971 - .L_1970)
	.align		4
.L_1970:
        /*0010*/ 	.word	index@(.nv.constant0._ZN10layer_norm13ln_fwd_kernelINS_13Kernel_traitsI6__halfS2_S2_fjLj14336ELj2ELj1ELj4ELj16ENS_18Kernel_traits_baseILj14336ES2_S2_S2_fjLj128EEEEEEEvNS_9FwdParamsE)
        /*0014*/ 	.short	0x0160
        /*0016*/ 	.short	0x0058


	//----- nvinfo : EIATTR_CBANK_PARAM_SIZE
	.align		4
.L_1971:
        /*0018*/ 	.byte	0x03, 0x19
        /*001a*/ 	.short	0x0058


	//----- nvinfo : EIATTR_KPARAM_INFO
	.align		4
        /*001c*/ 	.byte	0x04, 0x17
        /*001e*/ 	.short	(.L_1973 - .L_1972)
.L_1972:
        /*0020*/ 	.word	0x00000000
        /*0024*/ 	.short	0x0000
        /*0026*/ 	.short	0x0000
        /*0028*/ 	.byte	0x00, 0xf0, 0x61, 0x01


	//----- nvinfo : EIATTR_MAXREG_COUNT
	.align		4
.L_1973:
        /*002c*/ 	.byte	0x03, 0x1b
        /*002e*/ 	.short	0x00ff


	//----- nvinfo : EIATTR_NUM_BARRIERS
	.align		4
        /*0030*/ 	.byte	0x02, 0x4c
        /*0032*/ 	.byte	0x01
	.zero		1


	//----- nvinfo : EIATTR_MERCURY_ISA_VERSION
	.align		4
        /*0034*/ 	.byte	0x03, 0x5f
        /*0036*/ 	.short	0x0000


	//----- nvinfo : EIATTR_COOP_GROUP_MASK_REGIDS
	.align		4
        /*0038*/ 	.byte	0x04, 0x29
        /*003a*/ 	.short	(.L_1975 - .L_1974)


	//   ....[0]....
.L_1974:
        /*003c*/ 	.word	0xffffffff


	//   ....[1]....
        /*0040*/ 	.word	0xffffffff


	//   ....[2]....
        /*0044*/ 	.word	0xffffffff


	//   ....[3]....
        /*0048*/ 	.word	0xffffffff


	//   ....[4]....
        /*004c*/ 	.word	0xffffffff


	//   ....[5]....
        /*0050*/ 	.word	0xffffffff


	//   ....[6]....
        /*0054*/ 	.word	0xffffffff


	//   ....[7]....
        /*0058*/ 	.word	0xffffffff


	//   ....[8]....
        /*005c*/ 	.word	0xffffffff


	//   ....[9]....
        /*0060*/ 	.word	0xffffffff


	//   ....[10]....
        /*0064*/ 	.word	0xffffffff


	//   ....[11]....
        /*0068*/ 	.word	0xffffffff


	//   ....[12]....
        /*006c*/ 	.word	0xffffffff


	//   ....[13]....
        /*0070*/ 	.word	0xffffffff


	//   ....[14]....
        /*0074*/ 	.word	0xffffffff


	//   ....[15]....
        /*0078*/ 	.word	0xffffffff


	//   ....[16]....
        /*007c*/ 	.word	0xffffffff


	//   ....[17]....
        /*0080*/ 	.word	0xffffffff


	//   ....[18]....
        /*0084*/ 	.word	0xffffffff


	//   ....[19]....
        /*0088*/ 	.word	0xffffffff


	//   ....[20]....
        /*008c*/ 	.word	0xffffffff


	//   ....[21]....
        /*0090*/ 	.word	0xffffffff


	//   ....[22]....
        /*0094*/ 	.word	0xffffffff


	//   ....[23]....
        /*0098*/ 	.word	0xffffffff


	//   ....[24]....
        /*009c*/ 	.word	0xffffffff


	//   ....[25]....
        /*00a0*/ 	.word	0xffffffff


	//   ....[26]....
        /*00a4*/ 	.word	0xffffffff


	//   ....[27]....
        /*00a8*/ 	.word	0xffffffff


	//   ....[28]....
        /*00ac*/ 	.word	0xffffffff


	//   ....[29]....
        /*00b0*/ 	.word	0xffffffff


	//   ....[30]....
        /*00b4*/ 	.word	0xffffffff


	//   ....[31]....
        /*00b8*/ 	.word	0xffffffff


	//   ....[32]....
        /*00bc*/ 	.word	0xffffffff


	//----- nvinfo : EIATTR_COOP_GROUP_INSTR_OFFSETS
	.align		4
.L_1975:
        /*00c0*/ 	.byte	0x04, 0x28
        /*00c2*/ 	.short	(.L_1977 - .L_1976)


	//   ....[0]....
.L_1976:
        /*00c4*/ 	.word	0x00000b20


	//   ....[1]....
        /*00c8*/ 	.word	0x00000b50


	//   ....[2]....
        /*00cc*/ 	.word	0x00000b70


	//   ....[3]....
        /*00d0*/ 	.word	0x00000b90


	//   ....[4]....
        /*00d4*/ 	.word	0x00000bb0


	//   ....[5]....
        /*00d8*/ 	.word	0x000012e0


	//   ....[6]....
        /*00dc*/ 	.word	0x00001300


	//   ....[7]....
        /*00e0*/ 	.word	0x00001320


	//   ....[8]....
        /*00e4*/ 	.word	0x00001340


	//   ....[9]....
        /*00e8*/ 	.word	0x00001360


	//   ....[10]....
        /*00ec*/ 	.word	0x00001460


	//   ....[11]....
        /*00f0*/ 	.word	0x000014a0


	//   ....[12]....
        /*00f4*/ 	.word	0x000014b0


	//   ....[13]....
        /*00f8*/ 	.word	0x00001510


	//   ....[14]....
        /*00fc*/ 	.word	0x00001550


	//   ....[15]....
        /*0100*/ 	.word	0x00001580


	//   ....[16]....
        /*0104*/ 	.word	0x000016a0


	//   ....[17]....
        /*0108*/ 	.word	0x000016b0


	//   ....[18]....
        /*010c*/ 	.word	0x000019b0


	//   ....[19]....
        /*0110*/ 	.word	0x000019f0


	//   ....[20]....
        /*0114*/ 	.word	0x00001a00


	//   ....[21]....
        /*0118*/ 	.word	0x00001ae0


	//   ....[22]....
        /*011c*/ 	.word	0x00001b20


	//   ....[23]....
        /*0120*/ 	.word	0x00002870


	//   ....[24]....
        /*0124*/ 	.word	0x000028e0


	//   ....[25]....
        /*0128*/ 	.word	0x00002950


	//   ....[26]....
        /*012c*/ 	.word	0x000029c0


	//   ....[27]....
        /*0130*/ 	.word	0x00002a30


	//   ....[28]....
        /*0134*/ 	.word	0x000031a0


	//   ....[29]....
        /*0138*/ 	.word	0x00003200


	//   ....[30]....
        /*013c*/ 	.word	0x00003260


	//   ....[31]....
        /*0140*/ 	.word	0x000032c0


	//   ....[32]....
        /*0144*/ 	.word	0x00003320


	//----- nvinfo : EIATTR_EXIT_INSTR_OFFSETS
	.align		4
.L_1977:
        /*0148*/ 	.byte	0x04, 0x1c
        /*014a*/ 	.short	(.L_1979 - .L_1978)


	//   ....[0]....
.L_1978:
        /*014c*/ 	.word	0x00000060


	//   ....[1]....
        /*0150*/ 	.word	0x00002810


	//----- nvinfo : EIATTR_MAX_THREADS
	.align		4
.L_1979:
        /*0154*/ 	.byte	0x04, 0x05
        /*0156*/ 	.short	(.L_1981 - .L_1980)
.L_1980:
        /*0158*/ 	.word	0x00000080
        /*015c*/ 	.word	0x00000001
        /*0160*/ 	.word	0x00000001


	//----- nvinfo : EIATTR_CRS_STACK_SIZE
	.align		4
.L_1981:
        /*0164*/ 	.byte	0x04, 0x1e
        /*0166*/ 	.short	(.L_1983 - .L_1982)
.L_1982:
        /*0168*/ 	.word	0x00000000
.L_1983:


//--------------------- .nv.info._ZN10layer_norm13ln_fwd_kernelINS_13Kernel_traitsIffffjLj14336ELj2ELj1ELj4ELj16ENS_18Kernel_traits_baseILj14336EffffjLj128EEEEEEEvNS_9FwdParamsE --------------------------
	.section	.nv.info._ZN10layer_norm13ln_fwd_kernelINS_13Kernel_traitsIffffjLj14336ELj2ELj1ELj4ELj16ENS_18Kernel_traits_baseILj14336EffffjLj128EEEEEEEvNS_9FwdParamsE,"",@"SHT_CUDA_INFO"
	.sectionflags	@""
	.align	4


	//----- nvinfo : EIATTR_CUDA_API_VERSION
	.align		4
        /*0000*/ 	.byte	0x04, 0x37
        /*0002*/ 	.short	(.L_1985 - .L_1984)
.L_1984:
        /*0004*/ 	.word	0x00000082


	//----- nvinfo : EIATTR_SW2861232_WAR
	.align		4
.L_1985:
        /*0008*/ 	.byte	0x01, 0x35
	.zero		2


	//----- nvinfo : EIATTR_PARAM_CBANK
	.align		4
        /*000c*/ 	.byte	0x04, 0x0a
        /*000e*/ 	.short	(.L_1987 - .L_1986)
	.align		4
.L_1986:
        /*0010*/ 	.word	index@(.nv.constant0._ZN10layer_norm13ln_fwd_kernelINS_13Kernel_traitsIffffjLj14336ELj2ELj1ELj4ELj16ENS_18Kernel_traits_baseILj14336EffffjLj128EEEEEEEvNS_9FwdParamsE)
        /*0014*/ 	.short	0x0160
        /*0016*/ 	.short	0x0058


	//----- nvinfo : EIATTR_CBANK_PARAM_SIZE
	.align		4
.L_1987:
        /*0018*/ 	.byte	0x03, 0x19
        /*001a*/ 	.short	0x0058


	//----- nvinfo : EIATTR_KPARAM_INFO
	.align		4
        /*001c*/ 	.byte	0x04, 0x17
        /*001e*/ 	.short	(.L_1989 - .L_1988)
.L_1988:
        /*0020*/ 	.word	0x00000000
        /*0024*/ 	.short	0x0000
        /*0026*/ 	.short	0x0000
        /*0028*/ 	.byte	0x00, 0xf0, 0x61, 0x01


	//----- nvinfo : EIATTR_MAXREG_COUNT
	.align		4
.L_1989:
        /*002c*/ 	.byte	0x03, 0x1b
        /*002e*/ 	.short	0x00ff


	//----- nvinfo : EIATTR_NUM_BARRIERS
	.align		4
        /*0030*/ 	.byte	0x02, 0x4c
        /*0032*/ 	.byte	0x01
	.zero		1


	//----- nvinfo : EIATTR_MERCURY_ISA_VERSION
	.align		4
        /*0034*/ 	.byte	0x03, 0x5f
        /*0036*/ 	.short	0x0000


	//----- nvinfo : EIATTR_COOP_GROUP_MASK_REGIDS
	.align		4
        /*0038*/ 	.byte	0x04, 0x29
        /*003a*/ 	.short	(.L_1991 - .L_1990)


	//   ....[0]....
.L_1990:
        /*003c*/ 	.word	0xffffffff


	//   ....[1]....
        /*0040*/ 	.word	0xffffffff


	//   ....[2]....
        /*0044*/ 	.word	0xffffffff


	//   ....[3]....
        /*0048*/ 	.word	0xffffffff


	//   ....[4]....
        /*004c*/ 	.word	0xffffffff


	//   ....[5]....
        /*0050*/ 	.word	0xffffffff


	//   ....[6]....
        /*0054*/ 	.word	0xffffffff


	//   ....[7]....
        /*0058*/ 	.word	0xffffffff


	//   ....[8]....
        /*005c*/ 	.word	0xffffffff


	//   ....[9]....
        /*0060*/ 	.word	0xffffffff


	//   ....[10]....
        /*0064*/ 	.word	0xffffffff


	//   ....[11]....
        /*0068*/ 	.word	0xffffffff


	//   ....[12]....
        /*006c*/ 	.word	0xffffffff


	//   ....[13]....
        /*0070*/ 	.word	0xffffffff


	//   ....[14]....
        /*0074*/ 	.word	0xffffffff


	//   ....[15]....
        /*0078*/ 	.word	0xffffffff


	//   ....[16]....
        /*007c*/ 	.word	0xffffffff


	//   ....[17]....
        /*0080*/ 	.word	0xffffffff


	//   ....[18]....
        /*0084*/ 	.word	0xffffffff


	//   ....[19]....
        /*0088*/ 	.word	0xffffffff


	//   ....[20]....
        /*008c*/ 	.word	0xffffffff


	//   ....[21]....
        /*0090*/ 	.word	0xffffffff


	//   ....[22]....
        /*0094*/ 	.word	0xffffffff


	//   ....[23]....
        /*0098*/ 	.word	0xffffffff


	//   ....[24]....
        /*009c*/ 	.word	0xffffffff


	//   ....[25]....
        /*00a0*/ 	.word	0xffffffff


	//   ....[26]....
        /*00a4*/ 	.word	0xffffffff


	//   ....[27]....
        /*00a8*/ 	.word	0xffffffff


	//   ....[28]....
        /*00ac*/ 	.word	0xffffffff


	//   ....[29]....
        /*00b0*/ 	.word	0xffffffff


	//   ....[30]....
        /*00b4*/ 	.word	0xffffffff


	//   ....[31]....
        /*00b8*/ 	.word	0xffffffff


	//   ....[32]....
        /*00bc*/ 	.word	0xffffffff


	//----- nvinfo : EIATTR_COOP_GROUP_INSTR_OFFSETS
	.align		4
.L_1991:
        /*00c0*/ 	.byte	0x04, 0x28
        /*00c2*/ 	.short	(.L_1993 - .L_1992)


	//   ....[0]....
.L_1992:
        /*00c4*/ 	.word	0x000009a0


	//   ....[1]....
        /*00c8*/ 	.word	0x000009d0


	//   ....[2]....
        /*00cc*/ 	.word	0x000009f0


	//   ....[3]....
        /*00d0*/ 	.word	0x00000a10


	//   ....[4]....
        /*00d4*/ 	.word	0x00000a30


	//   ....[5]....
        /*00d8*/ 	.word	0x00001160


	//   ....[6]....
        /*00dc*/ 	.word	0x00001180


	//   ....[7]....
        /*00e0*/ 	.word	0x000011a0


	//   ....[8]....
        /*00e4*/ 	.word	0x000011c0


	//   ....[9]....
        /*00e8*/ 	.word	0x000011e0


	//   ....[10]....
        /*00ec*/ 	.word	0x000012d0


	//   ....[11]....
        /*00f0*/ 	.word	0x00001320


	//   ....[12]....
        /*00f4*/ 	.word	0x00001330


	//   ....[13]....
        /*00f8*/ 	.word	0x00001380


	//   ....[14]....
        /*00fc*/ 	.word	0x000013d0


	//   ....[15]....
        /*0100*/ 	.word	0x000013f0


	//   ....[16]....
        /*0104*/ 	.word	0x000014f0


	//   ....[17]....
        /*0108*/ 	.word	0x00001510


	//   ....[18]....
        /*010c*/ 	.word	0x00001770


	//   ....[19]....
        /*0110*/ 	.word	0x000017b0


	//   ....[20]....
        /*0114*/ 	.word	0x000017c0


	//   ....[21]....
        /*0118*/ 	.word	0x00001870


	//   ....[22]....
        /*011c*/ 	.word	0x000018b0


	//   ....[23]....
        /*0120*/ 	.word	0x00002810


	//   ....[24]....
        /*0124*/ 	.word	0x00002870


	//   ....[25]....
        /*0128*/ 	.word	0x000028d0


	//   ....[26]....
        /*012c*/ 	.word	0x00002930


	//   ....[27]....
        /*0130*/ 	.word	0x00002990


	//   ....[28]....
        /*0134*/ 	.word	0x00003100


	//   ....[29]....
        /*0138*/ 	.word	0x00003160


	//   ....[30]....
        /*013c*/ 	.word	0x000031c0


	//   ....[31]....
        /*0140*/ 	.word	0x00003220


	//   ....[32]....
        /*0144*/ 	.word	0x00003280


	//----- nvinfo : EIATTR_EXIT_INSTR_OFFSETS
	.align		4
.L_1993:
        /*0148*/ 	.byte	0x04, 0x1c
        /*014a*/ 	.short	(.L_1995 - .L_1994)


	//   ....[0]....
.L_1994:
        /*014c*/ 	.word	0x00000060


	//   ....[1]....
        /*0150*/ 	.word	0x000027c0


	//----- nvinfo : EIATTR_MAX_THREADS
	.align		4
.L_1995:
        /*0154*/ 	.byte	0x04, 0x05
        /*0156*/ 	.short	(.L_1997 - .L_1996)
.L_1996:
        /*0158*/ 	.word	0x00000080
        /*015c*/ 	.word	0x00000001
        /*0160*/ 	.word	0x00000001


	//----- nvinfo : EIATTR_CRS_STACK_SIZE
	.align		4
.L_1997:
        /*0164*/ 	.byte	0x04, 0x1e
        /*0166*/ 	.short	(.L_1999 - .L_1998)
.L_1998:
        /*0168*/ 	.word	0x00000000
.L_1999:


//--------------------- .nv.info._ZN10layer_norm13ln_fwd_kernelINS_13Kernel_traitsI13__nv_bfloat16fS2_fjLj12800ELj2ELj1ELj4ELj4ENS_18Kernel_traits_baseILj12800ES2_fS2_fjLj128EEEEEEEvNS_9FwdParamsE --------------------------
	.section	.nv.info._ZN10layer_norm13ln_fwd_kernelINS_13Kernel_traitsI13__nv_bfloat16fS2_fjLj12800ELj2ELj1ELj4ELj4ENS_18Kernel_traits_baseILj12800ES2_fS2_fjLj128EEEEEEEvNS_9FwdParamsE,"",@"SHT_CUDA_INFO"
	.sectionflags	@""
	.align	4


	//----- nvinfo : EIATTR_CUDA_API_VERSION
	.align		4
        /*0000*/ 	.byte	0x04, 0x37
        /*0002*/ 	.short	(.L_2001 - .L_2000)
.L_2000:
        /*0004*/ 	.word	0x00000082


	//----- nvinfo : EIATTR_SW2861232_WAR
	.align		4
.L_2001:
        /*0008*/ 	.byte	0x01, 0x35
	.zero		2


	//----- nvinfo : EIATTR_PARAM_CBANK
	.align		4
        /*000c*/ 	.byte	0x04, 0x0a
        /*000e*/ 	.short	(.L_2003 - .L_2002)
	.align		4
.L_2002:
        /*0010*/ 	.word	index@(.nv.constant0._ZN10layer_norm13ln_fwd_kernelINS_13Kernel_traitsI13__nv_bfloat16fS2_fjLj12800ELj2ELj1ELj4ELj4ENS_18Kernel_traits_baseILj12800ES2_fS2_fjLj128EEEEEEEvNS_9FwdParamsE)
        /*0014*/ 	.short	0x0160
        /*0016*/ 	.short	0x0058


	//----- nvinfo : EIATTR_CBANK_PARAM_SIZE
	.align		4
.L_2003:
        /*0018*/ 	.byte	0x03, 0x19
        /*001a*/ 	.short	0x0058


	//----- nvinfo : EIATTR_KPARAM_INFO
	.align		4
        /*001c*/ 	.byte	0x04, 0x17
        /*001e*/ 	.short	(.L_2005 - .L_2004)
.L_2004:
        /*0020*/ 	.word	0x00000000
        /*0024*/ 	.short	0x0000
        /*0026*/ 	.short	0x0000
        /*0028*/ 	.byte	0x00, 0xf0, 0x61, 0x01


	//----- nvinfo : EIATTR_MAXREG_COUNT
	.align		4
.L_2005:
        /*002c*/ 	.byte	0x03, 0x1b
        /*002e*/ 	.short	0x00ff


	//----- nvinfo : EIATTR_NUM_BARRIERS
	.align		4
        /*0030*/ 	.byte	0x02, 0x4c
        /*0032*/ 	.byte	0x01
	.zero		1


	//----- nvinfo : EIATTR_MERCURY_ISA_VERSION
	.align		4
        /*0034*/ 	.byte	0x03, 0x5f
        /*0036*/ 	.short	0x0000


	//----- nvinfo : EIATTR_COOP_GROUP_MASK_REGIDS
	.align		4
        /*0038*/ 	.byte	0x04, 0x29
        /*003a*/ 	.short	(.L_2007 - .L_2006)


	//   ....[0]....
.L_2006:
        /*003c*/ 	.word	0xffffffff


	//   ....[1]....
        /*0040*/ 	.word	0xffffffff


	//   ....[2]....
        /*0044*/ 	.word	0xffffffff


	//   ....[3]....
        /*0048*/ 	.word	0xffffffff


	//   ....[4]....
        /*004c*/ 	.word	0xffffffff


	//   ....[5]....
        /*0050*/ 	.word	0xffffffff


	//   ....[6]....
        /*0054*/ 	.word	0xffffffff


	//   ....[7]....
        /*0058*/ 	.word	0xffffffff


	//   ....[8]....
        /*005c*/ 	.word	0xffffffff


	//   ....[9]....
        /*0060*/ 	.word	0xffffffff


	//   ....[10]....
        /*0064*/ 	.word	0xffffffff


	//   ....[11]....
        /*0068*/ 	.word	0xffffffff


	//   ....[12]....
        /*006c*/ 	.word	0xffffffff


	//   ....[13]....
        /*0070*/ 	.word	0xffffffff


	//   ....[14]....
        /*0074*/ 	.word	0xffffffff


	//   ....[15]....
        /*0078*/ 	.word	0xffffffff


	//   ....[16]....
        /*007c*/ 	.word	0xffffffff


	//   ....[17]....
        /*0080*/ 	.word	0xffffffff


	//   ....[18]....
        /*0084*/ 	.word	0xffffffff


	//   ....[19]....
        /*0088*/ 	.word	0xffffffff


	//   ....[20]....
        /*008c*/ 	.word	0xffffffff


	//   ....[21]....
        /*0090*/ 	.word	0xffffffff


	//   ....[22]....
        /*0094*/ 	.word	0xffffffff


	//   ....[23]....
        /*0098*/ 	.word	0xffffffff


	//   ....[24]....
        /*009c*/ 	.word	0xffffffff


	//   ....[25]....
        /*00a0*/ 	.word	0xffffffff


	//   ....[26]....
        /*00a4*/ 	.word	0xffffffff


	//   ....[27]....
        /*00a8*/ 	.word	0xffffffff


	//   ....[28]....
        /*00ac*/ 	.word	0xffffffff


	//   ....[29]....
        /*00b0*/ 	.word	0xffffffff


	//   ....[30]....
        /*00b4*/ 	.word	0xffffffff


	//   ....[31]....
        /*00b8*/ 	.word	0xffffffff


	//   ....[32]....
        /*00bc*/ 	.word	0xffffffff


	//----- nvinfo : EIATTR_COOP_GROUP_INSTR_OFFSETS
	.align		4
.L_2007:
        /*00c0*/ 	.byte	0x04, 0x28
        /*00c2*/ 	.short	(.L_2009 - .L_2008)


	//   ....[0]....
.L_2008:
        /*00c4*/ 	.word	0x00001480


	//   ....[1]....
        /*00c8*/ 	.word	0x000014b0


	//   ....[2]....
        /*00cc*/ 	.word	0x000014d0


	//   ....[3]....
        /*00d0*/ 	.word	0x000014f0


	//   ....[4]....
        /*00d4*/ 	.word	0x00001510


	//   ....[5]....
        /*00d8*/ 	.word	0x00001b80


	//   ....[6]....
        /*00dc*/ 	.word	0x00001ba0


	//   ....[7]....
        /*00e0*/ 	.word	0x00001bc0


	//   ....[8]....
        /*00e4*/ 	.word	0x00001be0


	//   ....[9]....
        /*00e8*/ 	.word	0x00001c00


	//   ....[10]....
        /*00ec*/ 	.word	0x00001d00


	//   ....[11]....
        /*00f0*/ 	.word	0x00001d40


	//   ....[12]....
        /*00f4*/ 	.word	0x00001d50


	//   ....[13]....
        /*00f8*/ 	.word	0x00001d60


	//   ....[14]....
        /*00fc*/ 	.word	0x00001df0


	//   ....[15]....
        /*0100*/ 	.word	0x00001e30


	//   ....[16]....
        /*0104*/ 	.word	0x00001f10


	//   ....[17]....
        /*0108*/ 	.word	0x00001f30


	//   ....[18]....
        /*010c*/ 	.word	0x000021a0


	//   ....[19]....
        /*0110*/ 	.word	0x00002220


	//   ....[20]....
        /*0114*/ 	.word	0x00002230


	//   ....[21]....
        /*0118*/ 	.word	0x00002310


	//   ....[22]....
        /*011c*/ 	.word	0x00002330


	//   ....[23]....
        /*0120*/ 	.word	0x00003eb0


	//   ....[24]....
        /*0124*/ 	.word	0x00003f20


	//   ....[25]....
        /*0128*/ 	.word	0x00003f80


	//   ....[26]....
        /*012c*/ 	.word	0x00003fe0


	//   ....[27]....
        /*0130*/ 	.word	0x00004040


	//   ....[28]....
        /*0134*/ 	.word	0x000046f0


	//   ....[29]....
        /*0138*/ 	.word	0x00004750


	//   ....[30]....
        /*013c*/ 	.word	0x000047b0


	//   ....[31]....
        /*0140*/ 	.word	0x00004810


	//   ....[32]....
        /*0144*/ 	.word	0x00004870


	//----- nvinfo : EIATTR_EXIT_INSTR_OFFSETS
	.align		4
.L_2009:
        /*0148*/ 	.byte	0x04, 0x1c
        /*014a*/ 	.short	(.L_2011 - .L_2010)


	//   ....[0]....
.L_2010:
        /*014c*/ 	.word	0x00000060


	//   ....[1]....
        /*0150*/ 	.word	0x00003e60


	//----- nvinfo : EIATTR_MAX_THREADS
	.align		4
.L_2011:
        /*0154*/ 	.byte	0x04, 0x05
        /*0156*/ 	.short	(.L_2013 - .L_2012)
.L_2012:
        /*0158*/ 	.word	0x00000080
        /*015c*/ 	.word	0x00000001
        /*0160*/ 	.word	0x00000001


	//----- nvinfo : EIATTR_CRS_STACK_SIZE
	.align		4
.L_2013:
        /*0164*/ 	.byte	0x04, 0x1e
        /*0166*/ 	.short	(.L_2015 - .L_2014)
.L_2014:
        /*0168*/ 	.word	0x00000000
.L_2015:


//--------------------- .nv.info._ZN10layer_norm13ln_fwd_kernelINS_13Kernel_traitsI13__nv_bfloat16S2_S2_fjLj12800ELj2ELj1ELj4ELj4ENS_18Kernel_traits_baseILj12800ES2_S2_S2_fjLj128EEEEEEEvNS_9FwdParamsE --------------------------
	.section	.nv.info._ZN10layer_norm13ln_fwd_kernelINS_13Kernel_traitsI13__nv_bfloat16S2_S2_fjLj12800ELj2ELj1ELj4ELj4ENS_18Kernel_traits_baseILj12800ES2_S2_S2_fjLj128EEEEEEEvNS_9FwdParamsE,"",@"SHT_CUDA_INFO"
	.sectionflags	@""
	.align	4


	//----- nvinfo : EIATTR_CUDA_API_VERSION
	.align		4
        /*0000*/ 	.byte	0x04, 0x37
        /*0002*/ 	.short	(.L_2017 - .L_2016)
.L_2016:
        /*0004*/ 	.word	0x00000082


	//----- nvinfo : EIATTR_SW2861232_WAR
	.align		4
.L_2017:
        /*0008*/ 	.byte	0x01, 0x35
	.zero		2


	//----- nvinfo : EIATTR_PARAM_CBANK
	.align		4
        /*000c*/ 	.byte	0x04, 0x0a
        /*000e*/ 	.short	(.L_2019 - .L_2018)
	.align		4
.L_2018:
        /*0010*/ 	.word	index@(.nv.constant0._ZN10layer_norm13ln_fwd_kernelINS_13Kernel_traitsI13__nv_bfloat16S2_S2_fjLj12800ELj2ELj1ELj4ELj4ENS_18Kernel_traits_baseILj12800ES2_S2_S2_fjLj128EEEEEEEvNS_9FwdParamsE)
        /*0014*/ 	.short	0x0160
        /*0016*/ 	.short	0x0058


	//----- nvinfo : EIATTR_CBANK_PARAM_SIZE
	.align		4
.L_2019:
        /*0018*/ 	.byte	0x03, 0x19
        /*001a*/ 	.short	0x0058


	//----- nvinfo : EIATTR_KPARAM_INFO
	.align		4
        /*001c*/ 	.byte	0x04, 0x17
        /*001e*/ 	.short	(.L_2021 - .L_2020)
.L_2020:
        /*0020*/ 	.word	0x00000000
        /*0024*/ 	.short	0x0000
        /*0026*/ 	.short	0x0000
        /*0028*/ 	.byte	0x00, 0xf0, 0x61, 0x01


	//----- nvinfo : EIATTR_MAXREG_COUNT
	.align		4
.L_2021:
        /*002c*/ 	.byte	0x03, 0x1b
        /*002e*/ 	.short	0x00ff


	//----- nvinfo : EIATTR_NUM_BARRIERS
	.align		4
        /*0030*/ 	.byte	0x02, 0x4c
        /*0032*/ 	.byte	0x01
	.zero		1


	//----- nvinfo : EIATTR_MERCURY_ISA_VERSION
	.align		4
        /*0034*/ 	.byte	0x03, 0x5f
        /*0036*/ 	.short	0x0000


	//----- nvinfo : EIATTR_COOP_GROUP_MASK_REGIDS
	.align		4
        /*0038*/ 	.byte	0x04, 0x29
        /*003a*/ 	.short	(.L_2023 - .L_2022)


	//   ....[0]....
.L_2022:
        /*003c*/ 	.word	0xffffffff


	//   ....[1]....
        /*0040*/ 	.word	0xffffffff


	//   ....[2]....
        /*0044*/ 	.word	0xffffffff


	//   ....[3]....
        /*0048*/ 	.word	0xffffffff


	//   ....[4]....
        /*004c*/ 	.word	0xffffffff


	//   ....[5]....
        /*0050*/ 	.word	0xffffffff


	//   ....[6]....
        /*0054*/ 	.word	0xffffffff


	//   ....[7]....
        /*0058*/ 	.word	0xffffffff


	//   ....[8]....
        /*005c*/ 	.word	0xffffffff


	//   ....[9]....
        /*0060*/ 	.word	0xffffffff


	//   ....[10]....
        /*0064*/ 	.word	0xffffffff


	//   ....[11]....
        /*0068*/ 	.word	0xffffffff


	//   ....[12]....
        /*006c*/ 	.word	0xffffffff


	//   ....[13]....
        /*0070*/ 	.word	0xffffffff


	//   ....[14]....
        /*0074*/ 	.word	0xffffffff


	//   ....[15]....
        /*0078*/ 	.word	0xffffffff


	//   ....[16]....
        /*007c*/ 	.word	0xffffffff


	//   ....[17]....
        /*0080*/ 	.word	0xffffffff


	//   ....[18]....
        /*0084*/ 	.word	0xffffffff


	//   ....[19]....
        /*0088*/ 	.word	0xffffffff


	//   ....[20]....
        /*008c*/ 	.word	0xffffffff


	//   ....[21]....
        /*0090*/ 	.word	0xffffffff


	//   ....[22]....
        /*0094*/ 	.word	0xffffffff


	//   ....[23]....
        /*0098*/ 	.word	0xffffffff


	//   ....[24]....
        /*009c*/ 	.word	0xffffffff


	//   ....[25]....
        /*00a0*/ 	.word	0xffffffff


	//   ....[26]....
        /*00a4*/ 	.word	0xffffffff


	//   ....[27]....
        /*00a8*/ 	.word	0xffffffff


	//   ....[28]....
        /*00ac*/ 	.word	0xffffffff


	//   ....[29]....
        /*00b0*/ 	.word	0xffffffff


	//   ....[30]....
        /*00b4*/ 	.word	0xffffffff


	//   ....[31]....
        /*00b8*/ 	.word	0xffffffff


	//   ....[32]....
        /*00bc*/ 	.word	0xffffffff


	//----- nvinfo : EIATTR_COOP_GROUP_INSTR_OFFSETS
	.align		4
.L_2023:
        /*00c0*/ 	.byte	0x04, 0x28
        /*00c2*/ 	.short	(.L_2025 - .L_2024)


	//   ....[0]....
.L_2024:
        /*00c4*/ 	.word	0x00000fd0


	//   ....[1]....
        /*00c8*/ 	.word	0x00001000


	//   ....[2]....
        /*00cc*/ 	.word	0x00001020


	//   ....[3]....
        /*00d0*/ 	.word	0x00001040


	//   ....[4]....
        /*00d4*/ 	.word	0x00001060


	//   ....[5]....
        /*00d8*/ 	.word	0x000016d0


	//   ....[6]....
        /*00dc*/ 	.word	0x000016f0


	//   ....[7]....
        /*00e0*/ 	.word	0x00001710


	//   ....[8]....
        /*00e4*/ 	.word	0x00001730


	//   ....[9]....
        /*00e8*/ 	.word	0x00001750


	//   ....[10]....
        /*00ec*/ 	.word	0x00001850


	//   ....[11]....
        /*00f0*/ 	.word	0x00001890


	//   ....[12]....
        /*00f4*/ 	.word	0x000018a0


	//   ....[13]....
        /*00f8*/ 	.word	0x00001920


	//   ....[14]....
        /*00fc*/ 	.word	0x00001940


	//   ....[15]....
        /*0100*/ 	.word	0x00001960


	//   ....[16]....
        /*0104*/ 	.word	0x00001a40


	//   ....[17]....
        /*0108*/ 	.word	0x00001a70


	//   ....[18]....
        /*010c*/ 	.word	0x00001cf0


	//   ....[19]....
        /*0110*/ 	.word	0x00001d40


	//   ....[20]....
        /*0114*/ 	.word	0x00001d50


	//   ....[21]....
        /*0118*/ 	.word	0x00001e10


	//   ....[22]....
        /*011c*/ 	.word	0x00001e40


	//   ....[23]....
        /*0120*/ 	.word	0x00003230


	//   ....[24]....
        /*0124*/ 	.word	0x00003290


	//   ....[25]....
        /*0128*/ 	.word	0x000032f0


	//   ....[26]....
        /*012c*/ 	.word	0x00003350


	//   ....[27]....
        /*0130*/ 	.word	0x000033b0


	//   ....[28]....
        /*0134*/ 	.word	0x00003a60


	//   ....[29]....
        /*0138*/ 	.word	0x00003ac0


	//   ....[30]....
        /*013c*/ 	.word	0x00003b20


	//   ....[31]....
        /*0140*/ 	.word	0x00003b80


	//   ....[32]....
        /*0144*/ 	.word	0x00003be0


	//----- nvinfo : EIATTR_EXIT_INSTR_OFFSETS
	.align		4
.L_2025:
        /*0148*/ 	.byte	0x04, 0x1c
        /*014a*/ 	.short	(.L_2027 - .L_2026)


	//   ....[0]....
.L_2026:
        /*014c*/ 	.word	0x00000060


	//   ....[1]....
        /*0150*/ 	.word	0x000031e0


	//----- nvinfo : EIATTR_MAX_THREADS
	.align		4
.L_2027:
        /*0154*/ 	.byte	0x04, 0x05
        /*0156*/ 	.short	(.L_2029 - .L_2028)
.L_2028:
        /*0158*/ 	.word	0x00000080
        /*015c*/ 	.word	0x00000001
        /*0160*/ 	.word	0x00000001


	//----- nvinfo : EIATTR_CRS_STACK_SIZE
	.align		4
.L_2029:
        /*0164*/ 	.byte	0x04, 0x1e
        /*0166*/ 	.short	(.L_2031 - .L_2030)
.L_2030:
        /*0168*/ 	.word	0x00000000
.L_2031:


//--------------------- .nv.info._ZN10layer_norm13ln_fwd_kernelINS_13Kernel_traitsI6__halffS2_fjLj12800ELj2ELj1ELj4ELj4ENS_18Kernel_traits_baseILj12800ES2_fS2_fjLj128EEEEEEEvNS_9FwdParamsE --------------------------
	.section	.nv.info._ZN10layer_norm13ln_fwd_kernelINS_13Kernel_traitsI6__halffS2_fjLj12800ELj2ELj1ELj4ELj4ENS_18Kernel_traits_baseILj12800ES2_fS2_fjLj128EEEEEEEvNS_9FwdParamsE,"",@"SHT_CUDA_INFO"
	.sectionflags	@""
	.align	4


	//----- nvinfo : EIATTR_CUDA_API_VERSION
	.align		4
        /*0000*/ 	.byte	0x04, 0x37
        /*0002*/ 	.short	(.L_2033 - .L_2032)
.L_2032:
        /*0004*/ 	.word	0x00000082


	//----- nvinfo : EIATTR_SW2861232_WAR
	.align		4
.L_2033:
        /*0008*/ 	.byte	0x01, 0x35
	.zero		2


	//----- nvinfo : EIATTR_PARAM_CBANK
	.align		4
        /*000c*/ 	.byte	0x04, 0x0a
        /*000e*/ 	.short	(.L_2035 - .L_2034)
	.align		4
.L_2034:
        /*0010*/ 	.word	index@(.nv.constant0._ZN10layer_norm13ln_fwd_kernelINS_13Kernel_traitsI6__halffS2_fjLj12800ELj2ELj1ELj4ELj4ENS_18Kernel_traits_baseILj12800ES2_fS2_fjLj128EEEEEEEvNS_9FwdParamsE)
        /*0014*/ 	.short	0x0160
        /*0016*/ 	.short	0x0058


	//----- nvinfo : EIATTR_CBANK_PARAM_SIZE
	.align		4
.L_2035:
        /*0018*/ 	.byte	0x03, 0x19
        /*001a*/ 	.short	0x0058


	//----- nvinfo : EIATTR_KPARAM_INFO
	.align		4
        /*001c*/ 	.byte	0x04, 0x17
        /*001e*/ 	.short	(.L_2037 - .L_2036)
.L_2036:
        /*0020*/ 	.word	0x00000000
        /*0024*/ 	.short	0x0000
        /*0026*/ 	.short	0x0000
        /*0028*/ 	.byte	0x00, 0xf0, 0x61, 0x01


	//----- nvinfo : EIATTR_MAXREG_COUNT
	.align		4
.L_2037:
        /*002c*/ 	.byte	0x03, 0x1b
        /*002e*/ 	.short	0x00ff


	//----- nvinfo : EIATTR_NUM_BARRIERS
	.align		4
        /*0030*/ 	.byte	0x02, 0x4c
        /*0032*/ 	.byte	0x01
	.zero		1


	//----- nvinfo : EIATTR_MERCURY_ISA_VERSION
	.align		4
        /*0034*/ 	.byte	0x03, 0x5f
        /*0036*/ 	.short	0x0000


	//----- nvinfo : EIATTR_COOP_GROUP_MASK_REGIDS
	.align		4
        /*0038*/ 	.byte	0x04, 0x29
        /*003a*/ 	.short	(.L_2039 - .L_2038)


	//   ....[0]....
.L_2038:
        /*003c*/ 	.word	0xffffffff


	//   ....[1]....
        /*0040*/ 	.word	0xffffffff


	//   ....[2]....
        /*0044*/ 	.word	0xffffffff


	//   ....[3]....
        /*0048*/ 	.word	0xffffffff


	//   ....[4]....
        /*004c*/ 	.word	0xffffffff


	//   ....[5]....
        /*0050*/ 	.word	0xffffffff


	//   ....[6]....
        /*0054*/ 	.word	0xffffffff


	//   ....[7]....
        /*0058*/ 	.word	0xffffffff


	//   ....[8]....
        /*005c*/ 	.word	0xffffffff


	//   ....[9]....
        /*0060*/ 	.word	0xffffffff


	//   ....[10]....
        /*0064*/ 	.word	0xffffffff


	//   ....[11]....
        /*0068*/ 	.word	0xffffffff


	//   ....[12]....
        /*006c*/ 	.word	0xffffffff


	//   ....[13]....
        /*0070*/ 	.word	0xffffffff


	//   ....[14]....
        /*0074*/ 	.word	0xffffffff


	//   ....[15]....
        /*0078*/ 	.word	0xffffffff


	//   ....[16]....
        /*007c*/ 	.word	0xffffffff


	//   ....[17]....
        /*0080*/ 	.word	0xffffffff


	//   ....[18]....
        /*0084*/ 	.word	0xffffffff


	//   ....[19]....
        /*0088*/ 	.word	0xffffffff


	//   ....[20]....
        /*008c*/ 	.word	0xffffffff


	//   ....[21]....
        /*0090*/ 	.word	0xffffffff


	//   ....[22]....
        /*0094*/ 	.word	0xffffffff


	//   ....[23]....
        /*0098*/ 	.word	0xffffffff


	//   ....[24]....
        /*009c*/ 	.word	0xffffffff


	//   ....[25]....
        /*00a0*/ 	.word	0xffffffff


	//   ....[26]....
        /*00a4*/ 	.word	0xffffffff


	//   ....[27]....
        /*00a8*/ 	.word	0xffffffff


	//   ....[28]....
        /*00ac*/ 	.word	0xffffffff


	//   ....[29]....
        /*00b0*/ 	.word	0xffffffff


	//   ....[30]....
        /*00b4*/ 	.word	0xffffffff


	//   ....[31]....
        /*00b8*/ 	.word	0xffffffff


	//   ....[32]....
        /*00bc*/ 	.word	0xffffffff


	//----- nvinfo : EIATTR_COOP_GROUP_INSTR_OFFSETS
	.align		4
.L_2039:
        /*00c0*/ 	.byte	0x04, 0x28
        /*00c2*/ 	.short	(.L_2041 - .L_2040)


	//   ....[0]....
.L_2040:
        /*00c4*/ 	.word	0x00001480


	//   ....[1]....
        /*00c8*/ 	.word	0x000014b0


	//   ....[2]....
        /*00cc*/ 	.word	0x000014d0


	//   ....[3]....
        /*00d0*/ 	.word	0x000014f0


	//   ....[4]....
        /*00d4*/ 	.word	0x00001510


	//   ....[5]....
        /*00d8*/ 	.word	0x00001b80


	//   ....[6]....
        /*00dc*/ 	.word	0x00001ba0


	//   ....[7]....
        /*00e0*/ 	.word	0x00001bc0


	//   ....[8]....
        /*00e4*/ 	.word	0x00001be0


	//   ....[9]....
        /*00e8*/ 	.word	0x00001c00


	//   ....[10]....
        /*00ec*/ 	.word	0x00001d00


	//   ....[11]....
        /*00f0*/ 	.word	0x00001d40


	//   ....[12]....
        /*00f4*/ 	.word	0x00001d50


	//   ....[13]....
        /*00f8*/ 	.word	0x00001d60


	//   ....[14]....
        /*00fc*/ 	.word	0x00001df0


	//   ....[15]....
        /*0100*/ 	.word	0x00001e30


	//   ....[16]....
        /*0104*/ 	.word	0x00001f10


	//   ....[17]....
        /*0108*/ 	.word	0x00001f30


	//   ....[18]....
        /*010c*/ 	.word	0x000021a0


	//   ....[19]....
        /*0110*/ 	.word	0x00002220


	//   ....[20]....
        /*0114*/ 	.word	0x00002230


	//   ....[21]....
        /*0118*/ 	.word	0x00002310


	//   ....[22]....
        /*011c*/ 	.word	0x00002330


	//   ....[23]....
        /*0120*/ 	.word	0x00003b90


	//   ....[24]....
        /*0124*/ 	.word	0x00003c00


	//   ....[25]....
        /*0128*/ 	.word	0x00003c60


	//   ....[26]....
        /*012c*/ 	.word	0x00003cc0


	//   ....[27]....
        /*0130*/ 	.word	0x00003d20


	//   ....[28]....
        /*0134*/ 	.word	0x000043d0


	//   ....[29]....
        /*0138*/ 	.word	0x00004430


	//   ....[30]....
        /*013c*/ 	.word	0x00004490


	//   ....[31]....
        /*0140*/ 	.word	0x000044f0


	//   ....[32]....
        /*0144*/ 	.word	0x00004550


	//----- nvinfo : EIATTR_EXIT_INSTR_OFFSETS
	.align		4
.L_2041:
        /*0148*/ 	.byte	0x04, 0x1c
        /*014a*/ 	.short	(.L_2043 - .L_2042)


	//   ....[0]....
.L_2042:
        /*014c*/ 	.word	0x00000060


	//   ....[1]....
        /*0150*/ 	.word	0x00003b40


	//----- nvinfo : EIATTR_MAX_THREADS
	.align		4
.L_2043:
        /*0154*/ 	.byte	0x04, 0x05
        /*0156*/ 	.short	(.L_2045 - .L_2044)
.L_2044:
        /*0158*/ 	.word	0x00000080
        /*015c*/ 	.word	0x00000001
        /*0160*/ 	.word	0x00000001


	//----- nvinfo : EIATTR_CRS_STACK_SIZE
	.align		4
.L_2045:
        /*0164*/ 	.byte	0x04, 0x1e
        /*0166*/ 	.short	(.L_2047 - .L_2046)
.L_2046:
        /*0168*/ 	.word	0x00000000
.L_2047:


//--------------------- .nv.info._ZN10layer_norm13ln_fwd_kernelINS_13Kernel_traitsI6__halfS2_S2_fjLj12800ELj2ELj1ELj4ELj4ENS_18Kernel_traits_baseILj12800ES2_S2_S2_fjLj128EEEEEEEvNS_9FwdParamsE --------------------------
	.section	.nv.info._ZN10layer_norm13ln_fwd_kernelINS_13Kernel_traitsI6__halfS2_S2_fjLj12800ELj2ELj1ELj4ELj4ENS_18Kernel_traits_baseILj12800ES2_S2_S2_fjLj128EEEEEEEvNS_9FwdParamsE,"",@"SHT_CUDA_INFO"
	.sectionflags	@""
	.align	4


	//----- nvinfo : EIATTR_CUDA_API_VERSION
	.align		4
        /*0000*/ 	.byte	0x04, 0x37
        /*0002*/ 	.short	(.L_2049 - .L_2048)
.L_2048:
        /*0004*/ 	.word	0x00000082


	//----- nvinfo : EIATTR_SW2861232_WAR
	.align		4
.L_2049:
        /*0008*/ 	.byte	0x01, 0x35
	.zero		2


	//----- nvinfo : EIATTR_PARAM_CBANK
	.align		4
        /*000c*/ 	.byte	0x04, 0x0a
        /*000e*/ 	.short	(.L_2051 - .L_2050)
	.align		4
.L_2050:
        /*0010*/ 	.word	index@(.nv.constant0._ZN10layer_norm13ln_fwd_kernelINS_13Kernel_traitsI6__halfS2_S2_fjLj12800ELj2ELj1ELj4ELj4ENS_18Kernel_traits_baseILj12800ES2_S2_S2_fjLj128EEEEEEEvNS_9FwdParamsE)
        /*0014*/ 	.short	0x0160
        /*0016*/ 	.short	0x0058


	//----- nvinfo : EIATTR_CBANK_PARAM_SIZE
	.align		4
.L_2051:
        /*0018*/ 	.byte	0x03, 0x19
        /*001a*/ 	.short	0x0058


	//----- nvinfo : EIATTR_KPARAM_INFO
	.align		4
        /*001c*/ 	.byte	0x04, 0x17
        /*001e*/ 	.short	(.L_2053 - .L_2052)
.L_2052:
        /*0020*/ 	.word	0x00000000
        /*0024*/ 	.short	0x0000
        /*0026*/ 	.short	0x0000
        /*0028*/ 	.byte	0x00, 0xf0, 0x61, 0x01


	//----- nvinfo : EIATTR_MAXREG_COUNT
	.align		4
.L_2053:
        /*002c*/ 	.byte	0x03, 0x1b
        /*002e*/ 	.short	0x00ff


	//----- nvinfo : EIATTR_NUM_BARRIERS
	.align		4
        /*0030*/ 	.byte	0x02, 0x4c
        /*0032*/ 	.byte	0x01
	.zero		1


	//----- nvinfo : EIATTR_MERCURY_ISA_VERSION
	.align		4
        /*0034*/ 	.byte	0x03, 0x5f
        /*0036*/ 	.short	0x0000


	//----- nvinfo : EIATTR_COOP_GROUP_MASK_REGIDS
	.align		4
        /*0038*/ 	.byte	0x04, 0x29
        /*003a*/ 	.short	(.L_2055 - .L_2054)


	//   ....[0]....
.L_2054:
        /*003c*/ 	.word	0xffffffff


	//   ....[1]....
        /*0040*/ 	.word	0xffffffff


	//   ....[2]....
        /*0044*/ 	.word	0xffffffff


	//   ....[3]....
        /*0048*/ 	.word	0xffffffff


	//   ....[4]....
        /*004c*/ 	.word	0xffffffff


	//   ....[5]....
        /*0050*/ 	.word	0xffffffff


	//   ....[6]....
        /*0054*/ 	.word	0xffffffff


	//   ....[7]....
        /*0058*/ 	.word	0xffffffff


	//   ....[8]....
        /*005c*/ 	.word	0xffffffff


	//   ....[9]....
        /*0060*/ 	.word	0xffffffff


	//   ....[10]....
        /*0064*/ 	.word	0xffffffff


	//   ....[11]....
        /*0068*/ 	.word	0xffffffff


	//   ....[12]....
        /*006c*/ 	.word	0xffffffff


	//   ....[13]....
        /*0070*/ 	.word	0xffffffff


	//   ....[14]....
        /*0074*/ 	.word	0xffffffff


	//   ....[15]....
        /*0078*/ 	.word	0xffffffff


	//   ....[16]....
        /*007c*/ 	.word	0xffffffff


	//   ....[17]....
        /*0080*/ 	.word	0xffffffff


	//   ....[18]....
        /*0084*/ 	.word	0xffffffff


	//   ....[19]....
        /*0088*/ 	.word	0xffffffff


	//   ....[20]....
        /*008c*/ 	.word	0xffffffff


	//   ....[21]....
        /*0090*/ 	.word	0xffffffff


	//   ....[22]....
        /*0094*/ 	.word	0xffffffff


	//   ....[23]....
        /*0098*/ 	.word	0xffffffff


	//   ....[24]....
        /*009c*/ 	.word	0xffffffff


	//   ....[25]....
        /*00a0*/ 	.word	0xffffffff


	//   ....[26]....
        /*00a4*/ 	.word	0xffffffff


	//   ....[27]....
        /*00a8*/ 	.word	0xffffffff


	//   ....[28]....
        /*00ac*/ 	.word	0xffffffff


	//   ....[29]....
        /*00b0*/ 	.word	0xffffffff


	//   ....[30]....
        /*00b4*/ 	.word	0xffffffff


	//   ....[31]....
        /*00b8*/ 	.word	0xffffffff


	//   ....[32]....
        /*00bc*/ 	.word	0xffffffff


	//----- nvinfo : EIATTR_COOP_GROUP_INSTR_OFFSETS
	.align		4
.L_2055:
        /*00c0*/ 	.byte	0x04, 0x28
        /*00c2*/ 	.short	(.L_2057 - .L_2056)


	//   ....[0]....
.L_2056:
        /*00c4*/ 	.word	0x00000fd0


	//   ....[1]....
        /*00c8*/ 	.word	0x00001000


	//   ....[2]....
        /*00cc*/ 	.word	0x00001020


	//   ....[3]....
        /*00d0*/ 	.word	0x00001040


	//   ....[4]....
        /*00d4*/ 	.word	0x00001060


	//   ....[5]....
        /*00d8*/ 	.word	0x000016d0


	//   ....[6]....
        /*00dc*/ 	.word	0x000016f0


	//   ....[7]....
        /*00e0*/ 	.word	0x00001710


	//   ....[8]....
        /*00e4*/ 	.word	0x00001730


	//   ....[9]....
        /*00e8*/ 	.word	0x00001750


	//   ....[10]....
        /*00ec*/ 	.word	0x00001850


	//   ....[11]....
        /*00f0*/ 	.word	0x00001890


	//   ....[12]....
        /*00f4*/ 	.word	0x000018a0


	//   ....[13]....
        /*00f8*/ 	.word	0x00001920


	//   ....[14]....
        /*00fc*/ 	.word	0x00001940


	//   ....[15]....
        /*0100*/ 	.word	0x00001960


	//   ....[16]....
        /*0104*/ 	.word	0x00001a40


	//   ....[17]....
        /*0108*/ 	.word	0x00001a70


	//   ....[18]....
        /*010c*/ 	.word	0x00001cf0


	//   ....[19]....
        /*0110*/ 	.word	0x00001d40


	//   ....[20]....
        /*0114*/ 	.word	0x00001d50


	//   ....[21]....
        /*0118*/ 	.word	0x00001e00


	//   ....[22]....
        /*011c*/ 	.word	0x00001e50


	//   ....[23]....
        /*0120*/ 	.word	0x00002d80


	//   ....[24]....
        /*0124*/ 	.word	0x00002de0


	//   ....[25]....
        /*0128*/ 	.word	0x00002e40


	//   ....[26]....
        /*012c*/ 	.word	0x00002ea0


	//   ....[27]....
        /*0130*/ 	.word	0x00002f00


	//   ....[28]....
        /*0134*/ 	.word	0x000035b0


	//   ....[29]....
        /*0138*/ 	.word	0x00003610


	//   ....[30]....
        /*013c*/ 	.word	0x00003670


	//   ....[31]....
        /*0140*/ 	.word	0x000036d0


	//   ....[32]....
        /*0144*/ 	.word	0x00003730


	//----- nvinfo : EIATTR_EXIT_INSTR_OFFSETS
	.align		4
.L_2057:
        /*0148*/ 	.byte	0x04, 0x1c
        /*014a*/ 	.short	(.L_2059 - .L_2058)


	//   ....[0]....
.L_2058:
        /*014c*/ 	.word	0x00000060


	//   ....[1]....
        /*0150*/ 	.word	0x00002d30


	//----- nvinfo : EIATTR_MAX_THREADS
	.align		4
.L_2059:
        /*0154*/ 	.byte	0x04, 0x05
        /*0156*/ 	.short	(.L_2061 - .L_2060)
.L_2060:
        /*0158*/ 	.word	0x00000080
        /*015c*/ 	.word	0x00000001
        /*0160*/ 	.word	0x00000001


	//----- nvinfo : EIATTR_CRS_STACK_SIZE
	.align		4
.L_2061:
        /*0164*/ 	.byte	0x04, 0x1e
        /*0166*/ 	.short	(.L_2063 - .L_2062)
.L_2062:
        /*0168*/ 	.word	0x00000000
.L_2063:


//--------------------- .nv.info._ZN10layer_norm13ln_fwd_kernelINS_13Kernel_traitsIffffjLj12800ELj2ELj1ELj4ELj4ENS_18Kernel_traits_baseILj12800EffffjLj128EEEEEEEvNS_9FwdParamsE --------------------------
	.section	.nv.info._ZN10layer_norm13ln_fwd_kernelINS_13Kernel_traitsIffffjLj12800ELj2ELj1ELj4ELj4ENS_18Kernel_traits_baseILj12800EffffjLj128EEEEEEEvNS_9FwdParamsE,"",@"SHT_CUDA_INFO"
	.sectionflags	@""
	.align	4


	//----- nvinfo : EIATTR_CUDA_API_VERSION
	.align		4
        /*0000*/ 	.byte	0x04, 0x37
        /*0002*/ 	.short	(.L_2065 - .L_2064)
.L_2064:
        /*0004*/ 	.word	0x00000082


	//----- nvinfo : EIATTR_SW2861232_WAR
	.align		4
.L_2065:
        /*0008*/ 	.byte	0x01, 0x35
	.zero		2


	//----- nvinfo : EIATTR_PARAM_CBANK
	.align		4
        /*000c*/ 	.byte	0x04, 0x0a
        /*000e*/ 	.short	(.L_2067 - .L_2066)
	.align		4
.L_2066:
        /*0010*/ 	.word	index@(.nv.constant0._ZN10layer_norm13ln_fwd_kernelINS_13Kernel_traitsIffffjLj12800ELj2ELj1ELj4ELj4ENS_18Kernel_traits_baseILj12800EffffjLj128EEEEEEEvNS_9FwdParamsE)
        /*0014*/ 	.short	0x0160
        /*0016*/ 	.short	0x0058


	//----- nvinfo : EIATTR_CBANK_PARAM_SIZE
	.align		4
.L_2067:
        /*0018*/ 	.byte	0x03, 0x19
        /*001a*/ 	.short	0x0058


	//----- nvinfo : EIATTR_KPARAM_INFO
	.align		4
        /*001c*/ 	.byte	0x04, 0x17
        /*001e*/ 	.short	(.L_2069 - .L_2068)
.L_2068:
        /*0020*/ 	.word	0x00000000
        /*0024*/ 	.short	0x0000
        /*0026*/ 	.short	0x0000
        /*0028*/ 	.byte	0x00, 0xf0, 0x61, 0x01


	//----- nvinfo : EIATTR_MAXREG_COUNT
	.align		4
.L_2069:
        /*002c*/ 	.byte	0x03, 0x1b
        /*002e*/ 	.short	0x00ff


	//----- nvinfo : EIATTR_NUM_BARRIERS
	.align		4
        /*0030*/ 	.byte	0x02, 0x4c
        /*0032*/ 	.byte	0x01
	.zero		1


	//----- nvinfo : EIATTR_MERCURY_ISA_VERSION
	.align		4
        /*0034*/ 	.byte	0x03, 0x5f
        /*0036*/ 	.short	0x0000


	//----- nvinfo : EIATTR_COOP_GROUP_MASK_REGIDS
	.align		4
        /*0038*/ 	.byte	0x04, 0x29
        /*003a*/ 	.short	(.L_2071 - .L_2070)


	//   ....[0]....
.L_2070:
        /*003c*/ 	.word	0xffffffff


	//   ....[1]....
        /*0040*/ 	.word	0xffffffff


	//   ....[2]....
        /*0044*/ 	.word	0xffffffff


	//   ....[3]....
        /*0048*/ 	.word	0xffffffff


	//   ....[4]....
        /*004c*/ 	.word	0xffffffff


	//   ....[5]....
        /*0050*/ 	.word	0xffffffff


	//   ....[6]....
        /*0054*/ 	.word	0xffffffff


	//   ....[7]....
        /*0058*/ 	.word	0xffffffff


	//   ....[8]....
        /*005c*/ 	.word	0xffffffff


	//   ....[9]....
        /*0060*/ 	.word	0xffffffff


	//   ....[10]....
        /*0064*/ 	.word	0xffffffff


	//   ....[11]....
        /*0068*/ 	.word	0xffffffff


	//   ....[12]....
        /*006c*/ 	.word	0xffffffff


	//   ....[13]....
        /*0070*/ 	.word	0xffffffff


	//   ....[14]....
        /*0074*/ 	.word	0xffffffff


	//   ....[15]....
        /*0078*/ 	.word	0xffffffff


	//   ....[16]....
        /*007c*/ 	.word	0xffffffff


	//   ....[17]....
        /*0080*/ 	.word	0xffffffff


	//   ....[18]....
        /*0084*/ 	.word	0xffffffff


	//   ....[19]....
        /*0088*/ 	.word	0xffffffff


	//   ....[20]....
        /*008c*/ 	.word	0xffffffff


	//   ....[21]....
        /*0090*/ 	.word	0xffffffff


	//   ....[22]....
        /*0094*/ 	.word	0xffffffff


	//   ....[23]....
        /*0098*/ 	.word	0xffffffff


	//   ....[24]....
        /*009c*/ 	.word	0xffffffff


	//   ....[25]....
        /*00a0*/ 	.word	0xffffffff


	//   ....[26]....
        /*00a4*/ 	.word	0xffffffff


	//   ....[27]....
        /*00a8*/ 	.word	0xffffffff


	//   ....[28]....
        /*00ac*/ 	.word	0xffffffff


	//   ....[29]....
        /*00b0*/ 	.word	0xffffffff


	//   ....[30]....
        /*00b4*/ 	.word	0xffffffff


	//   ....[31]....
        /*00b8*/ 	.word	0xffffffff


	//   ....[32]....
        /*00bc*/ 	.word	0xffffffff


	//----- nvinfo : EIATTR_COOP_GROUP_INSTR_OFFSETS
	.align		4
.L_2071:
        /*00c0*/ 	.byte	0x04, 0x28
        /*00c2*/ 	.short	(.L_2073 - .L_2072)


	//   ....[0]....
.L_2072:
        /*00c4*/ 	.word	0x00001480


	//   ....[1]....
        /*00c8*/ 	.word	0x000014b0


	//   ....[2]....
        /*00cc*/ 	.word	0x000014d0


	//   ....[3]....
        /*00d0*/ 	.word	0x000014f0


	//   ....[4]....
        /*00d4*/ 	.word	0x00001510


	//   ....[5]....
        /*00d8*/ 	.word	0x00001b80


	//   ....[6]....
        /*00dc*/ 	.word	0x00001ba0


	//   ....[7]....
        /*00e0*/ 	.word	0x00001bc0


	//   ....[8]....
        /*00e4*/ 	.word	0x00001be0


	//   ....[9]....
        /*00e8*/ 	.word	0x00001c00


	//   ....[10]....
        /*00ec*/ 	.word	0x00001d00


	//   ....[11]....
        /*00f0*/ 	.word	0x00001d40


	//   ....[12]....
        /*00f4*/ 	.word	0x00001d50


	//   ....[13]....
        /*00f8*/ 	.word	0x00001d60


	//   ....[14]....
        /*00fc*/ 	.word	0x00001df0


	//   ....[15]....
        /*0100*/ 	.word	0x00001e30


	//   ....[16]....
        /*0104*/ 	.word	0x00001f10


	//   ....[17]....
        /*0108*/ 	.word	0x00001f30


	//   ....[18]....
        /*010c*/ 	.word	0x000021a0


	//   ....[19]....
        /*0110*/ 	.word	0x00002220


	//   ....[20]....
        /*0114*/ 	.word	0x00002230


	//   ....[21]....
        /*0118*/ 	.word	0x00002310


	//   ....[22]....
        /*011c*/ 	.word	0x00002340


	//   ....[23]....
        /*0120*/ 	.word	0x000036e0


	//   ....[24]....
        /*0124*/ 	.word	0x00003750


	//   ....[25]....
        /*0128*/ 	.word	0x000037b0


	//   ....[26]....
        /*012c*/ 	.word	0x00003810


	//   ....[27]....
        /*0130*/ 	.word	0x00003870


	//   ....[28]....
        /*0134*/ 	.word	0x00003f20


	//   ....[29]....
        /*0138*/ 	.word	0x00003f80


	//   ....[30]....
        /*013c*/ 	.word	0x00003fe0


	//   ....[31]....
        /*0140*/ 	.word	0x00004040


	//   ....[32]....
        /*0144*/ 	.word	0x000040a0


	//----- nvinfo : EIATTR_EXIT_INSTR_OFFSETS
	.align		4
.L_2073:
        /*0148*/ 	.byte	0x04, 0x1c
        /*014a*/ 	.short	(.L_2075 - .L_2074)


	//   ....[0]....
.L_2074:
        /*014c*/ 	.word	0x00000060


	//   ....[1]....
        /*0150*/ 	.word	0x00003690


	//----- nvinfo : EIATTR_MAX_THREADS
	.align		4
.L_2075:
        /*0154*/ 	.byte	0x04, 0x05
        /*0156*/ 	.short	(.L_2077 - .L_2076)
.L_2076:
        /*0158*/ 	.word	0x00000080
        /*015c*/ 	.word	0x00000001
        /*0160*/ 	.word	0x00000001


	//----- nvinfo : EIATTR_CRS_STACK_SIZE
	.align		4
.L_2077:
        /*0164*/ 	.byte	0x04, 0x1e
        /*0166*/ 	.short	(.L_2079 - .L_2078)
.L_2078:
        /*0168*/ 	.word	0x00000000
.L_2079:


//--------------------- .nv.info._ZN10layer_norm13ln_fwd_kernelINS_13Kernel_traitsI13__nv_bfloat16fS2_fjLj12288ELj2ELj1ELj4ELj16ENS_18Kernel_traits_baseILj12288ES2_fS2_fjLj128EEEEEEEvNS_9FwdParamsE --------------------------
	.section	.nv.info._ZN10layer_norm13ln_fwd_kernelINS_13Kernel_traitsI13__nv_bfloat16fS2_fjLj12288ELj2ELj1ELj4ELj16ENS_18Kernel_traits_baseILj12288ES2_fS2_fjLj128EEEEEEEvNS_9FwdParamsE,"",@"SHT_CUDA_INFO"
	.sectionflags	@""
	.align	4


	//----- nvinfo : EIATTR_CUDA_API_VERSION
	.align		4
        /*0000*/ 	.byte	0x04, 0x37
        /*0002*/ 	.short	(.L_2081 - .L_2080)
.L_2080:
        /*0004*/ 	.word	0x00000082


	//----- nvinfo : EIATTR_SW2861232_WAR
	.align		4
.L_2081:
        /*0008*/ 	.byte	0x01, 0x35
	.zero		2


	//----- nvinfo : EIATTR_PARAM_CBANK
	.align		4
        /*000c*/ 	.byte	0x04, 0x0a
        /*000e*/ 	.short	(.L_2083 - .L_2082)
	.align		4
.L_2082:
        /*0010*/ 	.word	index@(.nv.constant0._ZN10layer_norm13ln_fwd_kernelINS_13Kernel_traitsI13__nv_bfloat16fS2_fjLj12288ELj2ELj1ELj4ELj16ENS_18Kernel_traits_baseILj12288ES2_fS2_fjLj128EEEEEEEvNS_9FwdParamsE)
        /*0014*/ 	.short	0x0160
        /*0016*/ 	.short	0x0058


	//----- nvinfo : EIATTR_CBANK_PARAM_SIZE
	.align		4
.L_2083:
        /*0018*/ 	.byte	0x03, 0x19
        /*001a*/ 	.short	0x0058


	//----- nvinfo : EIATTR_KPARAM_INFO
	.align		4
        /*001c*/ 	.byte	0x04, 0x17
        /*001e*/ 	.short	(.L_2085 - .L_2084)
.L_2084:
        /*0020*/ 	.word	0x00000000
        /*0024*/ 	.short	0x0000
        /*0026*/ 	.short	0x0000
        /*0028*/ 	.byte	0x00, 0xf0, 0x61, 0x01


	//----- nvinfo : EIATTR_MAXREG_COUNT
	.align		4
.L_2085:
        /*002c*/ 	.byte	0x03, 0x1b
        /*002e*/ 	.short	0x00ff


	//----- nvinfo : EIATTR_NUM_BARRIERS
	.align		4
        /*0030*/ 	.byte	0x02, 0x4c
        /*0032*/ 	.byte	0x01
	.zero		1


	//----- nvinfo : EIATTR_MERCURY_ISA_VERSION
	.align		4
        /*0034*/ 	.byte	0x03, 0x5f
        /*0036*/ 	.short	0x0000


	//----- nvinfo : EIATTR_COOP_GROUP_MASK_REGIDS
	.align		4
        /*0038*/ 	.byte	0x04, 0x29
        /*003a*/ 	.short	(.L_2087 - .L_2086)


	//   ....[0]....
.L_2086:
        /*003c*/ 	.word	0xffffffff


	//   ....[1]....
        /*0040*/ 	.word	0xffffffff


	//   ....[2]....
        /*0044*/ 	.word	0xffffffff


	//   ....[3]....
        /*0048*/ 	.word	0xffffffff


	//   ....[4]....
        /*004c*/ 	.word	0xffffffff


	//   ....[5]....
        /*0050*/ 	.word	0xffffffff


	//   ....[6]....
        /*0054*/ 	.word	0xffffffff


	//   ....[7]....
        /*0058*/ 	.word	0xffffffff


	//   ....[8]....
        /*005c*/ 	.word	0xffffffff


	//   ....[9]....
        /*0060*/ 	.word	0xffffffff


	//   ....[10]....
        /*0064*/ 	.word	0xffffffff


	//   ....[11]....
        /*0068*/ 	.word	0xffffffff


	//   ....[12]....
        /*006c*/ 	.word	0xffffffff


	//   ....[13]....
        /*0070*/ 	.word	0xffffffff


	//   ....[14]....
        /*0074*/ 	.word	0xffffffff


	//   ....[15]....
        /*0078*/ 	.word	0xffffffff


	//   ....[16]....
        /*007c*/ 	.word	0xffffffff


	//   ....[17]....
        /*0080*/ 	.word	0xffffffff


	//   ....[18]....
        /*0084*/ 	.word	0xffffffff


	//   ....[19]....
        /*0088*/ 	.word	0xffffffff


	//   ....[20]....
        /*008c*/ 	.word	0xffffffff


	//   ....[21]....
        /*0090*/ 	.word	0xffffffff


	//   ....[22]....
        /*0094*/ 	.word	0xffffffff


	//   ....[23]....
        /*0098*/ 	.word	0xffffffff


	//   ....[24]....
        /*009c*/ 	.word	0xffffffff


	//   ....[25]....
        /*00a0*/ 	.word	0xffffffff


	//   ....[26]....
        /*00a4*/ 	.word	0xffffffff


	//   ....[27]....
        /*00a8*/ 	.word	0xffffffff


	//   ....[28]....
        /*00ac*/ 	.word	0xffffffff


	//   ....[29]....
        /*00b0*/ 	.word	0xffffffff


	//   ....[30]....
        /*00b4*/ 	.word	0xffffffff


	//   ....[31]....
        /*00b8*/ 	.word	0xffffffff


	//   ....[32]....
        /*00bc*/ 	.word	0xffffffff


	//----- nvinfo : EIATTR_COOP_GROUP_INSTR_OFFSETS
	.align		4
.L_2087:
        /*00c0*/ 	.byte	0x04, 0x28
        /*00c2*/ 	.short	(.L_2089 - .L_2088)


	//   ....[0]....
.L_2088:
        /*00c4*/ 	.word	0x000008b0


	//   ....[1]....
        /*00c8*/ 	.word	0x000008e0


	//   ....[2]....
        /*00cc*/ 	.word	0x00000900


	//   ....[3]....
        /*00d0*/ 	.word	0x00000920


	//   ....[4]....
        /*00d4*/ 	.word	0x00000940


	//   ....[5]....
        /*00d8*/ 	.word	0x00000f70


	//   ....[6]....
        /*00dc*/ 	.word	0x00000f90


	//   ....[7]....
        /*00e0*/ 	.word	0x00000fb0


	//   ....[8]....
        /*00e4*/ 	.word	0x00000fd0


	//   ....[9]....
        /*00e8*/ 	.word	0x00000ff0


	//   ....[10]....
        /*00ec*/ 	.word	0x000010f0


	//   ....[11]....
        /*00f0*/ 	.word	0x00001130


	//   ....[12]....
        /*00f4*/ 	.word	0x00001140


	//   ....[13]....
        /*00f8*/ 	.word	0x000011a0


	//   ....[14]....
        /*00fc*/ 	.word	0x000011e0


	//   ....[15]....
        /*0100*/ 	.word	0x00001200


	//   ....[16]....
        /*0104*/ 	.word	0x00001300


	//   ....[17]....
        /*0108*/ 	.word	0x00001320


	//   ....[18]....
        /*010c*/ 	.word	0x000015a0


	//   ....[19]....
        /*0110*/ 	.word	0x00001620


	//   ....[20]....
        /*0114*/ 	.word	0x00001680


	//   ....[21]....
        /*0118*/ 	.word	0x000016b0


	//   ....[22]....
        /*011c*/ 	.word	0x00001740


	//   ....[23]....
        /*0120*/ 	.word	0x00003310


	//   ....[24]....
        /*0124*/ 	.word	0x00003380


	//   ....[25]....
        /*0128*/ 	.word	0x000033e0


	//   ....[26]....
        /*012c*/ 	.word	0x00003440


	//   ....[27]....
        /*0130*/ 	.word	0x000034a0


	//   ....[28]....
        /*0134*/ 	.word	0x00003b10


	//   ....[29]....
        /*0138*/ 	.word	0x00003b70


	//   ....[30]....
        /*013c*/ 	.word	0x00003bd0


	//   ....[31]....
        /*0140*/ 	.word	0x00003c30


	//   ....[32]....
        /*0144*/ 	.word	0x00003c90


	//----- nvinfo : EIATTR_EXIT_INSTR_OFFSETS
	.align		4
.L_2089:
        /*0148*/ 	.byte	0x04, 0x1c
        /*014a*/ 	.short	(.L_2091 - .L_2090)


	//   ....[0]....
.L_2090:
        /*014c*/ 	.word	0x00000060


	//   ....[1]....
        /*0150*/ 	.word	0x000032c0


	//----- nvinfo : EIATTR_MAX_THREADS
	.align		4
.L_2091:
        /*0154*/ 	.byte	0x04, 0x05
        /*0156*/ 	.short	(.L_2093 - .L_2092)
.L_2092:
        /*0158*/ 	.word	0x00000080
        /*015c*/ 	.word	0x00000001
        /*0160*/ 	.word	0x00000001


	//----- nvinfo : EIATTR_CRS_STACK_SIZE
	.align		4
.L_2093:
        /*0164*/ 	.byte	0x04, 0x1e
        /*0166*/ 	.short	(.L_2095 - .L_2094)
.L_2094:
        /*0168*/ 	.word	0x00000000
.L_2095:


//--------------------- .nv.info._ZN10layer_norm13ln_fwd_kernelINS_13Kernel_traitsI13__nv_bfloat16S2_S2_fjLj12288ELj2ELj1ELj4ELj16ENS_18Kernel_traits_baseILj12288ES2_S2_S2_fjLj128EEEEEEEvNS_9FwdParamsE --------------------------
	.section	.nv.info._ZN10layer_norm13ln_fwd_kernelINS_13Kernel_traitsI13__nv_bfloat16S2_S2_fjLj12288ELj2ELj1ELj4ELj16ENS_18Kernel_traits_baseILj12288ES2_S2_S2_fjLj128EEEEEEEvNS_9FwdParamsE,"",@"SHT_CUDA_INFO"
	.sectionflags	@""
	.align	4


	//----- nvinfo : EIATTR_CUDA_API_VERSION
	.align		4
        /*0000*/ 	.byte	0x04, 0x37
        /*0002*/ 	.short	(.L_2097 - .L_2096)
.L_2096:
        /*0004*/ 	.word	0x00000082


	//----- nvinfo : EIATTR_SW2861232_WAR
	.align		4
.L_2097:
        /*0008*/ 	.byte	0x01, 0x35
	.zero		2


	//----- nvinfo : EIATTR_PARAM_CBANK
	.align		4
        /*000c*/ 	.byte	0x04, 0x0a
        /*000e*/ 	.short	(.L_2099 - .L_2098)
	.align		4
.L_2098:
        /*0010*/ 	.word	index@(.nv.constant0._ZN10layer_norm13ln_fwd_kernelINS_13Kernel_traitsI13__nv_bfloat16S2_S2_fjLj12288ELj2ELj1ELj4ELj16ENS_18Kernel_traits_baseILj12288ES2_S2_S2_fjLj128EEEEEEEvNS_9FwdParamsE)
        /*0014*/ 	.short	0x0160
        /*0016*/ 	.short	0x0058


	//----- nvinfo : EIATTR_CBANK_PARAM_SIZE
	.align		4
.L_2099:
        /*0018*/ 	.byte	0x03, 0x19
        /*001a*/ 	.short	0x0058


	//----- nvinfo : EIATTR_KPARAM_INFO
	.align		4
        /*001c*/ 	.byte	0x04, 0x17
        /*001e*/ 	.short	(.L_2101 - .L_2100)
.L_2100:
        /*0020*/ 	.word	0x00000000
        /*0024*/ 	.short	0x0000
        /*0026*/ 	.short	0x0000
        /*0028*/ 	.byte	0x00, 0xf0, 0x61, 0x01


	//----- nvinfo : EIATTR_MAXREG_COUNT
	.align		4
.L_2101:
        /*002c*/ 	.byte	0x03, 0x1b
        /*002e*/ 	.short	0x00ff


	//----- nvinfo : EIATTR_NUM_BARRIERS
	.align		4
        /*0030*/ 	.byte	0x02, 0x4c
        /*0032*/ 	.byte	0x01
	.zero		1


	//----- nvinfo : EIATTR_MERCURY_ISA_VERSION
	.align		4
        /*0034*/ 	.byte	0x03, 0x5f
        /*0036*/ 	.short	0x0000


	//----- nvinfo : EIATTR_COOP_GROUP_MASK_REGIDS
	.align		4
        /*0038*/ 	.byte	0x04, 0x29
        /*003a*/ 	.short	(.L_2103 - .L_2102)


	//   ....[0]....
.L_2102:
        /*003c*/ 	.word	0xffffffff


	//   ....[1]....
        /*0040*/ 	.word	0xffffffff


	//   ....[2]....
        /*0044*/ 	.word	0xffffffff


	//   ....[3]....
        /*0048*/ 	.word	0xffffffff


	//   ....[4]....
        /*004c*/ 	.word	0xffffffff


	//   ....[5]....
        /*0050*/ 	.word	0xffffffff


	//   ....[6]....
        /*0054*/ 	.word	0xffffffff


	//   ....[7]....
        /*0058*/ 	.word	0xffffffff


	//   ....[8]....
        /*005c*/ 	.word	0xffffffff


	//   ....[9]....
        /*0060*/ 	.word	0xffffffff


	//   ....[10]....
        /*0064*/ 	.word	0xffffffff


	//   ....[11]....
        /*0068*/ 	.word	0xffffffff


	//   ....[12]....
        /*006c*/ 	.word	0xffffffff


	//   ....[13]....
        /*0070*/ 	.word	0xffffffff


	//   ....[14]....
        /*0074*/ 	.word	0xffffffff


	//   ....[15]....
        /*0078*/ 	.word	0xffffffff


	//   ....[16]....
        /*007c*/ 	.word	0xffffffff


	//   ....[17]....
        /*0080*/ 	.word	0xffffffff


	//   ....[18]....
        /*0084*/ 	.word	0xffffffff


	//   ....[19]....
        /*0088*/ 	.word	0xffffffff


	//   ....[20]....
        /*008c*/ 	.word	0xffffffff


	//   ....[21]....
        /*0090*/ 	.word	0xffffffff


	//   ....[22]....
        /*0094*/ 	.word	0xffffffff


	//   ....[23]....
        /*0098*/ 	.word	0xffffffff


	//   ....[24]....
        /*009c*/ 	.word	0xffffffff


	//   ....[25]....
        /*00a0*/ 	.word	0xffffffff


	//   ....[26]....
        /*00a4*/ 	.word	0xffffffff


	//   ....[27]....
        /*00a8*/ 	.word	0xffffffff


	//   ....[28]....
        /*00ac*/ 	.word	0xffffffff


	//   ....[29]....
        /*00b0*/ 	.word	0xffffffff


	//   ....[30]....
        /*00b4*/ 	.word	0xffffffff


	//   ....[31]....
        /*00b8*/ 	.word	0xffffffff


	//   ....[32]....
        /*00bc*/ 	.word	0xffffffff


	//----- nvinfo : EIATTR_COOP_GROUP_INSTR_OFFSETS
	.align		4
.L_2103:
        /*00c0*/ 	.byte	0x04, 0x28
        /*00c2*/ 	.short	(.L_2105 - .L_2104)


	//   ....[0]....
.L_2104:
        /*00c4*/ 	.word	0x000009a0


	//   ....[1]....
        /*00c8*/ 	.word	0x000009d0


	//   ....[2]....
        /*00cc*/ 	.word	0x000009f0


	//   ....[3]....
        /*00d0*/ 	.word	0x00000a10


	//   ....[4]....
        /*00d4*/ 	.word	0x00000a30


	//   ....[5]....
        /*00d8*/ 	.word	0x00001060


	//   ....[6]....
        /*00dc*/ 	.word	0x00001080


	//   ....[7]....
        /*00e0*/ 	.word	0x000010a0


	//   ....[8]....
        /*00e4*/ 	.word	0x000010c0


	//   ....[9]....
        /*00e8*/ 	.word	0x000010e0


	//   ....[10]....
        /*00ec*/ 	.word	0x000011e0


	//   ....[11]....
        /*00f0*/ 	.word	0x00001220


	//   ....[12]....
        /*00f4*/ 	.word	0x00001230


	//   ....[13]....
        /*00f8*/ 	.word	0x00001290


	//   ....[14]....
        /*00fc*/ 	.word	0x000012d0


	//   ....[15]....
        /*0100*/ 	.word	0x000012f0


	//   ....[16]....
        /*0104*/ 	.word	0x000013f0


	//   ....[17]....
        /*0108*/ 	.word	0x00001410


	//   ....[18]....
        /*010c*/ 	.word	0x00001680


	//   ....[19]....
        /*0110*/ 	.word	0x000016d0


	//   ....[20]....
        /*0114*/ 	.word	0x000016e0


	//   ....[21]....
        /*0118*/ 	.word	0x000017b0


	//   ....[22]....
        /*011c*/ 	.word	0x000017c0


	//   ....[23]....
        /*0120*/ 	.word	0x000027c0


	//   ....[24]....
        /*0124*/ 	.word	0x00002830


	//   ....[25]....
        /*0128*/ 	.word	0x00002890


	//   ....[26]....
        /*012c*/ 	.word	0x000028f0


	//   ....[27]....
        /*0130*/ 	.word	0x00002950


	//   ....[28]....
        /*0134*/ 	.word	0x00002fc0


	//   ....[29]....
        /*0138*/ 	.word	0x00003020


	//   ....[30]....
        /*013c*/ 	.word	0x00003080


	//   ....[31]....
        /*0140*/ 	.word	0x000030e0


	//   ....[32]....
        /*0144*/ 	.word	0x00003140


	//----- nvinfo : EIATTR_EXIT_INSTR_OFFSETS
	.align		4
.L_2105:
        /*0148*/ 	.byte	0x04, 0x1c
        /*014a*/ 	.short	(.L_2107 - .L_2106)


	//   ....[0]....
.L_2106:
        /*014c*/ 	.word	0x00000060


	//   ....[1]....
        /*0150*/ 	.word	0x00002770


	//----- nvinfo : EIATTR_MAX_THREADS
	.align		4
.L_2107:
        /*0154*/ 	.byte	0x04, 0x05
        /*0156*/ 	.short	(.L_2109 - .L_2108)
.L_2108:
        /*0158*/ 	.word	0x00000080
        /*015c*/ 	.word	0x00000001
        /*0160*/ 	.word	0x00000001


	//----- nvinfo : EIATTR_CRS_STACK_SIZE
	.align		4
.L_2109:
        /*0164*/ 	.byte	0x04, 0x1e
        /*0166*/ 	.short	(.L_2111 - .L_2110)
.L_2110:
        /*0168*/ 	.word	0x00000000
.L_2111:


//--------------------- .nv.info._ZN10layer_norm13ln_fwd_kernelINS_13Kernel_traitsI6__halffS2_fjLj12288ELj2ELj1ELj4ELj16ENS_18Kernel_traits_baseILj12288ES2_fS2_fjLj128EEEEEEEvNS_9FwdParamsE --------------------------
	.section	.nv.info._ZN10layer_norm13ln_fwd_kernelINS_13Kernel_traitsI6__halffS2_fjLj12288ELj2ELj1ELj4ELj16ENS_18Kernel_traits_baseILj12288ES2_fS2_fjLj128EEEEEEEvNS_9FwdParamsE,"",@"SHT_CUDA_INFO"
	.sectionflags	@""
	.align	4


	//----- nvinfo : EIATTR_CUDA_API_VERSION
	.align		4
        /*0000*/ 	.byte	0x04, 0x37
        /*0002*/ 	.short	(.L_2113 - .L_2112)
.L_2112:
        /*0004*/ 	.word	0x00000082


	//----- nvinfo : EIATTR_SW2861232_WAR
	.align		4
.L_2113:
        /*0008*/ 	.byte	0x01, 0x35
	.zero		2


	//----- nvinfo : EIATTR_PARAM_CBANK
	.align		4
        /*000c*/ 	.byte	0x04, 0x0a
        /*000e*/ 	.short	(.L_2115 - .L_2114)
	.align		4
.L_2114:
        /*0010*/ 	.word	index@(.nv.constant0._ZN10layer_norm13ln_fwd_kernelINS_13Kernel_traitsI6__halffS2_fjLj12288ELj2ELj1ELj4ELj16ENS_18Kernel_traits_baseILj12288ES2_fS2_fjLj128EEEEEEEvNS_9FwdParamsE)
        /*0014*/ 	.short	0x0160
        /*0016*/ 	.short	0x0058


	//----- nvinfo : EIATTR_CBANK_PARAM_SIZE
	.align		4
.L_2115:
        /*0018*/ 	.byte	0x03, 0x19
        /*001a*/ 	.short	0x0058


	//----- nvinfo : EIATTR_KPARAM_INFO
	.align		4
        /*001c*/ 	.byte	0x04, 0x17
        /*001e*/ 	.short	(.L_2117 - .L_2116)
.L_2116:
        /*0020*/ 	.word	0x00000000
        /*0024*/ 	.short	0x0000
        /*0026*/ 	.short	0x0000
        /*0028*/ 	.byte	0x00, 0xf0, 0x61, 0x01


	//----- nvinfo : EIATTR_MAXREG_COUNT
	.align		4
.L_2117:
        /*002c*/ 	.byte	0x03, 0x1b
        /*002e*/ 	.short	0x00ff


	//----- nvinfo : EIATTR_NUM_BARRIERS
	.align		4
        /*0030*/ 	.byte	0x02, 0x4c
        /*0032*/ 	.byte	0x01
	.zero		1


	//----- nvinfo : EIATTR_MERCURY_ISA_VERSION
	.align		4
        /*0034*/ 	.byte	0x03, 0x5f
        /*0036*/ 	.short	0x0000


	//----- nvinfo : EIATTR_COOP_GROUP_MASK_REGIDS
	.align		4
        /*0038*/ 	.byte	0x04, 0x29
        /*003a*/ 	.short	(.L_2119 - .L_2118)


	//   ....[0]....
.L_2118:
        /*003c*/ 	.word	0xffffffff


	//   ....[1]....
        /*0040*/ 	.word	0xffffffff


	//   ....[2]....
        /*0044*/ 	.word	0xffffffff


	//   ....[3]....
        /*0048*/ 	.word	0xffffffff


	//   ....[4]....
        /*004c*/ 	.word	0xffffffff


	//   ....[5]....
        /*0050*/ 	.word	0xffffffff


	//   ....[6]....
        /*0054*/ 	.word	0xffffffff


	//   ....[7]....
        /*0058*/ 	.word	0xffffffff


	//   ....[8]....
        /*005c*/ 	.word	0xffffffff


	//   ....[9]....
        /*0060*/ 	.word	0xffffffff


	//   ....[10]....
        /*0064*/ 	.word	0xffffffff


	//   ....[11]....
        /*0068*/ 	.word	0xffffffff


	//   ....[12]....
        /*006c*/ 	.word	0xffffffff


	//   ....[13]....
        /*0070*/ 	.word	0xffffffff


	//   ....[14]....
        /*0074*/ 	.word	0xffffffff


	//   ....[15]....
        /*0078*/ 	.word	0xffffffff


	//   ....[16]....
        /*007c*/ 	.word	0xffffffff


	//   ....[17]....
        /*0080*/ 	.word	0xffffffff


	//   ....[18]....
        /*0084*/ 	.word	0xffffffff


	//   ....[19]....
        /*0088*/ 	.word	0xffffffff


	//   ....[20]....
        /*008c*/ 	.word	0xffffffff


	//   ....[21]....
        /*0090*/ 	.word	0xffffffff


	//   ....[22]....
        /*0094*/ 	.word	0xffffffff


	//   ....[23]....
        /*0098*/ 	.word	0xffffffff


	//   ....[24]....
        /*009c*/ 	.word	0xffffffff


	//   ....[25]....
        /*00a0*/ 	.word	0xffffffff


	//   ....[26]....
        /*00a4*/ 	.word	0xffffffff


	//   ....[27]....
        /*00a8*/ 	.word	0xffffffff


	//   ....[28]....
        /*00ac*/ 	.word	0xffffffff


	//   ....[29]....
        /*00b0*/ 	.word	0xffffffff


	//   ....[30]....
        /*00b4*/ 	.word	0xffffffff


	//   ....[31]....
        /*00b8*/ 	.word	0xffffffff


	//   ....[32]....
        /*00bc*/ 	.word	0xffffffff


	//----- nvinfo : EIATTR_COOP_GROUP_INSTR_OFFSETS
	.align		4
.L_2119:
        /*00c0*/ 	.byte	0x04, 0x28
        /*00c2*/ 	.short	(.L_2121 - .L_2120)


	//   ....[0]....
.L_2120:
        /*00c4*/ 	.word	0x000008b0


	//   ....[1]....
        /*00c8*/ 	.word	0x000008e0


	//   ....[2]....
        /*00cc*/ 	.word	0x00000900


	//   ....[3]....
        /*00d0*/ 	.word	0x00000920


	//   ....[4]....
        /*00d4*/ 	.word	0x00000940


	//   ....[5]....
        /*00d8*/ 	.word	0x00000f70


	//   ....[6]....
        /*00dc*/ 	.word	0x00000f90


	//   ....[7]....
        /*00e0*/ 	.word	0x00000fb0


	//   ....[8]....
        /*00e4*/ 	.word	0x00000fd0


	//   ....[9]....
        /*00e8*/ 	.word	0x00000ff0


	//   ....[10]....
        /*00ec*/ 	.word	0x000010f0


	//   ....[11]....
        /*00f0*/ 	.word	0x00001130


	//   ....[12]....
        /*00f4*/ 	.word	0x00001140


	//   ....[13]....
        /*00f8*/ 	.word	0x000011a0


	//   ....[14]....
        /*00fc*/ 	.word	0x000011e0


	//   ....[15]....
        /*0100*/ 	.word	0x00001200


	//   ....[16]....
        /*0104*/ 	.word	0x00001300


	//   ....[17]....
        /*0108*/ 	.word	0x00001320


	//   ....[18]....
        /*010c*/ 	.word	0x000015a0


	//   ....[19]....
        /*0110*/ 	.word	0x00001630


	//   ....[20]....
        /*0114*/ 	.word	0x00001690


	//   ....[21]....
        /*0118*/ 	.word	0x000016c0


	//   ....[22]....
        /*011c*/ 	.word	0x00001760


	//   ....[23]....
        /*0120*/ 	.word	0x00003030


	//   ....[24]....
        /*0124*/ 	.word	0x000030a0


	//   ....[25]....
        /*0128*/ 	.word	0x00003100


	//   ....[26]....
        /*012c*/ 	.word	0x00003160


	//   ....[27]....
        /*0130*/ 	.word	0x000031c0


	//   ....[28]....
        /*0134*/ 	.word	0x00003830


	//   ....[29]....
        /*0138*/ 	.word	0x00003890


	//   ....[30]....
        /*013c*/ 	.word	0x000038f0


	//   ....[31]....
        /*0140*/ 	.word	0x00003950


	//   ....[32]....
        /*0144*/ 	.word	0x000039b0


	//----- nvinfo : EIATTR_EXIT_INSTR_OFFSETS
	.align		4
.L_2121:
        /*0148*/ 	.byte	0x04, 0x1c
        /*014a*/ 	.short	(.L_2123 - .L_2122)


	//   ....[0]....
.L_2122:
        /*014c*/ 	.word	0x00000060


	//   ....[1]....
        /*0150*/ 	.word	0x00002fe0


	//----- nvinfo : EIATTR_MAX_THREADS
	.align		4
.L_2123:
        /*0154*/ 	.byte	0x04, 0x05
        /*0156*/ 	.short	(.L_2125 - .L_2124)
.L_2124:
        /*0158*/ 	.word	0x00000080
        /*015c*/ 	.word	0x00000001
        /*0160*/ 	.word	0x00000001


	//----- nvinfo : EIATTR_CRS_STACK_SIZE
	.align		4
.L_2125:
        /*0164*/ 	.byte	0x04, 0x1e
        /*0166*/ 	.short	(.L_2127 - .L_2126)
.L_2126:
        /*0168*/ 	.word	0x00000000
.L_2127:


//--------------------- .nv.info._ZN10layer_norm13ln_fwd_kernelINS_13Kernel_traitsI6__halfS2_S2_fjLj12288ELj2ELj1ELj4ELj16ENS_18Kernel_traits_baseILj12288ES2_S2_S2_fjLj128EEEEEEEvNS_9FwdParamsE --------------------------
	.section	.nv.info._ZN10layer_norm13ln_fwd_kernelINS_13Kernel_traitsI6__halfS2_S2_fjLj12288ELj2ELj1ELj4ELj16ENS_18Kernel_traits_baseILj12288ES2_S2_S2_fjLj128EEEEEEEvNS_9FwdParamsE,"",@"SHT_CUDA_INFO"
	.sectionflags	@""
	.align	4


	//----- nvinfo : EIATTR_CUDA_API_VERSION
	.align		4
        /*0000*/ 	.byte	0x04, 0x37
        /*0002*/ 	.short	(.L_2129 - .L_2128)
.L_2128:
        /*0004*/ 	.word	0x00000082


	//----- nvinfo : EIATTR_SW2861232_WAR
	.align		4
.L_2129:
        /*0008*/ 	.byte	0x01, 0x35
	.zero		2


	//----- nvinfo : EIATTR_PARAM_CBANK
	.align		4
        /*000c*/ 	.byte	0x04, 0x0a
        /*000e*/ 	.short	(.L_2131 - .L_2130)
	.align		4
.L_2130:
        /*0010*/ 	.word	index@(.nv.constant0._ZN10layer_norm13ln_fwd_kernelINS_13Kernel_traitsI6__halfS2_S2_fjLj12288ELj2ELj1ELj4ELj16ENS_18Kernel_traits_baseILj12288ES2_S2_S2_fjLj128EEEEEEEvNS_9FwdParamsE)
        /*0014*/ 	.short	0x0160
        /*0016*/ 	.short	0x0058


	//----- nvinfo : EIATTR_CBANK_PARAM_SIZE
	.align		4
.L_2131:
        /*0018*/ 	.byte	0x03, 0x19
        /*001a*/ 	.short	0x0058


	//----- nvinfo : EIATTR_KPARAM_INFO
	.align		4
        /*001c*/ 	.byte	0x04, 0x17
        /*001e*/ 	.short	(.L_2133 - .L_2132)
.L_2132:
        /*0020*/ 	.word	0x00000000
        /*0024*/ 	.short	0x0000
        /*0026*/ 	.short	0x0000
        /*0028*/ 	.byte	0x00, 0xf0, 0x61, 0x01


	//----- nvinfo : EIATTR_MAXREG_COUNT
	.align		4
.L_2133:
        /*002c*/ 	.byte	0x03, 0x1b
        /*002e*/ 	.short	0x00ff


	//----- nvinfo : EIATTR_NUM_BARRIERS
	.align		4
        /*0030*/ 	.byte	0x02, 0x4c
        /*0032*/ 	.byte	0x01
	.zero		1


	//----- nvinfo : EIATTR_MERCURY_ISA_VERSION
	.align		4
        /*0034*/ 	.byte	0x03, 0x5f
        /*0036*/ 	.short	0x0000


	//----- nvinfo : EIATTR_COOP_GROUP_MASK_REGIDS
	.align		4
        /*0038*/ 	.byte	0x04, 0x29
        /*003a*/ 	.short	(.L_2135 - .L_2134)


	//   ....[0]....
.L_2134:
        /*003c*/ 	.word	0xffffffff


	//   ....[1]....
        /*0040*/ 	.word	0xffffffff


	//   ....[2]....
        /*0044*/ 	.word	0xffffffff


	//   ....[3]....
        /*0048*/ 	.word	0xffffffff


	//   ....[4]....
        /*004c*/ 	.word	0xffffffff


	//   ....[5]....
        /*0050*/ 	.word	0xffffffff


	//   ....[6]....
        /*0054*/ 	.word	0xffffffff


	//   ....[7]....
        /*0058*/ 	.word	0xffffffff


	//   ....[8]....
        /*005c*/ 	.word	0xffffffff


	//   ....[9]....
        /*0060*/ 	.word	0xffffffff


	//   ....[10]....
        /*0064*/ 	.word	0xffffffff


	//   ....[11]....
        /*0068*/ 	.word	0xffffffff


	//   ....[12]....
        /*006c*/ 	.word	0xffffffff


	//   ....[13]....
        /*0070*/ 	.word	0xffffffff


	//   ....[14]....
        /*0074*/ 	.word	0xffffffff


	//   ....[15]....
        /*0078*/ 	.word	0xffffffff


	//   ....[16]....
        /*007c*/ 	.word	0xffffffff


	//   ....[17]....
        /*0080*/ 	.word	0xffffffff


	//   ....[18]....
        /*0084*/ 	.word	0xffffffff


	//   ....[19]....
        /*0088*/ 	.word	0xffffffff


	//   ....[20]....
        /*008c*/ 	.word	0xffffffff


	//   ....[21]....
        /*0090*/ 	.word	0xffffffff


	//   ....[22]....
        /*0094*/ 	.word	0xffffffff


	//   ....[23]....
        /*0098*/ 	.word	0xffffffff


	//   ....[24]....
        /*009c*/ 	.word	0xffffffff


	//   ....[25]....
        /*00a0*/ 	.word	0xffffffff


	//   ....[26]....
        /*00a4*/ 	.word	0xffffffff


	//   ....[27]....
        /*00a8*/ 	.word	0xffffffff


	//   ....[28]....
        /*00ac*/ 	.word	0xffffffff


	//   ....[29]....
        /*00b0*/ 	.word	0xffffffff


	//   ....[30]....
        /*00b4*/ 	.word	0xffffffff


	//   ....[31]....
        /*00b8*/ 	.word	0xffffffff


	//   ....[32]....
        /*00bc*/ 	.word	0xffffffff


	//----- nvinfo : EIATTR_COOP_GROUP_INSTR_OFFSETS
	.align		4
.L_2135:
        /*00c0*/ 	.byte	0x04, 0x28
        /*00c2*/ 	.short	(.L_2137 - .L_2136)


	//   ....[0]....
.L_2136:
        /*00c4*/ 	.word	0x000009a0


	//   ....[1]....
        /*00c8*/ 	.word	0x000009d0


	//   ....[2]....
        /*00cc*/ 	.word	0x000009f0


	//   ....[3]....
        /*00d0*/ 	.word	0x00000a10


	//   ....[4]....
        /*00d4*/ 	.word	0x00000a30


	//   ....[5]....
        /*00d8*/ 	.word	0x00001060


	//   ....[6]....
        /*00dc*/ 	.word	0x00001080


	//   ....[7]....
        /*00e0*/ 	.word	0x000010a0


	//   ....[8]....
        /*00e4*/ 	.word	0x000010c0


	//   ....[9]....
        /*00e8*/ 	.word	0x000010e0


	//   ....[10]....
        /*00ec*/ 	.word	0x000011e0


	//   ....[11]....
        /*00f0*/ 	.word	0x00001220


	//   ....[12]....
        /*00f4*/ 	.word	0x00001230


	//   ....[13]....
        /*00f8*/ 	.word	0x00001290


	//   ....[14]....
        /*00fc*/ 	.word	0x000012d0


	//   ....[15]....
        /*0100*/ 	.word	0x000012f0


	//   ....[16]....
        /*0104*/ 	.word	0x000013f0


	//   ....[17]....
        /*0108*/ 	.word	0x00001410


	//   ....[18]....
        /*010c*/ 	.word	0x00001680


	//   ....[19]....
        /*0110*/ 	.word	0x000016d0


	//   ....[20]....
        /*0114*/ 	.word	0x000016e0


	//   ....[21]....
        /*0118*/ 	.word	0x000017b0


	//   ....[22]....
        /*011c*/ 	.word	0x000017d0


	//   ....[23]....
        /*0120*/ 	.word	0x00002340


	//   ....[24]....
        /*0124*/ 	.word	0x000023b0


	//   ....[25]....
        /*0128*/ 	.word	0x00002410


	//   ....[26]....
        /*012c*/ 	.word	0x00002470


	//   ....[27]....
        /*0130*/ 	.word	0x000024d0


	//   ....[28]....
        /*0134*/ 	.word	0x00002b40


	//   ....[29]....
        /*0138*/ 	.word	0x00002ba0


	//   ....[30]....
        /*013c*/ 	.word	0x00002c00


	//   ....[31]....
        /*0140*/ 	.word	0x00002c60


	//   ....[32]....
        /*0144*/ 	.word	0x00002cc0


	//----- nvinfo : EIATTR_EXIT_INSTR_OFFSETS
	.align		4
.L_2137:
        /*0148*/ 	.byte	0x04, 0x1c
        /*014a*/ 	.short	(.L_2139 - .L_2138)


	//   ....[0]....
.L_2138:
        /*014c*/ 	.word	0x00000060


	//   ....[1]....
        /*0150*/ 	.word	0x000022f0


	//----- nvinfo : EIATTR_MAX_THREADS
	.align		4
.L_2139:
        /*0154*/ 	.byte	0x04, 0x05
        /*0156*/ 	.short	(.L_2141 - .L_2140)
.L_2140:
        /*0158*/ 	.word	0x00000080
        /*015c*/ 	.word	0x00000001
        /*0160*/ 	.word	0x00000001


	//----- nvinfo : EIATTR_CRS_STACK_SIZE
	.align		4
.L_2141:
        /*0164*/ 	.byte	0x04, 0x1e
        /*0166*/ 	.short	(.L_2143 - .L_2142)
.L_2142:
        /*0168*/ 	.word	0x00000000
.L_2143:


//--------------------- .nv.info._ZN10layer_norm13ln_fwd_kernelINS_13Kernel_traitsIffffjLj12288ELj2ELj1ELj4ELj16ENS_18Kernel_traits_baseILj12288EffffjLj128EEEEEEEvNS_9FwdParamsE --------------------------
	.section	.nv.info._ZN10layer_norm13ln_fwd_kernelINS_13Kernel_traitsIffffjLj12288ELj2ELj1ELj4ELj16ENS_18Kernel_traits_baseILj12288EffffjLj128EEEEEEEvNS_9FwdParamsE,"",@"SHT_CUDA_INFO"
	.sectionflags	@""
	.align	4


	//----- nvinfo : EIATTR_CUDA_API_VERSION
	.align		4
        /*0000*/ 	.byte	0x04, 0x37
        /*0002*/ 	.short	(.L_2145 - .L_2144)
.L_2144:
        /*0004*/ 	.word	0x00000082


	//----- nvinfo : EIATTR_SW2861232_WAR
	.align		4
.L_2145:
        /*0008*/ 	.byte	0x01, 0x35
	.zero		2


	//----- nvinfo : EIATTR_PARAM_CBANK
	.align		4
        /*000c*/ 	.byte	0x04, 0x0a
        /*000e*/ 	.short	(.L_2147 - .L_2146)
	.align		4
.L_2146:
        /*0010*/ 	.word	index@(.nv.constant0._ZN10layer_norm13ln_fwd_kernelINS_13Kernel_traitsIffffjLj12288ELj2ELj1ELj4ELj16ENS_18Kernel_traits_baseILj12288EffffjLj128EEEEEEEvNS_9FwdParamsE)
        /*0014*/ 	.short	0x0160
        /*0016*/ 	.short	0x0058


	//----- nvinfo : EIATTR_CBANK_PARAM_SIZE
	.align		4
.L_2147:
        /*0018*/ 	.byte	0x03, 0x19
        /*001a*/ 	.short	0x0058


	//----- nvinfo : EIATTR_KPARAM_INFO
	.align		4
        /*001c*/ 	.byte	0x04, 0x17
        /*001e*/ 	.short	(.L_2149 - .L_2148)
.L_2148:
        /*0020*/ 	.word	0x00000000
        /*0024*/ 	.short	0x0000
        /*0026*/ 	.short	0x0000
        /*0028*/ 	.byte	0x00, 0xf0, 0x61, 0x01


	//----- nvinfo : EIATTR_MAXREG_COUNT
	.align		4
.L_2149:
        /*002c*/ 	.byte	0x03, 0x1b
        /*002e*/ 	.short	0x00ff


	//----- nvinfo : EIATTR_NUM_BARRIERS
	.align		4
        /*0030*/ 	.byte	0x02, 0x4c
        /*0032*/ 	.byte	0x01
	.zero		1


	//----- nvinfo : EIATTR_MERCURY_ISA_VERSION
	.align		4
        /*0034*/ 	.byte	0x03, 0x5f
        /*0036*/ 	.short	0x0000


	//----- nvinfo : EIATTR_COOP_GROUP_MASK_REGIDS
	.align		4
        /*0038*/ 	.byte	0x04, 0x29
        /*003a*/ 	.short	(.L_2151 - .L_2150)


	//   ....[0]....
.L_2150:
        /*003c*/ 	.word	0xffffffff


	//   ....[1]....
        /*0040*/ 	.word	0xffffffff


	//   ....[2]....
        /*0044*/ 	.word	0xffffffff


	//   ....[3]....
        /*0048*/ 	.word	0xffffffff


	//   ....[4]....
        /*004c*/ 	.word	0xffffffff


	//   ....[5]....
        /*0050*/ 	.word	0xffffffff


	//   ....[6]....
        /*0054*/ 	.word	0xffffffff


	//   ....[7]....
        /*0058*/ 	.word	0xffffffff


	//   ....[8]....
        /*005c*/ 	.word	0xffffffff


	//   ....[9]....
        /*0060*/ 	.word	0xffffffff


	//   ....[10]....
        /*0064*/ 	.word	0xffffffff


	//   ....[11]....
        /*0068*/ 	.word	0xffffffff


	//   ....[12]....
        /*006c*/ 	.word	0xffffffff


	//   ....[13]....
        /*0070*/ 	.word	0xffffffff


	//   ....[14]....
        /*0074*/ 	.word	0xffffffff


	//   ....[15]....
        /*0078*/ 	.word	0xffffffff


	//   ....[16]....
        /*007c*/ 	.word	0xffffffff


	//   ....[17]....
        /*0080*/ 	.word	0xffffffff


	//   ....[18]....
        /*0084*/ 	.word	0xffffffff


	//   ....[19]....
        /*0088*/ 	.word	0xffffffff


	//   ....[20]....
        /*008c*/ 	.word	0xffffffff


	//   ....[21]....
        /*0090*/ 	.word	0xffffffff


	//   ....[22]....
        /*0094*/ 	.word	0xffffffff


	//   ....[23]....
        /*0098*/ 	.word	0xffffffff


	//   ....[24]....
        /*009c*/ 	.word	0xffffffff


	//   ....[25]....
        /*00a0*/ 	.word	0xffffffff


	//   ....[26]....
        /*00a4*/ 	.word	0xffffffff


	//   ....[27]....
        /*00a8*/ 	.word	0xffffffff


	//   ....[28]....
        /*00ac*/ 	.word	0xffffffff


	//   ....[29]....
        /*00b0*/ 	.word	0xffffffff


	//   ....[30]....
        /*00b4*/ 	.word	0xffffffff


	//   ....[31]....
        /*00b8*/ 	.word	0xffffffff


	//   ....[32]....
        /*00bc*/ 	.word	0xffffffff


	//----- nvinfo : EIATTR_COOP_GROUP_INSTR_OFFSETS
	.align		4
.L_2151:
        /*00c0*/ 	.byte	0x04, 0x28
        /*00c2*/ 	.short	(.L_2153 - .L_2152)


	//   ....[0]....
.L_2152:
        /*00c4*/ 	.word	0x000008d0


	//   ....[1]....
        /*00c8*/ 	.word	0x00000900


	//   ....[2]....
        /*00cc*/ 	.word	0x00000920


	//   ....[3]....
        /*00d0*/ 	.word	0x00000940


	//   ....[4]....
        /*00d4*/ 	.word	0x00000960


	//   ....[5]....
        /*00d8*/ 	.word	0x00000f90


	//   ....[6]....
        /*00dc*/ 	.word	0x00000fb0


	//   ....[7]....
        /*00e0*/ 	.word	0x00000fd0


	//   ....[8]....
        /*00e4*/ 	.word	0x00000ff0


	//   ....[9]....
        /*00e8*/ 	.word	0x00001010


	//   ....[10]....
        /*00ec*/ 	.word	0x00001100


	//   ....[11]....
        /*00f0*/ 	.word	0x00001150


	//   ....[12]....
        /*00f4*/ 	.word	0x00001160


	//   ....[13]....
        /*00f8*/ 	.word	0x000011e0


	//   ....[14]....
        /*00fc*/ 	.word	0x00001200


	//   ....[15]....
        /*0100*/ 	.word	0x00001220


	//   ....[16]....
        /*0104*/ 	.word	0x00001310


	//   ....[17]....
        /*0108*/ 	.word	0x00001330


	//   ....[18]....
        /*010c*/ 	.word	0x000015c0


	//   ....[19]....
        /*0110*/ 	.word	0x000015f0


	//   ....[20]....
        /*0114*/ 	.word	0x00001600


	//   ....[21]....
        /*0118*/ 	.word	0x000016d0


	//   ....[22]....
        /*011c*/ 	.word	0x000016e0


	//   ....[23]....
        /*0120*/ 	.word	0x000024b0


	//   ....[24]....
        /*0124*/ 	.word	0x00002510


	//   ....[25]....
        /*0128*/ 	.word	0x00002570


	//   ....[26]....
        /*012c*/ 	.word	0x000025d0


	//   ....[27]....
        /*0130*/ 	.word	0x00002630


	//   ....[28]....
        /*0134*/ 	.word	0x00002ca0


	//   ....[29]....
        /*0138*/ 	.word	0x00002d00


	//   ....[30]....
        /*013c*/ 	.word	0x00002d60


	//   ....[31]....
        /*0140*/ 	.word	0x00002dc0


	//   ....[32]....
        /*0144*/ 	.word	0x00002e20


	//----- nvinfo : EIATTR_EXIT_INSTR_OFFSETS
	.align		4
.L_2153:
        /*0148*/ 	.byte	0x04, 0x1c
        /*014a*/ 	.short	(.L_2155 - .L_2154)


	//   ....[0]....
.L_2154:
        /*014c*/ 	.word	0x00000060


	//   ....[1]....
        /*0150*/ 	.word	0x00002460


	//----- nvinfo : EIATTR_MAX_THREADS
	.align		4
.L_2155:
        /*0154*/ 	.byte	0x04, 0x05
        /*0156*/ 	.short	(.L_2157 - .L_2156)
.L_2156:
        /*0158*/ 	.word	0x00000080
        /*015c*/ 	.word	0x00000001
        /*0160*/ 	.word	0x00000001


	//----- nvinfo : EIATTR_CRS_STACK_SIZE
	.align		4
.L_2157:
        /*0164*/ 	.byte	0x04, 0x1e
        /*0166*/ 	.short	(.L_2159 - .L_2158)
.L_2158:
        /*0168*/ 	.word	0x00000000
.L_2159:


//--------------------- .nv.info._ZN10layer_norm13ln_fwd_kernelINS_13Kernel_traitsI13__nv_bfloat16fS2_fjLj10240ELj1ELj1ELj4ELj16ENS_18Kernel_traits_baseILj10240ES2_fS2_fjLj128EEEEEEEvNS_9FwdParamsE --------------------------
	.section	.nv.info._ZN10layer_norm13ln_fwd_kernelINS_13Kernel_traitsI13__nv_bfloat16fS2_fjLj10240ELj1ELj1ELj4ELj16ENS_18Kernel_traits_baseILj10240ES2_fS2_fjLj128EEEEEEEvNS_9FwdParamsE,"",@"SHT_CUDA_INFO"
	.sectionflags	@""
	.align	4


	//----- nvinfo : EIATTR_CUDA_API_VERSION
	.align		4
        /*0000*/ 	.byte	0x04, 0x37
        /*0002*/ 	.short	(.L_2161 - .L_2160)
.L_2160:
        /*0004*/ 	.word	0x00000082


	//----- nvinfo : EIATTR_SW2861232_WAR
	.align		4
.L_2161:
        /*0008*/ 	.byte	0x01, 0x35
	.zero		2


	//----- nvinfo : EIATTR_PARAM_CBANK
	.align		4
        /*000c*/ 	.byte	0x04, 0x0a
        /*000e*/ 	.short	(.L_2163 - .L_2162)
	.align		4
.L_2162:
        /*0010*/ 	.word	index@(.nv.constant0._ZN10layer_norm13ln_fwd_kernelINS_13Kernel_traitsI13__nv_bfloat16fS2_fjLj10240ELj1ELj1ELj4ELj16ENS_18Kernel_traits_baseILj10240ES2_fS2_fjLj128EEEEEEEvNS_9FwdParamsE)
        /*0014*/ 	.short	0x0160
        /*0016*/ 	.short	0x0058


	//----- nvinfo : EIATTR_CBANK_PARAM_SIZE
	.align		4
.L_2163:
        /*0018*/ 	.byte	0x03, 0x19
        /*001a*/ 	.short	0x0058


	//----- nvinfo : EIATTR_KPARAM_INFO
	.align		4
        /*001c*/ 	.byte	0x04, 0x17
        /*001e*/ 	.short	(.L_2165 - .L_2164)
.L_2164:
        /*0020*/ 	.word	0x00000000
        /*0024*/ 	.short	0x0000
        /*0026*/ 	.short	0x0000
        /*0028*/ 	.byte	0x00, 0xf0, 0x61, 0x01


	//----- nvinfo : EIATTR_MAXREG_COUNT
	.align		4
.L_2165:
        /*002c*/ 	.byte	0x03, 0x1b
        /*002e*/ 	.short	0x00ff


	//----- nvinfo : EIATTR_NUM_BARRIERS
	.align		4
        /*0030*/ 	.byte	0x02, 0x4c
        /*0032*/ 	.byte	0x01
	.zero		1


	//----- nvinfo : EIATTR_MERCURY_ISA_VERSION
	.align		4
        /*0034*/ 	.byte	0x03, 0x5f
        /*0036*/ 	.short	0x0000


	//----- nvinfo : EIATTR_COOP_GROUP_MASK_REGIDS
	.align		4
        /*0038*/ 	.byte	0x04, 0x29
        /*003a*/ 	.short	(.L_2167 - .L_2166)


	//   ....[0]....
.L_2166:
        /*003c*/ 	.word	0xffffffff


	//   ....[1]....
        /*0040*/ 	.word	0xffffffff


	//   ....[2]....
        /*0044*/ 	.word	0xffffffff


	//   ....[3]....
        /*0048*/ 	.word	0xffffffff


	//   ....[4]....
        /*004c*/ 	.word	0xffffffff


	//   ....[5]....
        /*0050*/ 	.word	0xffffffff


	//   ....[6]....
        /*0054*/ 	.word	0xffffffff


	//   ....[7]....
        /*0058*/ 	.word	0xffffffff


	//   ....[8]....
        /*005c*/ 	.word	0xffffffff


	//   ....[9]....
        /*0060*/ 	.word	0xffffffff


	//   ....[10]....
        /*0064*/ 	.word	0xffffffff


	//   ....[11]....
        /*0068*/ 	.word	0xffffffff


	//   ....[12]....
        /*006c*/ 	.word	0xffffffff


	//   ....[13]....
        /*0070*/ 	.word	0xffffffff


	//   ....[14]....
        /*0074*/ 	.word	0xffffffff


	//   ....[15]....
        /*0078*/ 	.word	0xffffffff


	//   ....[16]....
        /*007c*/ 	.word	0xffffffff


	//   ....[17]....
        /*0080*/ 	.word	0xffffffff


	//   ....[18]....
        /*0084*/ 	.word	0xffffffff


	//   ....[19]....
        /*0088*/ 	.word	0xffffffff


	//   ....[20]....
        /*008c*/ 	.word	0xffffffff


	//   ....[21]....
        /*0090*/ 	.word	0xffffffff


	//   ....[22]....
        /*0094*/ 	.word	0xffffffff


	//   ....[23]....
        /*0098*/ 	.word	0xffffffff


	//   ....[24]....
        /*009c*/ 	.word	0xffffffff


	//   ....[25]....
        /*00a0*/ 	.word	0xffffffff


	//   ....[26]....
        /*00a4*/ 	.word	0xffffffff


	//   ....[27]....
        /*00a8*/ 	.word	0xffffffff


	//----- nvinfo : EIATTR_COOP_GROUP_INSTR_OFFSETS
	.align		4
.L_2167:
        /*00ac*/ 	.byte	0x04, 0x28
        /*00ae*/ 	.short	(.L_2169 - .L_2168)


	//   ....[0]....
.L_2168:
        /*00b0*/ 	.word	0x00000cb0


	//   ....[1]....
        /*00b4*/ 	.word	0x00000ce0


	//   ....[2]....
        /*00b8*/ 	.word	0x00000d00


	//   ....[3]....
        /*00bc*/ 	.word	0x00000d20


	//   ....[4]....
        /*00c0*/ 	.word	0x00000d40


	//   ....[5]....
        /*00c4*/ 	.word	0x00001770


	//   ....[6]....
        /*00c8*/ 	.word	0x00001790


	//   ....[7]....
        /*00cc*/ 	.word	0x000017b0


	//   ....[8]....
        /*00d0*/ 	.word	0x000017d0


	//   ....[9]....
        /*00d4*/ 	.word	0x000017f0


	//   ....[10]....
        /*00d8*/ 	.word	0x00001900


	//   ....[11]....
        /*00dc*/ 	.word	0x00001940


	//   ....[12]....
        /*00e0*/ 	.word	0x00001950


	//   ....[13]....
        /*00e4*/ 	.word	0x00001960


	//   ....[14]....
        /*00e8*/ 	.word	0x00001a20


	//   ....[15]....
        /*00ec*/ 	.word	0x00001a80


	//   ....[16]....
        /*00f0*/ 	.word	0x00001b20


	//   ....[17]....
        /*00f4*/ 	.word	0x00001b60


	//   ....[18]....
        /*00f8*/ 	.word	0x000049b0


	//   ....[19]....
        /*00fc*/ 	.word	0x00004a20


	//   ....[20]....
        /*0100*/ 	.word	0x00004a80


	//   ....[21]....
        /*0104*/ 	.word	0x00004ae0


	//   ....[22]....
        /*0108*/ 	.word	0x00004b40


	//   ....[23]....
        /*010c*/ 	.word	0x000055b0


	//   ....[24]....
        /*0110*/ 	.word	0x00005610


	//   ....[25]....
        /*0114*/ 	.word	0x00005670


	//   ....[26]....
        /*0118*/ 	.word	0x000056d0


	//   ....[27]....
        /*011c*/ 	.word	0x00005730


	//----- nvinfo : EIATTR_EXIT_INSTR_OFFSETS
	.align		4
.L_2169:
        /*0120*/ 	.byte	0x04, 0x1c
        /*0122*/ 	.short	(.L_2171 - .L_2170)


	//   ....[0]....
.L_2170:
        /*0124*/ 	.word	0x00000050


	//   ....[1]....
        /*0128*/ 	.word	0x00004960


	//----- nvinfo : EIATTR_MAX_THREADS
	.align		4
.L_2171:
        /*012c*/ 	.byte	0x04, 0x05
        /*012e*/ 	.short	(.L_2173 - .L_2172)
.L_2172:
        /*0130*/ 	.word	0x00000080
        /*0134*/ 	.word	0x00000001
        /*0138*/ 	.word	0x00000001


	//----- nvinfo : EIATTR_CRS_STACK_SIZE
	.align		4
.L_2173:
        /*013c*/ 	.byte	0x04, 0x1e
        /*013e*/ 	.short	(.L_2175 - .L_2174)
.L_2174:
        /*0140*/ 	.word	0x00000000
.L_2175:


//--------------------- .nv.info._ZN10layer_norm13ln_fwd_kernelINS_13Kernel_traitsI13__nv_bfloat16S2_S2_fjLj10240ELj1ELj1ELj4ELj16ENS_18Kernel_traits_baseILj10240ES2_S2_S2_fjLj128EEEEEEEvNS_9FwdParamsE --------------------------
	.section	.nv.info._ZN10layer_norm13ln_fwd_kernelINS_13Kernel_traitsI13__nv_bfloat16S2_S2_fjLj10240ELj1ELj1ELj4ELj16ENS_18Kernel_traits_baseILj10240ES2_S2_S2_fjLj128EEEEEEEvNS_9FwdParamsE,"",@"SHT_CUDA_INFO"
	.sectionflags	@""
	.align	4


	//----- nvinfo : EIATTR_CUDA_API_VERSION
	.align		4
        /*0000*/ 	.byte	0x04, 0x37
        /*0002*/ 	.short	(.L_2177 - .L_2176)
.L_2176:
        /*0004*/ 	.word	0x00000082


	//----- nvinfo : EIATTR_SW2861232_WAR
	.align		4
.L_2177:
        /*0008*/ 	.byte	0x01, 0x35
	.zero		2


	//----- nvinfo : EIATTR_PARAM_CBANK
	.align		4
        /*000c*/ 	.byte	0x04, 0x0a
        /*000e*/ 	.short	(.L_2179 - .L_2178)
	.align		4
.L_2178:
        /*0010*/ 	.word	index@(.nv.constant0._ZN10layer_norm13ln_fwd_kernelINS_13Kernel_traitsI13__nv_bfloat16S2_S2_fjLj10240ELj1ELj1ELj4ELj16ENS_18Kernel_traits_baseILj10240ES2_S2_S2_fjLj128EEEEEEEvNS_9FwdParamsE)
        /*0014*/ 	.short	0x0160
        /*0016*/ 	.short	0x0058


	//----- nvinfo : EIATTR_CBANK_PARAM_SIZE
	.align		4
.L_2179:
        /*0018*/ 	.byte	0x03, 0x19
        /*001a*/ 	.short	0x0058


	//----- nvinfo : EIATTR_KPARAM_INFO
	.align		4
        /*001c*/ 	.byte	0x04, 0x17
        /*001e*/ 	.short	(.L_2181 - .L_2180)
.L_2180:
        /*0020*/ 	.word	0x00000000
        /*0024*/ 	.short	0x0000
        /*0026*/ 	.short	0x0000
        /*0028*/ 	.byte	0x00, 0xf0, 0x61, 0x01


	//----- nvinfo : EIATTR_MAXREG_COUNT
	.align		4
.L_2181:
        /*002c*/ 	.byte	0x03, 0x1b
        /*002e*/ 	.short	0x00ff


	//----- nvinfo : EIATTR_NUM_BARRIERS
	.align		4
        /*0030*/ 	.byte	0x02, 0x4c
        /*0032*/ 	.byte	0x01
	.zero		1


	//----- nvinfo : EIATTR_MERCURY_ISA_VERSION
	.align		4
        /*0034*/ 	.byte	0x03, 0x5f
        /*0036*/ 	.short	0x0000


	//----- nvinfo : EIATTR_COOP_GROUP_MASK_REGIDS
	.align		4
        /*0038*/ 	.byte	0x04, 0x29
        /*003a*/ 	.short	(.L_2183 - .L_2182)


	//   ....[0]....
.L_2182:
        /*003c*/ 	.word	0xffffffff


	//   ....[1]....
        /*0040*/ 	.word	0xffffffff


	//   ....[2]....
        /*0044*/ 	.word	0xffffffff


	//   ....[3]....
        /*0048*/ 	.word	0xffffffff


	//   ....[4]....
        /*004c*/ 	.word	0xffffffff


	//   ....[5]....
        /*0050*/ 	.word	0xffffffff


	//   ....[6]....
        /*0054*/ 	.word	0xffffffff


	//   ....[7]....
        /*0058*/ 	.word	0xffffffff


	//   ....[8]....
        /*005c*/ 	.word	0xffffffff


	//   ....[9]....
        /*0060*/ 	.word	0xffffffff


	//   ....[10]....
        /*0064*/ 	.word	0xffffffff


	//   ....[11]....
        /*0068*/ 	.word	0xffffffff


	//   ....[12]....
        /*006c*/ 	.word	0xffffffff


	//   ....[13]....
        /*0070*/ 	.word	0xffffffff


	//   ....[14]....
        /*0074*/ 	.word	0xffffffff


	//   ....[15]....
        /*0078*/ 	.word	0xffffffff


	//   ....[16]....
        /*007c*/ 	.word	0xffffffff


	//   ....[17]....
        /*0080*/ 	.word	0xffffffff


	//   ....[18]....
        /*0084*/ 	.word	0xffffffff


	//   ....[19]....
        /*0088*/ 	.word	0xffffffff


	//   ....[20]....
        /*008c*/ 	.word	0xffffffff


	//   ....[21]....
        /*0090*/ 	.word	0xffffffff


	//   ....[22]....
        /*0094*/ 	.word	0xffffffff


	//   ....[23]....
        /*0098*/ 	.word	0xffffffff


	//   ....[24]....
        /*009c*/ 	.word	0xffffffff


	//   ....[25]....
        /*00a0*/ 	.word	0xffffffff


	//   ....[26]....
        /*00a4*/ 	.word	0xffffffff


	//   ....[27]....
        /*00a8*/ 	.word	0xffffffff


	//----- nvinfo : EIATTR_COOP_GROUP_INSTR_OFFSETS
	.align		4
.L_2183:
        /*00ac*/ 	.byte	0x04, 0x28
        /*00ae*/ 	.short	(.L_2185 - .L_2184)


	//   ....[0]....
.L_2184:
        /*00b0*/ 	.word	0x00000e90


	//   ....[1]....
        /*00b4*/ 	.word	0x00000ec0


	//   ....[2]....
        /*00b8*/ 	.word	0x00000ee0


	//   ....[3]....
        /*00bc*/ 	.word	0x00000f00


	//   ....[4]....
        /*00c0*/ 	.word	0x00000f20


	//   ....[5]....
        /*00c4*/ 	.word	0x00001950


	//   ....[6]....
        /*00c8*/ 	.word	0x00001970


	//   ....[7]....
        /*00cc*/ 	.word	0x00001990


	//   ....[8]....
        /*00d0*/ 	.word	0x000019b0


	//   ....[9]....
        /*00d4*/ 	.word	0x000019d0


	//   ....[10]....
        /*00d8*/ 	.word	0x00001af0


	//   ....[11]....
        /*00dc*/ 	.word	0x00001b30


	//   ....[12]....
        /*00e0*/ 	.word	0x00001b40


	//   ....[13]....
        /*00e4*/ 	.word	0x00001b50


	//   ....[14]....
        /*00e8*/ 	.word	0x00001bd0


	//   ....[15]....
        /*00ec*/ 	.word	0x00001c30


	//   ....[16]....
        /*00f0*/ 	.word	0x00001d00


	//   ....[17]....
        /*00f4*/ 	.word	0x00001d10


	//   ....[18]....
        /*00f8*/ 	.word	0x00003620


	//   ....[19]....
        /*00fc*/ 	.word	0x00003690


	//   ....[20]....
        /*0100*/ 	.word	0x000036f0


	//   ....[21]....
        /*0104*/ 	.word	0x00003750


	//   ....[22]....
        /*0108*/ 	.word	0x000037b0


	//   ....[23]....
        /*010c*/ 	.word	0x00004220


	//   ....[24]....
        /*0110*/ 	.word	0x00004280


	//   ....[25]....
        /*0114*/ 	.word	0x000042e0


	//   ....[26]....
        /*0118*/ 	.word	0x00004340


	//   ....[27]....
        /*011c*/ 	.word	0x000043a0


	//----- nvinfo : EIATTR_EXIT_INSTR_OFFSETS
	.align		4
.L_2185:
        /*0120*/ 	.byte	0x04, 0x1c
        /*0122*/ 	.short	(.L_2187 - .L_2186)


	//   ....[0]....
.L_2186:
        /*0124*/ 	.word	0x00000050


	//   ....[1]....
        /*0128*/ 	.word	0x000035d0


	//----- nvinfo : EIATTR_MAX_THREADS
	.align		4
.L_2187:
        /*012c*/ 	.byte	0x04, 0x05
        /*012e*/ 	.short	(.L_2189 - .L_2188)
.L_2188:
        /*0130*/ 	.word	0x00000080
        /*0134*/ 	.word	0x00000001
        /*0138*/ 	.word	0x00000001


	//----- nvinfo : EIATTR_CRS_STACK_SIZE
	.align		4
.L_2189:
        /*013c*/ 	.byte	0x04, 0x1e
        /*013e*/ 	.short	(.L_2191 - .L_2190)
.L_2190:
        /*0140*/ 	.word	0x00000000
.L_2191:


//--------------------- .nv.info._ZN10layer_norm13ln_fwd_kernelINS_13Kernel_traitsI6__halffS2_fjLj10240ELj1ELj1ELj4ELj16ENS_18Kernel_traits_baseILj10240ES2_fS2_fjLj128EEEEEEEvNS_9FwdParamsE --------------------------
	.section	.nv.info._ZN10layer_norm13ln_fwd_kernelINS_13Kernel_traitsI6__halffS2_fjLj10240ELj1ELj1ELj4ELj16ENS_18Kernel_traits_baseILj10240ES2_fS2_fjLj128EEEEEEEvNS_9FwdParamsE,"",@"SHT_CUDA_INFO"
	.sectionflags	@""
	.align	4


	//----- nvinfo : EIATTR_CUDA_API_VERSION
	.align		4
        /*0000*/ 	.byte	0x04, 0x37
        /*0002*/ 	.short	(.L_2193 - .L_2192)
.L_2192:
        /*0004*/ 	.word	0x00000082


	//----- nvinfo : EIATTR_SW2861232_WAR
	.align		4
.L_2193:
        /*0008*/ 	.byte	0x01, 0x35
	.zero		2


	//----- nvinfo : EIATTR_PARAM_CBANK
	.align		4
        /*000c*/ 	.byte	0x04, 0x0a
        /*000e*/ 	.short	(.L_2195 - .L_2194)
	.align		4
.L_2194:
        /*0010*/ 	.word	index@(.nv.constant0._ZN10layer_norm13ln_fwd_kernelINS_13Kernel_traitsI6__halffS2_fjLj10240ELj1ELj1ELj4ELj16ENS_18Kernel_traits_baseILj10240ES2_fS2_fjLj128EEEEEEEvNS_9FwdParamsE)
        /*0014*/ 	.short	0x0160
        /*0016*/ 	.short	0x0058


	//----- nvinfo : EIATTR_CBANK_PARAM_SIZE
	.align		4
.L_2195:
        /*0018*/ 	.byte	0x03, 0x19
        /*001a*/ 	.short	0x0058


	//----- nvinfo : EIATTR_KPARAM_INFO
	.align		4
        /*001c*/ 	.byte	0x04, 0x17
        /*001e*/ 	.short	(.L_2197 - .L_2196)
.L_2196:
        /*0020*/ 	.word	0x00000000
        /*0024*/ 	.short	0x0000
        /*0026*/ 	.short	0x0000
        /*0028*/ 	.byte	0x00, 0xf0, 0x61, 0x01


	//----- nvinfo : EIATTR_MAXREG_COUNT
	.align		4
.L_2197:
        /*002c*/ 	.byte	0x03, 0x1b
        /*002e*/ 	.short	0x00ff


	//----- nvinfo : EIATTR_NUM_BARRIERS
	.align		4
        /*0030*/ 	.byte	0x02, 0x4c
        /*0032*/ 	.byte	0x01
	.zero		1


	//----- nvinfo : EIATTR_MERCURY_ISA_VERSION
	.align		4
        /*0034*/ 	.byte	0x03, 0x5f
        /*0036*/ 	.short	0x0000


	//----- nvinfo : EIATTR_COOP_GROUP_MASK_REGIDS
	.align		4
        /*0038*/ 	.byte	0x04, 0x29
        /*003a*/ 	.short	(.L_2199 - .L_2198)


	//   ....[0]....
.L_2198:
        /*003c*/ 	.word	0xffffffff


	//   ....[1]....
        /*0040*/ 	.word	0xffffffff


	//   ....[2]....
        /*0044*/ 	.word	0xffffffff


	//   ....[3]....
        /*0048*/ 	.word	0xffffffff


	//   ....[4]....
        /*004c*/ 	.word	0xffffffff


	//   ....[5]....
        /*0050*/ 	.word	0xffffffff


	//   ....[6]....
        /*0054*/ 	.word	0xffffffff


	//   ....[7]....
        /*0058*/ 	.word	0xffffffff


	//   ....[8]....
        /*005c*/ 	.word	0xffffffff


	//   ....[9]....
        /*0060*/ 	.word	0xffffffff


	//   ....[10]....
        /*0064*/ 	.word	0xffffffff


	//   ....[11]....
        /*0068*/ 	.word	0xffffffff


	//   ....[12]....
        /*006c*/ 	.word	0xffffffff


	//   ....[13]....
        /*0070*/ 	.word	0xffffffff


	//   ....[14]....
        /*0074*/ 	.word	0xffffffff


	//   ....[15]....
        /*0078*/ 	.word	0xffffffff


	//   ....[16]....
        /*007c*/ 	.word	0xffffffff


	//   ....[17]....
        /*0080*/ 	.word	0xffffffff


	//   ....[18]....
        /*0084*/ 	.word	0xffffffff


	//   ....[19]....
        /*0088*/ 	.word	0xffffffff


	//   ....[20]....
        /*008c*/ 	.word	0xffffffff


	//   ....[21]....
        /*0090*/ 	.word	0xffffffff


	//   ....[22]....
        /*0094*/ 	.word	0xffffffff


	//   ....[23]....
        /*0098*/ 	.word	0xffffffff


	//   ....[24]....
        /*009c*/ 	.word	0xffffffff


	//   ....[25]....
        /*00a0*/ 	.word	0xffffffff


	//   ....[26]....
        /*00a4*/ 	.word	0xffffffff


	//   ....[27]....
        /*00a8*/ 	.word	0xffffffff


	//----- nvinfo : EIATTR_COOP_GROUP_INSTR_OFFSETS
	.align		4
.L_2199:
        /*00ac*/ 	.byte	0x04, 0x28
        /*00ae*/ 	.short	(.L_2201 - .L_2200)


	//   ....[0]....
.L_2200:
        /*00b0*/ 	.word	0x00000cb0


	//   ....[1]....
        /*00b4*/ 	.word	0x00000ce0


	//   ....[2]....
        /*00b8*/ 	.word	0x00000d00


	//   ....[3]....
        /*00bc*/ 	.word	0x00000d20


	//   ....[4]....
        /*00c0*/ 	.word	0x00000d40


	//   ....[5]....
        /*00c4*/ 	.word	0x00001770


	//   ....[6]....
        /*00c8*/ 	.word	0x00001790


	//   ....[7]....
        /*00cc*/ 	.word	0x000017b0


	//   ....[8]....
        /*00d0*/ 	.word	0x000017d0


	//   ....[9]....
        /*00d4*/ 	.word	0x000017f0


	//   ....[10]....
        /*00d8*/ 	.word	0x00001900


	//   ....[11]....
        /*00dc*/ 	.word	0x00001940


	//   ....[12]....
        /*00e0*/ 	.word	0x00001950


	//   ....[13]....
        /*00e4*/ 	.word	0x00001960


	//   ....[14]....
        /*00e8*/ 	.word	0x00001a20


	//   ....[15]....
        /*00ec*/ 	.word	0x00001a80


	//   ....[16]....
        /*00f0*/ 	.word	0x00001b10


	//   ....[17]....
        /*00f4*/ 	.word	0x00001ba0


	//   ....[18]....
        /*00f8*/ 	.word	0x00004490


	//   ....[19]....
        /*00fc*/ 	.word	0x00004500


	//   ....[20]....
        /*0100*/ 	.word	0x00004560


	//   ....[21]....
        /*0104*/ 	.word	0x000045c0


	//   ....[22]....
        /*0108*/ 	.word	0x00004620


	//   ....[23]....
        /*010c*/ 	.word	0x00005090


	//   ....[24]....
        /*0110*/ 	.word	0x000050f0


	//   ....[25]....
        /*0114*/ 	.word	0x00005150


	//   ....[26]....
        /*0118*/ 	.word	0x000051b0


	//   ....[27]....
        /*011c*/ 	.word	0x00005210


	//----- nvinfo : EIATTR_EXIT_INSTR_OFFSETS
	.align		4
.L_2201:
        /*0120*/ 	.byte	0x04, 0x1c
        /*0122*/ 	.short	(.L_2203 - .L_2202)


	//   ....[0]....
.L_2202:
        /*0124*/ 	.word	0x00000050


	//   ....[1]....
        /*0128*/ 	.word	0x00004440


	//----- nvinfo : EIATTR_MAX_THREADS
	.align		4
.L_2203:
        /*012c*/ 	.byte	0x04, 0x05
        /*012e*/ 	.short	(.L_2205 - .L_2204)
.L_2204:
        /*0130*/ 	.word	0x00000080
        /*0134*/ 	.word	0x00000001
        /*0138*/ 	.word	0x00000001


	//----- nvinfo : EIATTR_CRS_STACK_SIZE
	.align		4
.L_2205:
        /*013c*/ 	.byte	0x04, 0x1e
        /*013e*/ 	.short	(.L_2207 - .L_2206)
.L_2206:
        /*0140*/ 	.word	0x00000000
.L_2207:


//--------------------- .nv.info._ZN10layer_norm13ln_fwd_kernelINS_13Kernel_traitsI6__halfS2_S2_fjLj10240ELj1ELj1ELj4ELj16ENS_18Kernel_traits_baseILj10240ES2_S2_S2_fjLj128EEEEEEEvNS_9FwdParamsE --------------------------
	.section	.nv.info._ZN10layer_norm13ln_fwd_kernelINS_13Kernel_traitsI6__halfS2_S2_fjLj10240ELj1ELj1ELj4ELj16ENS_18Kernel_traits_baseILj10240ES2_S2_S2_fjLj128EEEEEEEvNS_9FwdParamsE,"",@"SHT_CUDA_INFO"
	.sectionflags	@""
	.align	4


	//----- nvinfo : EIATTR_CUDA_API_VERSION
	.align		4
        /*0000*/ 	.byte	0x04, 0x37
        /*0002*/ 	.short	(.L_2209 - .L_2208)
.L_2208:
        /*0004*/ 	.word	0x00000082


	//----- nvinfo : EIATTR_SW2861232_WAR
	.align		4
.L_2209:
        /*0008*/ 	.byte	0x01, 0x35
	.zero		2


	//----- nvinfo : EIATTR_PARAM_CBANK
	.align		4
        /*000c*/ 	.byte	0x04, 0x0a
        /*000e*/ 	.short	(.L_2211 - .L_2210)
	.align		4
.L_2210:
        /*0010*/ 	.word	index@(.nv.constant0._ZN10layer_norm13ln_fwd_kernelINS_13Kernel_traitsI6__halfS2_S2_fjLj10240ELj1ELj1ELj4ELj16ENS_18Kernel_traits_baseILj10240ES2_S2_S2_fjLj128EEEEEEEvNS_9FwdParamsE)
        /*0014*/ 	.short	0x0160
        /*0016*/ 	.short	0x0058


	//----- nvinfo : EIATTR_CBANK_PARAM_SIZE
	.align		4
.L_2211:
        /*0018*/ 	.byte	0x03, 0x19
        /*001a*/ 	.short	0x0058


	//----- nvinfo : EIATTR_KPARAM_INFO
	.align		4
        /*001c*/ 	.byte	0x04, 0x17
        /*001e*/ 	.short	(.L_2213 - .L_2212)
.L_2212:
        /*0020*/ 	.word	0x00000000
        /*0024*/ 	.short	0x0000
        /*0026*/ 	.short	0x0000
        /*0028*/ 	.byte	0x00, 0xf0, 0x61, 0x01


	//----- nvinfo : EIATTR_MAXREG_COUNT
	.align		4
.L_2213:
        /*002c*/ 	.byte	0x03, 0x1b
        /*002e*/ 	.short	0x00ff


	//----- nvinfo : EIATTR_NUM_BARRIERS
	.align		4
        /*0030*/ 	.byte	0x02, 0x4c
        /*0032*/ 	.byte	0x01
	.zero		1


	//----- nvinfo : EIATTR_MERCURY_ISA_VERSION
	.align		4
        /*0034*/ 	.byte	0x03, 0x5f
        /*0036*/ 	.short	0x0000


	//----- nvinfo : EIATTR_COOP_GROUP_MASK_REGIDS
	.align		4
        /*0038*/ 	.byte	0x04, 0x29
        /*003a*/ 	.short	(.L_2215 - .L_2214)


	//   ....[0]....
.L_2214:
        /*003c*/ 	.word	0xffffffff


	//   ....[1]....
        /*0040*/ 	.word	0xffffffff


	//   ....[2]....
        /*0044*/ 	.word	0xffffffff


	//   ....[3]....
        /*0048*/ 	.word	0xffffffff


	//   ....[4]....
        /*004c*/ 	.word	0xffffffff


	//   ....[5]....
        /*0050*/ 	.word	0xffffffff


	//   ....[6]....
        /*0054*/ 	.word	0xffffffff


	//   ....[7]....
        /*0058*/ 	.word	0xffffffff


	//   ....[8]....
        /*005c*/ 	.word	0xffffffff


	//   ....[9]....
        /*0060*/ 	.word	0xffffffff


	//   ....[10]....
        /*0064*/ 	.word	0xffffffff


	//   ....[11]....
        /*0068*/ 	.word	0xffffffff


	//   ....[12]....
        /*006c*/ 	.word	0xffffffff


	//   ....[13]....
        /*0070*/ 	.word	0xffffffff


	//   ....[14]....
        /*0074*/ 	.word	0xffffffff


	//   ....[15]....
        /*0078*/ 	.word	0xffffffff


	//   ....[16]....
        /*007c*/ 	.word	0xffffffff


	//   ....[17]....
        /*0080*/ 	.word	0xffffffff


	//   ....[18]....
        /*0084*/ 	.word	0xffffffff


	//   ....[19]....
        /*0088*/ 	.word	0xffffffff


	//   ....[20]....
        /*008c*/ 	.word	0xffffffff


	//   ....[21]....
        /*0090*/ 	.word	0xffffffff


	//   ....[22]....
        /*0094*/ 	.word	0xffffffff


	//   ....[23]....
        /*0098*/ 	.word	0xffffffff


	//   ....[24]....
        /*009c*/ 	.word	0xffffffff


	//   ....[25]....
        /*00a0*/ 	.word	0xffffffff


	//   ....[26]....
        /*00a4*/ 	.word	0xffffffff


	//   ....[27]....
        /*00a8*/ 	.word	0xffffffff


	//----- nvinfo : EIATTR_COOP_GROUP_INSTR_OFFSETS
	.align		4
.L_2215:
        /*00ac*/ 	.byte	0x04, 0x28
        /*00ae*/ 	.short	(.L_2217 - .L_2216)


	//   ....[0]....
.L_2216:
        /*00b0*/ 	.word	0x00000e90


	//   ....[1]....
        /*00b4*/ 	.word	0x00000ec0


	//   ....[2]....
        /*00b8*/ 	.word	0x00000ee0


	//   ....[3]....
        /*00bc*/ 	.word	0x00000f00


	//   ....[4]....
        /*00c0*/ 	.word	0x00000f20


	//   ....[5]....
        /*00c4*/ 	.word	0x00001950


	//   ....[6]....
        /*00c8*/ 	.word	0x00001970


	//   ....[7]....
        /*00cc*/ 	.word	0x00001990


	//   ....[8]....
        /*00d0*/ 	.word	0x000019b0


	//   ....[9]....
        /*00d4*/ 	.word	0x000019d0


	//   ....[10]....
        /*00d8*/ 	.word	0x00001ae0


	//   ....[11]....
        /*00dc*/ 	.word	0x00001b20


	//   ....[12]....
        /*00e0*/ 	.word	0x00001b30


	//   ....[13]....
        /*00e4*/ 	.word	0x00001b40


	//   ....[14]....
        /*00e8*/ 	.word	0x00001bc0


	//   ....[15]....
        /*00ec*/ 	.word	0x00001c20


	//   ....[16]....
        /*00f0*/ 	.word	0x00001cf0


	//   ....[17]....
        /*00f4*/ 	.word	0x00001d00


	//   ....[18]....
        /*00f8*/ 	.word	0x00002ea0


	//   ....[19]....
        /*00fc*/ 	.word	0x00002f10


	//   ....[20]....
        /*0100*/ 	.word	0x00002f70


	//   ....[21]....
        /*0104*/ 	.word	0x00002fd0


	//   ....[22]....
        /*0108*/ 	.word	0x00003030


	//   ....[23]....
        /*010c*/ 	.word	0x00003aa0


	//   ....[24]....
        /*0110*/ 	.word	0x00003b00


	//   ....[25]....
        /*0114*/ 	.word	0x00003b60


	//   ....[26]....
        /*0118*/ 	.word	0x00003bc0


	//   ....[27]....
        /*011c*/ 	.word	0x00003c20


	//----- nvinfo : EIATTR_EXIT_INSTR_OFFSETS
	.align		4
.L_2217:
        /*0120*/ 	.byte	0x04, 0x1c
        /*0122*/ 	.short	(.L_2219 - .L_2218)


	//   ....[0]....
.L_2218:
        /*0124*/ 	.word	0x00000050


	//   ....[1]....
        /*0128*/ 	.word	0x00002e50


	//----- nvinfo : EIATTR_MAX_THREADS
	.align		4
.L_2219:
        /*012c*/ 	.byte	0x04, 0x05
        /*012e*/ 	.short	(.L_2221 - .L_2220)
.L_2220:
        /*0130*/ 	.word	0x00000080
        /*0134*/ 	.word	0x00000001
        /*0138*/ 	.word	0x00000001


	//----- nvinfo : EIATTR_CRS_STACK_SIZE
	.align		4
.L_2221:
        /*013c*/ 	.byte	0x04, 0x1e
        /*013e*/ 	.short	(.L_2223 - .L_2222)
.L_2222:
        /*0140*/ 	.word	0x00000000
.L_2223:


//--------------------- .nv.info._ZN10layer_norm13ln_fwd_kernelINS_13Kernel_traitsIffffjLj10240ELj2ELj1ELj4ELj16ENS_18Kernel_traits_baseILj10240EffffjLj128EEEEEEEvNS_9FwdParamsE --------------------------
	.section	.nv.info._ZN10layer_norm13ln_fwd_kernelINS_13Kernel_traitsIffffjLj10240ELj2ELj1ELj4ELj16ENS_18Kernel_traits_baseILj10240EffffjLj128EEEEEEEvNS_9FwdParamsE,"",@"SHT_CUDA_INFO"
	.sectionflags	@""
	.align	4


	//----- nvinfo : EIATTR_CUDA_API_VERSION
	.align		4
        /*0000*/ 	.byte	0x04, 0x37
        /*0002*/ 	.short	(.L_2225 - .L_2224)
.L_2224:
        /*0004*/ 	.word	0x00000082


	//----- nvinfo : EIATTR_SW2861232_WAR
	.align		4
.L_2225:
        /*0008*/ 	.byte	0x01, 0x35
	.zero		2


	//----- nvinfo : EIATTR_PARAM_CBANK
	.align		4
        /*000c*/ 	.byte	0x04, 0x0a
        /*000e*/ 	.short	(.L_2227 - .L_2226)
	.align		4
.L_2226:
        /*0010*/ 	.word	index@(.nv.constant0._ZN10layer_norm13ln_fwd_kernelINS_13Kernel_traitsIffffjLj10240ELj2ELj1ELj4ELj16ENS_18Kernel_traits_baseILj10240EffffjLj128EEEEEEEvNS_9FwdParamsE)
        /*0014*/ 	.short	0x0160
        /*0016*/ 	.short	0x0058


	//----- nvinfo : EIATTR_CBANK_PARAM_SIZE
	.align		4
.L_2227:
        /*0018*/ 	.byte	0x03, 0x19
        /*001a*/ 	.short	0x0058


	//----- nvinfo : EIATTR_KPARAM_INFO
	.align		4
        /*001c*/ 	.byte	0x04, 0x17
        /*001e*/ 	.short	(.L_2229 - .L_2228)
.L_2228:
        /*0020*/ 	.word	0x00000000
        /*0024*/ 	.short	0x0000
        /*0026*/ 	.short	0x0000
        /*0028*/ 	.byte	0x00, 0xf0, 0x61, 0x01


	//----- nvinfo : EIATTR_MAXREG_COUNT
	.align		4
.L_2229:
        /*002c*/ 	.byte	0x03, 0x1b
        /*002e*/ 	.short	0x00ff


	//----- nvinfo : EIATTR_NUM_BARRIERS
	.align		4
        /*0030*/ 	.byte	0x02, 0x4c
        /*0032*/ 	.byte	0x01
	.zero		1


	//----- nvinfo : EIATTR_MERCURY_ISA_VERSION
	.align		4
        /*0034*/ 	.byte	0x03, 0x5f
        /*0036*/ 	.short	0x0000


	//----- nvinfo : EIATTR_COOP_GROUP_MASK_REGIDS
	.align		4
        /*0038*/ 	.byte	0x04, 0x29
        /*003a*/ 	.short	(.L_2231 - .L_2230)


	//   ....[0]....
.L_2230:
        /*003c*/ 	.word	0xffffffff


	//   ....[1]....
        /*0040*/ 	.word	0xffffffff


	//   ....[2]....
        /*0044*/ 	.word	0xffffffff


	//   ....[3]....
        /*0048*/ 	.word	0xffffffff


	//   ....[4]....
        /*004c*/ 	.word	0xffffffff


	//   ....[5]....
        /*0050*/ 	.word	0xffffffff


	//   ....[6]....
        /*0054*/ 	.word	0xffffffff


	//   ....[7]....
        /*0058*/ 	.word	0xffffffff


	//   ....[8]....
        /*005c*/ 	.word	0xffffffff


	//   ....[9]....
        /*0060*/ 	.word	0xffffffff


	//   ....[10]....
        /*0064*/ 	.word	0xffffffff


	//   ....[11]....
        /*0068*/ 	.word	0xffffffff


	//   ....[12]....
        /*006c*/ 	.word	0xffffffff


	//   ....[13]....
        /*0070*/ 	.word	0xffffffff


	//   ....[14]....
        /*0074*/ 	.word	0xffffffff


	//   ....[15]....
        /*0078*/ 	.word	0xffffffff


	//   ....[16]....
        /*007c*/ 	.word	0xffffffff


	//   ....[17]....
        /*0080*/ 	.word	0xffffffff


	//   ....[18]....
        /*0084*/ 	.word	0xffffffff


	//   ....[19]....
        /*0088*/ 	.word	0xffffffff


	//   ....[20]....
        /*008c*/ 	.word	0xffffffff


	//   ....[21]....
        /*0090*/ 	.word	0xffffffff


	//   ....[22]....
        /*0094*/ 	.word	0xffffffff


	//   ....[23]....
        /*0098*/ 	.word	0xffffffff


	//   ....[24]....
        /*009c*/ 	.word	0xffffffff


	//   ....[25]....
        /*00a0*/ 	.word	0xffffffff


	//   ....[26]....
        /*00a4*/ 	.word	0xffffffff


	//   ....[27]....
        /*00a8*/ 	.word	0xffffffff


	//   ....[28]....
        /*00ac*/ 	.word	0xffffffff


	//   ....[29]....
        /*00b0*/ 	.word	0xffffffff


	//   ....[30]....
        /*00b4*/ 	.word	0xffffffff


	//   ....[31]....
        /*00b8*/ 	.word	0xffffffff


	//   ....[32]....
        /*00bc*/ 	.word	0xffffffff


	//----- nvinfo : EIATTR_COOP_GROUP_INSTR_OFFSETS
	.align		4
.L_2231:
        /*00c0*/ 	.byte	0x04, 0x28
        /*00c2*/ 	.short	(.L_2233 - .L_2232)


	//   ....[0]....
.L_2232:
        /*00c4*/ 	.word	0x000007c0


	//   ....[1]....
        /*00c8*/ 	.word	0x000007f0


	//   ....[2]....
        /*00cc*/ 	.word	0x00000810


	//   ....[3]....
        /*00d0*/ 	.word	0x00000830


	//   ....[4]....
        /*00d4*/ 	.word	0x00000850


	//   ....[5]....
        /*00d8*/ 	.word	0x00000d80


	//   ....[6]....
        /*00dc*/ 	.word	0x00000da0


	//   ....[7]....
        /*00e0*/ 	.word	0x00000dc0


	//   ....[8]....
        /*00e4*/ 	.word	0x00000de0


	//   ....[9]....
        /*00e8*/ 	.word	0x00000e00


	//   ....[10]....
        /*00ec*/ 	.word	0x00000ef0


	//   ....[11]....
        /*00f0*/ 	.word	0x00000f30


	//   ....[12]....
        /*00f4*/ 	.word	0x00000f40


	//   ....[13]....
        /*00f8*/ 	.word	0x00000f50


	//   ....[14]....
        /*00fc*/ 	.word	0x00000fe0


	//   ....[15]....
        /*0100*/ 	.word	0x00001010


	//   ....[16]....
        /*0104*/ 	.word	0x00001110


	//   ....[17]....
        /*0108*/ 	.word	0x00001140


	//   ....[18]....
        /*010c*/ 	.word	0x000013a0


	//   ....[19]....
        /*0110*/ 	.word	0x00001430


	//   ....[20]....
        /*0114*/ 	.word	0x00001440


	//   ....[21]....
        /*0118*/ 	.word	0x00001510


	//   ....[22]....
        /*011c*/ 	.word	0x00001540


	//   ....[23]....
        /*0120*/ 	.word	0x00002020


	//   ....[24]....
        /*0124*/ 	.word	0x00002090


	//   ....[25]....
        /*0128*/ 	.word	0x000020f0


	//   ....[26]....
        /*012c*/ 	.word	0x00002150


	//   ....[27]....
        /*0130*/ 	.word	0x000021b0


	//   ....[28]....
        /*0134*/ 	.word	0x00002720


	//   ....[29]....
        /*0138*/ 	.word	0x00002780


	//   ....[30]....
        /*013c*/ 	.word	0x000027e0


	//   ....[31]....
        /*0140*/ 	.word	0x00002840


	//   ....[32]....
        /*0144*/ 	.word	0x000028a0


	//----- nvinfo : EIATTR_EXIT_INSTR_OFFSETS
	.align		4
.L_2233:
        /*0148*/ 	.byte	0x04, 0x1c
        /*014a*/ 	.short	(.L_2235 - .L_2234)


	//   ....[0]....
.L_2234:
        /*014c*/ 	.word	0x00000070


	//   ....[1]....
        /*0150*/ 	.word	0x00001fd0


	//----- nvinfo : EIATTR_MAX_THREADS
	.align		4
.L_2235:
        /*0154*/ 	.byte	0x04, 0x05
        /*0156*/ 	.short	(.L_2237 - .L_2236)
.L_2236:
        /*0158*/ 	.word	0x00000080
        /*015c*/ 	.word	0x00000001
        /*0160*/ 	.word	0x00000001


	//----- nvinfo : EIATTR_CRS_STACK_SIZE
	.align		4
.L_2237:
        /*0164*/ 	.byte	0x04, 0x1e
        /*0166*/ 	.short	(.L_2239 - .L_2238)
.L_2238:
        /*0168*/ 	.word	0x00000000
.L_2239:


//--------------------- .nv.info._ZN10layer_norm13ln_fwd_kernelINS_13Kernel_traitsI13__nv_bfloat16fS2_fjLj8192ELj1ELj1ELj4ELj16ENS_18Kernel_traits_baseILj8192ES2_fS2_fjLj128EEEEEEEvNS_9FwdParamsE --------------------------
	.section	.nv.info._ZN10layer_norm13ln_fwd_kernelINS_13Kernel_traitsI13__nv_bfloat16fS2_fjLj8192ELj1ELj1ELj4ELj16ENS_18Kernel_traits_baseILj8192ES2_fS2_fjLj128EEEEEEEvNS_9FwdParamsE,"",@"SHT_CUDA_INFO"
	.sectionflags	@""
	.align	4


	//----- nvinfo : EIATTR_CUDA_API_VERSION
	.align		4
        /*0000*/ 	.byte	0x04, 0x37
        /*0002*/ 	.short	(.L_2241 - .L_2240)
.L_2240:
        /*0004*/ 	.word	0x00000082


	//----- nvinfo : EIATTR_SW2861232_WAR
	.align		4
.L_2241:
        /*0008*/ 	.byte	0x01, 0x35
	.zero		2


	//----- nvinfo : EIATTR_PARAM_CBANK
	.align		4
        /*000c*/ 	.byte	0x04, 0x0a
        /*000e*/ 	.short	(.L_2243 - .L_2242)
	.align		4
.L_2242:
        /*0010*/ 	.word	index@(.nv.constant0._ZN10layer_norm13ln_fwd_kernelINS_13Kernel_traitsI13__nv_bfloat16fS2_fjLj8192ELj1ELj1ELj4ELj16ENS_18Kernel_traits_baseILj8192ES2_fS2_fjLj128EEEEEEEvNS_9FwdParamsE)
        /*0014*/ 	.short	0x0160
        /*0016*/ 	.short	0x0058


	//----- nvinfo : EIATTR_CBANK_PARAM_SIZE
	.align		4
.L_2243:
        /*0018*/ 	.byte	0x03, 0x19
        /*001a*/ 	.short	0x0058


	//----- nvinfo : EIATTR_KPARAM_INFO
	.align		4
        /*001c*/ 	.byte	0x04, 0x17
        /*001e*/ 	.short	(.L_2245 - .L_2244)
.L_2244:
        /*0020*/ 	.word	0x00000000
        /*0024*/ 	.short	0x0000
        /*0026*/ 	.short	0x0000
        /*0028*/ 	.byte	0x00, 0xf0, 0x61, 0x01


	//----- nvinfo : EIATTR_MAXREG_COUNT
	.align		4
.L_2245:
        /*002c*/ 	.byte	0x03, 0x1b
        /*002e*/ 	.short	0x00ff


	//----- nvinfo : EIATTR_NUM_BARRIERS
	.align		4
        /*0030*/ 	.byte	0x02, 0x4c
        /*0032*/ 	.byte	0x01
	.zero		1


	//----- nvinfo : EIATTR_MERCURY_ISA_VERSION
	.align		4
        /*0034*/ 	.byte	0x03, 0x5f
        /*0036*/ 	.short	0x0000


	//----- nvinfo : EIATTR_COOP_GROUP_MASK_REGIDS
	.align		4
        /*0038*/ 	.byte	0x04, 0x29
        /*003a*/ 	.short	(.L_2247 - .L_2246)


	//   ....[0]....
.L_2246:
        /*003c*/ 	.word	0xffffffff


	//   ....[1]....
        /*0040*/ 	.word	0xffffffff


	//   ....[2]....
        /*0044*/ 	.word	0xffffffff


	//   ....[3]....
        /*0048*/ 	.word	0xffffffff


	//   ....[4]....
        /*004c*/ 	.word	0xffffffff


	//   ....[5]....
        /*0050*/ 	.word	0xffffffff


	//   ....[6]....
        /*0054*/ 	.word	0xffffffff


	//   ....[7]....
        /*0058*/ 	.word	0xffffffff


	//   ....[8]....
        /*005c*/ 	.word	0xffffffff


	//   ....[9]....
        /*0060*/ 	.word	0xffffffff


	//   ....[10]....
        /*0064*/ 	.word	0xffffffff


	//   ....[11]....
        /*0068*/ 	.word	0xffffffff


	//   ....[12]....
        /*006c*/ 	.word	0xffffffff


	//   ....[13]....
        /*0070*/ 	.word	0xffffffff


	//   ....[14]....
        /*0074*/ 	.word	0xffffffff


	//   ....[15]....
        /*0078*/ 	.word	0xffffffff


	//   ....[16]....
        /*007c*/ 	.word	0xffffffff


	//   ....[17]....
        /*0080*/ 	.word	0xffffffff


	//   ....[18]....
        /*0084*/ 	.word	0xffffffff


	//   ....[19]....
        /*0088*/ 	.word	0xffffffff


	//   ....[20]....
        /*008c*/ 	.word	0xffffffff


	//   ....[21]....
        /*0090*/ 	.word	0xffffffff


	//   ....[22]....
        /*0094*/ 	.word	0xffffffff


	//   ....[23]....
        /*0098*/ 	.word	0xffffffff


	//   ....[24]....
        /*009c*/ 	.word	0xffffffff


	//   ....[25]....
        /*00a0*/ 	.word	0xffffffff


	//   ....[26]....
        /*00a4*/ 	.word	0xffffffff


	//   ....[27]....
        /*00a8*/ 	.word	0xffffffff


	//----- nvinfo : EIATTR_COOP_GROUP_INSTR_OFFSETS
	.align		4
.L_2247:
        /*00ac*/ 	.byte	0x04, 0x28
        /*00ae*/ 	.short	(.L_2249 - .L_2248)


	//   ....[0]....
.L_2248:
        /*00b0*/ 	.word	0x00000a80


	//   ....[1]....
        /*00b4*/ 	.word	0x00000ab0


	//   ....[2]....
        /*00b8*/ 	.word	0x00000ad0


	//   ....[3]....
        /*00bc*/ 	.word	0x00000af0


	//   ....[4]....
        /*00c0*/ 	.word	0x00000b10


	//   ....[5]....
        /*00c4*/ 	.word	0x00001340


	//   ....[6]....
        /*00c8*/ 	.word	0x00001360


	//   ....[7]....
        /*00cc*/ 	.word	0x00001380


	//   ....[8]....
        /*00d0*/ 	.word	0x000013a0


	//   ....[9]....
        /*00d4*/ 	.word	0x000013c0


	//   ....[10]....
        /*00d8*/ 	.word	0x00001510


	//   ....[11]....
        /*00dc*/ 	.word	0x00001550


	//   ....[12]....
        /*00e0*/ 	.word	0x00001560


	//   ....[13]....
        /*00e4*/ 	.word	0x00001570


	//   ....[14]....
        /*00e8*/ 	.word	0x000015f0


	//   ....[15]....
        /*00ec*/ 	.word	0x00001670


	//   ....[16]....
        /*00f0*/ 	.word	0x00001700


	//   ....[17]....
        /*00f4*/ 	.word	0x000017b0


	//   ....[18]....
        /*00f8*/ 	.word	0x00003b60


	//   ....[19]....
        /*00fc*/ 	.word	0x00003bd0


	//   ....[20]....
        /*0100*/ 	.word	0x00003c30


	//   ....[21]....
        /*0104*/ 	.word	0x00003c90


	//   ....[22]....
        /*0108*/ 	.word	0x00003cf0


	//   ....[23]....
        /*010c*/ 	.word	0x00004560


	//   ....[24]....
        /*0110*/ 	.word	0x000045c0


	//   ....[25]....
        /*0114*/ 	.word	0x00004620


	//   ....[26]....
        /*0118*/ 	.word	0x00004680


	//   ....[27]....
        /*011c*/ 	.word	0x000046e0


	//----- nvinfo : EIATTR_EXIT_INSTR_OFFSETS
	.align		4
.L_2249:
        /*0120*/ 	.byte	0x04, 0x1c
        /*0122*/ 	.short	(.L_2251 - .L_2250)


	//   ....[0]....
.L_2250:
        /*0124*/ 	.word	0x00000050


	//   ....[1]....
        /*0128*/ 	.word	0x00003b10


	//----- nvinfo : EIATTR_MAX_THREADS
	.align		4
.L_2251:
        /*012c*/ 	.byte	0x04, 0x05
        /*012e*/ 	.short	(.L_2253 - .L_2252)
.L_2252:
        /*0130*/ 	.word	0x00000080
        /*0134*/ 	.word	0x00000001
        /*0138*/ 	.word	0x00000001


	//----- nvinfo : EIATTR_CRS_STACK_SIZE
	.align		4
.L_2253:
        /*013c*/ 	.byte	0x04, 0x1e
        /*013e*/ 	.short	(.L_2255 - .L_2254)
.L_2254:
        /*0140*/ 	.word	0x00000000
.L_2255:


//--------------------- .nv.info._ZN10layer_norm13ln_fwd_kernelINS_13Kernel_traitsI13__nv_bfloat16S2_S2_fjLj8192ELj1ELj1ELj4ELj16ENS_18Kernel_traits_baseILj8192ES2_S2_S2_fjLj128EEEEEEEvNS_9FwdParamsE --------------------------
	.section	.nv.info._ZN10layer_norm13ln_fwd_kernelINS_13Kernel_traitsI13__nv_bfloat16S2_S2_fjLj8192ELj1ELj1ELj4ELj16ENS_18Kernel_traits_baseILj8192ES2_S2_S2_fjLj128EEEEEEEvNS_9FwdParamsE,"",@"SHT_CUDA_INFO"
	.sectionflags	@""
	.align	4


	//----- nvinfo : EIATTR_CUDA_API_VERSION
	.align		4
        /*0000*/ 	.byte	0x04, 0x37
        /*0002*/ 	.short	(.L_2257 - .L_2256)
.L_2256:
        /*0004*/ 	.word	0x00000082


	//----- nvinfo : EIATTR_SW2861232_WAR
	.align		4
.L_2257:
        /*0008*/ 	.byte	0x01, 0x35
	.zero		2


	//----- nvinfo : EIATTR_PARAM_CBANK
	.align		4
        /*000c*/ 	.byte	0x04, 0x0a
        /*000e*/ 	.short	(.L_2259 - .L_2258)
	.align		4
.L_2258:
        /*0010*/ 	.word	index@(.nv.constant0._ZN10layer_norm13ln_fwd_kernelINS_13Kernel_traitsI13__nv_bfloat16S2_S2_fjLj8192ELj1ELj1ELj4ELj16ENS_18Kernel_traits_baseILj8192ES2_S2_S2_fjLj128EEEEEEEvNS_9FwdParamsE)
        /*0014*/ 	.short	0x0160
        /*0016*/ 	.short	0x0058


	//----- nvinfo : EIATTR_CBANK_PARAM_SIZE
	.align		4
.L_2259:
        /*0018*/ 	.byte	0x03, 0x19
        /*001a*/ 	.short	0x0058


	//----- nvinfo : EIATTR_KPARAM_INFO
	.align		4
        /*001c*/ 	.byte	0x04, 0x17
        /*001e*/ 	.short	(.L_2261 - .L_2260)
.L_2260:
        /*0020*/ 	.word	0x00000000
        /*0024*/ 	.short	0x0000
        /*0026*/ 	.short	0x0000
        /*0028*/ 	.byte	0x00, 0xf0, 0x61, 0x01


	//----- nvinfo : EIATTR_MAXREG_COUNT
	.align		4
.L_2261:
        /*002c*/ 	.byte	0x03, 0x1b
        /*002e*/ 	.short	0x00ff


	//----- nvinfo : EIATTR_NUM_BARRIERS
	.align		4
        /*0030*/ 	.byte	0x02, 0x4c
        /*0032*/ 	.byte	0x01
	.zero		1


	//----- nvinfo : EIATTR_MERCURY_ISA_VERSION
	.align		4
        /*0034*/ 	.byte	0x03, 0x5f
        /*0036*/ 	.short	0x0000


	//----- nvinfo : EIATTR_COOP_GROUP_MASK_REGIDS
	.align		4
        /*0038*/ 	.byte	0x04, 0x29
        /*003a*/ 	.short	(.L_2263 - .L_2262)


	//   ....[0]....
.L_2262:
        /*003c*/ 	.word	0xffffffff


	//   ....[1]....
        /*0040*/ 	.word	0xffffffff


	//   ....[2]....
        /*0044*/ 	.word	0xffffffff


	//   ....[3]....
        /*0048*/ 	.word	0xffffffff


	//   ....[4]....
        /*004c*/ 	.word	0xffffffff


	//   ....[5]....
        /*0050*/ 	.word	0xffffffff


	//   ....[6]....
        /*0054*/ 	.word	0xffffffff


	//   ....[7]....
        /*0058*/ 	.word	0xffffffff


	//   ....[8]....
        /*005c*/ 	.word	0xffffffff


	//   ....[9]....
        /*0060*/ 	.word	0xffffffff


	//   ....[10]....
        /*0064*/ 	.word	0xffffffff


	//   ....[11]....
        /*0068*/ 	.word	0xffffffff


	//   ....[12]....
        /*006c*/ 	.word	0xffffffff


	//   ....[13]....
        /*0070*/ 	.word	0xffffffff


	//   ....[14]....
        /*0074*/ 	.word	0xffffffff


	//   ....[15]....
        /*0078*/ 	.word	0xffffffff


	//   ....[16]....
        /*007c*/ 	.word	0xffffffff


	//   ....[17]....
        /*0080*/ 	.word	0xffffffff


	//   ....[18]....
        /*0084*/ 	.word	0xffffffff


	//   ....[19]....
        /*0088*/ 	.word	0xffffffff


	//   ....[20]....
        /*008c*/ 	.word	0xffffffff


	//   ....[21]....
        /*0090*/ 	.word	0xffffffff


	//   ....[22]....
        /*0094*/ 	.word	0xffffffff


	//   ....[23]....
        /*0098*/ 	.word	0xffffffff


	//   ....[24]....
        /*009c*/ 	.word	0xffffffff


	//   ....[25]....
        /*00a0*/ 	.word	0xffffffff


	//   ....[26]....
        /*00a4*/ 	.word	0xffffffff


	//   ....[27]....
        /*00a8*/ 	.word	0xffffffff


	//----- nvinfo : EIATTR_COOP_GROUP_INSTR_OFFSETS
	.align		4
.L_2263:
        /*00ac*/ 	.byte	0x04, 0x28
        /*00ae*/ 	.short	(.L_2265 - .L_2264)


	//   ....[0]....
.L_2264:
        /*00b0*/ 	.word	0x00000c00


	//   ....[1]....
        /*00b4*/ 	.word	0x00000c30


	//   ....[2]....
        /*00b8*/ 	.word	0x00000c50


	//   ....[3]....
        /*00bc*/ 	.word	0x00000c70


	//   ....[4]....
        /*00c0*/ 	.word	0x00000c90


	//   ....[5]....
        /*00c4*/ 	.word	0x000014c0


	//   ....[6]....
        /*00c8*/ 	.word	0x000014e0


	//   ....[7]....
        /*00cc*/ 	.word	0x00001500


	//   ....[8]....
        /*00d0*/ 	.word	0x00001520


	//   ....[9]....
        /*00d4*/ 	.word	0x00001540


	//   ....[10]....
        /*00d8*/ 	.word	0x00001650


	//   ....[11]....
        /*00dc*/ 	.word	0x00001690


	//   ....[12]....
        /*00e0*/ 	.word	0x000016a0


	//   ....[13]....
        /*00e4*/ 	.word	0x000016b0


	//   ....[14]....
        /*00e8*/ 	.word	0x00001740


	//   ....[15]....
        /*00ec*/ 	.word	0x00001790


	//   ....[16]....
        /*00f0*/ 	.word	0x00001880


	//   ....[17]....
        /*00f4*/ 	.word	0x000018a0


	//   ....[18]....
        /*00f8*/ 	.word	0x00002d40


	//   ....[19]....
        /*00fc*/ 	.word	0x00002db0


	//   ....[20]....
        /*0100*/ 	.word	0x00002e10


	//   ....[21]....
        /*0104*/ 	.word	0x00002e70


	//   ....[22]....
        /*0108*/ 	.word	0x00002ed0


	//   ....[23]....
        /*010c*/ 	.word	0x00003740


	//   ....[24]....
        /*0110*/ 	.word	0x000037a0


	//   ....[25]....
        /*0114*/ 	.word	0x00003800


	//   ....[26]....
        /*0118*/ 	.word	0x00003860


	//   ....[27]....
        /*011c*/ 	.word	0x000038c0


	//----- nvinfo : EIATTR_EXIT_INSTR_OFFSETS
	.align		4
.L_2265:
        /*0120*/ 	.byte	0x04, 0x1c
        /*0122*/ 	.short	(.L_2267 - .L_2266)


	//   ....[0]....
.L_2266:
        /*0124*/ 	.word	0x00000050


	//   ....[1]....
        /*0128*/ 	.word	0x00002cf0


	//----- nvinfo : EIATTR_MAX_THREADS
	.align		4
.L_2267:
        /*012c*/ 	.byte	0x04, 0x05
        /*012e*/ 	.short	(.L_2269 - .L_2268)
.L_2268:
        /*0130*/ 	.word	0x00000080
        /*0134*/ 	.word	0x00000001
        /*0138*/ 	.word	0x00000001


	//----- nvinfo : EIATTR_CRS_STACK_SIZE
	.align		4
.L_2269:
        /*013c*/ 	.byte	0x04, 0x1e
        /*013e*/ 	.short	(.L_2271 - .L_2270)
.L_2270:
        /*0140*/ 	.word	0x00000000
.L_2271:


//--------------------- .nv.info._ZN10layer_norm13ln_fwd_kernelINS_13Kernel_traitsI6__halffS2_fjLj8192ELj1ELj1ELj4ELj16ENS_18Kernel_traits_baseILj8192ES2_fS2_fjLj128EEEEEEEvNS_9FwdParamsE --------------------------
	.section	.nv.info._ZN10layer_norm13ln_fwd_kernelINS_13Kernel_traitsI6__halffS2_fjLj8192ELj1ELj1ELj4ELj16ENS_18Kernel_traits_baseILj8192ES2_fS2_fjLj128EEEEEEEvNS_9FwdParamsE,"",@"SHT_CUDA_INFO"
	.sectionflags	@""
	.align	4


	//----- nvinfo : EIATTR_CUDA_API_VERSION
	.align		4
        /*0000*/ 	.byte	0x04, 0x37
        /*0002*/ 	.short	(.L_2273 - .L_2272)
.L_2272:
        /*0004*/ 	.word	0x00000082


	//----- nvinfo : EIATTR_SW2861232_WAR
	.align		4
.L_2273:
        /*0008*/ 	.byte	0x01, 0x35
	.zero		2


	//----- nvinfo : EIATTR_PARAM_CBANK
	.align		4
        /*000c*/ 	.byte	0x04, 0x0a
        /*000e*/ 	.short	(.L_2275 - .L_2274)
	.align		4
.L_2274:
        /*0010*/ 	.word	index@(.nv.constant0._ZN10layer_norm13ln_fwd_kernelINS_13Kernel_traitsI6__halffS2_fjLj8192ELj1ELj1ELj4ELj16ENS_18Kernel_traits_baseILj8192ES2_fS2_fjLj128EEEEEEEvNS_9FwdParamsE)
        /*0014*/ 	.short	0x0160
        /*0016*/ 	.short	0x0058


	//----- nvinfo : EIATTR_CBANK_PARAM_SIZE
	.align		4
.L_2275:
        /*0018*/ 	.byte	0x03, 0x19
        /*001a*/ 	.short	0x0058


	//----- nvinfo : EIATTR_KPARAM_INFO
	.align		4
        /*001c*/ 	.byte	0x04, 0x17
        /*001e*/ 	.short	(.L_2277 - .L_2276)
.L_2276:
        /*0020*/ 	.word	0x00000000
        /*0024*/ 	.short	0x0000
        /*0026*/ 	.short	0x0000
        /*0028*/ 	.byte	0x00, 0xf0, 0x61, 0x01


	//----- nvinfo : EIATTR_MAXREG_COUNT
	.align		4
.L_2277:
        /*002c*/ 	.byte	0x03, 0x1b
        /*002e*/ 	.short	0x00ff


	//----- nvinfo : EIATTR_NUM_BARRIERS
	.align		4
        /*0030*/ 	.byte	0x02, 0x4c
        /*0032*/ 	.byte	0x01
	.zero		1


	//----- nvinfo : EIATTR_MERCURY_ISA_VERSION
	.align		4
        /*0034*/ 	.byte	0x03, 0x5f
        /*0036*/ 	.short	0x0000


	//----- nvinfo : EIATTR_COOP_GROUP_MASK_REGIDS
	.align		4
        /*0038*/ 	.byte	0x04, 0x29
        /*003a*/ 	.short	(.L_2279 - .L_2278)


	//   ....[0]....
.L_2278:
        /*003c*/ 	.word	0xffffffff


	//   ....[1]....
        /*0040*/ 	.word	0xffffffff


	//   ....[2]....
        /*0044*/ 	.word	0xffffffff


	//   ....[3]....
        /*0048*/ 	.word	0xffffffff


	//   ....[4]....
        /*004c*/ 	.word	0xffffffff


	//   ....[5]....
        /*0050*/ 	.word	0xffffffff


	//   ....[6]....
        /*0054*/ 	.word	0xffffffff


	//   ....[7]....
        /*0058*/ 	.word	0xffffffff


	//   ....[8]....
        /*005c*/ 	.word	0xffffffff


	//   ....[9]....
        /*0060*/ 	.word	0xffffffff


	//   ....[10]....
        /*0064*/ 	.word	0xffffffff


	//   ....[11]....
        /*0068*/ 	.word	0xffffffff


	//   ....[12]....
        /*006c*/ 	.word	0xffffffff


	//   ....[13]....
        /*0070*/ 	.word	0xffffffff


	//   ....[14]....
        /*0074*/ 	.word	0xffffffff


	//   ....[15]....
        /*0078*/ 	.word	0xffffffff


	//   ....[16]....
        /*007c*/ 	.word	0xffffffff


	//   ....[17]....
        /*0080*/ 	.word	0xffffffff


	//   ....[18]....
        /*0084*/ 	.word	0xffffffff


	//   ....[19]....
        /*0088*/ 	.word	0xffffffff


	//   ....[20]....
        /*008c*/ 	.word	0xffffffff


	//   ....[21]....
        /*0090*/ 	.word	0xffffffff


	//   ....[22]....
        /*0094*/ 	.word	0xffffffff


	//   ....[23]....
        /*0098*/ 	.word	0xffffffff


	//   ....[24]....
        /*009c*/ 	.word	0xffffffff


	//   ....[25]....
        /*00a0*/ 	.word	0xffffffff


	//   ....[26]....
        /*00a4*/ 	.word	0xffffffff


	//   ....[27]....
        /*00a8*/ 	.word	0xffffffff


	//----- nvinfo : EIATTR_COOP_GROUP_INSTR_OFFSETS
	.align		4
.L_2279:
        /*00ac*/ 	.byte	0x04, 0x28
        /*00ae*/ 	.short	(.L_2281 - .L_2280)


	//   ....[0]....
.L_2280:
        /*00b0*/ 	.word	0x00000a80


	//   ....[1]....
        /*00b4*/ 	.word	0x00000ab0


	//   ....[2]....
        /*00b8*/ 	.word	0x00000ad0


	//   ....[3]....
        /*00bc*/ 	.word	0x00000af0


	//   ....[4]....
        /*00c0*/ 	.word	0x00000b10


	//   ....[5]....
        /*00c4*/ 	.word	0x00001340


	//   ....[6]....
        /*00c8*/ 	.word	0x00001360


	//   ....[7]....
        /*00cc*/ 	.word	0x00001380


	//   ....[8]....
        /*00d0*/ 	.word	0x000013a0


	//   ....[9]....
        /*00d4*/ 	.word	0x000013c0


	//   ....[10]....
        /*00d8*/ 	.word	0x00001500


	//   ....[11]....
        /*00dc*/ 	.word	0x00001540


	//   ....[12]....
        /*00e0*/ 	.word	0x00001550


	//   ....[13]....
        /*00e4*/ 	.word	0x00001560


	//   ....[14]....
        /*00e8*/ 	.word	0x000015e0


	//   ....[15]....
        /*00ec*/ 	.word	0x00001670


	//   ....[16]....
        /*00f0*/ 	.word	0x00001720


	//   ....[17]....
        /*00f4*/ 	.word	0x00001770


	//   ....[18]....
        /*00f8*/ 	.word	0x00003750


	//   ....[19]....
        /*00fc*/ 	.word	0x000037c0


	//   ....[20]....
        /*0100*/ 	.word	0x00003820


	//   ....[21]....
        /*0104*/ 	.word	0x00003880


	//   ....[22]....
        /*0108*/ 	.word	0x000038e0


	//   ....[23]....
        /*010c*/ 	.word	0x00004150


	//   ....[24]....
        /*0110*/ 	.word	0x000041b0


	//   ....[25]....
        /*0114*/ 	.word	0x00004210


	//   ....[26]....
        /*0118*/ 	.word	0x00004270


	//   ....[27]....
        /*011c*/ 	.word	0x000042d0


	//----- nvinfo : EIATTR_EXIT_INSTR_OFFSETS
	.align		4
.L_2281:
        /*0120*/ 	.byte	0x04, 0x1c
        /*0122*/ 	.short	(.L_2283 - .L_2282)


	//   ....[0]....
.L_2282:
        /*0124*/ 	.word	0x00000050


	//   ....[1]....
        /*0128*/ 	.word	0x00003700


	//----- nvinfo : EIATTR_MAX_THREADS
	.align		4
.L_2283:
        /*012c*/ 	.byte	0x04, 0x05
        /*012e*/ 	.short	(.L_2285 - .L_2284)
.L_2284:
        /*0130*/ 	.word	0x00000080
        /*0134*/ 	.word	0x00000001
        /*0138*/ 	.word	0x00000001


	//----- nvinfo : EIATTR_CRS_STACK_SIZE
	.align		4
.L_2285:
        /*013c*/ 	.byte	0x04, 0x1e
        /*013e*/ 	.short	(.L_2287 - .L_2286)
.L_2286:
        /*0140*/ 	.word	0x00000000
.L_2287:


//--------------------- .nv.info._ZN10layer_norm13ln_fwd_kernelINS_13Kernel_traitsI6__halfS2_S2_fjLj8192ELj1ELj1ELj4ELj16ENS_18Kernel_traits_baseILj8192ES2_S2_S2_fjLj128EEEEEEEvNS_9FwdParamsE --------------------------
	.section	.nv.info._ZN10layer_norm13ln_fwd_kernelINS_13Kernel_traitsI6__halfS2_S2_fjLj8192ELj1ELj1ELj4ELj16ENS_18Kernel_traits_baseILj8192ES2_S2_S2_fjLj128EEEEEEEvNS_9FwdParamsE,"",@"SHT_CUDA_INFO"
	.sectionflags	@""
	.align	4


	//----- nvinfo : EIATTR_CUDA_API_VERSION
	.align		4
        /*0000*/ 	.byte	0x04, 0x37
        /*0002*/ 	.short	(.L_2289 - .L_2288)
.L_2288:
        /*0004*/ 	.word	0x00000082


	//----- nvinfo : EIATTR_SW2861232_WAR
	.align		4
.L_2289:
        /*0008*/ 	.byte	0x01, 0x35
	.zero		2


	//----- nvinfo : EIATTR_PARAM_CBANK
	.align		4
        /*000c*/ 	.byte	0x04, 0x0a
        /*000e*/ 	.short	(.L_2291 - .L_2290)
	.align		4
.L_2290:
        /*0010*/ 	.word	index@(.nv.constant0._ZN10layer_norm13ln_fwd_kernelINS_13Kernel_traitsI6__halfS2_S2_fjLj8192ELj1ELj1ELj4ELj16ENS_18Kernel_traits_baseILj8192ES2_S2_S2_fjLj128EEEEEEEvNS_9FwdParamsE)
        /*0014*/ 	.short	0x0160
        /*0016*/ 	.short	0x0058


	//----- nvinfo : EIATTR_CBANK_PARAM_SIZE
	.align		4
.L_2291:
        /*0018*/ 	.byte	0x03, 0x19
        /*001a*/ 	.short	0x0058


	//----- nvinfo : EIATTR_KPARAM_INFO
	.align		4
        /*001c*/ 	.byte	0x04, 0x17
        /*001e*/ 	.short	(.L_2293 - .L_2292)
.L_2292:
        /*0020*/ 	.word	0x00000000
        /*0024*/ 	.short	0x0000
        /*0026*/ 	.short	0x0000
        /*0028*/ 	.byte	0x00, 0xf0, 0x61, 0x01


	//----- nvinfo : EIATTR_MAXREG_COUNT
	.align		4
.L_2293:
        /*002c*/ 	.byte	0x03, 0x1b
        /*002e*/ 	.short	0x00ff


	//----- nvinfo : EIATTR_NUM_BARRIERS
	.align		4
        /*0030*/ 	.byte	0x02, 0x4c
        /*0032*/ 	.byte	0x01
	.zero		1


	//----- nvinfo : EIATTR_MERCURY_ISA_VERSION
	.align		4
        /*0034*/ 	.byte	0x03, 0x5f
        /*0036*/ 	.short	0x0000


	//----- nvinfo : EIATTR_COOP_GROUP_MASK_REGIDS
	.align		4
        /*0038*/ 	.byte	0x04, 0x29
        /*003a*/ 	.short	(.L_2295 - .L_2294)


	//   ....[0]....
.L_2294:
        /*003c*/ 	.word	0xffffffff


	//   ....[1]....
        /*0040*/ 	.word	0xffffffff


	//   ....[2]....
        /*0044*/ 	.word	0xffffffff


	//   ....[3]....
        /*0048*/ 	.word	0xffffffff


	//   ....[4]....
        /*004c*/ 	.word	0xffffffff


	//   ....[5]....
        /*0050*/ 	.word	0xffffffff


	//   ....[6]....
        /*0054*/ 	.word	0xffffffff


	//   ....[7]....
        /*0058*/ 	.word	0xffffffff


	//   ....[8]....
        /*005c*/ 	.word	0xffffffff


	//   ....[9]....
        /*0060*/ 	.word	0xffffffff


	//   ....[10]....
        /*0064*/ 	.word	0xffffffff


	//   ....[11]....
        /*0068*/ 	.word	0xffffffff


	//   ....[12]....
        /*006c*/ 	.word	0xffffffff


	//   ....[13]....
        /*0070*/ 	.word	0xffffffff


	//   ....[14]....
        /*0074*/ 	.word	0xffffffff


	//   ....[15]....
        /*0078*/ 	.word	0xffffffff


	//   ....[16]....
        /*007c*/ 	.word	0xffffffff


	//   ....[17]....
        /*0080*/ 	.word	0xffffffff


	//   ....[18]....
        /*0084*/ 	.word	0xffffffff


	//   ....[19]....
        /*0088*/ 	.word	0xffffffff


	//   ....[20]....
        /*008c*/ 	.word	0xffffffff


	//   ....[21]....
        /*0090*/ 	.word	0xffffffff


	//   ....[22]....
        /*0094*/ 	.word	0xffffffff


	//   ....[23]....
        /*0098*/ 	.word	0xffffffff


	//   ....[24]....
        /*009c*/ 	.word	0xffffffff


	//   ....[25]....
        /*00a0*/ 	.word	0xffffffff


	//   ....[26]....
        /*00a4*/ 	.word	0xffffffff


	//   ....[27]....
        /*00a8*/ 	.word	0xffffffff


	//----- nvinfo : EIATTR_COOP_GROUP_INSTR_OFFSETS
	.align		4
.L_2295:
        /*00ac*/ 	.byte	0x04, 0x28
        /*00ae*/ 	.short	(.L_2297 - .L_2296)


	//   ....[0]....
.L_2296:
        /*00b0*/ 	.word	0x00000c00


	//   ....[1]....
        /*00b4*/ 	.word	0x00000c30


	//   ....[2]....
        /*00b8*/ 	.word	0x00000c50


	//   ....[3]....
        /*00bc*/ 	.word	0x00000c70


	//   ....[4]....
        /*00c0*/ 	.word	0x00000c90


	//   ....[5]....
        /*00c4*/ 	.word	0x000014c0


	//   ....[6]....
        /*00c8*/ 	.word	0x000014e0


	//   ....[7]....
        /*00cc*/ 	.word	0x00001500


	//   ....[8]....
        /*00d0*/ 	.word	0x00001520


	//   ....[9]....
        /*00d4*/ 	.word	0x00001540


	//   ....[10]....
        /*00d8*/ 	.word	0x00001650


	//   ....[11]....
        /*00dc*/ 	.word	0x00001690


	//   ....[12]....
        /*00e0*/ 	.word	0x000016a0


	//   ....[13]....
        /*00e4*/ 	.word	0x000016b0


	//   ....[14]....
        /*00e8*/ 	.word	0x00001740


	//   ....[15]....
        /*00ec*/ 	.word	0x00001790


	//   ....[16]....
        /*00f0*/ 	.word	0x00001880


	//   ....[17]....
        /*00f4*/ 	.word	0x000018a0


	//   ....[18]....
        /*00f8*/ 	.word	0x00002740


	//   ....[19]....
        /*00fc*/ 	.word	0x000027b0


	//   ....[20]....
        /*0100*/ 	.word	0x00002810


	//   ....[21]....
        /*0104*/ 	.word	0x00002870


	//   ....[22]....
        /*0108*/ 	.word	0x000028d0


	//   ....[23]....
        /*010c*/ 	.word	0x00003140


	//   ....[24]....
        /*0110*/ 	.word	0x000031a0


	//   ....[25]....
        /*0114*/ 	.word	0x00003200


	//   ....[26]....
        /*0118*/ 	.word	0x00003260


	//   ....[27]....
        /*011c*/ 	.word	0x000032c0


	//----- nvinfo : EIATTR_EXIT_INSTR_OFFSETS
	.align		4
.L_2297:
        /*0120*/ 	.byte	0x04, 0x1c
        /*0122*/ 	.short	(.L_2299 - .L_2298)


	//   ....[0]....
.L_2298:
        /*0124*/ 	.word	0x00000050


	//   ....[1]....
        /*0128*/ 	.word	0x000026f0


	//----- nvinfo : EIATTR_MAX_THREADS
	.align		4
.L_2299:
        /*012c*/ 	.byte	0x04, 0x05
        /*012e*/ 	.short	(.L_2301 - .L_2300)
.L_2300:
        /*0130*/ 	.word	0x00000080
        /*0134*/ 	.word	0x00000001
        /*0138*/ 	.word	0x00000001


	//----- nvinfo : EIATTR_CRS_STACK_SIZE
	.align		4
.L_2301:
        /*013c*/ 	.byte	0x04, 0x1e
        /*013e*/ 	.short	(.L_2303 - .L_2302)
.L_2302:
        /*0140*/ 	.word	0x00000000
.L_2303:


//--------------------- .nv.info._ZN10layer_norm13ln_fwd_kernelINS_13Kernel_traitsIffffjLj8192ELj1ELj1ELj4ELj16ENS_18Kernel_traits_baseILj8192EffffjLj128EEEEEEEvNS_9FwdParamsE --------------------------
	.section	.nv.info._ZN10layer_norm13ln_fwd_kernelINS_13Kernel_traitsIffffjLj8192ELj1ELj1ELj4ELj16ENS_18Kernel_traits_baseILj8192EffffjLj128EEEEEEEvNS_9FwdParamsE,"",@"SHT_CUDA_INFO"
	.sectionflags	@""
	.align	4


	//----- nvinfo : EIATTR_CUDA_API_VERSION
	.align		4
        /*0000*/ 	.byte	0x04, 0x37
        /*0002*/ 	.short	(.L_2305 - .L_2304)
.L_2304:
        /*0004*/ 	.word	0x00000082


	//----- nvinfo : EIATTR_SW2861232_WAR
	.align		4
.L_2305:
        /*0008*/ 	.byte	0x01, 0x35
	.zero		2


	//----- nvinfo : EIATTR_PARAM_CBANK
	.align		4
        /*000c*/ 	.byte	0x04, 0x0a
        /*000e*/ 	.short	(.L_2307 - .L_2306)
	.align		4
.L_2306:
        /*0010*/ 	.word	index@(.nv.constant0._ZN10layer_norm13ln_fwd_kernelINS_13Kernel_traitsIffffjLj8192ELj1ELj1ELj4ELj16ENS_18Kernel_traits_baseILj8192EffffjLj128EEEEEEEvNS_9FwdParamsE)
        /*0014*/ 	.short	0x0160
        /*0016*/ 	.short	0x0058


	//----- nvinfo : EIATTR_CBANK_PARAM_SIZE
	.align		4
.L_2307:
        /*0018*/ 	.byte	0x03, 0x19
        /*001a*/ 	.short	0x0058


	//----- nvinfo : EIATTR_KPARAM_INFO
	.align		4
        /*001c*/ 	.byte	0x04, 0x17
        /*001e*/ 	.short	(.L_2309 - .L_2308)
.L_2308:
        /*0020*/ 	.word	0x00000000
        /*0024*/ 	.short	0x0000
        /*0026*/ 	.short	0x0000
        /*0028*/ 	.byte	0x00, 0xf0, 0x61, 0x01


	//----- nvinfo : EIATTR_MAXREG_COUNT
	.align		4
.L_2309:
        /*002c*/ 	.byte	0x03, 0x1b
        /*002e*/ 	.short	0x00ff


	//----- nvinfo : EIATTR_NUM_BARRIERS
	.align		4
        /*0030*/ 	.byte	0x02, 0x4c
        /*0032*/ 	.byte	0x01
	.zero		1


	//----- nvinfo : EIATTR_MERCURY_ISA_VERSION
	.align		4
        /*0034*/ 	.byte	0x03, 0x5f
        /*0036*/ 	.short	0x0000


	//----- nvinfo : EIATTR_COOP_GROUP_MASK_REGIDS
	.align		4
        /*0038*/ 	.byte	0x04, 0x29
        /*003a*/ 	.short	(.L_2311 - .L_2310)


	//   ....[0]....
.L_2310:
        /*003c*/ 	.word	0xffffffff


	//   ....[1]....
        /*0040*/ 	.word	0xffffffff


	//   ....[2]....
        /*0044*/ 	.word	0xffffffff


	//   ....[3]....
        /*0048*/ 	.word	0xffffffff


	//   ....[4]....
        /*004c*/ 	.word	0xffffffff


	//   ....[5]....
        /*0050*/ 	.word	0xffffffff


	//   ....[6]....
        /*0054*/ 	.word	0xffffffff


	//   ....[7]....
        /*0058*/ 	.word	0xffffffff


	//   ....[8]....
        /*005c*/ 	.word	0xffffffff


	//   ....[9]....
        /*0060*/ 	.word	0xffffffff


	//   ....[10]....
        /*0064*/ 	.word	0xffffffff


	//   ....[11]....
        /*0068*/ 	.word	0xffffffff


	//   ....[12]....
        /*006c*/ 	.word	0xffffffff


	//   ....[13]....
        /*0070*/ 	.word	0xffffffff


	//   ....[14]....
        /*0074*/ 	.word	0xffffffff


	//   ....[15]....
        /*0078*/ 	.word	0xffffffff


	//   ....[16]....
        /*007c*/ 	.word	0xffffffff


	//   ....[17]....
        /*0080*/ 	.word	0xffffffff


	//   ....[18]....
        /*0084*/ 	.word	0xffffffff


	//   ....[19]....
        /*0088*/ 	.word	0xffffffff


	//   ....[20]....
        /*008c*/ 	.word	0xffffffff


	//   ....[21]....
        /*0090*/ 	.word	0xffffffff


	//   ....[22]....
        /*0094*/ 	.word	0xffffffff


	//   ....[23]....
        /*0098*/ 	.word	0xffffffff


	//   ....[24]....
        /*009c*/ 	.word	0xffffffff


	//   ....[25]....
        /*00a0*/ 	.word	0xffffffff


	//   ....[26]....
        /*00a4*/ 	.word	0xffffffff


	//   ....[27]....
        /*00a8*/ 	.word	0xffffffff


	//----- nvinfo : EIATTR_COOP_GROUP_INSTR_OFFSETS
	.align		4
.L_2311:
        /*00ac*/ 	.byte	0x04, 0x28
        /*00ae*/ 	.short	(.L_2313 - .L_2312)


	//   ....[0]....
.L_2312:
        /*00b0*/ 	.word	0x00000a80


	//   ....[1]....
        /*00b4*/ 	.word	0x00000ab0


	//   ....[2]....
        /*00b8*/ 	.word	0x00000ad0


	//   ....[3]....
        /*00bc*/ 	.word	0x00000af0


	//   ....[4]....
        /*00c0*/ 	.word	0x00000b10


	//   ....[5]....
        /*00c4*/ 	.word	0x00001340


	//   ....[6]....
        /*00c8*/ 	.word	0x00001360


	//   ....[7]....
        /*00cc*/ 	.word	0x00001380


	//   ....[8]....
        /*00d0*/ 	.word	0x000013a0


	//   ....[9]....
        /*00d4*/ 	.word	0x000013c0


	//   ....[10]....
        /*00d8*/ 	.word	0x000014d0


	//   ....[11]....
        /*00dc*/ 	.word	0x00001500


	//   ....[12]....
        /*00e0*/ 	.word	0x00001510


	//   ....[13]....
        /*00e4*/ 	.word	0x00001520


	//   ....[14]....
        /*00e8*/ 	.word	0x000015b0


	//   ....[15]....
        /*00ec*/ 	.word	0x00001650


	//   ....[16]....
        /*00f0*/ 	.word	0x000016a0


	//   ....[17]....
        /*00f4*/ 	.word	0x00001750


	//   ....[18]....
        /*00f8*/ 	.word	0x00002830


	//   ....[19]....
        /*00fc*/ 	.word	0x000028a0


	//   ....[20]....
        /*0100*/ 	.word	0x00002900


	//   ....[21]....
        /*0104*/ 	.word	0x00002960


	//   ....[22]....
        /*0108*/ 	.word	0x000029c0


	//   ....[23]....
        /*010c*/ 	.word	0x00003230


	//   ....[24]....
        /*0110*/ 	.word	0x00003290


	//   ....[25]....
        /*0114*/ 	.word	0x000032f0


	//   ....[26]....
        /*0118*/ 	.word	0x00003350


	//   ....[27]....
        /*011c*/ 	.word	0x000033b0


	//----- nvinfo : EIATTR_EXIT_INSTR_OFFSETS
	.align		4
.L_2313:
        /*0120*/ 	.byte	0x04, 0x1c
        /*0122*/ 	.short	(.L_2315 - .L_2314)


	//   ....[0]....
.L_2314:
        /*0124*/ 	.word	0x00000050


	//   ....[1]....
        /*0128*/ 	.word	0x000027e0


	//----- nvinfo : EIATTR_MAX_THREADS
	.align		4
.L_2315:
        /*012c*/ 	.byte	0x04, 0x05
        /*012e*/ 	.short	(.L_2317 - .L_2316)
.L_2316:
        /*0130*/ 	.word	0x00000080
        /*0134*/ 	.word	0x00000001
        /*0138*/ 	.word	0x00000001


	//----- nvinfo : EIATTR_CRS_STACK_SIZE
	.align		4
.L_2317:
        /*013c*/ 	.byte	0x04, 0x1e
        /*013e*/ 	.short	(.L_2319 - .L_2318)
.L_2318:
        /*0140*/ 	.word	0x00000000
.L_2319:


//--------------------- .nv.info._ZN10layer_norm13ln_fwd_kernelINS_13Kernel_traitsI13__nv_bfloat16fS2_fjLj6144ELj1ELj1ELj4ELj16ENS_18Kernel_traits_baseILj6144ES2_fS2_fjLj128EEEEEEEvNS_9FwdParamsE --------------------------
	.section	.nv.info._ZN10layer_norm13ln_fwd_kernelINS_13Kernel_traitsI13__nv_bfloat16fS2_fjLj6144ELj1ELj1ELj4ELj16ENS_18Kernel_traits_baseILj6144ES2_fS2_fjLj128EEEEEEEvNS_9FwdParamsE,"",@"SHT_CUDA_INFO"
	.sectionflags	@""
	.align	4


	//----- nvinfo : EIATTR_CUDA_API_VERSION
	.align		4
        /*0000*/ 	.byte	0x04, 0x37
        /*0002*/ 	.short	(.L_2321 - .L_2320)
.L_2320:
        /*0004*/ 	.word	0x00000082


	//----- nvinfo : EIATTR_SW2861232_WAR
	.align		4
.L_2321:
        /*0008*/ 	.byte	0x01, 0x35
	.zero		2


	//----- nvinfo : EIATTR_PARAM_CBANK
	.align		4
        /*000c*/ 	.byte	0x04, 0x0a
        /*000e*/ 	.short	(.L_2323 - .L_2322)
	.align		4
.L_2322:
        /*0010*/ 	.word	index@(.nv.constant0._ZN10layer_norm13ln_fwd_kernelINS_13Kernel_traitsI13__nv_bfloat16fS2_fjLj6144ELj1ELj1ELj4ELj16ENS_18Kernel_traits_baseILj6144ES2_fS2_fjLj128EEEEEEEvNS_9FwdParamsE)
        /*0014*/ 	.short	0x0160
        /*0016*/ 	.short	0x0058


	//----- nvinfo : EIATTR_CBANK_PARAM_SIZE
	.align		4
.L_2323:
        /*0018*/ 	.byte	0x03, 0x19
        /*001a*/ 	.short	0x0058


	//----- nvinfo : EIATTR_KPARAM_INFO
	.align		4
        /*001c*/ 	.byte	0x04, 0x17
        /*001e*/ 	.short	(.L_2325 - .L_2324)
.L_2324:
        /*0020*/ 	.word	0x00000000
        /*0024*/ 	.short	0x0000
        /*0026*/ 	.short	0x0000
        /*0028*/ 	.byte	0x00, 0xf0, 0x61, 0x01


	//----- nvinfo : EIATTR_MAXREG_COUNT
	.align		4
.L_2325:
        /*002c*/ 	.byte	0x03, 0x1b
        /*002e*/ 	.short	0x00ff


	//----- nvinfo : EIATTR_NUM_BARRIERS
	.align		4
        /*0030*/ 	.byte	0x02, 0x4c
        /*0032*/ 	.byte	0x01
	.zero		1


	//----- nvinfo : EIATTR_MERCURY_ISA_VERSION
	.align		4
        /*0034*/ 	.byte	0x03, 0x5f
        /*0036*/ 	.short	0x0000


	//----- nvinfo : EIATTR_COOP_GROUP_MASK_REGIDS
	.align		4
        /*0038*/ 	.byte	0x04, 0x29
        /*003a*/ 	.short	(.L_2327 - .L_2326)


	//   ....[0]....
.L_2326:
        /*003c*/ 	.word	0xffffffff


	//   ....[1]....
        /*0040*/ 	.word	0xffffffff


	//   ....[2]....
        /*0044*/ 	.word	0xffffffff


	//   ....[3]....
        /*0048*/ 	.word	0xffffffff


	//   ....[4]....
        /*004c*/ 	.word	0xffffffff


	//   ....[5]....
        /*0050*/ 	.word	0xffffffff


	//   ....[6]....
        /*0054*/ 	.word	0xffffffff


	//   ....[7]....
        /*0058*/ 	.word	0xffffffff


	//   ....[8]....
        /*005c*/ 	.word	0xffffffff


	//   ....[9]....
        /*0060*/ 	.word	0xffffffff


	//   ....[10]....
        /*0064*/ 	.word	0xffffffff


	//   ....[11]....
        /*0068*/ 	.word	0xffffffff


	//   ....[12]....
        /*006c*/ 	.word	0xffffffff


	//   ....[13]....
        /*0070*/ 	.word	0xffffffff


	//   ....[14]....
        /*0074*/ 	.word	0xffffffff


	//   ....[15]....
        /*0078*/ 	.word	0xffffffff


	//   ....[16]....
        /*007c*/ 	.word	0xffffffff


	//   ....[17]....
        /*0080*/ 	.word	0xffffffff


	//   ....[18]....
        /*0084*/ 	.word	0xffffffff


	//   ....[19]....
        /*0088*/ 	.word	0xffffffff


	//   ....[20]....
        /*008c*/ 	.word	0xffffffff


	//   ....[21]....
        /*0090*/ 	.word	0xffffffff


	//   ....[22]....
        /*0094*/ 	.word	0xffffffff


	//   ....[23]....
        /*0098*/ 	.word	0xffffffff


	//   ....[24]....
        /*009c*/ 	.word	0xffffffff


	//   ....[25]....
        /*00a0*/ 	.word	0xffffffff


	//   ....[26]....
        /*00a4*/ 	.word	0xffffffff


	//   ....[27]....
        /*00a8*/ 	.word	0xffffffff


	//----- nvinfo : EIATTR_COOP_GROUP_INSTR_OFFSETS
	.align		4
.L_2327:
        /*00ac*/ 	.byte	0x04, 0x28
        /*00ae*/ 	.short	(.L_2329 - .L_2328)


	//   ....[0]....
.L_2328:
        /*00b0*/ 	.word	0x00000830


	//   ....[1]....
        /*00b4*/ 	.word	0x00000860


	//   ....[2]....
        /*00b8*/ 	.word	0x00000880


	//   ....[3]....
        /*00bc*/ 	.word	0x000008a0


	//   ....[4]....
        /*00c0*/ 	.word	0x000008c0


	//   ....[5]....
        /*00c4*/ 	.word	0x00000ef0


	//   ....[6]....
        /*00c8*/ 	.word	0x00000f10


	//   ....[7]....
        /*00cc*/ 	.word	0x00000f30


	//   ....[8]....
        /*00d0*/ 	.word	0x00000f50


	//   ....[9]....
        /*00d4*/ 	.word	0x00000f70


	//   ....[10]....
        /*00d8*/ 	.word	0x00001080


	//   ....[11]....
        /*00dc*/ 	.word	0x000010c0


	//   ....[12]....
        /*00e0*/ 	.word	0x000010d0


	//   ....[13]....
        /*00e4*/ 	.word	0x000010e0


	//   ....[14]....
        /*00e8*/ 	.word	0x00001180


	//   ....[15]....
        /*00ec*/ 	.word	0x000011d0


	//   ....[16]....
        /*00f0*/ 	.word	0x000012a0


	//   ....[17]....
        /*00f4*/ 	.word	0x000012e0


	//   ....[18]....
        /*00f8*/ 	.word	0x00002e30


	//   ....[19]....
        /*00fc*/ 	.word	0x00002ea0


	//   ....[20]....
        /*0100*/ 	.word	0x00002f00


	//   ....[21]....
        /*0104*/ 	.word	0x00002f60


	//   ....[22]....
        /*0108*/ 	.word	0x00002fc0


	//   ....[23]....
        /*010c*/ 	.word	0x00003630


	//   ....[24]....
        /*0110*/ 	.word	0x00003690


	//   ....[25]....
        /*0114*/ 	.word	0x000036f0


	//   ....[26]....
        /*0118*/ 	.word	0x00003750


	//   ....[27]....
        /*011c*/ 	.word	0x000037b0


	//----- nvinfo : EIATTR_EXIT_INSTR_OFFSETS
	.align		4
.L_2329:
        /*0120*/ 	.byte	0x04, 0x1c
        /*0122*/ 	.short	(.L_2331 - .L_2330)


	//   ....[0]....
.L_2330:
        /*0124*/ 	.word	0x00000050


	//   ....[1]....
        /*0128*/ 	.word	0x00002de0


	//----- nvinfo : EIATTR_MAX_THREADS
	.align		4
.L_2331:
        /*012c*/ 	.byte	0x04, 0x05
        /*012e*/ 	.short	(.L_2333 - .L_2332)
.L_2332:
        /*0130*/ 	.word	0x00000080
        /*0134*/ 	.word	0x00000001
        /*0138*/ 	.word	0x00000001


	//----- nvinfo : EIATTR_CRS_STACK_SIZE
	.align		4
.L_2333:
        /*013c*/ 	.byte	0x04, 0x1e
        /*013e*/ 	.short	(.L_2335 - .L_2334)
.L_2334:
        /*0140*/ 	.word	0x00000000
.L_2335:


//--------------------- .nv.info._ZN10layer_norm13ln_fwd_kernelINS_13Kernel_traitsI13__nv_bfloat16S2_S2_fjLj6144ELj1ELj1ELj4ELj16ENS_18Kernel_traits_baseILj6144ES2_S2_S2_fjLj128EEEEEEEvNS_9FwdParamsE --------------------------
	.section	.nv.info._ZN10layer_norm13ln_fwd_kernelINS_13Kernel_traitsI13__nv_bfloat16S2_S2_fjLj6144ELj1ELj1ELj4ELj16ENS_18Kernel_traits_baseILj6144ES2_S2_S2_fjLj128EEEEEEEvNS_9FwdParamsE,"",@"SHT_CUDA_INFO"
	.sectionflags	@""
	.align	4


	//----- nvinfo : EIATTR_CUDA_API_VERSION
	.align		4
        /*0000*/ 	.byte	0x04, 0x37
        /*0002*/ 	.short	(.L_2337 - .L_2336)
.L_2336:
        /*0004*/ 	.word	0x00000082


	//----- nvinfo : EIATTR_SW2861232_WAR
	.align		4
.L_2337:
        /*0008*/ 	.byte	0x01, 0x35
	.zero		2


	//----- nvinfo : EIATTR_PARAM_CBANK
	.align		4
        /*000c*/ 	.byte	0x04, 0x0a
        /*000e*/ 	.short	(.L_2339 - .L_2338)
	.align		4
.L_2338:
        /*0010*/ 	.word	index@(.nv.constant0._ZN10layer_norm13ln_fwd_kernelINS_13Kernel_traitsI13__nv_bfloat16S2_S2_fjLj6144ELj1ELj1ELj4ELj16ENS_18Kernel_traits_baseILj6144ES2_S2_S2_fjLj128EEEEEEEvNS_9FwdParamsE)
        /*0014*/ 	.short	0x0160
        /*0016*/ 	.short	0x0058


	//----- nvinfo : EIATTR_CBANK_PARAM_SIZE
	.align		4
.L_2339:
        /*0018*/ 	.byte	0x03, 0x19
        /*001a*/ 	.short	0x0058


	//----- nvinfo : EIATTR_KPARAM_INFO
	.align		4
        /*001c*/ 	.byte	0x04, 0x17
        /*001e*/ 	.short	(.L_2341 - .L_2340)
.L_2340:
        /*0020*/ 	.word	0x00000000
        /*0024*/ 	.short	0x0000
        /*0026*/ 	.short	0x0000
        /*0028*/ 	.byte	0x00, 0xf0, 0x61, 0x01


	//----- nvinfo : EIATTR_MAXREG_COUNT
	.align		4
.L_2341:
        /*002c*/ 	.byte	0x03, 0x1b
        /*002e*/ 	.short	0x00ff


	//----- nvinfo : EIATTR_NUM_BARRIERS
	.align		4
        /*0030*/ 	.byte	0x02, 0x4c
        /*0032*/ 	.byte	0x01
	.zero		1


	//----- nvinfo : EIATTR_MERCURY_ISA_VERSION
	.align		4
        /*0034*/ 	.byte	0x03, 0x5f
        /*0036*/ 	.short	0x0000


	//----- nvinfo : EIATTR_COOP_GROUP_MASK_REGIDS
	.align		4
        /*0038*/ 	.byte	0x04, 0x29
        /*003a*/ 	.short	(.L_2343 - .L_2342)


	//   ....[0]....
.L_2342:
        /*003c*/ 	.word	0xffffffff


	//   ....[1]....
        /*0040*/ 	.word	0xffffffff


	//   ....[2]....
        /*0044*/ 	.word	0xffffffff


	//   ....[3]....
        /*0048*/ 	.word	0xffffffff


	//   ....[4]....
        /*004c*/ 	.word	0xffffffff


	//   ....[5]....
        /*0050*/ 	.word	0xffffffff


	//   ....[6]....
        /*0054*/ 	.word	0xffffffff


	//   ....[7]....
        /*0058*/ 	.word	0xffffffff


	//   ....[8]....
        /*005c*/ 	.word	0xffffffff


	//   ....[9]....
        /*0060*/ 	.word	0xffffffff


	//   ....[10]....
        /*0064*/ 	.word	0xffffffff


	//   ....[11]....
        /*0068*/ 	.word	0xffffffff


	//   ....[12]....
        /*006c*/ 	.word	0xffffffff


	//   ....[13]....
        /*0070*/ 	.word	0xffffffff


	//   ....[14]....
        /*0074*/ 	.word	0xffffffff


	//   ....[15]....
        /*0078*/ 	.word	0xffffffff


	//   ....[16]....
        /*007c*/ 	.word	0xffffffff


	//   ....[17]....
        /*0080*/ 	.word	0xffffffff


	//   ....[18]....
        /*0084*/ 	.word	0xffffffff


	//   ....[19]....
        /*0088*/ 	.word	0xffffffff


	//   ....[20]....
        /*008c*/ 	.word	0xffffffff


	//   ....[21]....
        /*0090*/ 	.word	0xffffffff


	//   ....[22]....
        /*0094*/ 	.word	0xffffffff


	//   ....[23]....
        /*0098*/ 	.word	0xffffffff


	//   ....[24]....
        /*009c*/ 	.word	0xffffffff


	//   ....[25]....
        /*00a0*/ 	.word	0xffffffff


	//   ....[26]....
        /*00a4*/ 	.word	0xffffffff


	//   ....[27]....
        /*00a8*/ 	.word	0xffffffff


	//----- nvinfo : EIATTR_COOP_GROUP_INSTR_OFFSETS
	.align		4
.L_2343:
        /*00ac*/ 	.byte	0x04, 0x28
        /*00ae*/ 	.short	(.L_2345 - .L_2344)


	//   ....[0]....
.L_2344:
        /*00b0*/ 	.word	0x00000950


	//   ....[1]....
        /*00b4*/ 	.word	0x00000980


	//   ....[2]....
        /*00b8*/ 	.word	0x000009a0


	//   ....[3]....
        /*00bc*/ 	.word	0x000009c0


	//   ....[4]....
        /*00c0*/ 	.word	0x000009e0


	//   ....[5]....
        /*00c4*/ 	.word	0x00001010


	//   ....[6]....
        /*00c8*/ 	.word	0x00001030


	//   ....[7]....
        /*00cc*/ 	.word	0x00001050


	//   ....[8]....
        /*00d0*/ 	.word	0x00001070


	//   ....[9]....
        /*00d4*/ 	.word	0x00001090


	//   ....[10]....
        /*00d8*/ 	.word	0x000011a0


	//   ....[11]....
        /*00dc*/ 	.word	0x000011e0


	//   ....[12]....
        /*00e0*/ 	.word	0x000011f0


	//   ....[13]....
        /*00e4*/ 	.word	0x00001230


	//   ....[14]....
        /*00e8*/ 	.word	0x00001280


	//   ....[15]....
        /*00ec*/ 	.word	0x000012b0


	//   ....[16]....
        /*00f0*/ 	.word	0x000013b0


	//   ....[17]....
        /*00f4*/ 	.word	0x000013c0


	//   ....[18]....
        /*00f8*/ 	.word	0x00002360


	//   ....[19]....
        /*00fc*/ 	.word	0x000023d0


	//   ....[20]....
        /*0100*/ 	.word	0x00002430


	//   ....[21]....
        /*0104*/ 	.word	0x00002490


	//   ....[22]....
        /*0108*/ 	.word	0x000024f0


	//   ....[23]....
        /*010c*/ 	.word	0x00002b60


	//   ....[24]....
        /*0110*/ 	.word	0x00002bc0


	//   ....[25]....
        /*0114*/ 	.word	0x00002c20


	//   ....[26]....
        /*0118*/ 	.word	0x00002c80


	//   ....[27]....
        /*011c*/ 	.word	0x00002ce0


	//----- nvinfo : EIATTR_EXIT_INSTR_OFFSETS
	.align		4
.L_2345:
        /*0120*/ 	.byte	0x04, 0x1c
        /*0122*/ 	.short	(.L_2347 - .L_2346)


	//   ....[0]....
.L_2346:
        /*0124*/ 	.word	0x00000050


	//   ....[1]....
        /*0128*/ 	.word	0x00002310


	//----- nvinfo : EIATTR_MAX_THREADS
	.align		4
.L_2347:
        /*012c*/ 	.byte	0x04, 0x05
        /*012e*/ 	.short	(.L_2349 - .L_2348)
.L_2348:
        /*0130*/ 	.word	0x00000080
        /*0134*/ 	.word	0x00000001
        /*0138*/ 	.word	0x00000001


	//----- nvinfo : EIATTR_CRS_STACK_SIZE
	.align		4
.L_2349:
        /*013c*/ 	.byte	0x04, 0x1e
        /*013e*/ 	.short	(.L_2351 - .L_2350)
.L_2350:
        /*0140*/ 	.word	0x00000000
.L_2351:


//--------------------- .nv.info._ZN10layer_norm13ln_fwd_kernelINS_13Kernel_traitsI6__halffS2_fjLj6144ELj1ELj1ELj4ELj16ENS_18Kernel_traits_baseILj6144ES2_fS2_fjLj128EEEEEEEvNS_9FwdParamsE --------------------------
	.section	.nv.info._ZN10layer_norm13ln_fwd_kernelINS_13Kernel_traitsI6__halffS2_fjLj6144ELj1ELj1ELj4ELj16ENS_18Kernel_traits_baseILj6144ES2_fS2_fjLj128EEEEEEEvNS_9FwdParamsE,"",@"SHT_CUDA_INFO"
	.sectionflags	@""
	.align	4


	//----- nvinfo : EIATTR_CUDA_API_VERSION
	.align		4
        /*0000*/ 	.byte	0x04, 0x37
        /*0002*/ 	.short	(.L_2353 - .L_2352)
.L_2352:
        /*0004*/ 	.word	0x00000082


	//----- nvinfo : EIATTR_SW2861232_WAR
	.align		4
.L_2353:
        /*0008*/ 	.byte	0x01, 0x35
	.zero		2


	//----- nvinfo : EIATTR_PARAM_CBANK
	.align		4
        /*000c*/ 	.byte	0x04, 0x0a
        /*000e*/ 	.short	(.L_2355 - .L_2354)
	.align		4
.L_2354:
        /*0010*/ 	.word	index@(.nv.constant0._ZN10layer_norm13ln_fwd_kernelINS_13Kernel_traitsI6__halffS2_fjLj6144ELj1ELj1ELj4ELj16ENS_18Kernel_traits_baseILj6144ES2_fS2_fjLj128EEEEEEEvNS_9FwdParamsE)
        /*0014*/ 	.short	0x0160
        /*0016*/ 	.short	0x0058


	//----- nvinfo : EIATTR_CBANK_PARAM_SIZE
	.align		4
.L_2355:
        /*0018*/ 	.byte	0x03, 0x19
        /*001a*/ 	.short	0x0058


	//----- nvinfo : EIATTR_KPARAM_INFO
	.align		4
        /*001c*/ 	.byte	0x04, 0x17
        /*001e*/ 	.short	(.L_2357 - .L_2356)
.L_2356:
        /*0020*/ 	.word	0x00000000
        /*0024*/ 	.short	0x0000
        /*0026*/ 	.short	0x0000
        /*0028*/ 	.byte	0x00, 0xf0, 0x61, 0x01


	//----- nvinfo : EIATTR_MAXREG_COUNT
	.align		4
.L_2357:
        /*002c*/ 	.byte	0x03, 0x1b
        /*002e*/ 	.short	0x00ff


	//----- nvinfo : EIATTR_NUM_BARRIERS
	.align		4
        /*0030*/ 	.byte	0x02, 0x4c
        /*0032*/ 	.byte	0x01
	.zero		1


	//----- nvinfo : EIATTR_MERCURY_ISA_VERSION
	.align		4
        /*0034*/ 	.byte	0x03, 0x5f
        /*0036*/ 	.short	0x0000


	//----- nvinfo : EIATTR_COOP_GROUP_MASK_REGIDS
	.align		4
        /*0038*/ 	.byte	0x04, 0x29
        /*003a*/ 	.short	(.L_2359 - .L_2358)


	//   ....[0]....
.L_2358:
        /*003c*/ 	.word	0xffffffff


	//   ....[1]....
        /*0040*/ 	.word	0xffffffff


	//   ....[2]....
        /*0044*/ 	.word	0xffffffff


	//   ....[3]....
        /*0048*/ 	.word	0xffffffff


	//   ....[4]....
        /*004c*/ 	.word	0xffffffff


	//   ....[5]....
        /*0050*/ 	.word	0xffffffff


	//   ....[6]....
        /*0054*/ 	.word	0xffffffff


	//   ....[7]....
        /*0058*/ 	.word	0xffffffff


	//   ....[8]....
        /*005c*/ 	.word	0xffffffff


	//   ....[9]....
        /*0060*/ 	.word	0xffffffff


	//   ....[10]....
        /*0064*/ 	.word	0xffffffff


	//   ....[11]....
        /*0068*/ 	.word	0xffffffff


	//   ....[12]....
        /*006c*/ 	.word	0xffffffff


	//   ....[13]....
        /*0070*/ 	.word	0xffffffff


	//   ....[14]....
        /*0074*/ 	.word	0xffffffff


	//   ....[15]....
        /*0078*/ 	.word	0xffffffff


	//   ....[16]....
        /*007c*/ 	.word	0xffffffff


	//   ....[17]....
        /*0080*/ 	.word	0xffffffff


	//   ....[18]....
        /*0084*/ 	.word	0xffffffff


	//   ....[19]....
        /*0088*/ 	.word	0xffffffff


	//   ....[20]....
        /*008c*/ 	.word	0xffffffff


	//   ....[21]....
        /*0090*/ 	.word	0xffffffff


	//   ....[22]....
        /*0094*/ 	.word	0xffffffff


	//   ....[23]....
        /*0098*/ 	.word	0xffffffff


	//   ....[24]....
        /*009c*/ 	.word	0xffffffff


	//   ....[25]....
        /*00a0*/ 	.word	0xffffffff


	//   ....[26]....
        /*00a4*/ 	.word	0xffffffff


	//   ....[27]....
        /*00a8*/ 	.word	0xffffffff


	//----- nvinfo : EIATTR_COOP_GROUP_INSTR_OFFSETS
	.align		4
.L_2359:
        /*00ac*/ 	.byte	0x04, 0x28
        /*00ae*/ 	.short	(.L_2361 - .L_2360)


	//   ....[0]....
.L_2360:
        /*00b0*/ 	.word	0x00000830


	//   ....[1]....
        /*00b4*/ 	.word	0x00000860


	//   ....[2]....
        /*00b8*/ 	.word	0x00000880


	//   ....[3]....
        /*00bc*/ 	.word	0x000008a0


	//   ....[4]....
        /*00c0*/ 	.word	0x000008c0


	//   ....[5]....
        /*00c4*/ 	.word	0x00000ef0


	//   ....[6]....
        /*00c8*/ 	.word	0x00000f10


	//   ....[7]....
        /*00cc*/ 	.word	0x00000f30


	//   ....[8]....
        /*00d0*/ 	.word	0x00000f50


	//   ....[9]....
        /*00d4*/ 	.word	0x00000f70


	//   ....[10]....
        /*00d8*/ 	.word	0x00001090


	//   ....[11]....
        /*00dc*/ 	.word	0x000010f0


	//   ....[12]....
        /*00e0*/ 	.word	0x00001100


	//   ....[13]....
        /*00e4*/ 	.word	0x00001110


	//   ....[14]....
        /*00e8*/ 	.word	0x000011b0


	//   ....[15]....
        /*00ec*/ 	.word	0x00001200


	//   ....[16]....
        /*00f0*/ 	.word	0x00001280


	//   ....[17]....
        /*00f4*/ 	.word	0x00001330


	//   ....[18]....
        /*00f8*/ 	.word	0x00002b80


	//   ....[19]....
        /*00fc*/ 	.word	0x00002be0


	//   ....[20]....
        /*0100*/ 	.word	0x00002c40


	//   ....[21]....
        /*0104*/ 	.word	0x00002ca0


	//   ....[22]....
        /*0108*/ 	.word	0x00002d00


	//   ....[23]....
        /*010c*/ 	.word	0x00003370


	//   ....[24]....
        /*0110*/ 	.word	0x000033d0


	//   ....[25]....
        /*0114*/ 	.word	0x00003430


	//   ....[26]....
        /*0118*/ 	.word	0x00003490


	//   ....[27]....
        /*011c*/ 	.word	0x000034f0


	//----- nvinfo : EIATTR_EXIT_INSTR_OFFSETS
	.align		4
.L_2361:
        /*0120*/ 	.byte	0x04, 0x1c
        /*0122*/ 	.short	(.L_2363 - .L_2362)


	//   ....[0]....
.L_2362:
        /*0124*/ 	.word	0x00000050


	//   ....[1]....
        /*0128*/ 	.word	0x00002b30


	//----- nvinfo : EIATTR_MAX_THREADS
	.align		4
.L_2363:
        /*012c*/ 	.byte	0x04, 0x05
        /*012e*/ 	.short	(.L_2365 - .L_2364)
.L_2364:
        /*0130*/ 	.word	0x00000080
        /*0134*/ 	.word	0x00000001
        /*0138*/ 	.word	0x00000001


	//----- nvinfo : EIATTR_CRS_STACK_SIZE
	.align		4
.L_2365:
        /*013c*/ 	.byte	0x04, 0x1e
        /*013e*/ 	.short	(.L_2367 - .L_2366)
.L_2366:
        /*0140*/ 	.word	0x00000000
.L_2367:


//--------------------- .nv.info._ZN10layer_norm13ln_fwd_kernelINS_13Kernel_traitsI6__halfS2_S2_fjLj6144ELj1ELj1ELj4ELj16ENS_18Kernel_traits_baseILj6144ES2_S2_S2_fjLj128EEEEEEEvNS_9FwdParamsE --------------------------
	.section	.nv.info._ZN10layer_norm13ln_fwd_kernelINS_13Kernel_traitsI6__halfS2_S2_fjLj6144ELj1ELj1ELj4ELj16ENS_18Kernel_traits_baseILj6144ES2_S2_S2_fjLj128EEEEEEEvNS_9FwdParamsE,"",@"SHT_CUDA_INFO"
	.sectionflags	@""
	.align	4


	//----- nvinfo : EIATTR_CUDA_API_VERSION
	.align		4
        /*0000*/ 	.byte	0x04, 0x37
        /*0002*/ 	.short	(.L_2369 - .L_2368)
.L_2368:
        /*0004*/ 	.word	0x00000082


	//----- nvinfo : EIATTR_SW2861232_WAR
	.align		4
.L_2369:
        /*0008*/ 	.byte	0x01, 0x35
	.zero		2


	//----- nvinfo : EIATTR_PARAM_CBANK
	.align		4
        /*000c*/ 	.byte	0x04, 0x0a
        /*000e*/ 	.short	(.L_2371 - .L_2370)
	.align		4
.L_2370:
        /*0010*/ 	.word	index@(.nv.constant0._ZN10layer_norm13ln_fwd_kernelINS_13Kernel_traitsI6__halfS2_S2_fjLj6144ELj1ELj1ELj4ELj16ENS_18Kernel_traits_baseILj6144ES2_S2_S2_fjLj128EEEEEEEvNS_9FwdParamsE)
        /*0014*/ 	.short	0x0160
        /*0016*/ 	.short	0x0058


	//----- nvinfo : EIATTR_CBANK_PARAM_SIZE
	.align		4
.L_2371:
        /*0018*/ 	.byte	0x03, 0x19
        /*001a*/ 	.short	0x0058


	//----- nvinfo : EIATTR_KPARAM_INFO
	.align		4
        /*001c*/ 	.byte	0x04, 0x17
        /*001e*/ 	.short	(.L_2373 - .L_2372)
.L_2372:
        /*0020*/ 	.word	0x00000000
        /*0024*/ 	.short	0x0000
        /*0026*/ 	.short	0x0000
        /*0028*/ 	.byte	0x00, 0xf0, 0x61, 0x01


	//----- nvinfo : EIATTR_MAXREG_COUNT
	.align		4
.L_2373:
        /*002c*/ 	.byte	0x03, 0x1b
        /*002e*/ 	.short	0x00ff


	//----- nvinfo : EIATTR_NUM_BARRIERS
	.align		4
        /*0030*/ 	.byte	0x02, 0x4c
        /*0032*/ 	.byte	0x01
	.zero		1


	//----- nvinfo : EIATTR_MERCURY_ISA_VERSION
	.align		4
        /*0034*/ 	.byte	0x03, 0x5f
        /*0036*/ 	.short	0x0000


	//----- nvinfo : EIATTR_COOP_GROUP_MASK_REGIDS
	.align		4
        /*0038*/ 	.byte	0x04, 0x29
        /*003a*/ 	.short	(.L_2375 - .L_2374)


	//   ....[0]....
.L_2374:
        /*003c*/ 	.word	0xffffffff


	//   ....[1]....
        /*0040*/ 	.word	0xffffffff


	//   ....[2]....
        /*0044*/ 	.word	0xffffffff


	//   ....[3]....
        /*0048*/ 	.word	0xffffffff


	//   ....[4]....
        /*004c*/ 	.word	0xffffffff


	//   ....[5]....
        /*0050*/ 	.word	0xffffffff


	//   ....[6]....
        /*0054*/ 	.word	0xffffffff


	//   ....[7]....
        /*0058*/ 	.word	0xffffffff


	//   ....[8]....
        /*005c*/ 	.word	0xffffffff


	//   ....[9]....
        /*0060*/ 	.word	0xffffffff


	//   ....[10]....
        /*0064*/ 	.word	0xffffffff


	//   ....[11]....
        /*0068*/ 	.word	0xffffffff


	//   ....[12]....
        /*006c*/ 	.word	0xffffffff


	//   ....[13]....
        /*0070*/ 	.word	0xffffffff


	//   ....[14]....
        /*0074*/ 	.word	0xffffffff


	//   ....[15]....
        /*0078*/ 	.word	0xffffffff


	//   ....[16]....
        /*007c*/ 	.word	0xffffffff


	//   ....[17]....
        /*0080*/ 	.word	0xffffffff


	//   ....[18]....
        /*0084*/ 	.word	0xffffffff


	//   ....[19]....
        /*0088*/ 	.word	0xffffffff


	//   ....[20]....
        /*008c*/ 	.word	0xffffffff


	//   ....[21]....
        /*0090*/ 	.word	0xffffffff


	//   ....[22]....
        /*0094*/ 	.word	0xffffffff


	//   ....[23]....
        /*0098*/ 	.word	0xffffffff


	//   ....[24]....
        /*009c*/ 	.word	0xffffffff


	//   ....[25]....
        /*00a0*/ 	.word	0xffffffff


	//   ....[26]....
        /*00a4*/ 	.word	0xffffffff


	//   ....[27]....
        /*00a8*/ 	.word	0xffffffff


	//----- nvinfo : EIATTR_COOP_GROUP_INSTR_OFFSETS
	.align		4
.L_2375:
        /*00ac*/ 	.byte	0x04, 0x28
        /*00ae*/ 	.short	(.L_2377 - .L_2376)


	//   ....[0]....
.L_2376:
        /*00b0*/ 	.word	0x00000950


	//   ....[1]....
        /*00b4*/ 	.word	0x00000980


	//   ....[2]....
        /*00b8*/ 	.word	0x000009a0


	//   ....[3]....
        /*00bc*/ 	.word	0x000009c0


	//   ....[4]....
        /*00c0*/ 	.word	0x000009e0


	//   ....[5]....
        /*00c4*/ 	.word	0x00001010


	//   ....[6]....
        /*00c8*/ 	.word	0x00001030


	//   ....[7]....
        /*00cc*/ 	.word	0x00001050


	//   ....[8]....
        /*00d0*/ 	.word	0x00001070


	//   ....[9]....
        /*00d4*/ 	.word	0x00001090


	//   ....[10]....
        /*00d8*/ 	.word	0x000011a0


	//   ....[11]....
        /*00dc*/ 	.word	0x000011e0


	//   ....[12]....
        /*00e0*/ 	.word	0x000011f0


	//   ....[13]....
        /*00e4*/ 	.word	0x00001230


	//   ....[14]....
        /*00e8*/ 	.word	0x00001280


	//   ....[15]....
        /*00ec*/ 	.word	0x000012b0


	//   ....[16]....
        /*00f0*/ 	.word	0x000013b0


	//   ....[17]....
        /*00f4*/ 	.word	0x000013c0


	//   ....[18]....
        /*00f8*/ 	.word	0x00001ee0


	//   ....[19]....
        /*00fc*/ 	.word	0x00001f50


	//   ....[20]....
        /*0100*/ 	.word	0x00001fb0


	//   ....[21]....
        /*0104*/ 	.word	0x00002010


	//   ....[22]....
        /*0108*/ 	.word	0x00002070


	//   ....[23]....
        /*010c*/ 	.word	0x000026e0


	//   ....[24]....
        /*0110*/ 	.word	0x00002740


	//   ....[25]....
        /*0114*/ 	.word	0x000027a0


	//   ....[26]....
        /*0118*/ 	.word	0x00002800


	//   ....[27]....
        /*011c*/ 	.word	0x00002860


	//----- nvinfo : EIATTR_EXIT_INSTR_OFFSETS
	.align		4
.L_2377:
        /*0120*/ 	.byte	0x04, 0x1c
        /*0122*/ 	.short	(.L_2379 - .L_2378)


	//   ....[0]....
.L_2378:
        /*0124*/ 	.word	0x00000050


	//   ....[1]....
        /*0128*/ 	.word	0x00001e90


	//----- nvinfo : EIATTR_MAX_THREADS
	.align		4
.L_2379:
        /*012c*/ 	.byte	0x04, 0x05
        /*012e*/ 	.short	(.L_2381 - .L_2380)
.L_2380:
        /*0130*/ 	.word	0x00000080
        /*0134*/ 	.word	0x00000001
        /*0138*/ 	.word	0x00000001


	//----- nvinfo : EIATTR_CRS_STACK_SIZE
	.align		4
.L_2381:
        /*013c*/ 	.byte	0x04, 0x1e
        /*013e*/ 	.short	(.L_2383 - .L_2382)
.L_2382:
        /*0140*/ 	.word	0x00000000
.L_2383:


//--------------------- .nv.info._ZN10layer_norm13ln_fwd_kernelINS_13Kernel_traitsIffffjLj6144ELj1ELj1ELj4ELj16ENS_18Kernel_traits_baseILj6144EffffjLj128EEEEEEEvNS_9FwdParamsE --------------------------
	.section	.nv.info._ZN10layer_norm13ln_fwd_kernelINS_13Kernel_traitsIffffjLj6144ELj1ELj1ELj4ELj16ENS_18Kernel_traits_baseILj6144EffffjLj128EEEEEEEvNS_9FwdParamsE,"",@"SHT_CUDA_INFO"
	.sectionflags	@""
	.align	4


	//----- nvinfo : EIATTR_CUDA_API_VERSION
	.align		4
        /*0000*/ 	.byte	0x04, 0x37
        /*0002*/ 	.short	(.L_2385 - .L_2384)
.L_2384:
        /*0004*/ 	.word	0x00000082


	//----- nvinfo : EIATTR_SW2861232_WAR
	.align		4
.L_2385:
        /*0008*/ 	.byte	0x01, 0x35
	.zero		2


	//----- nvinfo : EIATTR_PARAM_CBANK
	.align		4
        /*000c*/ 	.byte	0x04, 0x0a
        /*000e*/ 	.short	(.L_2387 - .L_2386)
	.align		4
.L_2386:
        /*0010*/ 	.word	index@(.nv.constant0._ZN10layer_norm13ln_fwd_kernelINS_13Kernel_traitsIffffjLj6144ELj1ELj1ELj4ELj16ENS_18Kernel_traits_baseILj6144EffffjLj128EEEEEEEvNS_9FwdParamsE)
        /*0014*/ 	.short	0x0160
        /*0016*/ 	.short	0x0058


	//----- nvinfo : EIATTR_CBANK_PARAM_SIZE
	.align		4
.L_2387:
        /*0018*/ 	.byte	0x03, 0x19
        /*001a*/ 	.short	0x0058


	//----- nvinfo : EIATTR_KPARAM_INFO
	.align		4
        /*001c*/ 	.byte	0x04, 0x17
        /*001e*/ 	.short	(.L_2389 - .L_2388)
.L_2388:
        /*0020*/ 	.word	0x00000000
        /*0024*/ 	.short	0x0000
        /*0026*/ 	.short	0x0000
        /*0028*/ 	.byte	0x00, 0xf0, 0x61, 0x01


	//----- nvinfo : EIATTR_MAXREG_COUNT
	.align		4
.L_2389:
        /*002c*/ 	.byte	0x03, 0x1b
        /*002e*/ 	.short	0x00ff


	//----- nvinfo : EIATTR_NUM_BARRIERS
	.align		4
        /*0030*/ 	.byte	0x02, 0x4c
        /*0032*/ 	.byte	0x01
	.zero		1


	//----- nvinfo : EIATTR_MERCURY_ISA_VERSION
	.align		4
        /*0034*/ 	.byte	0x03, 0x5f
        /*0036*/ 	.short	0x0000


	//----- nvinfo : EIATTR_COOP_GROUP_MASK_REGIDS
	.align		4
        /*0038*/ 	.byte	0x04, 0x29
        /*003a*/ 	.short	(.L_2391 - .L_2390)


	//   ....[0]....
.L_2390:
        /*003c*/ 	.word	0xffffffff


	//   ....[1]....
        /*0040*/ 	.word	0xffffffff


	//   ....[2]....
        /*0044*/ 	.word	0xffffffff


	//   ....[3]....
        /*0048*/ 	.word	0xffffffff


	//   ....[4]....
        /*004c*/ 	.word	0xffffffff


	//   ....[5]....
        /*0050*/ 	.word	0xffffffff


	//   ....[6]....
        /*0054*/ 	.word	0xffffffff


	//   ....[7]....
        /*0058*/ 	.word	0xffffffff


	//   ....[8]....
        /*005c*/ 	.word	0xffffffff


	//   ....[9]....
        /*0060*/ 	.word	0xffffffff


	//   ....[10]....
        /*0064*/ 	.word	0xffffffff


	//   ....[11]....
        /*0068*/ 	.word	0xffffffff


	//   ....[12]....
        /*006c*/ 	.word	0xffffffff


	//   ....[13]....
        /*0070*/ 	.word	0xffffffff


	//   ....[14]....
        /*0074*/ 	.word	0xffffffff


	//   ....[15]....
        /*0078*/ 	.word	0xffffffff


	//   ....[16]....
        /*007c*/ 	.word	0xffffffff


	//   ....[17]....
        /*0080*/ 	.word	0xffffffff


	//   ....[18]....
        /*0084*/ 	.word	0xffffffff


	//   ....[19]....
        /*0088*/ 	.word	0xffffffff


	//   ....[20]....
        /*008c*/ 	.word	0xffffffff


	//   ....[21]....
        /*0090*/ 	.word	0xffffffff


	//   ....[22]....
        /*0094*/ 	.word	0xffffffff


	//   ....[23]....
        /*0098*/ 	.word	0xffffffff


	//   ....[24]....
        /*009c*/ 	.word	0xffffffff


	//   ....[25]....
        /*00a0*/ 	.word	0xffffffff


	//   ....[26]....
        /*00a4*/ 	.word	0xffffffff


	//   ....[27]....
        /*00a8*/ 	.word	0xffffffff


	//----- nvinfo : EIATTR_COOP_GROUP_INSTR_OFFSETS
	.align		4
.L_2391:
        /*00ac*/ 	.byte	0x04, 0x28
        /*00ae*/ 	.short	(.L_2393 - .L_2392)


	//   ....[0]....
.L_2392:
        /*00b0*/ 	.word	0x00000870


	//   ....[1]....
        /*00b4*/ 	.word	0x000008a0


	//   ....[2]....
        /*00b8*/ 	.word	0x000008c0


	//   ....[3]....
        /*00bc*/ 	.word	0x000008e0


	//   ....[4]....
        /*00c0*/ 	.word	0x00000900


	//   ....[5]....
        /*00c4*/ 	.word	0x00000f30


	//   ....[6]....
        /*00c8*/ 	.word	0x00000f50


	//   ....[7]....
        /*00cc*/ 	.word	0x00000f70


	//   ....[8]....
        /*00d0*/ 	.word	0x00000f90


	//   ....[9]....
        /*00d4*/ 	.word	0x00000fb0


	//   ....[10]....
        /*00d8*/ 	.word	0x00001080


	//   ....[11]....
        /*00dc*/ 	.word	0x000010c0


	//   ....[12]....
        /*00e0*/ 	.word	0x000010e0


	//   ....[13]....
        /*00e4*/ 	.word	0x00001100


	//   ....[14]....
        /*00e8*/ 	.word	0x00001180


	//   ....[15]....
        /*00ec*/ 	.word	0x000011e0


	//   ....[16]....
        /*00f0*/ 	.word	0x00001220


	//   ....[17]....
        /*00f4*/ 	.word	0x000012d0


	//   ....[18]....
        /*00f8*/ 	.word	0x00001ef0


	//   ....[19]....
        /*00fc*/ 	.word	0x00001f60


	//   ....[20]....
        /*0100*/ 	.word	0x00001fc0


	//   ....[21]....
        /*0104*/ 	.word	0x00002020


	//   ....[22]....
        /*0108*/ 	.word	0x00002080


	//   ....[23]....
        /*010c*/ 	.word	0x000026f0


	//   ....[24]....
        /*0110*/ 	.word	0x00002750


	//   ....[25]....
        /*0114*/ 	.word	0x000027b0


	//   ....[26]....
        /*0118*/ 	.word	0x00002810


	//   ....[27]....
        /*011c*/ 	.word	0x00002870


	//----- nvinfo : EIATTR_EXIT_INSTR_OFFSETS
	.align		4
.L_2393:
        /*0120*/ 	.byte	0x04, 0x1c
        /*0122*/ 	.short	(.L_2395 - .L_2394)


	//   ....[0]....
.L_2394:
        /*0124*/ 	.word	0x00000060


	//   ....[1]....
        /*0128*/ 	.word	0x00001ea0


	//----- nvinfo : EIATTR_MAX_THREADS
	.align		4
.L_2395:
        /*012c*/ 	.byte	0x04, 0x05
        /*012e*/ 	.short	(.L_2397 - .L_2396)
.L_2396:
        /*0130*/ 	.word	0x00000080
        /*0134*/ 	.word	0x00000001
        /*0138*/ 	.word	0x00000001


	//----- nvinfo : EIATTR_CRS_STACK_SIZE
	.align		4
.L_2397:
        /*013c*/ 	.byte	0x04, 0x1e
        /*013e*/ 	.short	(.L_2399 - .L_2398)
.L_2398:
        /*0140*/ 	.word	0x00000000
.L_2399:


//--------------------- .nv.info._ZN10layer_norm13ln_fwd_kernelINS_13Kernel_traitsI13__nv_bfloat16fS2_fjLj5120ELj1ELj1ELj4ELj16ENS_18Kernel_traits_baseILj5120ES2_fS2_fjLj128EEEEEEEvNS_9FwdParamsE --------------------------
	.section	.nv.info._ZN10layer_norm13ln_fwd_kernelINS_13Kernel_traitsI13__nv_bfloat16fS2_fjLj5120ELj1ELj1ELj4ELj16ENS_18Kernel_traits_baseILj5120ES2_fS2_fjLj128EEEEEEEvNS_9FwdParamsE,"",@"SHT_CUDA_INFO"
	.sectionflags	@""
	.align	4


	//----- nvinfo : EIATTR_CUDA_API_VERSION
	.align		4
        /*0000*/ 	.byte	0x04, 0x37
        /*0002*/ 	.short	(.L_2401 - .L_2400)
.L_2400:
        /*0004*/ 	.word	0x00000082


	//----- nvinfo : EIATTR_SW2861232_WAR
	.align		4
.L_2401:
        /*0008*/ 	.byte	0x01, 0x35
	.zero		2


	//----- nvinfo : EIATTR_PARAM_CBANK
	.align		4
        /*000c*/ 	.byte	0x04, 0x0a
        /*000e*/ 	.short	(.L_2403 - .L_2402)
	.align		4
.L_2402:
        /*0010*/ 	.word	index@(.nv.constant0._ZN10layer_norm13ln_fwd_kernelINS_13Kernel_traitsI13__nv_bfloat16fS2_fjLj5120ELj1ELj1ELj4ELj16ENS_18Kernel_traits_baseILj5120ES2_fS2_fjLj128EEEEEEEvNS_9FwdParamsE)
        /*0014*/ 	.short	0x0160
        /*0016*/ 	.short	0x0058


	//----- nvinfo : EIATTR_CBANK_PARAM_SIZE
	.align		4
.L_2403:
        /*0018*/ 	.byte	0x03, 0x19
        /*001a*/ 	.short	0x0058


	//----- nvinfo : EIATTR_KPARAM_INFO
	.align		4
        /*001c*/ 	.byte	0x04, 0x17
        /*001e*/ 	.short	(.L_2405 - .L_2404)
.L_2404:
        /*0020*/ 	.word	0x00000000
        /*0024*/ 	.short	0x0000
        /*0026*/ 	.short	0x0000
        /*0028*/ 	.byte	0x00, 0xf0, 0x61, 0x01


	//----- nvinfo : EIATTR_MAXREG_COUNT
	.align		4
.L_2405:
        /*002c*/ 	.byte	0x03, 0x1b
        /*002e*/ 	.short	0x00ff


	//----- nvinfo : EIATTR_NUM_BARRIERS
	.align		4
        /*0030*/ 	.byte	0x02, 0x4c
        /*0032*/ 	.byte	0x01
	.zero		1


	//----- nvinfo : EIATTR_MERCURY_ISA_VERSION
	.align		4
        /*0034*/ 	.byte	0x03, 0x5f
        /*0036*/ 	.short	0x0000


	//----- nvinfo : EIATTR_COOP_GROUP_MASK_REGIDS
	.align		4
        /*0038*/ 	.byte	0x04, 0x29
        /*003a*/ 	.short	(.L_2407 - .L_2406)


	//   ....[0]....
.L_2406:
        /*003c*/ 	.word	0xffffffff


	//   ....[1]....
        /*0040*/ 	.word	0xffffffff


	//   ....[2]....
        /*0044*/ 	.word	0xffffffff


	//   ....[3]....
        /*0048*/ 	.word	0xffffffff


	//   ....[4]....
        /*004c*/ 	.word	0xffffffff


	//   ....[5]....
        /*0050*/ 	.word	0xffffffff


	//   ....[6]....
        /*0054*/ 	.word	0xffffffff


	//   ....[7]....
        /*0058*/ 	.word	0xffffffff


	//   ....[8]....
        /*005c*/ 	.word	0xffffffff


	//   ....[9]....
        /*0060*/ 	.word	0xffffffff


	//   ....[10]....
        /*0064*/ 	.word	0xffffffff


	//   ....[11]....
        /*0068*/ 	.word	0xffffffff


	//   ....[12]....
        /*006c*/ 	.word	0xffffffff


	//   ....[13]....
        /*0070*/ 	.word	0xffffffff


	//   ....[14]....
        /*0074*/ 	.word	0xffffffff


	//   ....[15]....
        /*0078*/ 	.word	0xffffffff


	//   ....[16]....
        /*007c*/ 	.word	0xffffffff


	//   ....[17]....
        /*0080*/ 	.word	0xffffffff


	//   ....[18]....
        /*0084*/ 	.word	0xffffffff


	//   ....[19]....
        /*0088*/ 	.word	0xffffffff


	//   ....[20]....
        /*008c*/ 	.word	0xffffffff


	//   ....[21]....
        /*0090*/ 	.word	0xffffffff


	//   ....[22]....
        /*0094*/ 	.word	0xffffffff


	//   ....[23]....
        /*0098*/ 	.word	0xffffffff


	//   ....[24]....
        /*009c*/ 	.word	0xffffffff


	//   ....[25]....
        /*00a0*/ 	.word	0xffffffff


	//   ....[26]....
        /*00a4*/ 	.word	0xffffffff


	//   ....[27]....
        /*00a8*/ 	.word	0xffffffff


	//----- nvinfo : EIATTR_COOP_GROUP_INSTR_OFFSETS
	.align		4
.L_2407:
        /*00ac*/ 	.byte	0x04, 0x28
        /*00ae*/ 	.short	(.L_2409 - .L_2408)


	//   ....[0]....
.L_2408:
        /*00b0*/ 	.word	0x00000720


	//   ....[1]....
        /*00b4*/ 	.word	0x00000750


	//   ....[2]....
        /*00b8*/ 	.word	0x00000770


	//   ....[3]....
        /*00bc*/ 	.word	0x00000790


	//   ....[4]....
        /*00c0*/ 	.word	0x000007b0


	//   ....[5]....
        /*00c4*/ 	.word	0x00000ce0


	//   ....[6]....
        /*00c8*/ 	.word	0x00000d00


	//   ....[7]....
        /*00cc*/ 	.word	0x00000d20


	//   ....[8]....
        /*00d0*/ 	.word	0x00000d40


	//   ....[9]....
        /*00d4*/ 	.word	0x00000d60


	//   ....[10]....
        /*00d8*/ 	.word	0x00000e70


	//   ....[11]....
        /*00dc*/ 	.word	0x00000e80


	//   ....[12]....
        /*00e0*/ 	.word	0x00000f00


	//   ....[13]....
        /*00e4*/ 	.word	0x00000f20


	//   ....[14]....
        /*00e8*/ 	.word	0x00000f40


	//   ....[15]....
        /*00ec*/ 	.word	0x00000f70


	//   ....[16]....
        /*00f0*/ 	.word	0x00001070


	//   ....[17]....
        /*00f4*/ 	.word	0x000010a0


	//   ....[18]....
        /*00f8*/ 	.word	0x00002800


	//   ....[19]....
        /*00fc*/ 	.word	0x00002860


	//   ....[20]....
        /*0100*/ 	.word	0x000028c0


	//   ....[21]....
        /*0104*/ 	.word	0x00002920


	//   ....[22]....
        /*0108*/ 	.word	0x00002980


	//   ....[23]....
        /*010c*/ 	.word	0x00002ef0


	//   ....[24]....
        /*0110*/ 	.word	0x00002f50


	//   ....[25]....
        /*0114*/ 	.word	0x00002fb0


	//   ....[26]....
        /*0118*/ 	.word	0x00003010


	//   ....[27]....
        /*011c*/ 	.word	0x00003070


	//----- nvinfo : EIATTR_EXIT_INSTR_OFFSETS
	.align		4
.L_2409:
        /*0120*/ 	.byte	0x04, 0x1c
        /*0122*/ 	.short	(.L_2411 - .L_2410)


	//   ....[0]....
.L_2410:
        /*0124*/ 	.word	0x00000050


	//   ....[1]....
        /*0128*/ 	.word	0x000027a0


	//----- nvinfo : EIATTR_MAX_THREADS
	.align		4
.L_2411:
        /*012c*/ 	.byte	0x04, 0x05
        /*012e*/ 	.short	(.L_2413 - .L_2412)
.L_2412:
        /*0130*/ 	.word	0x00000080
        /*0134*/ 	.word	0x00000001
        /*0138*/ 	.word	0x00000001


	//----- nvinfo : EIATTR_CRS_STACK_SIZE
	.align		4
.L_2413:
        /*013c*/ 	.byte	0x04, 0x1e
        /*013e*/ 	.short	(.L_2415 - .L_2414)
.L_2414:
        /*0140*/ 	.word	0x00000000
.L_2415:


//--------------------- .nv.info._ZN10layer_norm13ln_fwd_kernelINS_13Kernel_traitsI13__nv_bfloat16S2_S2_fjLj5120ELj1ELj1ELj4ELj16ENS_18Kernel_traits_baseILj5120ES2_S2_S2_fjLj128EEEEEEEvNS_9FwdParamsE --------------------------
	.section	.nv.info._ZN10layer_norm13ln_fwd_kernelINS_13Kernel_traitsI13__nv_bfloat16S2_S2_fjLj5120ELj1ELj1ELj4ELj16ENS_18Kernel_traits_baseILj5120ES2_S2_S2_fjLj128EEEEEEEvNS_9FwdParamsE,"",@"SHT_CUDA_INFO"
	.sectionflags	@""
	.align	4


	//----- nvinfo : EIATTR_CUDA_API_VERSION
	.align		4
        /*0000*/ 	.byte	0x04, 0x37
        /*0002*/ 	.short	(.L_2417 - .L_2416)
.L_2416:
        /*0004*/ 	.word	0x00000082


	//----- nvinfo : EIATTR_SW2861232_WAR
	.align		4
.L_2417:
        /*0008*/ 	.byte	0x01, 0x35
	.zero		2


	//----- nvinfo : EIATTR_PARAM_CBANK
	.align		4
        /*000c*/ 	.byte	0x04, 0x0a
        /*000e*/ 	.short	(.L_2419 - .L_2418)
	.align		4
.L_2418:
        /*0010*/ 	.word	index@(.nv.constant0._ZN10layer_norm13ln_fwd_kernelINS_13Kernel_traitsI13__nv_bfloat16S2_S2_fjLj5120ELj1ELj1ELj4ELj16ENS_18Kernel_traits_baseILj5120ES2_S2_S2_fjLj128EEEEEEEvNS_9FwdParamsE)
        /*0014*/ 	.short	0x0160
        /*0016*/ 	.short	0x0058


	//----- nvinfo : EIATTR_CBANK_PARAM_SIZE
	.align		4
.L_2419:
        /*0018*/ 	.byte	0x03, 0x19
        /*001a*/ 	.short	0x0058


	//----- nvinfo : EIATTR_KPARAM_INFO
	.align		4
        /*001c*/ 	.byte	0x04, 0x17
        /*001e*/ 	.short	(.L_2421 - .L_2420)
.L_2420:
        /*0020*/ 	.word	0x00000000
        /*0024*/ 	.short	0x0000
        /*0026*/ 	.short	0x0000
        /*0028*/ 	.byte	0x00, 0xf0, 0x61, 0x01


	//----- nvinfo : EIATTR_MAXREG_COUNT
	.align		4
.L_2421:
        /*002c*/ 	.byte	0x03, 0x1b
        /*002e*/ 	.short	0x00ff


	//----- nvinfo : EIATTR_NUM_BARRIERS
	.align		4
        /*0030*/ 	.byte	0x02, 0x4c
        /*0032*/ 	.byte	0x01
	.zero		1


	//----- nvinfo : EIATTR_MERCURY_ISA_VERSION
	.align		4
        /*0034*/ 	.byte	0x03, 0x5f
        /*0036*/ 	.short	0x0000


	//----- nvinfo : EIATTR_COOP_GROUP_MASK_REGIDS
	.align		4
        /*0038*/ 	.byte	0x04, 0x29
        /*003a*/ 	.short	(.L_2423 - .L_2422)


	//   ....[0]....
.L_2422:
        /*003c*/ 	.word	0xffffffff


	//   ....[1]....
        /*0040*/ 	.word	0xffffffff


	//   ....[2]....
        /*0044*/ 	.word	0xffffffff


	//   ....[3]....
        /*0048*/ 	.word	0xffffffff


	//   ....[4]....
        /*004c*/ 	.word	0xffffffff


	//   ....[5]....
        /*0050*/ 	.word	0xffffffff


	//   ....[6]....
        /*0054*/ 	.word	0xffffffff


	//   ....[7]....
        /*0058*/ 	.word	0xffffffff


	//   ....[8]....
        /*005c*/ 	.word	0xffffffff


	//   ....[9]....
        /*0060*/ 	.word	0xffffffff


	//   ....[10]....
        /*0064*/ 	.word	0xffffffff


	//   ....[11]....
        /*0068*/ 	.word	0xffffffff


	//   ....[12]....
        /*006c*/ 	.word	0xffffffff


	//   ....[13]....
        /*0070*/ 	.word	0xffffffff


	//   ....[14]....
        /*0074*/ 	.word	0xffffffff


	//   ....[15]....
        /*0078*/ 	.word	0xffffffff


	//   ....[16]....
        /*007c*/ 	.word	0xffffffff


	//   ....[17]....
        /*0080*/ 	.word	0xffffffff


	//   ....[18]....
        /*0084*/ 	.word	0xffffffff


	//   ....[19]....
        /*0088*/ 	.word	0xffffffff


	//   ....[20]....
        /*008c*/ 	.word	0xffffffff


	//   ....[21]....
        /*0090*/ 	.word	0xffffffff


	//   ....[22]....
        /*0094*/ 	.word	0xffffffff


	//   ....[23]....
        /*0098*/ 	.word	0xffffffff


	//   ....[24]....
        /*009c*/ 	.word	0xffffffff


	//   ....[25]....
        /*00a0*/ 	.word	0xffffffff


	//   ....[26]....
        /*00a4*/ 	.word	0xffffffff


	//   ....[27]....
        /*00a8*/ 	.word	0xffffffff


	//----- nvinfo : EIATTR_COOP_GROUP_INSTR_OFFSETS
	.align		4
.L_2423:
        /*00ac*/ 	.byte	0x04, 0x28
        /*00ae*/ 	.short	(.L_2425 - .L_2424)


	//   ....[0]....
.L_2424:
        /*00b0*/ 	.word	0x00000800


	//   ....[1]....
        /*00b4*/ 	.word	0x00000830


	//   ....[2]....
        /*00b8*/ 	.word	0x00000850


	//   ....[3]....
        /*00bc*/ 	.word	0x00000870


	//   ....[4]....
        /*00c0*/ 	.word	0x00000890


	//   ....[5]....
        /*00c4*/ 	.word	0x00000dc0


	//   ....[6]....
        /*00c8*/ 	.word	0x00000de0


	//   ....[7]....
        /*00cc*/ 	.word	0x00000e00


	//   ....[8]....
        /*00d0*/ 	.word	0x00000e20


	//   ....[9]....
        /*00d4*/ 	.word	0x00000e40


	//   ....[10]....
        /*00d8*/ 	.word	0x00000f60


	//   ....[11]....
        /*00dc*/ 	.word	0x00000fa0


	//   ....[12]....
        /*00e0*/ 	.word	0x00000fb0


	//   ....[13]....
        /*00e4*/ 	.word	0x00000fc0


	//   ....[14]....
        /*00e8*/ 	.word	0x00001040


	//   ....[15]....
        /*00ec*/ 	.word	0x00001090


	//   ....[16]....
        /*00f0*/ 	.word	0x00001160


	//   ....[17]....
        /*00f4*/ 	.word	0x00001170


	//   ....[18]....
        /*00f8*/ 	.word	0x00001e80


	//   ....[19]....
        /*00fc*/ 	.word	0x00001ef0


	//   ....[20]....
        /*0100*/ 	.word	0x00001f50


	//   ....[21]....
        /*0104*/ 	.word	0x00001fb0


	//   ....[22]....
        /*0108*/ 	.word	0x00002010


	//   ....[23]....
        /*010c*/ 	.word	0x00002580


	//   ....[24]....
        /*0110*/ 	.word	0x000025e0


	//   ....[25]....
        /*0114*/ 	.word	0x00002640


	//   ....[26]....
        /*0118*/ 	.word	0x000026a0


	//   ....[27]....
        /*011c*/ 	.word	0x00002700


	//----- nvinfo : EIATTR_EXIT_INSTR_OFFSETS
	.align		4
.L_2425:
        /*0120*/ 	.byte	0x04, 0x1c
        /*0122*/ 	.short	(.L_2427 - .L_2426)


	//   ....[0]....
.L_2426:
        /*0124*/ 	.word	0x00000050


	//   ....[1]....
        /*0128*/ 	.word	0x00001e30


	//----- nvinfo : EIATTR_MAX_THREADS
	.align		4
.L_2427:
        /*012c*/ 	.byte	0x04, 0x05
        /*012e*/ 	.short	(.L_2429 - .L_2428)
.L_2428:
        /*0130*/ 	.word	0x00000080
        /*0134*/ 	.word	0x00000001
        /*0138*/ 	.word	0x00000001


	//----- nvinfo : EIATTR_CRS_STACK_SIZE
	.align		4
.L_2429:
        /*013c*/ 	.byte	0x04, 0x1e
        /*013e*/ 	.short	(.L_2431 - .L_2430)
.L_2430:
        /*0140*/ 	.word	0x00000000
.L_2431:


//--------------------- .nv.info._ZN10layer_norm13ln_fwd_kernelINS_13Kernel_traitsI6__halffS2_fjLj5120ELj1ELj1ELj4ELj16ENS_18Kernel_traits_baseILj5120ES2_fS2_fjLj128EEEEEEEvNS_9FwdParamsE --------------------------
	.section	.nv.info._ZN10layer_norm13ln_fwd_kernelINS_13Kernel_traitsI6__halffS2_fjLj5120ELj1ELj1ELj4ELj16ENS_18Kernel_traits_baseILj5120ES2_fS2_fjLj128EEEEEEEvNS_9FwdParamsE,"",@"SHT_CUDA_INFO"
	.sectionflags	@""
	.align	4


	//----- nvinfo : EIATTR_CUDA_API_VERSION
	.align		4
        /*0000*/ 	.byte	0x04, 0x37
        /*0002*/ 	.short	(.L_2433 - .L_2432)
.L_2432:
        /*0004*/ 	.word	0x00000082


	//----- nvinfo : EIATTR_SW2861232_WAR
	.align		4
.L_2433:
        /*0008*/ 	.byte	0x01, 0x35
	.zero		2


	//----- nvinfo : EIATTR_PARAM_CBANK
	.align		4
        /*000c*/ 	.byte	0x04, 0x0a
        /*000e*/ 	.short	(.L_2435 - .L_2434)
	.align		4
.L_2434:
        /*0010*/ 	.word	index@(.nv.constant0._ZN10layer_norm13ln_fwd_kernelINS_13Kernel_traitsI6__halffS2_fjLj5120ELj1ELj1ELj4ELj16ENS_18Kernel_traits_baseILj5120ES2_fS2_fjLj128EEEEEEEvNS_9FwdParamsE)
        /*0014*/ 	.short	0x0160
        /*0016*/ 	.short	0x0058


	//----- nvinfo : EIATTR_CBANK_PARAM_SIZE
	.align		4
.L_2435:
        /*0018*/ 	.byte	0x03, 0x19
        /*001a*/ 	.short	0x0058


	//----- nvinfo : EIATTR_KPARAM_INFO
	.align		4
        /*001c*/ 	.byte	0x04, 0x17
        /*001e*/ 	.short	(.L_2437 - .L_2436)
.L_2436:
        /*0020*/ 	.word	0x00000000
        /*0024*/ 	.short	0x0000
        /*0026*/ 	.short	0x0000
        /*0028*/ 	.byte	0x00, 0xf0, 0x61, 0x01


	//----- nvinfo : EIATTR_MAXREG_COUNT
	.align		4
.L_2437:
        /*002c*/ 	.byte	0x03, 0x1b
        /*002e*/ 	.short	0x00ff


	//----- nvinfo : EIATTR_NUM_BARRIERS
	.align		4
        /*0030*/ 	.byte	0x02, 0x4c
        /*0032*/ 	.byte	0x01
	.zero		1


	//----- nvinfo : EIATTR_MERCURY_ISA_VERSION
	.align		4
        /*0034*/ 	.byte	0x03, 0x5f
        /*0036*/ 	.short	0x0000


	//----- nvinfo : EIATTR_COOP_GROUP_MASK_REGIDS
	.align		4
        /*0038*/ 	.byte	0x04, 0x29
        /*003a*/ 	.short	(.L_2439 - .L_2438)


	//   ....[0]....
.L_2438:
        /*003c*/ 	.word	0xffffffff


	//   ....[1]....
        /*0040*/ 	.word	0xffffffff


	//   ....[2]....
        /*0044*/ 	.word	0xffffffff


	//   ....[3]....
        /*0048*/ 	.word	0xffffffff


	//   ....[4]....
        /*004c*/ 	.word	0xffffffff


	//   ....[5]....
        /*0050*/ 	.word	0xffffffff


	//   ....[6]....
        /*0054*/ 	.word	0xffffffff


	//   ....[7]....
        /*0058*/ 	.word	0xffffffff


	//   ....[8]....
        /*005c*/ 	.word	0xffffffff


	//   ....[9]....
        /*0060*/ 	.word	0xffffffff


	//   ....[10]....
        /*0064*/ 	.word	0xffffffff


	//   ....[11]....
        /*0068*/ 	.word	0xffffffff


	//   ....[12]....
        /*006c*/ 	.word	0xffffffff


	//   ....[13]....
        /*0070*/ 	.word	0xffffffff


	//   ....[14]....
        /*0074*/ 	.word	0xffffffff


	//   ....[15]....
        /*0078*/ 	.word	0xffffffff


	//   ....[16]....
        /*007c*/ 	.word	0xffffffff


	//   ....[17]....
        /*0080*/ 	.word	0xffffffff


	//   ....[18]....
        /*0084*/ 	.word	0xffffffff


	//   ....[19]....
        /*0088*/ 	.word	0xffffffff


	//   ....[20]....
        /*008c*/ 	.word	0xffffffff


	//   ....[21]....
        /*0090*/ 	.word	0xffffffff


	//   ....[22]....
        /*0094*/ 	.word	0xffffffff


	//   ....[23]....
        /*0098*/ 	.word	0xffffffff


	//   ....[24]....
        /*009c*/ 	.word	0xffffffff


	//   ....[25]....
        /*00a0*/ 	.word	0xffffffff


	//   ....[26]....
        /*00a4*/ 	.word	0xffffffff


	//   ....[27]....
        /*00a8*/ 	.word	0xffffffff


	//----- nvinfo : EIATTR_COOP_GROUP_INSTR_OFFSETS
	.align		4
.L_2439:
        /*00ac*/ 	.byte	0x04, 0x28
        /*00ae*/ 	.short	(.L_2441 - .L_2440)


	//   ....[0]....
.L_2440:
        /*00b0*/ 	.word	0x00000720


	//   ....[1]....
        /*00b4*/ 	.word	0x00000750


	//   ....[2]....
        /*00b8*/ 	.word	0x00000770


	//   ....[3]....
        /*00bc*/ 	.word	0x00000790


	//   ....[4]....
        /*00c0*/ 	.word	0x000007b0


	//   ....[5]....
        /*00c4*/ 	.word	0x00000ce0


	//   ....[6]....
        /*00c8*/ 	.word	0x00000d00


	//   ....[7]....
        /*00cc*/ 	.word	0x00000d20


	//   ....[8]....
        /*00d0*/ 	.word	0x00000d40


	//   ....[9]....
        /*00d4*/ 	.word	0x00000d60


	//   ....[10]....
        /*00d8*/ 	.word	0x00000e80


	//   ....[11]....
        /*00dc*/ 	.word	0x00000e90


	//   ....[12]....
        /*00e0*/ 	.word	0x00000f10


	//   ....[13]....
        /*00e4*/ 	.word	0x00000f30


	//   ....[14]....
        /*00e8*/ 	.word	0x00000f50


	//   ....[15]....
        /*00ec*/ 	.word	0x00000f80


	//   ....[16]....
        /*00f0*/ 	.word	0x00001080


	//   ....[17]....
        /*00f4*/ 	.word	0x000010b0


	//   ....[18]....
        /*00f8*/ 	.word	0x00002580


	//   ....[19]....
        /*00fc*/ 	.word	0x000025e0


	//   ....[20]....
        /*0100*/ 	.word	0x00002640


	//   ....[21]....
        /*0104*/ 	.word	0x000026a0


	//   ....[22]....
        /*0108*/ 	.word	0x00002700


	//   ....[23]....
        /*010c*/ 	.word	0x00002c70


	//   ....[24]....
        /*0110*/ 	.word	0x00002cd0


	//   ....[25]....
        /*0114*/ 	.word	0x00002d30


	//   ....[26]....
        /*0118*/ 	.word	0x00002d90


	//   ....[27]....
        /*011c*/ 	.word	0x00002df0


	//----- nvinfo : EIATTR_EXIT_INSTR_OFFSETS
	.align		4
.L_2441:
        /*0120*/ 	.byte	0x04, 0x1c
        /*0122*/ 	.short	(.L_2443 - .L_2442)


	//   ....[0]....
.L_2442:
        /*0124*/ 	.word	0x00000050


	//   ....[1]....
        /*0128*/ 	.word	0x00002520


	//----- nvinfo : EIATTR_MAX_THREADS
	.align		4
.L_2443:
        /*012c*/ 	.byte	0x04, 0x05
        /*012e*/ 	.short	(.L_2445 - .L_2444)
.L_2444:
        /*0130*/ 	.word	0x00000080
        /*0134*/ 	.word	0x00000001
        /*0138*/ 	.word	0x00000001


	//----- nvinfo : EIATTR_CRS_STACK_SIZE
	.align		4
.L_2445:
        /*013c*/ 	.byte	0x04, 0x1e
        /*013e*/ 	.short	(.L_2447 - .L_2446)
.L_2446:
        /*0140*/ 	.word	0x00000000
.L_2447:


//--------------------- .nv.info._ZN10layer_norm13ln_fwd_kernelINS_13Kernel_traitsI6__halfS2_S2_fjLj5120ELj1ELj1ELj4ELj16ENS_18Kernel_traits_baseILj5120ES2_S2_S2_fjLj128EEEEEEEvNS_9FwdParamsE --------------------------
	.section	.nv.info._ZN10layer_norm13ln_fwd_kernelINS_13Kernel_traitsI6__halfS2_S2_fjLj5120ELj1ELj1ELj4ELj16ENS_18Kernel_traits_baseILj5120ES2_S2_S2_fjLj128EEEEEEEvNS_9FwdParamsE,"",@"SHT_CUDA_INFO"
	.sectionflags	@""
	.align	4


	//----- nvinfo : EIATTR_CUDA_API_VERSION
	.align		4
        /*0000*/ 	.byte	0x04, 0x37
        /*0002*/ 	.short	(.L_2449 - .L_2448)
.L_2448:
        /*0004*/ 	.word	0x00000082


	//----- nvinfo : EIATTR_SW2861232_WAR
	.align		4
.L_2449:
        /*0008*/ 	.byte	0x01, 0x35
	.zero		2


	//----- nvinfo : EIATTR_PARAM_CBANK
	.align		4
        /*000c*/ 	.byte	0x04, 0x0a
        /*000e*/ 	.short	(.L_2451 - .L_2450)
	.align		4
.L_2450:
        /*0010*/ 	.word	index@(.nv.constant0._ZN10layer_norm13ln_fwd_kernelINS_13Kernel_traitsI6__halfS2_S2_fjLj5120ELj1ELj1ELj4ELj16ENS_18Kernel_traits_baseILj5120ES2_S2_S2_fjLj128EEEEEEEvNS_9FwdParamsE)
        /*0014*/ 	.short	0x0160
        /*0016*/ 	.short	0x0058


	//----- nvinfo : EIATTR_CBANK_PARAM_SIZE
	.align		4
.L_2451:
        /*0018*/ 	.byte	0x03, 0x19
        /*001a*/ 	.short	0x0058


	//----- nvinfo : EIATTR_KPARAM_INFO
	.align		4
        /*001c*/ 	.byte	0x04, 0x17
        /*001e*/ 	.short	(.L_2453 - .L_2452)
.L_2452:
        /*0020*/ 	.word	0x00000000
        /*0024*/ 	.short	0x0000
        /*0026*/ 	.short	0x0000
        /*0028*/ 	.byte	0x00, 0xf0, 0x61, 0x01


	//----- nvinfo : EIATTR_MAXREG_COUNT
	.align		4
.L_2453:
        /*002c*/ 	.byte	0x03, 0x1b
        /*002e*/ 	.short	0x00ff


	//----- nvinfo : EIATTR_NUM_BARRIERS
	.align		4
        /*0030*/ 	.byte	0x02, 0x4c
        /*0032*/ 	.byte	0x01
	.zero		1


	//----- nvinfo : EIATTR_MERCURY_ISA_VERSION
	.align		4
        /*0034*/ 	.byte	0x03, 0x5f
        /*0036*/ 	.short	0x0000


	//----- nvinfo : EIATTR_COOP_GROUP_MASK_REGIDS
	.align		4
        /*0038*/ 	.byte	0x04, 0x29
        /*003a*/ 	.short	(.L_2455 - .L_2454)


	//   ....[0]....
.L_2454:
        /*003c*/ 	.word	0xffffffff


	//   ....[1]....
        /*0040*/ 	.word	0xffffffff


	//   ....[2]....
        /*0044*/ 	.word	0xffffffff


	//   ....[3]....
        /*0048*/ 	.word	0xffffffff


	//   ....[4]....
        /*004c*/ 	.word	0xffffffff


	//   ....[5]....
        /*0050*/ 	.word	0xffffffff


	//   ....[6]....
        /*0054*/ 	.word	0xffffffff


	//   ....[7]....
        /*0058*/ 	.word	0xffffffff


	//   ....[8]....
        /*005c*/ 	.word	0xffffffff


	//   ....[9]....
        /*0060*/ 	.word	0xffffffff


	//   ....[10]....
        /*0064*/ 	.word	0xffffffff


	//   ....[11]....
        /*0068*/ 	.word	0xffffffff


	//   ....[12]....
        /*006c*/ 	.word	0xffffffff


	//   ....[13]....
        /*0070*/ 	.word	0xffffffff


	//   ....[14]....
        /*0074*/ 	.word	0xffffffff


	//   ....[15]....
        /*0078*/ 	.word	0xffffffff


	//   ....[16]....
        /*007c*/ 	.word	0xffffffff


	//   ....[17]....
        /*0080*/ 	.word	0xffffffff


	//   ....[18]....
        /*0084*/ 	.word	0xffffffff


	//   ....[19]....
        /*0088*/ 	.word	0xffffffff


	//   ....[20]....
        /*008c*/ 	.word	0xffffffff


	//   ....[21]....
        /*0090*/ 	.word	0xffffffff


	//   ....[22]....
        /*0094*/ 	.word	0xffffffff


	//   ....[23]....
        /*0098*/ 	.word	0xffffffff


	//   ....[24]....
        /*009c*/ 	.word	0xffffffff


	//   ....[25]....
        /*00a0*/ 	.word	0xffffffff


	//   ....[26]....
        /*00a4*/ 	.word	0xffffffff


	//   ....[27]....
        /*00a8*/ 	.word	0xffffffff


	//----- nvinfo : EIATTR_COOP_GROUP_INSTR_OFFSETS
	.align		4
.L_2455:
        /*00ac*/ 	.byte	0x04, 0x28
        /*00ae*/ 	.short	(.L_2457 - .L_2456)


	//   ....[0]....
.L_2456:
        /*00b0*/ 	.word	0x00000800


	//   ....[1]....
        /*00b4*/ 	.word	0x00000830


	//   ....[2]....
        /*00b8*/ 	.word	0x00000850


	//   ....[3]....
        /*00bc*/ 	.word	0x00000870


	//   ....[4]....
        /*00c0*/ 	.word	0x00000890


	//   ....[5]....
        /*00c4*/ 	.word	0x00000dc0


	//   ....[6]....
        /*00c8*/ 	.word	0x00000de0


	//   ....[7]....
        /*00cc*/ 	.word	0x00000e00


	//   ....[8]....
        /*00d0*/ 	.word	0x00000e20


	//   ....[9]....
        /*00d4*/ 	.word	0x00000e40


	//   ....[10]....
        /*00d8*/ 	.word	0x00000f50


	//   ....[11]....
        /*00dc*/ 	.word	0x00000f90


	//   ....[12]....
        /*00e0*/ 	.word	0x00000fa0


	//   ....[13]....
        /*00e4*/ 	.word	0x00000fb0


	//   ....[14]....
        /*00e8*/ 	.word	0x00001030


	//   ....[15]....
        /*00ec*/ 	.word	0x00001080


	//   ....[16]....
        /*00f0*/ 	.word	0x00001160


	//   ....[17]....
        /*00f4*/ 	.word	0x00001170


	//   ....[18]....
        /*00f8*/ 	.word	0x00001ac0


	//   ....[19]....
        /*00fc*/ 	.word	0x00001b30


	//   ....[20]....
        /*0100*/ 	.word	0x00001b90


	//   ....[21]....
        /*0104*/ 	.word	0x00001bf0


	//   ....[22]....
        /*0108*/ 	.word	0x00001c50


	//   ....[23]....
        /*010c*/ 	.word	0x000021c0


	//   ....[24]....
        /*0110*/ 	.word	0x00002220


	//   ....[25]....
        /*0114*/ 	.word	0x00002280


	//   ....[26]....
        /*0118*/ 	.word	0x000022e0


	//   ....[27]....
        /*011c*/ 	.word	0x00002340


	//----- nvinfo : EIATTR_EXIT_INSTR_OFFSETS
	.align		4
.L_2457:
        /*0120*/ 	.byte	0x04, 0x1c
        /*0122*/ 	.short	(.L_2459 - .L_2458)


	//   ....[0]....
.L_2458:
        /*0124*/ 	.word	0x00000050


	//   ....[1]....
        /*0128*/ 	.word	0x00001a70


	//----- nvinfo : EIATTR_MAX_THREADS
	.align		4
.L_2459:
        /*012c*/ 	.byte	0x04, 0x05
        /*012e*/ 	.short	(.L_2461 - .L_2460)
.L_2460:
        /*0130*/ 	.word	0x00000080
        /*0134*/ 	.word	0x00000001
        /*0138*/ 	.word	0x00000001


	//----- nvinfo : EIATTR_CRS_STACK_SIZE
	.align		4
.L_2461:
        /*013c*/ 	.byte	0x04, 0x1e
        /*013e*/ 	.short	(.L_2463 - .L_2462)
.L_2462:
        /*0140*/ 	.word	0x00000000
.L_2463:


//--------------------- .nv.info._ZN10layer_norm13ln_fwd_kernelINS_13Kernel_traitsIffffjLj5120ELj1ELj1ELj4ELj16ENS_18Kernel_traits_baseILj5120EffffjLj128EEEEEEEvNS_9FwdParamsE --------------------------
	.section	.nv.info._ZN10layer_norm13ln_fwd_kernelINS_13Kernel_traitsIffffjLj5120ELj1ELj1ELj4ELj16ENS_18Kernel_traits_baseILj5120EffffjLj128EEEEEEEvNS_9FwdParamsE,"",@"SHT_CUDA_INFO"
	.sectionflags	@""
	.align	4


	//----- nvinfo : EIATTR_CUDA_API_VERSION
	.align		4
        /*0000*/ 	.byte	0x04, 0x37
        /*0002*/ 	.short	(.L_2465 - .L_2464)
.L_2464:
        /*0004*/ 	.word	0x00000082


	//----- nvinfo : EIATTR_SW2861232_WAR
	.align		4
.L_2465:
        /*0008*/ 	.byte	0x01, 0x35
	.zero		2


	//----- nvinfo : EIATTR_PARAM_CBANK
	.align		4
        /*000c*/ 	.byte	0x04, 0x0a
        /*000e*/ 	.short	(.L_2467 - .L_2466)
	.align		4
.L_2466:
        /*0010*/ 	.word	index@(.nv.constant0._ZN10layer_norm13ln_fwd_kernelINS_13Kernel_traitsIffffjLj5120ELj1ELj1ELj4ELj16ENS_18Kernel_traits_baseILj5120EffffjLj128EEEEEEEvNS_9FwdParamsE)
        /*0014*/ 	.short	0x0160
        /*0016*/ 	.short	0x0058


	//----- nvinfo : EIATTR_CBANK_PARAM_SIZE
	.align		4
.L_2467:
        /*0018*/ 	.byte	0x03, 0x19
        /*001a*/ 	.short	0x0058


	//----- nvinfo : EIATTR_KPARAM_INFO
	.align		4
        /*001c*/ 	.byte	0x04, 0x17
        /*001e*/ 	.short	(.L_2469 - .L_2468)
.L_2468:
        /*0020*/ 	.word	0x00000000
        /*0024*/ 	.short	0x0000
        /*0026*/ 	.short	0x0000
        /*0028*/ 	.byte	0x00, 0xf0, 0x61, 0x01


	//----- nvinfo : EIATTR_MAXREG_COUNT
	.align		4
.L_2469:
        /*002c*/ 	.byte	0x03, 0x1b
        /*002e*/ 	.short	0x00ff


	//----- nvinfo : EIATTR_NUM_BARRIERS
	.align		4
        /*0030*/ 	.byte	0x02, 0x4c
        /*0032*/ 	.byte	0x01
	.zero		1


	//----- nvinfo : EIATTR_MERCURY_ISA_VERSION
	.align		4
        /*0034*/ 	.byte	0x03, 0x5f
        /*0036*/ 	.short	0x0000


	//----- nvinfo : EIATTR_COOP_GROUP_MASK_REGIDS
	.align		4
        /*0038*/ 	.byte	0x04, 0x29
        /*003a*/ 	.short	(.L_2471 - .L_2470)


	//   ....[0]....
.L_2470:
        /*003c*/ 	.word	0xffffffff


	//   ....[1]....
        /*0040*/ 	.word	0xffffffff


	//   ....[2]....
        /*0044*/ 	.word	0xffffffff


	//   ....[3]....
        /*0048*/ 	.word	0xffffffff


	//   ....[4]....
        /*004c*/ 	.word	0xffffffff


	//   ....[5]....
        /*0050*/ 	.word	0xffffffff


	//   ....[6]....
        /*0054*/ 	.word	0xffffffff


	//   ....[7]....
        /*0058*/ 	.word	0xffffffff


	//   ....[8]....
        /*005c*/ 	.word	0xffffffff


	//   ....[9]....
        /*0060*/ 	.word	0xffffffff


	//   ....[10]....
        /*0064*/ 	.word	0xffffffff


	//   ....[11]....
        /*0068*/ 	.word	0xffffffff


	//   ....[12]....
        /*006c*/ 	.word	0xffffffff


	//   ....[13]....
        /*0070*/ 	.word	0xffffffff


	//   ....[14]....
        /*0074*/ 	.word	0xffffffff


	//   ....[15]....
        /*0078*/ 	.word	0xffffffff


	//   ....[16]....
        /*007c*/ 	.word	0xffffffff


	//   ....[17]....
        /*0080*/ 	.word	0xffffffff


	//   ....[18]....
        /*0084*/ 	.word	0xffffffff


	//   ....[19]....
        /*0088*/ 	.word	0xffffffff


	//   ....[20]....
        /*008c*/ 	.word	0xffffffff


	//   ....[21]....
        /*0090*/ 	.word	0xffffffff


	//   ....[22]....
        /*0094*/ 	.word	0xffffffff


	//   ....[23]....
        /*0098*/ 	.word	0xffffffff


	//   ....[24]....
        /*009c*/ 	.word	0xffffffff


	//   ....[25]....
        /*00a0*/ 	.word	0xffffffff


	//   ....[26]....
        /*00a4*/ 	.word	0xffffffff


	//   ....[27]....
        /*00a8*/ 	.word	0xffffffff


	//----- nvinfo : EIATTR_COOP_GROUP_INSTR_OFFSETS
	.align		4
.L_2471:
        /*00ac*/ 	.byte	0x04, 0x28
        /*00ae*/ 	.short	(.L_2473 - .L_2472)


	//   ....[0]....
.L_2472:
        /*00b0*/ 	.word	0x00000700


	//   ....[1]....
        /*00b4*/ 	.word	0x00000730


	//   ....[2]....
        /*00b8*/ 	.word	0x00000750


	//   ....[3]....
        /*00bc*/ 	.word	0x00000770


	//   ....[4]....
        /*00c0*/ 	.word	0x00000790


	//   ....[5]....
        /*00c4*/ 	.word	0x00000cc0


	//   ....[6]....
        /*00c8*/ 	.word	0x00000ce0


	//   ....[7]....
        /*00cc*/ 	.word	0x00000d00


	//   ....[8]....
        /*00d0*/ 	.word	0x00000d20


	//   ....[9]....
        /*00d4*/ 	.word	0x00000d40


	//   ....[10]....
        /*00d8*/ 	.word	0x00000e30


	//   ....[11]....
        /*00dc*/ 	.word	0x00000eb0


	//   ....[12]....
        /*00e0*/ 	.word	0x00000ec0


	//   ....[13]....
        /*00e4*/ 	.word	0x00000ed0


	//   ....[14]....
        /*00e8*/ 	.word	0x00000f50


	//   ....[15]....
        /*00ec*/ 	.word	0x00000fb0


	//   ....[16]....
        /*00f0*/ 	.word	0x00001020


	//   ....[17]....
        /*00f4*/ 	.word	0x00001080


	//   ....[18]....
        /*00f8*/ 	.word	0x00001aa0


	//   ....[19]....
        /*00fc*/ 	.word	0x00001b10


	//   ....[20]....
        /*0100*/ 	.word	0x00001b70


	//   ....[21]....
        /*0104*/ 	.word	0x00001bd0


	//   ....[22]....
        /*0108*/ 	.word	0x00001c30


	//   ....[23]....
        /*010c*/ 	.word	0x000021a0


	//   ....[24]....
        /*0110*/ 	.word	0x00002200


	//   ....[25]....
        /*0114*/ 	.word	0x00002260


	//   ....[26]....
        /*0118*/ 	.word	0x000022c0


	//   ....[27]....
        /*011c*/ 	.word	0x00002320


	//----- nvinfo : EIATTR_EXIT_INSTR_OFFSETS
	.align		4
.L_2473:
        /*0120*/ 	.byte	0x04, 0x1c
        /*0122*/ 	.short	(.L_2475 - .L_2474)


	//   ....[0]....
.L_2474:
        /*0124*/ 	.word	0x00000060


	//   ....[1]....
        /*0128*/ 	.word	0x00001a50


	//----- nvinfo : EIATTR_MAX_THREADS
	.align		4
.L_2475:
        /*012c*/ 	.byte	0x04, 0x05
        /*012e*/ 	.short	(.L_2477 - .L_2476)
.L_2476:
        /*0130*/ 	.word	0x00000080
        /*0134*/ 	.word	0x00000001
        /*0138*/ 	.word	0x00000001


	//----- nvinfo : EIATTR_CRS_STACK_SIZE
	.align		4
.L_2477:
        /*013c*/ 	.byte	0x04, 0x1e
        /*013e*/ 	.short	(.L_2479 - .L_2478)
.L_2478:
        /*0140*/ 	.word	0x00000000
.L_2479:


//--------------------- .nv.info._ZN10layer_norm13ln_fwd_kernelINS_13Kernel_traitsI13__nv_bfloat16fS2_fjLj4096ELj1ELj1ELj4ELj16ENS_18Kernel_traits_baseILj4096ES2_fS2_fjLj128EEEEEEEvNS_9FwdParamsE --------------------------
	.section	.nv.info._ZN10layer_norm13ln_fwd_kernelINS_13Kernel_traitsI13__nv_bfloat16fS2_fjLj4096ELj1ELj1ELj4ELj16ENS_18Kernel_traits_baseILj4096ES2_fS2_fjLj128EEEEEEEvNS_9FwdParamsE,"",@"SHT_CUDA_INFO"
	.sectionflags	@""
	.align	4


	//----- nvinfo : EIATTR_CUDA_API_VERSION
	.align		4
        /*0000*/ 	.byte	0x04, 0x37
        /*0002*/ 	.short	(.L_2481 - .L_2480)
.L_2480:
        /*0004*/ 	.word	0x00000082


	//----- nvinfo : EIATTR_SW2861232_WAR
	.align		4
.L_2481:
        /*0008*/ 	.byte	0x01, 0x35
	.zero		2


	//----- nvinfo : EIATTR_PARAM_CBANK
	.align		4
        /*000c*/ 	.byte	0x04, 0x0a
        /*000e*/ 	.short	(.L_2483 - .L_2482)
	.align		4
.L_2482:
        /*0010*/ 	.word	index@(.nv.constant0._ZN10layer_norm13ln_fwd_kernelINS_13Kernel_traitsI13__nv_bfloat16fS2_fjLj4096ELj1ELj1ELj4ELj16ENS_18Kernel_traits_baseILj4096ES2_fS2_fjLj128EEEEEEEvNS_9FwdParamsE)
        /*0014*/ 	.short	0x0160
        /*0016*/ 	.short	0x0058


	//----- nvinfo : EIATTR_CBANK_PARAM_SIZE
	.align		4
.L_2483:
        /*0018*/ 	.byte	0x03, 0x19
        /*001a*/ 	.short	0x0058


	//----- nvinfo : EIATTR_KPARAM_INFO
	.align		4
        /*001c*/ 	.byte	0x04, 0x17
        /*001e*/ 	.short	(.L_2485 - .L_2484)
.L_2484:
        /*0020*/ 	.word	0x00000000
        /*0024*/ 	.short	0x0000
        /*0026*/ 	.short	0x0000
        /*0028*/ 	.byte	0x00, 0xf0, 0x61, 0x01


	//----- nvinfo : EIATTR_MAXREG_COUNT
	.align		4
.L_2485:
        /*002c*/ 	.byte	0x03, 0x1b
        /*002e*/ 	.short	0x00ff


	//----- nvinfo : EIATTR_NUM_BARRIERS
	.align		4
        /*0030*/ 	.byte	0x02, 0x4c
        /*0032*/ 	.byte	0x01
	.zero		1


	//----- nvinfo : EIATTR_MERCURY_ISA_VERSION
	.align		4
        /*0034*/ 	.byte	0x03, 0x5f
        /*0036*/ 	.short	0x0000


	//----- nvinfo : EIATTR_COOP_GROUP_MASK_REGIDS
	.align		4
        /*0038*/ 	.byte	0x04, 0x29
        /*003a*/ 	.short	(.L_2487 - .L_2486)


	//   ....[0]....
.L_2486:
        /*003c*/ 	.word	0xffffffff


	//   ....[1]....
        /*0040*/ 	.word	0xffffffff


	//   ....[2]....
        /*0044*/ 	.word	0xffffffff


	//   ....[3]....
        /*0048*/ 	.word	0xffffffff


	//   ....[4]....
        /*004c*/ 	.word	0xffffffff


	//   ....[5]....
        /*0050*/ 	.word	0xffffffff


	//   ....[6]....
        /*0054*/ 	.word	0xffffffff


	//   ....[7]....
        /*0058*/ 	.word	0xffffffff


	//   ....[8]....
        /*005c*/ 	.word	0xffffffff


	//   ....[9]....
        /*0060*/ 	.word	0xffffffff


	//   ....[10]....
        /*0064*/ 	.word	0xffffffff


	//   ....[11]....
        /*0068*/ 	.word	0xffffffff


	//   ....[12]....
        /*006c*/ 	.word	0xffffffff


	//   ....[13]....
        /*0070*/ 	.word	0xffffffff


	//   ....[14]....
        /*0074*/ 	.word	0xffffffff


	//   ....[15]....
        /*0078*/ 	.word	0xffffffff


	//   ....[16]....
        /*007c*/ 	.word	0xffffffff


	//   ....[17]....
        /*0080*/ 	.word	0xffffffff


	//   ....[18]....
        /*0084*/ 	.word	0xffffffff


	//   ....[19]....
        /*0088*/ 	.word	0xffffffff


	//   ....[20]....
        /*008c*/ 	.word	0xffffffff


	//   ....[21]....
        /*0090*/ 	.word	0xffffffff


	//   ....[22]....
        /*0094*/ 	.word	0xffffffff


	//   ....[23]....
        /*0098*/ 	.word	0xffffffff


	//   ....[24]....
        /*009c*/ 	.word	0xffffffff


	//   ....[25]....
        /*00a0*/ 	.word	0xffffffff


	//   ....[26]....
        /*00a4*/ 	.word	0xffffffff


	//   ....[27]....
        /*00a8*/ 	.word	0xffffffff


	//----- nvinfo : EIATTR_COOP_GROUP_INSTR_OFFSETS
	.align		4
.L_2487:
        /*00ac*/ 	.byte	0x04, 0x28
        /*00ae*/ 	.short	(.L_2489 - .L_2488)


	//   ....[0]....
.L_2488:
        /*00b0*/ 	.word	0x00000600


	//   ....[1]....
        /*00b4*/ 	.word	0x00000630


	//   ....[2]....
        /*00b8*/ 	.word	0x00000650


	//   ....[3]....
        /*00bc*/ 	.word	0x00000670


	//   ....[4]....
        /*00c0*/ 	.word	0x00000690


	//   ....[5]....
        /*00c4*/ 	.word	0x00000ac0


	//   ....[6]....
        /*00c8*/ 	.word	0x00000ae0


	//   ....[7]....
        /*00cc*/ 	.word	0x00000b00


	//   ....[8]....
        /*00d0*/ 	.word	0x00000b20


	//   ....[9]....
        /*00d4*/ 	.word	0x00000b40


	//   ....[10]....
        /*00d8*/ 	.word	0x00000c50


	//   ....[11]....
        /*00dc*/ 	.word	0x00000c80


	//   ....[12]....
        /*00e0*/ 	.word	0x00000cd0


	//   ....[13]....
        /*00e4*/ 	.word	0x00000d10


	//   ....[14]....
        /*00e8*/ 	.word	0x00000d20


	//   ....[15]....
        /*00ec*/ 	.word	0x00000d70


	//   ....[16]....
        /*00f0*/ 	.word	0x00000e50


	//   ....[17]....
        /*00f4*/ 	.word	0x00000e80


	//   ....[18]....
        /*00f8*/ 	.word	0x00002170


	//   ....[19]....
        /*00fc*/ 	.word	0x000021d0


	//   ....[20]....
        /*0100*/ 	.word	0x00002230


	//   ....[21]....
        /*0104*/ 	.word	0x00002290


	//   ....[22]....
        /*0108*/ 	.word	0x000022f0


	//   ....[23]....
        /*010c*/ 	.word	0x00002760


	//   ....[24]....
        /*0110*/ 	.word	0x000027c0


	//   ....[25]....
        /*0114*/ 	.word	0x00002820


	//   ....[26]....
        /*0118*/ 	.word	0x00002880


	//   ....[27]....
        /*011c*/ 	.word	0x000028e0


	//----- nvinfo : EIATTR_EXIT_INSTR_OFFSETS
	.align		4
.L_2489:
        /*0120*/ 	.byte	0x04, 0x1c
        /*0122*/ 	.short	(.L_2491 - .L_2490)


	//   ....[0]....
.L_2490:
        /*0124*/ 	.word	0x00000050


	//   ....[1]....
        /*0128*/ 	.word	0x00002120


	//----- nvinfo : EIATTR_MAX_THREADS
	.align		4
.L_2491:
        /*012c*/ 	.byte	0x04, 0x05
        /*012e*/ 	.short	(.L_2493 - .L_2492)
.L_2492:
        /*0130*/ 	.word	0x00000080
        /*0134*/ 	.word	0x00000001
        /*0138*/ 	.word	0x00000001


	//----- nvinfo : EIATTR_CRS_STACK_SIZE
	.align		4
.L_2493:
        /*013c*/ 	.byte	0x04, 0x1e
        /*013e*/ 	.short	(.L_2495 - .L_2494)
.L_2494:
        /*0140*/ 	.word	0x00000000
.L_2495:


//--------------------- .nv.info._ZN10layer_norm13ln_fwd_kernelINS_13Kernel_traitsI13__nv_bfloat16S2_S2_fjLj4096ELj1ELj1ELj4ELj16ENS_18Kernel_traits_baseILj4096ES2_S2_S2_fjLj128EEEEEEEvNS_9FwdParamsE --------------------------
	.section	.nv.info._ZN10layer_norm13ln_fwd_kernelINS_13Kernel_traitsI13__nv_bfloat16S2_S2_fjLj4096ELj1ELj1ELj4ELj16ENS_18Kernel_traits_baseILj4096ES2_S2_S2_fjLj128EEEEEEEvNS_9FwdParamsE,"",@"SHT_CUDA_INFO"
	.sectionflags	@""
	.align	4


	//----- nvinfo : EIATTR_CUDA_API_VERSION
	.align		4
        /*0000*/ 	.byte	0x04, 0x37
        /*0002*/ 	.short	(.L_2497 - .L_2496)
.L_2496:
        /*0004*/ 	.word	0x00000082


	//----- nvinfo : EIATTR_SW2861232_WAR
	.align		4
.L_2497:
        /*0008*/ 	.byte	0x01, 0x35
	.zero		2


	//----- nvinfo : EIATTR_PARAM_CBANK
	.align		4
        /*000c*/ 	.byte	0x04, 0x0a
        /*000e*/ 	.short	(.L_2499 - .L_2498)
	.align		4
.L_2498:
        /*0010*/ 	.word	index@(.nv.constant0._ZN10layer_norm13ln_fwd_kernelINS_13Kernel_traitsI13__nv_bfloat16S2_S2_fjLj4096ELj1ELj1ELj4ELj16ENS_18Kernel_traits_baseILj4096ES2_S2_S2_fjLj128EEEEEEEvNS_9FwdParamsE)
        /*0014*/ 	.short	0x0160
        /*0016*/ 	.short	0x0058


	//----- nvinfo : EIATTR_CBANK_PARAM_SIZE
	.align		4
.L_2499:
        /*0018*/ 	.byte	0x03, 0x19
        /*001a*/ 	.short	0x0058


	//----- nvinfo : EIATTR_KPARAM_INFO
	.align		4
        /*001c*/ 	.byte	0x04, 0x17
        /*001e*/ 	.short	(.L_2501 - .L_2500)
.L_2500:
        /*0020*/ 	.word	0x00000000
        /*0024*/ 	.short	0x0000
        /*0026*/ 	.short	0x0000
        /*0028*/ 	.byte	0x00, 0xf0, 0x61, 0x01


	//----- nvinfo : EIATTR_MAXREG_COUNT
	.align		4
.L_2501:
        /*002c*/ 	.byte	0x03, 0x1b
        /*002e*/ 	.short	0x00ff


	//----- nvinfo : EIATTR_NUM_BARRIERS
	.align		4
        /*0030*/ 	.byte	0x02, 0x4c
        /*0032*/ 	.byte	0x01
	.zero		1


	//----- nvinfo : EIATTR_MERCURY_ISA_VERSION
	.align		4
        /*0034*/ 	.byte	0x03, 0x5f
        /*0036*/ 	.short	0x0000


	//----- nvinfo : EIATTR_COOP_GROUP_MASK_REGIDS
	.align		4
        /*0038*/ 	.byte	0x04, 0x29
        /*003a*/ 	.short	(.L_2503 - .L_2502)


	//   ....[0]....
.L_2502:
        /*003c*/ 	.word	0xffffffff


	//   ....[1]....
        /*0040*/ 	.word	0xffffffff


	//   ....[2]....
        /*0044*/ 	.word	0xffffffff


	//   ....[3]....
        /*0048*/ 	.word	0xffffffff


	//   ....[4]....
        /*004c*/ 	.word	0xffffffff


	//   ....[5]....
        /*0050*/ 	.word	0xffffffff


	//   ....[6]....
        /*0054*/ 	.word	0xffffffff


	//   ....[7]....
        /*0058*/ 	.word	0xffffffff


	//   ....[8]....
        /*005c*/ 	.word	0xffffffff


	//   ....[9]....
        /*0060*/ 	.word	0xffffffff


	//   ....[10]....
        /*0064*/ 	.word	0xffffffff


	//   ....[11]....
        /*0068*/ 	.word	0xffffffff


	//   ....[12]....
        /*006c*/ 	.word	0xffffffff


	//   ....[13]....
        /*0070*/ 	.word	0xffffffff


	//   ....[14]....
        /*0074*/ 	.word	0xffffffff


	//   ....[15]....
        /*0078*/ 	.word	0xffffffff


	//   ....[16]....
        /*007c*/ 	.word	0xffffffff


	//   ....[17]....
        /*0080*/ 	.word	0xffffffff


	//   ....[18]....
        /*0084*/ 	.word	0xffffffff


	//   ....[19]....
        /*0088*/ 	.word	0xffffffff


	//   ....[20]....
        /*008c*/ 	.word	0xffffffff


	//   ....[21]....
        /*0090*/ 	.word	0xffffffff


	//   ....[22]....
        /*0094*/ 	.word	0xffffffff


	//   ....[23]....
        /*0098*/ 	.word	0xffffffff


	//   ....[24]....
        /*009c*/ 	.word	0xffffffff


	//   ....[25]....
        /*00a0*/ 	.word	0xffffffff


	//   ....[26]....
        /*00a4*/ 	.word	0xffffffff


	//   ....[27]....
        /*00a8*/ 	.word	0xffffffff


	//----- nvinfo : EIATTR_COOP_GROUP_INSTR_OFFSETS
	.align		4
.L_2503:
        /*00ac*/ 	.byte	0x04, 0x28
        /*00ae*/ 	.short	(.L_2505 - .L_2504)


	//   ....[0]....
.L_2504:
        /*00b0*/ 	.word	0x000006c0


	//   ....[1]....
        /*00b4*/ 	.word	0x000006f0


	//   ....[2]....
        /*00b8*/ 	.word	0x00000710


	//   ....[3]....
        /*00bc*/ 	.word	0x00000730


	//   ....[4]....
        /*00c0*/ 	.word	0x00000750


	//   ....[5]....
        /*00c4*/ 	.word	0x00000b80


	//   ....[6]....
        /*00c8*/ 	.word	0x00000ba0


	//   ....[7]....
        /*00cc*/ 	.word	0x00000bc0


	//   ....[8]....
        /*00d0*/ 	.word	0x00000be0


	//   ....[9]....
        /*00d4*/ 	.word	0x00000c00


	//   ....[10]....
        /*00d8*/ 	.word	0x00000d10


	//   ....[11]....
        /*00dc*/ 	.word	0x00000d20


	//   ....[12]....
        /*00e0*/ 	.word	0x00000d30


	//   ....[13]....
        /*00e4*/ 	.word	0x00000dc0


	//   ....[14]....
        /*00e8*/ 	.word	0x00000e00


	//   ....[15]....
        /*00ec*/ 	.word	0x00000e10


	//   ....[16]....
        /*00f0*/ 	.word	0x00000f10


	//   ....[17]....
        /*00f4*/ 	.word	0x00000f40


	//   ....[18]....
        /*00f8*/ 	.word	0x00001a50


	//   ....[19]....
        /*00fc*/ 	.word	0x00001ab0


	//   ....[20]....
        /*0100*/ 	.word	0x00001b10


	//   ....[21]....
        /*0104*/ 	.word	0x00001b70


	//   ....[22]....
        /*0108*/ 	.word	0x00001bd0


	//   ....[23]....
        /*010c*/ 	.word	0x00002040


	//   ....[24]....
        /*0110*/ 	.word	0x000020a0


	//   ....[25]....
        /*0114*/ 	.word	0x00002100


	//   ....[26]....
        /*0118*/ 	.word	0x00002160


	//   ....[27]....
        /*011c*/ 	.word	0x000021c0


	//----- nvinfo : EIATTR_EXIT_INSTR_OFFSETS
	.align		4
.L_2505:
        /*0120*/ 	.byte	0x04, 0x1c
        /*0122*/ 	.short	(.L_2507 - .L_2506)


	//   ....[0]....
.L_2506:
        /*0124*/ 	.word	0x00000050


	//   ....[1]....
        /*0128*/ 	.word	0x000019f0


	//----- nvinfo : EIATTR_MAX_THREADS
	.align		4
.L_2507:
        /*012c*/ 	.byte	0x04, 0x05
        /*012e*/ 	.short	(.L_2509 - .L_2508)
.L_2508:
        /*0130*/ 	.word	0x00000080
        /*0134*/ 	.word	0x00000001
        /*0138*/ 	.word	0x00000001


	//----- nvinfo : EIATTR_CRS_STACK_SIZE
	.align		4
.L_2509:
        /*013c*/ 	.byte	0x04, 0x1e
        /*013e*/ 	.short	(.L_2511 - .L_2510)
.L_2510:
        /*0140*/ 	.word	0x00000000
.L_2511:


//--------------------- .nv.info._ZN10layer_norm13ln_fwd_kernelINS_13Kernel_traitsI6__halffS2_fjLj4096ELj1ELj1ELj4ELj16ENS_18Kernel_traits_baseILj4096ES2_fS2_fjLj128EEEEEEEvNS_9FwdParamsE --------------------------
	.section	.nv.info._ZN10layer_norm13ln_fwd_kernelINS_13Kernel_traitsI6__halffS2_fjLj4096ELj1ELj1ELj4ELj16ENS_18Kernel_traits_baseILj4096ES2_fS2_fjLj128EEEEEEEvNS_9FwdParamsE,"",@"SHT_CUDA_INFO"
	.sectionflags	@""
	.align	4


	//----- nvinfo : EIATTR_CUDA_API_VERSION
	.align		4
        /*0000*/ 	.byte	0x04, 0x37
        /*0002*/ 	.short	(.L_2513 - .L_2512)
.L_2512:
        /*0004*/ 	.word	0x00000082


	//----- nvinfo : EIATTR_SW2861232_WAR
	.align		4
.L_2513:
        /*0008*/ 	.byte	0x01, 0x35
	.zero		2


	//----- nvinfo : EIATTR_PARAM_CBANK
	.align		4
        /*000c*/ 	.byte	0x04, 0x0a
        /*000e*/ 	.short	(.L_2515 - .L_2514)
	.align		4
.L_2514:
        /*0010*/ 	.word	index@(.nv.constant0._ZN10layer_norm13ln_fwd_kernelINS_13Kernel_traitsI6__halffS2_fjLj4096ELj1ELj1ELj4ELj16ENS_18Kernel_traits_baseILj4096ES2_fS2_fjLj128EEEEEEEvNS_9FwdParamsE)
        /*0014*/ 	.short	0x0160
        /*0016*/ 	.short	0x0058


	//----- nvinfo : EIATTR_CBANK_PARAM_SIZE
	.align		4
.L_2515:
        /*0018*/ 	.byte	0x03, 0x19
        /*001a*/ 	.short	0x0058


	//----- nvinfo : EIATTR_KPARAM_INFO
	.align		4
        /*001c*/ 	.byte	0x04, 0x17
        /*001e*/ 	.short	(.L_2517 - .L_2516)
.L_2516:
        /*0020*/ 	.word	0x00000000
        /*0024*/ 	.short	0x0000
        /*0026*/ 	.short	0x0000
        /*0028*/ 	.byte	0x00, 0xf0, 0x61, 0x01


	//----- nvinfo : EIATTR_MAXREG_COUNT
	.align		4
.L_2517:
        /*002c*/ 	.byte	0x03, 0x1b
        /*002e*/ 	.short	0x00ff


	//----- nvinfo : EIATTR_NUM_BARRIERS
	.align		4
        /*0030*/ 	.byte	0x02, 0x4c
        /*0032*/ 	.byte	0x01
	.zero		1


	//----- nvinfo : EIATTR_MERCURY_ISA_VERSION
	.align		4
        /*0034*/ 	.byte	0x03, 0x5f
        /*0036*/ 	.short	0x0000


	//----- nvinfo : EIATTR_COOP_GROUP_MASK_REGIDS
	.align		4
        /*0038*/ 	.byte	0x04, 0x29
        /*003a*/ 	.short	(.L_2519 - .L_2518)


	//   ....[0]....
.L_2518:
        /*003c*/ 	.word	0xffffffff


	//   ....[1]....
        /*0040*/ 	.word	0xffffffff


	//   ....[2]....
        /*0044*/ 	.word	0xffffffff


	//   ....[3]....
        /*0048*/ 	.word	0xffffffff


	//   ....[4]....
        /*004c*/ 	.word	0xffffffff


	//   ....[5]....
        /*0050*/ 	.word	0xffffffff


	//   ....[6]....
        /*0054*/ 	.word	0xffffffff


	//   ....[7]....
        /*0058*/ 	.word	0xffffffff


	//   ....[8]....
        /*005c*/ 	.word	0xffffffff


	//   ....[9]....
        /*0060*/ 	.word	0xffffffff


	//   ....[10]....
        /*0064*/ 	.word	0xffffffff


	//   ....[11]....
        /*0068*/ 	.word	0xffffffff


	//   ....[12]....
        /*006c*/ 	.word	0xffffffff


	//   ....[13]....
        /*0070*/ 	.word	0xffffffff


	//   ....[14]....
        /*0074*/ 	.word	0xffffffff


	//   ....[15]....
        /*0078*/ 	.word	0xffffffff


	//   ....[16]....
        /*007c*/ 	.word	0xffffffff


	//   ....[17]....
        /*0080*/ 	.word	0xffffffff


	//   ....[18]....
        /*0084*/ 	.word	0xffffffff


	//   ....[19]....
        /*0088*/ 	.word	0xffffffff


	//   ....[20]....
        /*008c*/ 	.word	0xffffffff


	//   ....[21]....
        /*0090*/ 	.word	0xffffffff


	//   ....[22]....
        /*0094*/ 	.word	0xffffffff


	//   ....[23]....
        /*0098*/ 	.word	0xffffffff


	//   ....[24]....
        /*009c*/ 	.word	0xffffffff


	//   ....[25]....
        /*00a0*/ 	.word	0xffffffff


	//   ....[26]....
        /*00a4*/ 	.word	0xffffffff


	//   ....[27]....
        /*00a8*/ 	.word	0xffffffff


	//----- nvinfo : EIATTR_COOP_GROUP_INSTR_OFFSETS
	.align		4
.L_2519:
        /*00ac*/ 	.byte	0x04, 0x28
        /*00ae*/ 	.short	(.L_2521 - .L_2520)


	//   ....[0]....
.L_2520:
        /*00b0*/ 	.word	0x00000600


	//   ....[1]....
        /*00b4*/ 	.word	0x00000630


	//   ....[2]....
        /*00b8*/ 	.word	0x00000650


	//   ....[3]....
        /*00bc*/ 	.word	0x00000670


	//   ....[4]....
        /*00c0*/ 	.word	0x00000690


	//   ....[5]....
        /*00c4*/ 	.word	0x00000ac0


	//   ....[6]....
        /*00c8*/ 	.word	0x00000ae0


	//   ....[7]....
        /*00cc*/ 	.word	0x00000b00


	//   ....[8]....
        /*00d0*/ 	.word	0x00000b20


	//   ....[9]....
        /*00d4*/ 	.word	0x00000b40


	//   ....[10]....
        /*00d8*/ 	.word	0x00000c50


	//   ....[11]....
        /*00dc*/ 	.word	0x00000c60


	//   ....[12]....
        /*00e0*/ 	.word	0x00000ce0


	//   ....[13]....
        /*00e4*/ 	.word	0x00000d00


	//   ....[14]....
        /*00e8*/ 	.word	0x00000d20


	//   ....[15]....
        /*00ec*/ 	.word	0x00000d50


	//   ....[16]....
        /*00f0*/ 	.word	0x00000e60


	//   ....[17]....
        /*00f4*/ 	.word	0x00000e80


	//   ....[18]....
        /*00f8*/ 	.word	0x00001f70


	//   ....[19]....
        /*00fc*/ 	.word	0x00001fd0


	//   ....[20]....
        /*0100*/ 	.word	0x00002030


	//   ....[21]....
        /*0104*/ 	.word	0x00002090


	//   ....[22]....
        /*0108*/ 	.word	0x000020f0


	//   ....[23]....
        /*010c*/ 	.word	0x00002560


	//   ....[24]....
        /*0110*/ 	.word	0x000025c0


	//   ....[25]....
        /*0114*/ 	.word	0x00002620


	//   ....[26]....
        /*0118*/ 	.word	0x00002680


	//   ....[27]....
        /*011c*/ 	.word	0x000026e0


	//----- nvinfo : EIATTR_EXIT_INSTR_OFFSETS
	.align		4
.L_2521:
        /*0120*/ 	.byte	0x04, 0x1c
        /*0122*/ 	.short	(.L_2523 - .L_2522)


	//   ....[0]....
.L_2522:
        /*0124*/ 	.word	0x00000050


	//   ....[1]....
        /*0128*/ 	.word	0x00001f20


	//----- nvinfo : EIATTR_MAX_THREADS
	.align		4
.L_2523:
        /*012c*/ 	.byte	0x04, 0x05
        /*012e*/ 	.short	(.L_2525 - .L_2524)
.L_2524:
        /*0130*/ 	.word	0x00000080
        /*0134*/ 	.word	0x00000001
        /*0138*/ 	.word	0x00000001


	//----- nvinfo : EIATTR_CRS_STACK_SIZE
	.align		4
.L_2525:
        /*013c*/ 	.byte	0x04, 0x1e
        /*013e*/ 	.short	(.L_2527 - .L_2526)
.L_2526:
        /*0140*/ 	.word	0x00000000
.L_2527:


//--------------------- .nv.info._ZN10layer_norm13ln_fwd_kernelINS_13Kernel_traitsI6__halfS2_S2_fjLj4096ELj1ELj1ELj4ELj16ENS_18Kernel_traits_baseILj4096ES2_S2_S2_fjLj128EEEEEEEvNS_9FwdParamsE --------------------------
	.section	.nv.info._ZN10layer_norm13ln_fwd_kernelINS_13Kernel_traitsI6__halfS2_S2_fjLj4096ELj1ELj1ELj4ELj16ENS_18Kernel_traits_baseILj4096ES2_S2_S2_fjLj128EEEEEEEvNS_9FwdParamsE,"",@"SHT_CUDA_INFO"
	.sectionflags	@""
	.align	4


	//----- nvinfo : EIATTR_CUDA_API_VERSION
	.align		4
        /*0000*/ 	.byte	0x04, 0x37
        /*0002*/ 	.short	(.L_2529 - .L_2528)
.L_2528:
        /*0004*/ 	.word	0x00000082


	//----- nvinfo : EIATTR_SW2861232_WAR
	.align		4
.L_2529:
        /*0008*/ 	.byte	0x01, 0x35
	.zero		2


	//----- nvinfo : EIATTR_PARAM_CBANK
	.align		4
        /*000c*/ 	.byte	0x04, 0x0a
        /*000e*/ 	.short	(.L_2531 - .L_2530)
	.align		4
.L_2530:
        /*0010*/ 	.word	index@(.nv.constant0._ZN10layer_norm13ln_fwd_kernelINS_13Kernel_traitsI6__halfS2_S2_fjLj4096ELj1ELj1ELj4ELj16ENS_18Kernel_traits_baseILj4096ES2_S2_S2_fjLj128EEEEEEEvNS_9FwdParamsE)
        /*0014*/ 	.short	0x0160
        /*0016*/ 	.short	0x0058


	//----- nvinfo : EIATTR_CBANK_PARAM_SIZE
	.align		4
.L_2531:
        /*0018*/ 	.byte	0x03, 0x19
        /*001a*/ 	.short	0x0058


	//----- nvinfo : EIATTR_KPARAM_INFO
	.align		4
        /*001c*/ 	.byte	0x04, 0x17
        /*001e*/ 	.short	(.L_2533 - .L_2532)
.L_2532:
        /*0020*/ 	.word	0x00000000
        /*0024*/ 	.short	0x0000
        /*0026*/ 	.short	0x0000
        /*0028*/ 	.byte	0x00, 0xf0, 0x61, 0x01


	//----- nvinfo : EIATTR_MAXREG_COUNT
	.align		4
.L_2533:
        /*002c*/ 	.byte	0x03, 0x1b
        /*002e*/ 	.short	0x00ff


	//----- nvinfo : EIATTR_NUM_BARRIERS
	.align		4
        /*0030*/ 	.byte	0x02, 0x4c
        /*0032*/ 	.byte	0x01
	.zero		1


	//----- nvinfo : EIATTR_MERCURY_ISA_VERSION
	.align		4
        /*0034*/ 	.byte	0x03, 0x5f
        /*0036*/ 	.short	0x0000


	//----- nvinfo : EIATTR_COOP_GROUP_MASK_REGIDS
	.align		4
        /*0038*/ 	.byte	0x04, 0x29
        /*003a*/ 	.short	(.L_2535 - .L_2534)


	//   ....[0]....
.L_2534:
        /*003c*/ 	.word	0xffffffff


	//   ....[1]....
        /*0040*/ 	.word	0xffffffff


	//   ....[2]....
        /*0044*/ 	.word	0xffffffff


	//   ....[3]....
        /*0048*/ 	.word	0xffffffff


	//   ....[4]....
        /*004c*/ 	.word	0xffffffff


	//   ....[5]....
        /*0050*/ 	.word	0xffffffff


	//   ....[6]....
        /*0054*/ 	.word	0xffffffff


	//   ....[7]....
        /*0058*/ 	.word	0xffffffff


	//   ....[8]....
        /*005c*/ 	.word	0xffffffff


	//   ....[9]....
        /*0060*/ 	.word	0xffffffff


	//   ....[10]....
        /*0064*/ 	.word	0xffffffff


	//   ....[11]....
        /*0068*/ 	.word	0xffffffff


	//   ....[12]....
        /*006c*/ 	.word	0xffffffff


	//   ....[13]....
        /*0070*/ 	.word	0xffffffff


	//   ....[14]....
        /*0074*/ 	.word	0xffffffff


	//   ....[15]....
        /*0078*/ 	.word	0xffffffff


	//   ....[16]....
        /*007c*/ 	.word	0xffffffff


	//   ....[17]....
        /*0080*/ 	.word	0xffffffff


	//   ....[18]....
        /*0084*/ 	.word	0xffffffff


	//   ....[19]....
        /*0088*/ 	.word	0xffffffff


	//   ....[20]....
        /*008c*/ 	.word	0xffffffff


	//   ....[21]....
        /*0090*/ 	.word	0xffffffff


	//   ....[22]....
        /*0094*/ 	.word	0xffffffff


	//   ....[23]....
        /*0098*/ 	.word	0xffffffff


	//   ....[24]....
        /*009c*/ 	.word	0xffffffff


	//   ....[25]....
        /*00a0*/ 	.word	0xffffffff


	//   ....[26]....
        /*00a4*/ 	.word	0xffffffff


	//   ....[27]....
        /*00a8*/ 	.word	0xffffffff


	//----- nvinfo : EIATTR_COOP_GROUP_INSTR_OFFSETS
	.align		4
.L_2535:
        /*00ac*/ 	.byte	0x04, 0x28
        /*00ae*/ 	.short	(.L_2537 - .L_2536)


	//   ....[0]....
.L_2536:
        /*00b0*/ 	.word	0x000006c0


	//   ....[1]....
        /*00b4*/ 	.word	0x000006f0


	//   ....[2]....
        /*00b8*/ 	.word	0x00000710


	//   ....[3]....
        /*00bc*/ 	.word	0x00000730


	//   ....[4]....
        /*00c0*/ 	.word	0x00000750


	//   ....[5]....
        /*00c4*/ 	.word	0x00000b80


	//   ....[6]....
        /*00c8*/ 	.word	0x00000ba0


	//   ....[7]....
        /*00cc*/ 	.word	0x00000bc0


	//   ....[8]....
        /*00d0*/ 	.word	0x00000be0


	//   ....[9]....
        /*00d4*/ 	.word	0x00000c00


	//   ....[10]....
        /*00d8*/ 	.word	0x00000d10


	//   ....[11]....
        /*00dc*/ 	.word	0x00000d20


	//   ....[12]....
        /*00e0*/ 	.word	0x00000d30


	//   ....[13]....
        /*00e4*/ 	.word	0x00000dc0


	//   ....[14]....
        /*00e8*/ 	.word	0x00000e00


	//   ....[15]....
        /*00ec*/ 	.word	0x00000e10


	//   ....[16]....
        /*00f0*/ 	.word	0x00000f10


	//   ....[17]....
        /*00f4*/ 	.word	0x00000f40


	//   ....[18]....
        /*00f8*/ 	.word	0x00001750


	//   ....[19]....
        /*00fc*/ 	.word	0x000017b0


	//   ....[20]....
        /*0100*/ 	.word	0x00001810


	//   ....[21]....
        /*0104*/ 	.word	0x00001870


	//   ....[22]....
        /*0108*/ 	.word	0x000018d0


	//   ....[23]....
        /*010c*/ 	.word	0x00001d40


	//   ....[24]....
        /*0110*/ 	.word	0x00001da0


	//   ....[25]....
        /*0114*/ 	.word	0x00001e00


	//   ....[26]....
        /*0118*/ 	.word	0x00001e60


	//   ....[27]....
        /*011c*/ 	.word	0x00001ec0


	//----- nvinfo : EIATTR_EXIT_INSTR_OFFSETS
	.align		4
.L_2537:
        /*0120*/ 	.byte	0x04, 0x1c
        /*0122*/ 	.short	(.L_2539 - .L_2538)


	//   ....[0]....
.L_2538:
        /*0124*/ 	.word	0x00000050


	//   ....[1]....
        /*0128*/ 	.word	0x000016f0


	//----- nvinfo : EIATTR_MAX_THREADS
	.align		4
.L_2539:
        /*012c*/ 	.byte	0x04, 0x05
        /*012e*/ 	.short	(.L_2541 - .L_2540)
.L_2540:
        /*0130*/ 	.word	0x00000080
        /*0134*/ 	.word	0x00000001
        /*0138*/ 	.word	0x00000001


	//----- nvinfo : EIATTR_CRS_STACK_SIZE
	.align		4
.L_2541:
        /*013c*/ 	.byte	0x04, 0x1e
        /*013e*/ 	.short	(.L_2543 - .L_2542)
.L_2542:
        /*0140*/ 	.word	0x00000000
.L_2543:


//--------------------- .nv.info._ZN10layer_norm13ln_fwd_kernelINS_13Kernel_traitsIffffjLj4096ELj1ELj1ELj4ELj16ENS_18Kernel_traits_baseILj4096EffffjLj128EEEEEEEvNS_9FwdParamsE --------------------------
	.section	.nv.info._ZN10layer_norm13ln_fwd_kernelINS_13Kernel_traitsIffffjLj4096ELj1ELj1ELj4ELj16ENS_18Kernel_traits_baseILj4096EffffjLj128EEEEEEEvNS_9FwdParamsE,"",@"SHT_CUDA_INFO"
	.sectionflags	@""
	.align	4


	//----- nvinfo : EIATTR_CUDA_API_VERSION
	.align		4
        /*0000*/ 	.byte	0x04, 0x37
        /*0002*/ 	.short	(.L_2545 - .L_2544)
.L_2544:
        /*0004*/ 	.word	0x00000082


	//----- nvinfo : EIATTR_SW2861232_WAR
	.align		4
.L_2545:
        /*0008*/ 	.byte	0x01, 0x35
	.zero		2


	//----- nvinfo : EIATTR_PARAM_CBANK
	.align		4
        /*000c*/ 	.byte	0x04, 0x0a
        /*000e*/ 	.short	(.L_2547 - .L_2546)
	.align		4
.L_2546:
        /*0010*/ 	.word	index@(.nv.constant0._ZN10layer_norm13ln_fwd_kernelINS_13Kernel_traitsIffffjLj4096ELj1ELj1ELj4ELj16ENS_18Kernel_traits_baseILj4096EffffjLj128EEEEEEEvNS_9FwdParamsE)
        /*0014*/ 	.short	0x0160
        /*0016*/ 	.short	0x0058


	//----- nvinfo : EIATTR_CBANK_PARAM_SIZE
	.align		4
.L_2547:
        /*0018*/ 	.byte	0x03, 0x19
        /*001a*/ 	.short	0x0058


	//----- nvinfo : EIATTR_KPARAM_INFO
	.align		4
        /*001c*/ 	.byte	0x04, 0x17
        /*001e*/ 	.short	(.L_2549 - .L_2548)
.L_2548:
        /*0020*/ 	.word	0x00000000
        /*0024*/ 	.short	0x0000
        /*0026*/ 	.short	0x0000
        /*0028*/ 	.byte	0x00, 0xf0, 0x61, 0x01


	//----- nvinfo : EIATTR_MAXREG_COUNT
	.align		4
.L_2549:
        /*002c*/ 	.byte	0x03, 0x1b
        /*002e*/ 	.short	0x00ff


	//----- nvinfo : EIATTR_NUM_BARRIERS
	.align		4
        /*0030*/ 	.byte	0x02, 0x4c
        /*0032*/ 	.byte	0x01
	.zero		1


	//----- nvinfo : EIATTR_MERCURY_ISA_VERSION
	.align		4
        /*0034*/ 	.byte	0x03, 0x5f
        /*0036*/ 	.short	0x0000


	//----- nvinfo : EIATTR_COOP_GROUP_MASK_REGIDS
	.align		4
        /*0038*/ 	.byte	0x04, 0x29
        /*003a*/ 	.short	(.L_2551 - .L_2550)


	//   ....[0]....
.L_2550:
        /*003c*/ 	.word	0xffffffff


	//   ....[1]....
        /*0040*/ 	.word	0xffffffff


	//   ....[2]....
        /*0044*/ 	.word	0xffffffff


	//   ....[3]....
        /*0048*/ 	.word	0xffffffff


	//   ....[4]....
        /*004c*/ 	.word	0xffffffff


	//   ....[5]....
        /*0050*/ 	.word	0xffffffff


	//   ....[6]....
        /*0054*/ 	.word	0xffffffff


	//   ....[7]....
        /*0058*/ 	.word	0xffffffff


	//   ....[8]....
        /*005c*/ 	.word	0xffffffff


	//   ....[9]....
        /*0060*/ 	.word	0xffffffff


	//   ....[10]....
        /*0064*/ 	.word	0xffffffff


	//   ....[11]....
        /*0068*/ 	.word	0xffffffff


	//   ....[12]....
        /*006c*/ 	.word	0xffffffff


	//   ....[13]....
        /*0070*/ 	.word	0xffffffff


	//   ....[14]....
        /*0074*/ 	.word	0xffffffff


	//   ....[15]....
        /*0078*/ 	.word	0xffffffff


	//   ....[16]....
        /*007c*/ 	.word	0xffffffff


	//   ....[17]....
        /*0080*/ 	.word	0xffffffff


	//   ....[18]....
        /*0084*/ 	.word	0xffffffff


	//   ....[19]....
        /*0088*/ 	.word	0xffffffff


	//   ....[20]....
        /*008c*/ 	.word	0xffffffff


	//   ....[21]....
        /*0090*/ 	.word	0xffffffff


	//   ....[22]....
        /*0094*/ 	.word	0xffffffff


	//   ....[23]....
        /*0098*/ 	.word	0xffffffff


	//   ....[24]....
        /*009c*/ 	.word	0xffffffff


	//   ....[25]....
        /*00a0*/ 	.word	0xffffffff


	//   ....[26]....
        /*00a4*/ 	.word	0xffffffff


	//   ....[27]....
        /*00a8*/ 	.word	0xffffffff


	//----- nvinfo : EIATTR_COOP_GROUP_INSTR_OFFSETS
	.align		4
.L_2551:
        /*00ac*/ 	.byte	0x04, 0x28
        /*00ae*/ 	.short	(.L_2553 - .L_2552)


	//   ....[0]....
.L_2552:
        /*00b0*/ 	.word	0x00000600


	//   ....[1]....
        /*00b4*/ 	.word	0x00000630


	//   ....[2]....
        /*00b8*/ 	.word	0x00000650


	//   ....[3]....
        /*00bc*/ 	.word	0x00000670


	//   ....[4]....
        /*00c0*/ 	.word	0x00000690


	//   ....[5]....
        /*00c4*/ 	.word	0x00000ac0


	//   ....[6]....
        /*00c8*/ 	.word	0x00000ae0


	//   ....[7]....
        /*00cc*/ 	.word	0x00000b00


	//   ....[8]....
        /*00d0*/ 	.word	0x00000b20


	//   ....[9]....
        /*00d4*/ 	.word	0x00000b40


	//   ....[10]....
        /*00d8*/ 	.word	0x00000c50


	//   ....[11]....
        /*00dc*/ 	.word	0x00000c90


	//   ....[12]....
        /*00e0*/ 	.word	0x00000ca0


	//   ....[13]....
        /*00e4*/ 	.word	0x00000cb0


	//   ....[14]....
        /*00e8*/ 	.word	0x00000d50


	//   ....[15]....
        /*00ec*/ 	.word	0x00000d90


	//   ....[16]....
        /*00f0*/ 	.word	0x00000e50


	//   ....[17]....
        /*00f4*/ 	.word	0x00000ec0


	//   ....[18]....
        /*00f8*/ 	.word	0x00001740


	//   ....[19]....
        /*00fc*/ 	.word	0x000017b0


	//   ....[20]....
        /*0100*/ 	.word	0x00001810


	//   ....[21]....
        /*0104*/ 	.word	0x00001870


	//   ....[22]....
        /*0108*/ 	.word	0x000018d0


	//   ....[23]....
        /*010c*/ 	.word	0x00001d40


	//   ....[24]....
        /*0110*/ 	.word	0x00001da0


	//   ....[25]....
        /*0114*/ 	.word	0x00001e00


	//   ....[26]....
        /*0118*/ 	.word	0x00001e60


	//   ....[27]....
        /*011c*/ 	.word	0x00001ec0


	//----- nvinfo : EIATTR_EXIT_INSTR_OFFSETS
	.align		4
.L_2553:
        /*0120*/ 	.byte	0x04, 0x1c
        /*0122*/ 	.short	(.L_2555 - .L_2554)


	//   ....[0]....
.L_2554:
        /*0124*/ 	.word	0x00000050


	//   ....[1]....
        /*0128*/ 	.word	0x000016f0


	//----- nvinfo : EIATTR_MAX_THREADS
	.align		4
.L_2555:
        /*012c*/ 	.byte	0x04, 0x05
        /*012e*/ 	.short	(.L_2557 - .L_2556)
.L_2556:
        /*0130*/ 	.word	0x00000080
        /*0134*/ 	.word	0x00000001
        /*0138*/ 	.word	0x00000001


	//----- nvinfo : EIATTR_CRS_STACK_SIZE
	.align		4
.L_2557:
        /*013c*/ 	.byte	0x04, 0x1e
        /*013e*/ 	.short	(.L_2559 - .L_2558)
.L_2558:
        /*0140*/ 	.word	0x00000000
.L_2559:


//--------------------- .nv.info._ZN10layer_norm13ln_fwd_kernelINS_13Kernel_traitsI13__nv_bfloat16fS2_fjLj3840ELj1ELj1ELj4ELj4ENS_18Kernel_traits_baseILj3840ES2_fS2_fjLj128EEEEEEEvNS_9FwdParamsE --------------------------
	.section	.nv.info._ZN10layer_norm13ln_fwd_kernelINS_13Kernel_traitsI13__nv_bfloat16fS2_fjLj3840ELj1ELj1ELj4ELj4ENS_18Kernel_traits_baseILj3840ES2_fS2_fjLj128EEEEEEEvNS_9FwdParamsE,"",@"SHT_CUDA_INFO"
	.sectionflags	@""
	.align	4


	//----- nvinfo : EIATTR_CUDA_API_VERSION
	.align		4
        /*0000*/ 	.byte	0x04, 0x37
        /*0002*/ 	.short	(.L_2561 - .L_2560)
.L_2560:
        /*0004*/ 	.word	0x00000082


	//----- nvinfo : EIATTR_SW2861232_WAR
	.align		4
.L_2561:
        /*0008*/ 	.byte	0x01, 0x35
	.zero		2


	//----- nvinfo : EIATTR_PARAM_CBANK
	.align		4
        /*000c*/ 	.byte	0x04, 0x0a
        /*000e*/ 	.short	(.L_2563 - .L_2562)
	.align		4
.L_2562:
        /*0010*/ 	.word	index@(.nv.constant0._ZN10layer_norm13ln_fwd_kernelINS_13Kernel_traitsI13__nv_bfloat16fS2_fjLj3840ELj1ELj1ELj4ELj4ENS_18Kernel_traits_baseILj3840ES2_fS2_fjLj128EEEEEEEvNS_9FwdParamsE)
        /*0014*/ 	.short	0x0160
        /*0016*/ 	.short	0x0058


	//----- nvinfo : EIATTR_CBANK_PARAM_SIZE
	.align		4
.L_2563:
        /*0018*/ 	.byte	0x03, 0x19
        /*001a*/ 	.short	0x0058


	//----- nvinfo : EIATTR_KPARAM_INFO
	.align		4
        /*001c*/ 	.byte	0x04, 0x17
        /*001e*/ 	.short	(.L_2565 - .L_2564)
.L_2564:
        /*0020*/ 	.word	0x00000000
        /*0024*/ 	.short	0x0000
        /*0026*/ 	.short	0x0000
        /*0028*/ 	.byte	0x00, 0xf0, 0x61, 0x01


	//----- nvinfo : EIATTR_MAXREG_COUNT
	.align		4
.L_2565:
        /*002c*/ 	.byte	0x03, 0x1b
        /*002e*/ 	.short	0x00ff


	//----- nvinfo : EIATTR_NUM_BARRIERS
	.align		4
        /*0030*/ 	.byte	0x02, 0x4c
        /*0032*/ 	.byte	0x01
	.zero		1


	//----- nvinfo : EIATTR_MERCURY_ISA_VERSION
	.align		4
        /*0034*/ 	.byte	0x03, 0x5f
        /*0036*/ 	.short	0x0000


	//----- nvinfo : EIATTR_COOP_GROUP_MASK_REGIDS
	.align		4
        /*0038*/ 	.byte	0x04, 0x29
        /*003a*/ 	.short	(.L_2567 - .L_2566)


	//   ....[0]....
.L_2566:
        /*003c*/ 	.word	0xffffffff


	//   ....[1]....
        /*0040*/ 	.word	0xffffffff


	//   ....[2]....
        /*0044*/ 	.word	0xffffffff


	//   ....[3]....
        /*0048*/ 	.word	0xffffffff


	//   ....[4]....
        /*004c*/ 	.word	0xffffffff


	//   ....[5]....
        /*0050*/ 	.word	0xffffffff


	//   ....[6]....
        /*0054*/ 	.word	0xffffffff


	//   ....[7]....
        /*0058*/ 	.word	0xffffffff


	//   ....[8]....
        /*005c*/ 	.word	0xffffffff


	//   ....[9]....
        /*0060*/ 	.word	0xffffffff


	//   ....[10]....
        /*0064*/ 	.word	0xffffffff


	//   ....[11]....
        /*0068*/ 	.word	0xffffffff


	//   ....[12]....
        /*006c*/ 	.word	0xffffffff


	//   ....[13]....
        /*0070*/ 	.word	0xffffffff


	//   ....[14]....
        /*0074*/ 	.word	0xffffffff


	//   ....[15]....
        /*0078*/ 	.word	0xffffffff


	//   ....[16]....
        /*007c*/ 	.word	0xffffffff


	//   ....[17]....
        /*0080*/ 	.word	0xffffffff


	//   ....[18]....
        /*0084*/ 	.word	0xffffffff


	//   ....[19]....
        /*0088*/ 	.word	0xffffffff


	//   ....[20]....
        /*008c*/ 	.word	0xffffffff


	//   ....[21]....
        /*0090*/ 	.word	0xffffffff


	//   ....[22]....
        /*0094*/ 	.word	0xffffffff


	//   ....[23]....
        /*0098*/ 	.word	0xffffffff


	//   ....[24]....
        /*009c*/ 	.word	0xffffffff


	//   ....[25]....
        /*00a0*/ 	.word	0xffffffff


	//   ....[26]....
        /*00a4*/ 	.word	0xffffffff


	//   ....[27]....
        /*00a8*/ 	.word	0xffffffff


	//----- nvinfo : EIATTR_COOP_GROUP_INSTR_OFFSETS
	.align		4
.L_2567:
        /*00ac*/ 	.byte	0x04, 0x28
        /*00ae*/ 	.short	(.L_2569 - .L_2568)


	//   ....[0]....
.L_2568:
        /*00b0*/ 	.word	0x00000cb0


	//   ....[1]....
        /*00b4*/ 	.word	0x00000ce0


	//   ....[2]....
        /*00b8*/ 	.word	0x00000d00


	//   ....[3]....
        /*00bc*/ 	.word	0x00000d20


	//   ....[4]....
        /*00c0*/ 	.word	0x00000d40


	//   ....[5]....
        /*00c4*/ 	.word	0x00001130


	//   ....[6]....
        /*00c8*/ 	.word	0x00001150


	//   ....[7]....
        /*00cc*/ 	.word	0x00001170


	//   ....[8]....
        /*00d0*/ 	.word	0x00001190


	//   ....[9]....
        /*00d4*/ 	.word	0x000011b0


	//   ....[10]....
        /*00d8*/ 	.word	0x000012c0


	//   ....[11]....
        /*00dc*/ 	.word	0x00001300


	//   ....[12]....
        /*00e0*/ 	.word	0x00001310


	//   ....[13]....
        /*00e4*/ 	.word	0x00001320


	//   ....[14]....
        /*00e8*/ 	.word	0x000013a0


	//   ....[15]....
        /*00ec*/ 	.word	0x00001400


	//   ....[16]....
        /*00f0*/ 	.word	0x000014d0


	//   ....[17]....
        /*00f4*/ 	.word	0x000014e0


	//   ....[18]....
        /*00f8*/ 	.word	0x000025e0


	//   ....[19]....
        /*00fc*/ 	.word	0x00002650


	//   ....[20]....
        /*0100*/ 	.word	0x000026b0


	//   ....[21]....
        /*0104*/ 	.word	0x00002710


	//   ....[22]....
        /*0108*/ 	.word	0x00002770


	//   ....[23]....
        /*010c*/ 	.word	0x00002ba0


	//   ....[24]....
        /*0110*/ 	.word	0x00002c00


	//   ....[25]....
        /*0114*/ 	.word	0x00002c60


	//   ....[26]....
        /*0118*/ 	.word	0x00002cc0


	//   ....[27]....
        /*011c*/ 	.word	0x00002d20


	//----- nvinfo : EIATTR_EXIT_INSTR_OFFSETS
	.align		4
.L_2569:
        /*0120*/ 	.byte	0x04, 0x1c
        /*0122*/ 	.short	(.L_2571 - .L_2570)


	//   ....[0]....
.L_2570:
        /*0124*/ 	.word	0x00000050


	//   ....[1]....
        /*0128*/ 	.word	0x00002590


	//----- nvinfo : EIATTR_MAX_THREADS
	.align		4
.L_2571:
        /*012c*/ 	.byte	0x04, 0x05
        /*012e*/ 	.short	(.L_2573 - .L_2572)
.L_2572:
        /*0130*/ 	.word	0x00000080
        /*0134*/ 	.word	0x00000001
        /*0138*/ 	.word	0x00000001


	//----- nvinfo : EIATTR_CRS_STACK_SIZE
	.align		4
.L_2573:
        /*013c*/ 	.byte	0x04, 0x1e
        /*013e*/ 	.short	(.L_2575 - .L_2574)
.L_2574:
        /*0140*/ 	.word	0x00000000
.L_2575:


//--------------------- .nv.info._ZN10layer_norm13ln_fwd_kernelINS_13Kernel_traitsI13__nv_bfloat16S2_S2_fjLj3840ELj1ELj1ELj4ELj4ENS_18Kernel_traits_baseILj3840ES2_S2_S2_fjLj128EEEEEEEvNS_9FwdParamsE --------------------------
	.section	.nv.info._ZN10layer_norm13ln_fwd_kernelINS_13Kernel_traitsI13__nv_bfloat16S2_S2_fjLj3840ELj1ELj1ELj4ELj4ENS_18Kernel_traits_baseILj3840ES2_S2_S2_fjLj128EEEEEEEvNS_9FwdParamsE,"",@"SHT_CUDA_INFO"
	.sectionflags	@""
	.align	4


	//----- nvinfo : EIATTR_CUDA_API_VERSION
	.align		4
        /*0000*/ 	.byte	0x04, 0x37
        /*0002*/ 	.short	(.L_2577 - .L_2576)
.L_2576:
        /*0004*/ 	.word	0x00000082


	//----- nvinfo : EIATTR_SW2861232_WAR
	.align		4
.L_2577:
        /*0008*/ 	.byte	0x01, 0x35
	.zero		2


	//----- nvinfo : EIATTR_PARAM_CBANK
	.align		4
        /*000c*/ 	.byte	0x04, 0x0a
        /*000e*/ 	.short	(.L_2579 - .L_2578)
	.align		4
.L_2578:
        /*0010*/ 	.word	index@(.nv.constant0._ZN10layer_norm13ln_fwd_kernelINS_13Kernel_traitsI13__nv_bfloat16S2_S2_fjLj3840ELj1ELj1ELj4ELj4ENS_18Kernel_traits_baseILj3840ES2_S2_S2_fjLj128EEEEEEEvNS_9FwdParamsE)
        /*0014*/ 	.short	0x0160
        /*0016*/ 	.short	0x0058


	//----- nvinfo : EIATTR_CBANK_PARAM_SIZE
	.align		4
.L_2579:
        /*0018*/ 	.byte	0x03, 0x19
        /*001a*/ 	.short	0x0058


	//----- nvinfo : EIATTR_KPARAM_INFO
	.align		4
        /*001c*/ 	.byte	0x04, 0x17
        /*001e*/ 	.short	(.L_2581 - .L_2580)
.L_2580:
        /*0020*/ 	.word	0x00000000
        /*0024*/ 	.short	0x0000
        /*0026*/ 	.short	0x0000
        /*0028*/ 	.byte	0x00, 0xf0, 0x61, 0x01


	//----- nvinfo : EIATTR_MAXREG_COUNT
	.align		4
.L_2581:
        /*002c*/ 	.byte	0x03, 0x1b
        /*002e*/ 	.short	0x00ff


	//----- nvinfo : EIATTR_NUM_BARRIERS
	.align		4
        /*0030*/ 	.byte	0x02, 0x4c
        /*0032*/ 	.byte	0x01
	.zero		1


	//----- nvinfo : EIATTR_MERCURY_ISA_VERSION
	.align		4
        /*0034*/ 	.byte	0x03, 0x5f
        /*0036*/ 	.short	0x0000


	//----- nvinfo : EIATTR_COOP_GROUP_MASK_REGIDS
	.align		4
        /*0038*/ 	.byte	0x04, 0x29
        /*003a*/ 	.short	(.L_2583 - .L_2582)


	//   ....[0]....
.L_2582:
        /*003c*/ 	.word	0xffffffff


	//   ....[1]....
        /*0040*/ 	.word	0xffffffff


	//   ....[2]....
        /*0044*/ 	.word	0xffffffff


	//   ....[3]....
        /*0048*/ 	.word	0xffffffff


	//   ....[4]....
        /*004c*/ 	.word	0xffffffff


	//   ....[5]....
        /*0050*/ 	.word	0xffffffff


	//   ....[6]....
        /*0054*/ 	.word	0xffffffff


	//   ....[7]....
        /*0058*/ 	.word	0xffffffff


	//   ....[8]....
        /*005c*/ 	.word	0xffffffff


	//   ....[9]....
        /*0060*/ 	.word	0xffffffff


	//   ....[10]....
        /*0064*/ 	.word	0xffffffff


	//   ....[11]....
        /*0068*/ 	.word	0xffffffff


	//   ....[12]....
        /*006c*/ 	.word	0xffffffff


	//   ....[13]....
        /*0070*/ 	.word	0xffffffff


	//   ....[14]....
        /*0074*/ 	.word	0xffffffff


	//   ....[15]....
        /*0078*/ 	.word	0xffffffff


	//   ....[16]....
        /*007c*/ 	.word	0xffffffff


	//   ....[17]....
        /*0080*/ 	.word	0xffffffff


	//   ....[18]....
        /*0084*/ 	.word	0xffffffff


	//   ....[19]....
        /*0088*/ 	.word	0xffffffff


	//   ....[20]....
        /*008c*/ 	.word	0xffffffff


	//   ....[21]....
        /*0090*/ 	.word	0xffffffff


	//   ....[22]....
        /*0094*/ 	.word	0xffffffff


	//   ....[23]....
        /*0098*/ 	.word	0xffffffff


	//   ....[24]....
        /*009c*/ 	.word	0xffffffff


	//   ....[25]....
        /*00a0*/ 	.word	0xffffffff


	//   ....[26]....
        /*00a4*/ 	.word	0xffffffff


	//   ....[27]....
        /*00a8*/ 	.word	0xffffffff


	//----- nvinfo : EIATTR_COOP_GROUP_INSTR_OFFSETS
	.align		4
.L_2583:
        /*00ac*/ 	.byte	0x04, 0x28
        /*00ae*/ 	.short	(.L_2585 - .L_2584)


	//   ....[0]....
.L_2584:
        /*00b0*/ 	.word	0x000009e0


	//   ....[1]....
        /*00b4*/ 	.word	0x00000a10


	//   ....[2]....
        /*00b8*/ 	.word	0x00000a30


	//   ....[3]....
        /*00bc*/ 	.word	0x00000a50


	//   ....[4]....
        /*00c0*/ 	.word	0x00000a70


	//   ....[5]....
        /*00c4*/ 	.word	0x00000e60


	//   ....[6]....
        /*00c8*/ 	.word	0x00000e80


	//   ....[7]....
        /*00cc*/ 	.word	0x00000ea0


	//   ....[8]....
        /*00d0*/ 	.word	0x00000ec0


	//   ....[9]....
        /*00d4*/ 	.word	0x00000ee0


	//   ....[10]....
        /*00d8*/ 	.word	0x00000ff0


	//   ....[11]....
        /*00dc*/ 	.word	0x00001030


	//   ....[12]....
        /*00e0*/ 	.word	0x00001040


	//   ....[13]....
        /*00e4*/ 	.word	0x000010c0


	//   ....[14]....
        /*00e8*/ 	.word	0x000010e0


	//   ....[15]....
        /*00ec*/ 	.word	0x00001100


	//   ....[16]....
        /*00f0*/ 	.word	0x00001210


	//   ....[17]....
        /*00f4*/ 	.word	0x00001220


	//   ....[18]....
        /*00f8*/ 	.word	0x00001d70


	//   ....[19]....
        /*00fc*/ 	.word	0x00001dd0


	//   ....[20]....
        /*0100*/ 	.word	0x00001e30


	//   ....[21]....
        /*0104*/ 	.word	0x00001e90


	//   ....[22]....
        /*0108*/ 	.word	0x00001ef0


	//   ....[23]....
        /*010c*/ 	.word	0x00002320


	//   ....[24]....
        /*0110*/ 	.word	0x00002380


	//   ....[25]....
        /*0114*/ 	.word	0x000023e0


	//   ....[26]....
        /*0118*/ 	.word	0x00002440


	//   ....[27]....
        /*011c*/ 	.word	0x000024a0


	//----- nvinfo : EIATTR_EXIT_INSTR_OFFSETS
	.align		4
.L_2585:
        /*0120*/ 	.byte	0x04, 0x1c
        /*0122*/ 	.short	(.L_2587 - .L_2586)


	//   ....[0]....
.L_2586:
        /*0124*/ 	.word	0x00000050


	//   ....[1]....
        /*0128*/ 	.word	0x00001d20


	//----- nvinfo : EIATTR_MAX_THREADS
	.align		4
.L_2587:
        /*012c*/ 	.byte	0x04, 0x05
        /*012e*/ 	.short	(.L_2589 - .L_2588)
.L_2588:
        /*0130*/ 	.word	0x00000080
        /*0134*/ 	.word	0x00000001
        /*0138*/ 	.word	0x00000001


	//----- nvinfo : EIATTR_CRS_STACK_SIZE
	.align		4
.L_2589:
        /*013c*/ 	.byte	0x04, 0x1e
        /*013e*/ 	.short	(.L_2591 - .L_2590)
.L_2590:
        /*0140*/ 	.word	0x00000000
.L_2591:


//--------------------- .nv.info._ZN10layer_norm13ln_fwd_kernelINS_13Kernel_traitsI6__halffS2_fjLj3840ELj1ELj1ELj4ELj4ENS_18Kernel_traits_baseILj3840ES2_fS2_fjLj128EEEEEEEvNS_9FwdParamsE --------------------------
	.section	.nv.info._ZN10layer_norm13ln_fwd_kernelINS_13Kernel_traitsI6__halffS2_fjLj3840ELj1ELj1ELj4ELj4ENS_18Kernel_traits_baseILj3840ES2_fS2_fjLj128EEEEEEEvNS_9FwdParamsE,"",@"SHT_CUDA_INFO"
	.sectionflags	@""
	.align	4


	//----- nvinfo : EIATTR_CUDA_API_VERSION
	.align		4
        /*0000*/ 	.byte	0x04, 0x37
        /*0002*/ 	.short	(.L_2593 - .L_2592)
.L_2592:
        /*0004*/ 	.word	0x00000082


	//----- nvinfo : EIATTR_SW2861232_WAR
	.align		4
.L_2593:
        /*0008*/ 	.byte	0x01, 0x35
	.zero		2


	//----- nvinfo : EIATTR_PARAM_CBANK
	.align		4
        /*000c*/ 	.byte	0x04, 0x0a
        /*000e*/ 	.short	(.L_2595 - .L_2594)
	.align		4
.L_2594:
        /*0010*/ 	.word	index@(.nv.constant0._ZN10layer_norm13ln_fwd_kernelINS_13Kernel_traitsI6__halffS2_fjLj3840ELj1ELj1ELj4ELj4ENS_18Kernel_traits_baseILj3840ES2_fS2_fjLj128EEEEEEEvNS_9FwdParamsE)
        /*0014*/ 	.short	0x0160
        /*0016*/ 	.short	0x0058


	//----- nvinfo : EIATTR_CBANK_PARAM_SIZE
	.align		4
.L_2595:
        /*0018*/ 	.byte	0x03, 0x19
        /*001a*/ 	.short	0x0058


	//----- nvinfo : EIATTR_KPARAM_INFO
	.align		4
        /*001c*/ 	.byte	0x04, 0x17
        /*001e*/ 	.short	(.L_2597 - .L_2596)
.L_2596:
        /*0020*/ 	.word	0x00000000
        /*0024*/ 	.short	0x0000
        /*0026*/ 	.short	0x0000
        /*0028*/ 	.byte	0x00, 0xf0, 0x61, 0x01


	//----- nvinfo : EIATTR_MAXREG_COUNT
	.align		4
.L_2597:
        /*002c*/ 	.byte	0x03, 0x1b
        /*002e*/ 	.short	0x00ff


	//----- nvinfo : EIATTR_NUM_BARRIERS
	.align		4
        /*0030*/ 	.byte	0x02, 0x4c
        /*0032*/ 	.byte	0x01
	.zero		1


	//----- nvinfo : EIATTR_MERCURY_ISA_VERSION
	.align		4
        /*0034*/ 	.byte	0x03, 0x5f
        /*0036*/ 	.short	0x0000


	//----- nvinfo : EIATTR_COOP_GROUP_MASK_REGIDS
	.align		4
        /*0038*/ 	.byte	0x04, 0x29
        /*003a*/ 	.short	(.L_2599 - .L_2598)


	//   ....[0]....
.L_2598:
        /*003c*/ 	.word	0xffffffff


	//   ....[1]....
        /*0040*/ 	.word	0xffffffff


	//   ....[2]....
        /*0044*/ 	.word	0xffffffff


	//   ....[3]....
        /*0048*/ 	.word	0xffffffff


	//   ....[4]....
        /*004c*/ 	.word	0xffffffff


	//   ....[5]....
        /*0050*/ 	.word	0xffffffff


	//   ....[6]....
        /*0054*/ 	.word	0xffffffff


	//   ....[7]....
        /*0058*/ 	.word	0xffffffff


	//   ....[8]....
        /*005c*/ 	.word	0xffffffff


	//   ....[9]....
        /*0060*/ 	.word	0xffffffff


	//   ....[10]....
        /*0064*/ 	.word	0xffffffff


	//   ....[11]....
        /*0068*/ 	.word	0xffffffff


	//   ....[12]....
        /*006c*/ 	.word	0xffffffff


	//   ....[13]....
        /*0070*/ 	.word	0xffffffff


	//   ....[14]....
        /*0074*/ 	.word	0xffffffff


	//   ....[15]....
        /*0078*/ 	.word	0xffffffff


	//   ....[16]....
        /*007c*/ 	.word	0xffffffff


	//   ....[17]....
        /*0080*/ 	.word	0xffffffff


	//   ....[18]....
        /*0084*/ 	.word	0xffffffff


	//   ....[19]....
        /*0088*/ 	.word	0xffffffff


	//   ....[20]....
        /*008c*/ 	.word	0xffffffff


	//   ....[21]....
        /*0090*/ 	.word	0xffffffff


	//   ....[22]....
        /*0094*/ 	.word	0xffffffff


	//   ....[23]....
        /*0098*/ 	.word	0xffffffff


	//   ....[24]....
        /*009c*/ 	.word	0xffffffff


	//   ....[25]....
        /*00a0*/ 	.word	0xffffffff


	//   ....[26]....
        /*00a4*/ 	.word	0xffffffff


	//   ....[27]....
        /*00a8*/ 	.word	0xffffffff


	//----- nvinfo : EIATTR_COOP_GROUP_INSTR_OFFSETS
	.align		4
.L_2599:
        /*00ac*/ 	.byte	0x04, 0x28
        /*00ae*/ 	.short	(.L_2601 - .L_2600)


	//   ....[0]....
.L_2600:
        /*00b0*/ 	.word	0x00000cb0


	//   ....[1]....
        /*00b4*/ 	.word	0x00000ce0


	//   ....[2]....
        /*00b8*/ 	.word	0x00000d00


	//   ....[3]....
        /*00bc*/ 	.word	0x00000d20


	//   ....[4]....
        /*00c0*/ 	.word	0x00000d40


	//   ....[5]....
        /*00c4*/ 	.word	0x00001130


	//   ....[6]....
        /*00c8*/ 	.word	0x00001150


	//   ....[7]....
        /*00cc*/ 	.word	0x00001170


	//   ....[8]....
        /*00d0*/ 	.word	0x00001190


	//   ....[9]....
        /*00d4*/ 	.word	0x000011b0


	//   ....[10]....
        /*00d8*/ 	.word	0x000012c0


	//   ....[11]....
        /*00dc*/ 	.word	0x00001300


	//   ....[12]....
        /*00e0*/ 	.word	0x00001310


	//   ....[13]....
        /*00e4*/ 	.word	0x00001320


	//   ....[14]....
        /*00e8*/ 	.word	0x000013a0


	//   ....[15]....
        /*00ec*/ 	.word	0x00001400


	//   ....[16]....
        /*00f0*/ 	.word	0x000014d0


	//   ....[17]....
        /*00f4*/ 	.word	0x000014e0


	//   ....[18]....
        /*00f8*/ 	.word	0x00002400


	//   ....[19]....
        /*00fc*/ 	.word	0x00002470


	//   ....[20]....
        /*0100*/ 	.word	0x000024d0


	//   ....[21]....
        /*0104*/ 	.word	0x00002530


	//   ....[22]....
        /*0108*/ 	.word	0x00002590


	//   ....[23]....
        /*010c*/ 	.word	0x000029c0


	//   ....[24]....
        /*0110*/ 	.word	0x00002a20


	//   ....[25]....
        /*0114*/ 	.word	0x00002a80


	//   ....[26]....
        /*0118*/ 	.word	0x00002ae0


	//   ....[27]....
        /*011c*/ 	.word	0x00002b40


	//----- nvinfo : EIATTR_EXIT_INSTR_OFFSETS
	.align		4
.L_2601:
        /*0120*/ 	.byte	0x04, 0x1c
        /*0122*/ 	.short	(.L_2603 - .L_2602)


	//   ....[0]....
.L_2602:
        /*0124*/ 	.word	0x00000050


	//   ....[1]....
        /*0128*/ 	.word	0x000023b0


	//----- nvinfo : EIATTR_MAX_THREADS
	.align		4
.L_2603:
        /*012c*/ 	.byte	0x04, 0x05
        /*012e*/ 	.short	(.L_2605 - .L_2604)
.L_2604:
        /*0130*/ 	.word	0x00000080
        /*0134*/ 	.word	0x00000001
        /*0138*/ 	.word	0x00000001


	//----- nvinfo : EIATTR_CRS_STACK_SIZE
	.align		4
.L_2605:
        /*013c*/ 	.byte	0x04, 0x1e
        /*013e*/ 	.short	(.L_2607 - .L_2606)
.L_2606:
        /*0140*/ 	.word	0x00000000
.L_2607:


//--------------------- .nv.info._ZN10layer_norm13ln_fwd_kernelINS_13Kernel_traitsI6__halfS2_S2_fjLj3840ELj1ELj1ELj4ELj4ENS_18Kernel_traits_baseILj3840ES2_S2_S2_fjLj128EEEEEEEvNS_9FwdParamsE --------------------------
	.section	.nv.info._ZN10layer_norm13ln_fwd_kernelINS_13Kernel_traitsI6__halfS2_S2_fjLj3840ELj1ELj1ELj4ELj4ENS_18Kernel_traits_baseILj3840ES2_S2_S2_fjLj128EEEEEEEvNS_9FwdParamsE,"",@"SHT_CUDA_INFO"
	.sectionflags	@""
	.align	4


	//----- nvinfo : EIATTR_CUDA_API_VERSION
	.align		4
        /*0000*/ 	.byte	0x04, 0x37
        /*0002*/ 	.short	(.L_2609 - .L_2608)
.L_2608:
        /*0004*/ 	.word	0x00000082


	//----- nvinfo : EIATTR_SW2861232_WAR
	.align		4
.L_2609:
        /*0008*/ 	.byte	0x01, 0x35
	.zero		2


	//----- nvinfo : EIATTR_PARAM_CBANK
	.align		4
        /*000c*/ 	.byte	0x04, 0x0a
        /*000e*/ 	.short	(.L_2611 - .L_2610)
	.align		4
.L_2610:
        /*0010*/ 	.word	index@(.nv.constant0._ZN10layer_norm13ln_fwd_kernelINS_13Kernel_traitsI6__halfS2_S2_fjLj3840ELj1ELj1ELj4ELj4ENS_18Kernel_traits_baseILj3840ES2_S2_S2_fjLj128EEEEEEEvNS_9FwdParamsE)
        /*0014*/ 	.short	0x0160
        /*0016*/ 	.short	0x0058


	//----- nvinfo : EIATTR_CBANK_PARAM_SIZE
	.align		4
.L_2611:
        /*0018*/ 	.byte	0x03, 0x19
        /*001a*/ 	.short	0x0058


	//----- nvinfo : EIATTR_KPARAM_INFO
	.align		4
        /*001c*/ 	.byte	0x04, 0x17
        /*001e*/ 	.short	(.L_2613 - .L_2612)
.L_2612:
        /*0020*/ 	.word	0x00000000
        /*0024*/ 	.short	0x0000
        /*0026*/ 	.short	0x0000
        /*0028*/ 	.byte	0x00, 0xf0, 0x61, 0x01


	//----- nvinfo : EIATTR_MAXREG_COUNT
	.align		4
.L_2613:
        /*002c*/ 	.byte	0x03, 0x1b
        /*002e*/ 	.short	0x00ff


	//----- nvinfo : EIATTR_NUM_BARRIERS
	.align		4
        /*0030*/ 	.byte	0x02, 0x4c
        /*0032*/ 	.byte	0x01
	.zero		1


	//----- nvinfo : EIATTR_MERCURY_ISA_VERSION
	.align		4
        /*0034*/ 	.byte	0x03, 0x5f
        /*0036*/ 	.short	0x0000


	//----- nvinfo : EIATTR_COOP_GROUP_MASK_REGIDS
	.align		4
        /*0038*/ 	.byte	0x04, 0x29
        /*003a*/ 	.short	(.L_2615 - .L_2614)


	//   ....[0]....
.L_2614:
        /*003c*/ 	.word	0xffffffff


	//   ....[1]....
        /*0040*/ 	.word	0xffffffff


	//   ....[2]....
        /*0044*/ 	.word	0xffffffff


	//   ....[3]....
        /*0048*/ 	.word	0xffffffff


	//   ....[4]....
        /*004c*/ 	.word	0xffffffff


	//   ....[5]....
        /*0050*/ 	.word	0xffffffff


	//   ....[6]....
        /*0054*/ 	.word	0xffffffff


	//   ....[7]....
        /*0058*/ 	.word	0xffffffff


	//   ....[8]....
        /*005c*/ 	.word	0xffffffff


	//   ....[9]....
        /*0060*/ 	.word	0xffffffff


	//   ....[10]....
        /*0064*/ 	.word	0xffffffff


	//   ....[11]....
        /*0068*/ 	.word	0xffffffff


	//   ....[12]....
        /*006c*/ 	.word	0xffffffff


	//   ....[13]....
        /*0070*/ 	.word	0xffffffff


	//   ....[14]....
        /*0074*/ 	.word	0xffffffff


	//   ....[15]....
        /*0078*/ 	.word	0xffffffff


	//   ....[16]....
        /*007c*/ 	.word	0xffffffff


	//   ....[17]....
        /*0080*/ 	.word	0xffffffff


	//   ....[18]....
        /*0084*/ 	.word	0xffffffff


	//   ....[19]....
        /*0088*/ 	.word	0xffffffff


	//   ....[20]....
        /*008c*/ 	.word	0xffffffff


	//   ....[21]....
        /*0090*/ 	.word	0xffffffff


	//   ....[22]....
        /*0094*/ 	.word	0xffffffff


	//   ....[23]....
        /*0098*/ 	.word	0xffffffff


	//   ....[24]....
        /*009c*/ 	.word	0xffffffff


	//   ....[25]....
        /*00a0*/ 	.word	0xffffffff


	//   ....[26]....
        /*00a4*/ 	.word	0xffffffff


	//   ....[27]....
        /*00a8*/ 	.word	0xffffffff


	//----- nvinfo : EIATTR_COOP_GROUP_INSTR_OFFSETS
	.align		4
.L_2615:
        /*00ac*/ 	.byte	0x04, 0x28
        /*00ae*/ 	.short	(.L_2617 - .L_2616)


	//   ....[0]....
.L_2616:
        /*00b0*/ 	.word	0x000009e0


	//   ....[1]....
        /*00b4*/ 	.word	0x00000a10


	//   ....[2]....
        /*00b8*/ 	.word	0x00000a30


	//   ....[3]....
        /*00bc*/ 	.word	0x00000a50


	//   ....[4]....
        /*00c0*/ 	.word	0x00000a70


	//   ....[5]....
        /*00c4*/ 	.word	0x00000e60


	//   ....[6]....
        /*00c8*/ 	.word	0x00000e80


	//   ....[7]....
        /*00cc*/ 	.word	0x00000ea0


	//   ....[8]....
        /*00d0*/ 	.word	0x00000ec0


	//   ....[9]....
        /*00d4*/ 	.word	0x00000ee0


	//   ....[10]....
        /*00d8*/ 	.word	0x00000ff0


	//   ....[11]....
        /*00dc*/ 	.word	0x00001030


	//   ....[12]....
        /*00e0*/ 	.word	0x00001040


	//   ....[13]....
        /*00e4*/ 	.word	0x000010c0


	//   ....[14]....
        /*00e8*/ 	.word	0x000010e0


	//   ....[15]....
        /*00ec*/ 	.word	0x00001100


	//   ....[16]....
        /*00f0*/ 	.word	0x00001210


	//   ....[17]....
        /*00f4*/ 	.word	0x00001220


	//   ....[18]....
        /*00f8*/ 	.word	0x00001aa0


	//   ....[19]....
        /*00fc*/ 	.word	0x00001b00


	//   ....[20]....
        /*0100*/ 	.word	0x00001b60


	//   ....[21]....
        /*0104*/ 	.word	0x00001bc0


	//   ....[22]....
        /*0108*/ 	.word	0x00001c20


	//   ....[23]....
        /*010c*/ 	.word	0x00002050


	//   ....[24]....
        /*0110*/ 	.word	0x000020b0


	//   ....[25]....
        /*0114*/ 	.word	0x00002110


	//   ....[26]....
        /*0118*/ 	.word	0x00002170


	//   ....[27]....
        /*011c*/ 	.word	0x000021d0


	//----- nvinfo : EIATTR_EXIT_INSTR_OFFSETS
	.align		4
.L_2617:
        /*0120*/ 	.byte	0x04, 0x1c
        /*0122*/ 	.short	(.L_2619 - .L_2618)


	//   ....[0]....
.L_2618:
        /*0124*/ 	.word	0x00000050


	//   ....[1]....
        /*0128*/ 	.word	0x00001a50


	//----- nvinfo : EIATTR_MAX_THREADS
	.align		4
.L_2619:
        /*012c*/ 	.byte	0x04, 0x05
        /*012e*/ 	.short	(.L_2621 - .L_2620)
.L_2620:
        /*0130*/ 	.word	0x00000080
        /*0134*/ 	.word	0x00000001
        /*0138*/ 	.word	0x00000001


	//----- nvinfo : EIATTR_CRS_STACK_SIZE
	.align		4
.L_2621:
        /*013c*/ 	.byte	0x04, 0x1e
        /*013e*/ 	.short	(.L_2623 - .L_2622)
.L_2622:
        /*0140*/ 	.word	0x00000000
.L_2623:


//--------------------- .nv.info._ZN10layer_norm13ln_fwd_kernelINS_13Kernel_traitsIffffjLj3840ELj1ELj1ELj4ELj4ENS_18Kernel_traits_baseILj3840EffffjLj128EEEEEEEvNS_9FwdParamsE --------------------------
	.section	.nv.info._ZN10layer_norm13ln_fwd_kernelINS_13Kernel_traitsIffffjLj3840ELj1ELj1ELj4ELj4ENS_18Kernel_traits_baseILj3840EffffjLj128EEEEEEEvNS_9FwdParamsE,"",@"SHT_CUDA_INFO"
	.sectionflags	@""
	.align	4


	//----- nvinfo : EIATTR_CUDA_API_VERSION
	.align		4
        /*0000*/ 	.byte	0x04, 0x37
        /*0002*/ 	.short	(.L_2625 - .L_2624)
.L_2624:
        /*0004*/ 	.word	0x00000082


	//----- nvinfo : EIATTR_SW2861232_WAR
	.align		4
.L_2625:
        /*0008*/ 	.byte	0x01, 0x35
	.zero		2


	//----- nvinfo : EIATTR_PARAM_CBANK
	.align		4
        /*000c*/ 	.byte	0x04, 0x0a
        /*000e*/ 	.short	(.L_2627 - .L_2626)
	.align		4
.L_2626:
        /*0010*/ 	.word	index@(.nv.constant0._ZN10layer_norm13ln_fwd_kernelINS_13Kernel_traitsIffffjLj3840ELj1ELj1ELj4ELj4ENS_18Kernel_traits_baseILj3840EffffjLj128EEEEEEEvNS_9FwdParamsE)
        /*0014*/ 	.short	0x0160
        /*0016*/ 	.short	0x0058


	//----- nvinfo : EIATTR_CBANK_PARAM_SIZE
	.align		4
.L_2627:
        /*0018*/ 	.byte	0x03, 0x19
        /*001a*/ 	.short	0x0058


	//----- nvinfo : EIATTR_KPARAM_INFO
	.align		4
        /*001c*/ 	.byte	0x04, 0x17
        /*001e*/ 	.short	(.L_2629 - .L_2628)
.L_2628:
        /*0020*/ 	.word	0x00000000
        /*0024*/ 	.short	0x0000
        /*0026*/ 	.short	0x0000
        /*0028*/ 	.byte	0x00, 0xf0, 0x61, 0x01


	//----- nvinfo : EIATTR_MAXREG_COUNT
	.align		4
.L_2629:
        /*002c*/ 	.byte	0x03, 0x1b
        /*002e*/ 	.short	0x00ff


	//----- nvinfo : EIATTR_NUM_BARRIERS
	.align		4
        /*0030*/ 	.byte	0x02, 0x4c
        /*0032*/ 	.byte	0x01
	.zero		1


	//----- nvinfo : EIATTR_MERCURY_ISA_VERSION
	.align		4
        /*0034*/ 	.byte	0x03, 0x5f
        /*0036*/ 	.short	0x0000


	//----- nvinfo : EIATTR_COOP_GROUP_MASK_REGIDS
	.align		4
        /*0038*/ 	.byte	0x04, 0x29
        /*003a*/ 	.short	(.L_2631 - .L_2630)


	//   ....[0]....
.L_2630:
        /*003c*/ 	.word	0xffffffff


	//   ....[1]....
        /*0040*/ 	.word	0xffffffff


	//   ....[2]....
        /*0044*/ 	.word	0xffffffff


	//   ....[3]....
        /*0048*/ 	.word	0xffffffff


	//   ....[4]....
        /*004c*/ 	.word	0xffffffff


	//   ....[5]....
        /*0050*/ 	.word	0xffffffff


	//   ....[6]....
        /*0054*/ 	.word	0xffffffff


	//   ....[7]....
        /*0058*/ 	.word	0xffffffff


	//   ....[8]....
        /*005c*/ 	.word	0xffffffff


	//   ....[9]....
        /*0060*/ 	.word	0xffffffff


	//   ....[10]....
        /*0064*/ 	.word	0xffffffff


	//   ....[11]....
        /*0068*/ 	.word	0xffffffff


	//   ....[12]....
        /*006c*/ 	.word	0xffffffff


	//   ....[13]....
        /*0070*/ 	.word	0xffffffff


	//   ....[14]....
        /*0074*/ 	.word	0xffffffff


	//   ....[15]....
        /*0078*/ 	.word	0xffffffff


	//   ....[16]....
        /*007c*/ 	.word	0xffffffff


	//   ....[17]....
        /*0080*/ 	.word	0xffffffff


	//   ....[18]....
        /*0084*/ 	.word	0xffffffff


	//   ....[19]....
        /*0088*/ 	.word	0xffffffff


	//   ....[20]....
        /*008c*/ 	.word	0xffffffff


	//   ....[21]....
        /*0090*/ 	.word	0xffffffff


	//   ....[22]....
        /*0094*/ 	.word	0xffffffff


	//   ....[23]....
        /*0098*/ 	.word	0xffffffff


	//   ....[24]....
        /*009c*/ 	.word	0xffffffff


	//   ....[25]....
        /*00a0*/ 	.word	0xffffffff


	//   ....[26]....
        /*00a4*/ 	.word	0xffffffff


	//   ....[27]....
        /*00a8*/ 	.word	0xffffffff


	//----- nvinfo : EIATTR_COOP_GROUP_INSTR_OFFSETS
	.align		4
.L_2631:
        /*00ac*/ 	.byte	0x04, 0x28
        /*00ae*/ 	.short	(.L_2633 - .L_2632)


	//   ....[0]....
.L_2632:
        /*00b0*/ 	.word	0x00000cb0


	//   ....[1]....
        /*00b4*/ 	.word	0x00000ce0


	//   ....[2]....
        /*00b8*/ 	.word	0x00000d00


	//   ....[3]....
        /*00bc*/ 	.word	0x00000d20


	//   ....[4]....
        /*00c0*/ 	.word	0x00000d40


	//   ....[5]....
        /*00c4*/ 	.word	0x00001130


	//   ....[6]....
        /*00c8*/ 	.word	0x00001150


	//   ....[7]....
        /*00cc*/ 	.word	0x00001170


	//   ....[8]....
        /*00d0*/ 	.word	0x00001190


	//   ....[9]....
        /*00d4*/ 	.word	0x000011b0


	//   ....[10]....
        /*00d8*/ 	.word	0x000012a0


	//   ....[11]....
        /*00dc*/ 	.word	0x00001300


	//   ....[12]....
        /*00e0*/ 	.word	0x00001310


	//   ....[13]....
        /*00e4*/ 	.word	0x00001320


	//   ....[14]....
        /*00e8*/ 	.word	0x000013a0


	//   ....[15]....
        /*00ec*/ 	.word	0x000013f0


	//   ....[16]....
        /*00f0*/ 	.word	0x000014f0


	//   ....[17]....
        /*00f4*/ 	.word	0x00001510


	//   ....[18]....
        /*00f8*/ 	.word	0x00001f80


	//   ....[19]....
        /*00fc*/ 	.word	0x00001ff0


	//   ....[20]....
        /*0100*/ 	.word	0x00002050


	//   ....[21]....
        /*0104*/ 	.word	0x000020b0


	//   ....[22]....
        /*0108*/ 	.word	0x00002110


	//   ....[23]....
        /*010c*/ 	.word	0x00002540


	//   ....[24]....
        /*0110*/ 	.word	0x000025a0


	//   ....[25]....
        /*0114*/ 	.word	0x00002600


	//   ....[26]....
        /*0118*/ 	.word	0x00002660


	//   ....[27]....
        /*011c*/ 	.word	0x000026c0


	//----- nvinfo : EIATTR_EXIT_INSTR_OFFSETS
	.align		4
.L_2633:
        /*0120*/ 	.byte	0x04, 0x1c
        /*0122*/ 	.short	(.L_2635 - .L_2634)


	//   ....[0]....
.L_2634:
        /*0124*/ 	.word	0x00000050


	//   ....[1]....
        /*0128*/ 	.word	0x00001f30


	//----- nvinfo : EIATTR_MAX_THREADS
	.align		4
.L_2635:
        /*012c*/ 	.byte	0x04, 0x05
        /*012e*/ 	.short	(.L_2637 - .L_2636)
.L_2636:
        /*0130*/ 	.word	0x00000080
        /*0134*/ 	.word	0x00000001
        /*0138*/ 	.word	0x00000001


	//----- nvinfo : EIATTR_CRS_STACK_SIZE
	.align		4
.L_2637:
        /*013c*/ 	.byte	0x04, 0x1e
        /*013e*/ 	.short	(.L_2639 - .L_2638)
.L_2638:
        /*0140*/ 	.word	0x00000000
.L_2639:


//--------------------- .nv.info._ZN10layer_norm13ln_fwd_kernelINS_13Kernel_traitsI13__nv_bfloat16fS2_fjLj3072ELj1ELj1ELj4ELj16ENS_18Kernel_traits_baseILj3072ES2_fS2_fjLj128EEEEEEEvNS_9FwdParamsE --------------------------
	.section	.nv.info._ZN10layer_norm13ln_fwd_kernelINS_13Kernel_traitsI13__nv_bfloat16fS2_fjLj3072ELj1ELj1ELj4ELj16ENS_18Kernel_traits_baseILj3072ES2_fS2_fjLj128EEEEEEEvNS_9FwdParamsE,"",@"SHT_CUDA_INFO"
	.sectionflags	@""
	.align	4


	//----- nvinfo : EIATTR_CUDA_API_VERSION
	.align		4
        /*0000*/ 	.byte	0x04, 0x37
        /*0002*/ 	.short	(.L_2641 - .L_2640)
.L_2640:
        /*0004*/ 	.word	0x00000082


	//----- nvinfo : EIATTR_SW2861232_WAR
	.align		4
.L_2641:
        /*0008*/ 	.byte	0x01, 0x35
	.zero		2


	//----- nvinfo : EIATTR_PARAM_CBANK
	.align		4
        /*000c*/ 	.byte	0x04, 0x0a
        /*000e*/ 	.short	(.L_2643 - .L_2642)
	.align		4
.L_2642:
        /*0010*/ 	.word	index@(.nv.constant0._ZN10layer_norm13ln_fwd_kernelINS_13Kernel_traitsI13__nv_bfloat16fS2_fjLj3072ELj1ELj1ELj4ELj16ENS_18Kernel_traits_baseILj3072ES2_fS2_fjLj128EEEEEEEvNS_9FwdParamsE)
        /*0014*/ 	.short	0x0160
        /*0016*/ 	.short	0x0058


	//----- nvinfo : EIATTR_CBANK_PARAM_SIZE
	.align		4
.L_2643:
        /*0018*/ 	.byte	0x03, 0x19
        /*001a*/ 	.short	0x0058


	//----- nvinfo : EIATTR_KPARAM_INFO
	.align		4
        /*001c*/ 	.byte	0x04, 0x17
        /*001e*/ 	.short	(.L_2645 - .L_2644)
.L_2644:
        /*0020*/ 	.word	0x00000000
        /*0024*/ 	.short	0x0000
        /*0026*/ 	.short	0x0000
        /*0028*/ 	.byte	0x00, 0xf0, 0x61, 0x01


	//----- nvinfo : EIATTR_MAXREG_COUNT
	.align		4
.L_2645:
        /*002c*/ 	.byte	0x03, 0x1b
        /*002e*/ 	.short	0x00ff


	//----- nvinfo : EIATTR_NUM_BARRIERS
	.align		4
        /*0030*/ 	.byte	0x02, 0x4c
        /*0032*/ 	.byte	0x01
	.zero		1


	//----- nvinfo : EIATTR_MERCURY_ISA_VERSION
	.align		4
        /*0034*/ 	.byte	0x03, 0x5f
        /*0036*/ 	.short	0x0000


	//----- nvinfo : EIATTR_COOP_GROUP_MASK_REGIDS
	.align		4
        /*0038*/ 	.byte	0x04, 0x29
        /*003a*/ 	.short	(.L_2647 - .L_2646)


	//   ....[0]....
.L_2646:
        /*003c*/ 	.word	0xffffffff


	//   ....[1]....
        /*0040*/ 	.word	0xffffffff


	//   ....[2]....
        /*0044*/ 	.word	0xffffffff


	//   ....[3]....
        /*0048*/ 	.word	0xffffffff


	//   ....[4]....
        /*004c*/ 	.word	0xffffffff


	//   ....[5]....
        /*0050*/ 	.word	0xffffffff


	//   ....[6]....
        /*0054*/ 	.word	0xffffffff


	//   ....[7]....
        /*0058*/ 	.word	0xffffffff


	//   ....[8]....
        /*005c*/ 	.word	0xffffffff


	//   ....[9]....
        /*0060*/ 	.word	0xffffffff


	//   ....[10]....
        /*0064*/ 	.word	0xffffffff


	//   ....[11]....
        /*0068*/ 	.word	0xffffffff


	//   ....[12]....
        /*006c*/ 	.word	0xffffffff


	//   ....[13]....
        /*0070*/ 	.word	0xffffffff


	//   ....[14]....
        /*0074*/ 	.word	0xffffffff


	//   ....[15]....
        /*0078*/ 	.word	0xffffffff


	//   ....[16]....
        /*007c*/ 	.word	0xffffffff


	//   ....[17]....
        /*0080*/ 	.word	0xffffffff


	//   ....[18]....
        /*0084*/ 	.word	0xffffffff


	//   ....[19]....
        /*0088*/ 	.word	0xffffffff


	//   ....[20]....
        /*008c*/ 	.word	0xffffffff


	//   ....[21]....
        /*0090*/ 	.word	0xffffffff


	//   ....[22]....
        /*0094*/ 	.word	0xffffffff


	//   ....[23]....
        /*0098*/ 	.word	0xffffffff


	//   ....[24]....
        /*009c*/ 	.word	0xffffffff


	//   ....[25]....
        /*00a0*/ 	.word	0xffffffff


	//   ....[26]....
        /*00a4*/ 	.word	0xffffffff


	//   ....[27]....
        /*00a8*/ 	.word	0xffffffff


	//----- nvinfo : EIATTR_COOP_GROUP_INSTR_OFFSETS
	.align		4
.L_2647:
        /*00ac*/ 	.byte	0x04, 0x28
        /*00ae*/ 	.short	(.L_2649 - .L_2648)


	//   ....[0]....
.L_2648:
        /*00b0*/ 	.word	0x000004d0


	//   ....[1]....
        /*00b4*/ 	.word	0x00000500


	//   ....[2]....
        /*00b8*/ 	.word	0x00000520


	//   ....[3]....
        /*00bc*/ 	.word	0x00000540


	//   ....[4]....
        /*00c0*/ 	.word	0x00000560


	//   ....[5]....
        /*00c4*/ 	.word	0x00000890


	//   ....[6]....
        /*00c8*/ 	.word	0x000008b0


	//   ....[7]....
        /*00cc*/ 	.word	0x000008d0


	//   ....[8]....
        /*00d0*/ 	.word	0x000008f0


	//   ....[9]....
        /*00d4*/ 	.word	0x00000910


	//   ....[10]....
        /*00d8*/ 	.word	0x00000a20


	//   ....[11]....
        /*00dc*/ 	.word	0x00000a40


	//   ....[12]....
        /*00e0*/ 	.word	0x00000a80


	//   ....[13]....
        /*00e4*/ 	.word	0x00000ae0


	//   ....[14]....
        /*00e8*/ 	.word	0x00000b10


	//   ....[15]....
        /*00ec*/ 	.word	0x00000b30


	//   ....[16]....
        /*00f0*/ 	.word	0x00000c30


	//   ....[17]....
        /*00f4*/ 	.word	0x00000c50


	//   ....[18]....
        /*00f8*/ 	.word	0x00001ad0


	//   ....[19]....
        /*00fc*/ 	.word	0x00001b30


	//   ....[20]....
        /*0100*/ 	.word	0x00001b90


	//   ....[21]....
        /*0104*/ 	.word	0x00001bf0


	//   ....[22]....
        /*0108*/ 	.word	0x00001c50


	//   ....[23]....
        /*010c*/ 	.word	0x00001fc0


	//   ....[24]....
        /*0110*/ 	.word	0x00002020


	//   ....[25]....
        /*0114*/ 	.word	0x00002080


	//   ....[26]....
        /*0118*/ 	.word	0x000020e0


	//   ....[27]....
        /*011c*/ 	.word	0x00002140


	//----- nvinfo : EIATTR_EXIT_INSTR_OFFSETS
	.align		4
.L_2649:
        /*0120*/ 	.byte	0x04, 0x1c
        /*0122*/ 	.short	(.L_2651 - .L_2650)


	//   ....[0]....
.L_2650:
        /*0124*/ 	.word	0x00000050


	//   ....[1]....
        /*0128*/ 	.word	0x00001a80


	//----- nvinfo : EIATTR_MAX_THREADS
	.align		4
.L_2651:
        /*012c*/ 	.byte	0x04, 0x05
        /*012e*/ 	.short	(.L_2653 - .L_2652)
.L_2652:
        /*0130*/ 	.word	0x00000080
        /*0134*/ 	.word	0x00000001
        /*0138*/ 	.word	0x00000001


	//----- nvinfo : EIATTR_CRS_STACK_SIZE
	.align		4
.L_2653:
        /*013c*/ 	.byte	0x04, 0x1e
        /*013e*/ 	.short	(.L_2655 - .L_2654)
.L_2654:
        /*0140*/ 	.word	0x00000000
.L_2655:


//--------------------- .nv.info._ZN10layer_norm13ln_fwd_kernelINS_13Kernel_traitsI13__nv_bfloat16S2_S2_fjLj3072ELj1ELj1ELj4ELj16ENS_18Kernel_traits_baseILj3072ES2_S2_S2_fjLj128EEEEEEEvNS_9FwdParamsE --------------------------
	.section	.nv.info._ZN10layer_norm13ln_fwd_kernelINS_13Kernel_traitsI13__nv_bfloat16S2_S2_fjLj3072ELj1ELj1ELj4ELj16ENS_18Kernel_traits_baseILj3072ES2_S2_S2_fjLj128EEEEEEEvNS_9FwdParamsE,"",@"SHT_CUDA_INFO"
	.sectionflags	@""
	.align	4


	//----- nvinfo : EIATTR_CUDA_API_VERSION
	.align		4
        /*0000*/ 	.byte	0x04, 0x37
        /*0002*/ 	.short	(.L_2657 - .L_2656)
.L_2656:
        /*0004*/ 	.word	0x00000082


	//----- nvinfo : EIATTR_SW2861232_WAR
	.align		4
.L_2657:
        /*0008*/ 	.byte	0x01, 0x35
	.zero		2


	//----- nvinfo : EIATTR_PARAM_CBANK
	.align		4
        /*000c*/ 	.byte	0x04, 0x0a
        /*000e*/ 	.short	(.L_2659 - .L_2658)
	.align		4
.L_2658:
        /*0010*/ 	.word	index@(.nv.constant0._ZN10layer_norm13ln_fwd_kernelINS_13Kernel_traitsI13__nv_bfloat16S2_S2_fjLj3072ELj1ELj1ELj4ELj16ENS_18Kernel_traits_baseILj3072ES2_S2_S2_fjLj128EEEEEEEvNS_9FwdParamsE)
        /*0014*/ 	.short	0x0160
        /*0016*/ 	.short	0x0058


	//----- nvinfo : EIATTR_CBANK_PARAM_SIZE
	.align		4
.L_2659:
        /*0018*/ 	.byte	0x03, 0x19
        /*001a*/ 	.short	0x0058


	//----- nvinfo : EIATTR_KPARAM_INFO
	.align		4
        /*001c*/ 	.byte	0x04, 0x17
        /*001e*/ 	.short	(.L_2661 - .L_2660)
.L_2660:
        /*0020*/ 	.word	0x00000000
        /*0024*/ 	.short	0x0000
        /*0026*/ 	.short	0x0000
        /*0028*/ 	.byte	0x00, 0xf0, 0x61, 0x01


	//----- nvinfo : EIATTR_MAXREG_COUNT
	.align		4
.L_2661:
        /*002c*/ 	.byte	0x03, 0x1b
        /*002e*/ 	.short	0x00ff


	//----- nvinfo : EIATTR_NUM_BARRIERS
	.align		4
        /*0030*/ 	.byte	0x02, 0x4c
        /*0032*/ 	.byte	0x01
	.zero		1


	//----- nvinfo : EIATTR_MERCURY_ISA_VERSION
	.align		4
        /*0034*/ 	.byte	0x03, 0x5f
        /*0036*/ 	.short	0x0000


	//----- nvinfo : EIATTR_COOP_GROUP_MASK_REGIDS
	.align		4
        /*0038*/ 	.byte	0x04, 0x29
        /*003a*/ 	.short	(.L_2663 - .L_2662)


	//   ....[0]....
.L_2662:
        /*003c*/ 	.word	0xffffffff


	//   ....[1]....
        /*0040*/ 	.word	0xffffffff


	//   ....[2]....
        /*0044*/ 	.word	0xffffffff


	//   ....[3]....
        /*0048*/ 	.word	0xffffffff


	//   ....[4]....
        /*004c*/ 	.word	0xffffffff


	//   ....[5]....
        /*0050*/ 	.word	0xffffffff


	//   ....[6]....
        /*0054*/ 	.word	0xffffffff


	//   ....[7]....
        /*0058*/ 	.word	0xffffffff


	//   ....[8]....
        /*005c*/ 	.word	0xffffffff


	//   ....[9]....
        /*0060*/ 	.word	0xffffffff


	//   ....[10]....
        /*0064*/ 	.word	0xffffffff


	//   ....[11]....
        /*0068*/ 	.word	0xffffffff


	//   ....[12]....
        /*006c*/ 	.word	0xffffffff


	//   ....[13]....
        /*0070*/ 	.word	0xffffffff


	//   ....[14]....
        /*0074*/ 	.word	0xffffffff


	//   ....[15]....
        /*0078*/ 	.word	0xffffffff


	//   ....[16]....
        /*007c*/ 	.word	0xffffffff


	//   ....[17]....
        /*0080*/ 	.word	0xffffffff


	//   ....[18]....
        /*0084*/ 	.word	0xffffffff


	//   ....[19]....
        /*0088*/ 	.word	0xffffffff


	//   ....[20]....
        /*008c*/ 	.word	0xffffffff


	//   ....[21]....
        /*0090*/ 	.word	0xffffffff


	//   ....[22]....
        /*0094*/ 	.word	0xffffffff


	//   ....[23]....
        /*0098*/ 	.word	0xffffffff


	//   ....[24]....
        /*009c*/ 	.word	0xffffffff


	//   ....[25]....
        /*00a0*/ 	.word	0xffffffff


	//   ....[26]....
        /*00a4*/ 	.word	0xffffffff


	//   ....[27]....
        /*00a8*/ 	.word	0xffffffff


	//----- nvinfo : EIATTR_COOP_GROUP_INSTR_OFFSETS
	.align		4
.L_2663:
        /*00ac*/ 	.byte	0x04, 0x28
        /*00ae*/ 	.short	(.L_2665 - .L_2664)


	//   ....[0]....
.L_2664:
        /*00b0*/ 	.word	0x00000560


	//   ....[1]....
        /*00b4*/ 	.word	0x00000590


	//   ....[2]....
        /*00b8*/ 	.word	0x000005b0


	//   ....[3]....
        /*00bc*/ 	.word	0x000005d0


	//   ....[4]....
        /*00c0*/ 	.word	0x000005f0


	//   ....[5]....
        /*00c4*/ 	.word	0x00000920


	//   ....[6]....
        /*00c8*/ 	.word	0x00000940


	//   ....[7]....
        /*00cc*/ 	.word	0x00000960


	//   ....[8]....
        /*00d0*/ 	.word	0x00000980


	//   ....[9]....
        /*00d4*/ 	.word	0x000009a0


	//   ....[10]....
        /*00d8*/ 	.word	0x00000ac0


	//   ....[11]....
        /*00dc*/ 	.word	0x00000af0


	//   ....[12]....
        /*00e0*/ 	.word	0x00000b50


	//   ....[13]....
        /*00e4*/ 	.word	0x00000bc0


	//   ....[14]....
        /*00e8*/ 	.word	0x00000bd0


	//   ....[15]....
        /*00ec*/ 	.word	0x00000c20


	//   ....[16]....
        /*00f0*/ 	.word	0x00000cb0


	//   ....[17]....
        /*00f4*/ 	.word	0x00000cc0


	//   ....[18]....
        /*00f8*/ 	.word	0x00001520


	//   ....[19]....
        /*00fc*/ 	.word	0x00001580


	//   ....[20]....
        /*0100*/ 	.word	0x000015e0


	//   ....[21]....
        /*0104*/ 	.word	0x00001640


	//   ....[22]....
        /*0108*/ 	.word	0x000016a0


	//   ....[23]....
        /*010c*/ 	.word	0x00001a10


	//   ....[24]....
        /*0110*/ 	.word	0x00001a70


	//   ....[25]....
        /*0114*/ 	.word	0x00001ad0


	//   ....[26]....
        /*0118*/ 	.word	0x00001b30


	//   ....[27]....
        /*011c*/ 	.word	0x00001b90


	//----- nvinfo : EIATTR_EXIT_INSTR_OFFSETS
	.align		4
.L_2665:
        /*0120*/ 	.byte	0x04, 0x1c
        /*0122*/ 	.short	(.L_2667 - .L_2666)


	//   ....[0]....
.L_2666:
        /*0124*/ 	.word	0x00000050


	//   ....[1]....
        /*0128*/ 	.word	0x000014d0


	//----- nvinfo : EIATTR_MAX_THREADS
	.align		4
.L_2667:
        /*012c*/ 	.byte	0x04, 0x05
        /*012e*/ 	.short	(.L_2669 - .L_2668)
.L_2668:
        /*0130*/ 	.word	0x00000080
        /*0134*/ 	.word	0x00000001
        /*0138*/ 	.word	0x00000001


	//----- nvinfo : EIATTR_CRS_STACK_SIZE
	.align		4
.L_2669:
        /*013c*/ 	.byte	0x04, 0x1e
        /*013e*/ 	.short	(.L_2671 - .L_2670)
.L_2670:
        /*0140*/ 	.word	0x00000000
.L_2671:


//--------------------- .nv.info._ZN10layer_norm13ln_fwd_kernelINS_13Kernel_traitsI6__halffS2_fjLj3072ELj1ELj1ELj4ELj16ENS_18Kernel_traits_baseILj3072ES2_fS2_fjLj128EEEEEEEvNS_9FwdParamsE --------------------------
	.section	.nv.info._ZN10layer_norm13ln_fwd_kernelINS_13Kernel_traitsI6__halffS2_fjLj3072ELj1ELj1ELj4ELj16ENS_18Kernel_traits_baseILj3072ES2_fS2_fjLj128EEEEEEEvNS_9FwdParamsE,"",@"SHT_CUDA_INFO"
	.sectionflags	@""
	.align	4


	//----- nvinfo : EIATTR_CUDA_API_VERSION
	.align		4
        /*0000*/ 	.byte	0x04, 0x37
        /*0002*/ 	.short	(.L_2673 - .L_2672)
.L_2672:
        /*0004*/ 	.word	0x00000082


	//----- nvinfo : EIATTR_SW2861232_WAR
	.align		4
.L_2673:
        /*0008*/ 	.byte	0x01, 0x35
	.zero		2


	//----- nvinfo : EIATTR_PARAM_CBANK
	.align		4
        /*000c*/ 	.byte	0x04, 0x0a
        /*000e*/ 	.short	(.L_2675 - .L_2674)
	.align		4
.L_2674:
        /*0010*/ 	.word	index@(.nv.constant0._ZN10layer_norm13ln_fwd_kernelINS_13Kernel_traitsI6__halffS2_fjLj3072ELj1ELj1ELj4ELj16ENS_18Kernel_traits_baseILj3072ES2_fS2_fjLj128EEEEEEEvNS_9FwdParamsE)
        /*0014*/ 	.short	0x0160
        /*0016*/ 	.short	0x0058


	//----- nvinfo : EIATTR_CBANK_PARAM_SIZE
	.align		4
.L_2675:
        /*0018*/ 	.byte	0x03, 0x19
        /*001a*/ 	.short	0x0058


	//----- nvinfo : EIATTR_KPARAM_INFO
	.align		4
        /*001c*/ 	.byte	0x04, 0x17
        /*001e*/ 	.short	(.L_2677 - .L_2676)
.L_2676:
        /*0020*/ 	.word	0x00000000
        /*0024*/ 	.short	0x0000
        /*0026*/ 	.short	0x0000
        /*0028*/ 	.byte	0x00, 0xf0, 0x61, 0x01


	//----- nvinfo : EIATTR_MAXREG_COUNT
	.align		4
.L_2677:
        /*002c*/ 	.byte	0x03, 0x1b
        /*002e*/ 	.short	0x00ff


	//----- nvinfo : EIATTR_NUM_BARRIERS
	.align		4
        /*0030*/ 	.byte	0x02, 0x4c
        /*0032*/ 	.byte	0x01
	.zero		1


	//----- nvinfo : EIATTR_MERCURY_ISA_VERSION
	.align		4
        /*0034*/ 	.byte	0x03, 0x5f
        /*0036*/ 	.short	0x0000


	//----- nvinfo : EIATTR_COOP_GROUP_MASK_REGIDS
	.align		4
        /*0038*/ 	.byte	0x04, 0x29
        /*003a*/ 	.short	(.L_2679 - .L_2678)


	//   ....[0]....
.L_2678:
        /*003c*/ 	.word	0xffffffff


	//   ....[1]....
        /*0040*/ 	.word	0xffffffff


	//   ....[2]....
        /*0044*/ 	.word	0xffffffff


	//   ....[3]....
        /*0048*/ 	.word	0xffffffff


	//   ....[4]....
        /*004c*/ 	.word	0xffffffff


	//   ....[5]....
        /*0050*/ 	.word	0xffffffff


	//   ....[6]....
        /*0054*/ 	.word	0xffffffff


	//   ....[7]....
        /*0058*/ 	.word	0xffffffff


	//   ....[8]....
        /*005c*/ 	.word	0xffffffff


	//   ....[9]....
        /*0060*/ 	.word	0xffffffff


	//   ....[10]....
        /*0064*/ 	.word	0xffffffff


	//   ....[11]....
        /*0068*/ 	.word	0xffffffff


	//   ....[12]....
        /*006c*/ 	.word	0xffffffff


	//   ....[13]....
        /*0070*/ 	.word	0xffffffff


	//   ....[14]....
        /*0074*/ 	.word	0xffffffff


	//   ....[15]....
        /*0078*/ 	.word	0xffffffff


	//   ....[16]....
        /*007c*/ 	.word	0xffffffff


	//   ....[17]....
        /*0080*/ 	.word	0xffffffff


	//   ....[18]....
        /*0084*/ 	.word	0xffffffff


	//   ....[19]....
        /*0088*/ 	.word	0xffffffff


	//   ....[20]....
        /*008c*/ 	.word	0xffffffff


	//   ....[21]....
        /*0090*/ 	.word	0xffffffff


	//   ....[22]....
        /*0094*/ 	.word	0xffffffff


	//   ....[23]....
        /*0098*/ 	.word	0xffffffff


	//   ....[24]....
        /*009c*/ 	.word	0xffffffff


	//   ....[25]....
        /*00a0*/ 	.word	0xffffffff


	//   ....[26]....
        /*00a4*/ 	.word	0xffffffff


	//   ....[27]....
        /*00a8*/ 	.word	0xffffffff


	//----- nvinfo : EIATTR_COOP_GROUP_INSTR_OFFSETS
	.align		4
.L_2679:
        /*00ac*/ 	.byte	0x04, 0x28
        /*00ae*/ 	.short	(.L_2681 - .L_2680)


	//   ....[0]....
.L_2680:
        /*00b0*/ 	.word	0x000004d0


	//   ....[1]....
        /*00b4*/ 	.word	0x00000500


	//   ....[2]....
        /*00b8*/ 	.word	0x00000520


	//   ....[3]....
        /*00bc*/ 	.word	0x00000540


	//   ....[4]....
        /*00c0*/ 	.word	0x00000560


	//   ....[5]....
        /*00c4*/ 	.word	0x00000890


	//   ....[6]....
        /*00c8*/ 	.word	0x000008b0


	//   ....[7]....
        /*00cc*/ 	.word	0x000008d0


	//   ....[8]....
        /*00d0*/ 	.word	0x000008f0


	//   ....[9]....
        /*00d4*/ 	.word	0x00000910


	//   ....[10]....
        /*00d8*/ 	.word	0x00000a20


	//   ....[11]....
        /*00dc*/ 	.word	0x00000a40


	//   ....[12]....
        /*00e0*/ 	.word	0x00000a80


	//   ....[13]....
        /*00e4*/ 	.word	0x00000ae0


	//   ....[14]....
        /*00e8*/ 	.word	0x00000b10


	//   ....[15]....
        /*00ec*/ 	.word	0x00000b30


	//   ....[16]....
        /*00f0*/ 	.word	0x00000c50


	//   ....[17]....
        /*00f4*/ 	.word	0x00000c70


	//   ....[18]....
        /*00f8*/ 	.word	0x00001950


	//   ....[19]....
        /*00fc*/ 	.word	0x000019b0


	//   ....[20]....
        /*0100*/ 	.word	0x00001a10


	//   ....[21]....
        /*0104*/ 	.word	0x00001a70


	//   ....[22]....
        /*0108*/ 	.word	0x00001ad0


	//   ....[23]....
        /*010c*/ 	.word	0x00001e40


	//   ....[24]....
        /*0110*/ 	.word	0x00001ea0


	//   ....[25]....
        /*0114*/ 	.word	0x00001f00


	//   ....[26]....
        /*0118*/ 	.word	0x00001f60


	//   ....[27]....
        /*011c*/ 	.word	0x00001fc0


	//----- nvinfo : EIATTR_EXIT_INSTR_OFFSETS
	.align		4
.L_2681:
        /*0120*/ 	.byte	0x04, 0x1c
        /*0122*/ 	.short	(.L_2683 - .L_2682)


	//   ....[0]....
.L_2682:
        /*0124*/ 	.word	0x00000050


	//   ....[1]....
        /*0128*/ 	.word	0x00001900


	//----- nvinfo : EIATTR_MAX_THREADS
	.align		4
.L_2683:
        /*012c*/ 	.byte	0x04, 0x05
        /*012e*/ 	.short	(.L_2685 - .L_2684)
.L_2684:
        /*0130*/ 	.word	0x00000080
        /*0134*/ 	.word	0x00000001
        /*0138*/ 	.word	0x00000001


	//----- nvinfo : EIATTR_CRS_STACK_SIZE
	.align		4
.L_2685:
        /*013c*/ 	.byte	0x04, 0x1e
        /*013e*/ 	.short	(.L_2687 - .L_2686)
.L_2686:
        /*0140*/ 	.word	0x00000000
.L_2687:


//--------------------- .nv.info._ZN10layer_norm13ln_fwd_kernelINS_13Kernel_traitsI6__halfS2_S2_fjLj3072ELj1ELj1ELj4ELj16ENS_18Kernel_traits_baseILj3072ES2_S2_S2_fjLj128EEEEEEEvNS_9FwdParamsE --------------------------
	.section	.nv.info._ZN10layer_norm13ln_fwd_kernelINS_13Kernel_traitsI6__halfS2_S2_fjLj3072ELj1ELj1ELj4ELj16ENS_18Kernel_traits_baseILj3072ES2_S2_S2_fjLj128EEEEEEEvNS_9FwdParamsE,"",@"SHT_CUDA_INFO"
	.sectionflags	@""
	.align	4


	//----- nvinfo : EIATTR_CUDA_API_VERSION
	.align		4
        /*0000*/ 	.byte	0x04, 0x37
        /*0002*/ 	.short	(.L_2689 - .L_2688)
.L_2688:
        /*0004*/ 	.word	0x00000082


	//----- nvinfo : EIATTR_SW2861232_WAR
	.align		4
.L_2689:
        /*0008*/ 	.byte	0x01, 0x35
	.zero		2


	//----- nvinfo : EIATTR_PARAM_CBANK
	.align		4
        /*000c*/ 	.byte	0x04, 0x0a
        /*000e*/ 	.short	(.L_2691 - .L_2690)
	.align		4
.L_2690:
        /*0010*/ 	.word	index@(.nv.constant0._ZN10layer_norm13ln_fwd_kernelINS_13Kernel_traitsI6__halfS2_S2_fjLj3072ELj1ELj1ELj4ELj16ENS_18Kernel_traits_baseILj3072ES2_S2_S2_fjLj128EEEEEEEvNS_9FwdParamsE)
        /*0014*/ 	.short	0x0160
        /*0016*/ 	.short	0x0058


	//----- nvinfo : EIATTR_CBANK_PARAM_SIZE
	.align		4
.L_2691:
        /*0018*/ 	.byte	0x03, 0x19
        /*001a*/ 	.short	0x0058


	//----- nvinfo : EIATTR_KPARAM_INFO
	.align		4
        /*001c*/ 	.byte	0x04, 0x17
        /*001e*/ 	.short	(.L_2693 - .L_2692)
.L_2692:
        /*0020*/ 	.word	0x00000000
        /*0024*/ 	.short	0x0000
        /*0026*/ 	.short	0x0000
        /*0028*/ 	.byte	0x00, 0xf0, 0x61, 0x01


	//----- nvinfo : EIATTR_MAXREG_COUNT
	.align		4
.L_2693:
        /*002c*/ 	.byte	0x03, 0x1b
        /*002e*/ 	.short	0x00ff


	//----- nvinfo : EIATTR_NUM_BARRIERS
	.align		4
        /*0030*/ 	.byte	0x02, 0x4c
        /*0032*/ 	.byte	0x01
	.zero		1


	//----- nvinfo : EIATTR_MERCURY_ISA_VERSION
	.align		4
        /*0034*/ 	.byte	0x03, 0x5f
        /*0036*/ 	.short	0x0000


	//----- nvinfo : EIATTR_COOP_GROUP_MASK_REGIDS
	.align		4
        /*0038*/ 	.byte	0x04, 0x29
        /*003a*/ 	.short	(.L_2695 - .L_2694)


	//   ....[0]....
.L_2694:
        /*003c*/ 	.word	0xffffffff


	//   ....[1]....
        /*0040*/ 	.word	0xffffffff


	//   ....[2]....
        /*0044*/ 	.word	0xffffffff


	//   ....[3]....
        /*0048*/ 	.word	0xffffffff


	//   ....[4]....
        /*004c*/ 	.word	0xffffffff


	//   ....[5]....
        /*0050*/ 	.word	0xffffffff


	//   ....[6]....
        /*0054*/ 	.word	0xffffffff


	//   ....[7]....
        /*0058*/ 	.word	0xffffffff


	//   ....[8]....
        /*005c*/ 	.word	0xffffffff


	//   ....[9]....
        /*0060*/ 	.word	0xffffffff


	//   ....[10]....
        /*0064*/ 	.word	0xffffffff


	//   ....[11]....
        /*0068*/ 	.word	0xffffffff


	//   ....[12]....
        /*006c*/ 	.word	0xffffffff


	//   ....[13]....
        /*0070*/ 	.word	0xffffffff


	//   ....[14]....
        /*0074*/ 	.word	0xffffffff


	//   ....[15]....
        /*0078*/ 	.word	0xffffffff


	//   ....[16]....
        /*007c*/ 	.word	0xffffffff


	//   ....[17]....
        /*0080*/ 	.word	0xffffffff


	//   ....[18]....
        /*0084*/ 	.word	0xffffffff


	//   ....[19]....
        /*0088*/ 	.word	0xffffffff


	//   ....[20]....
        /*008c*/ 	.word	0xffffffff


	//   ....[21]....
        /*0090*/ 	.word	0xffffffff


	//   ....[22]....
        /*0094*/ 	.word	0xffffffff


	//   ....[23]....
        /*0098*/ 	.word	0xffffffff


	//   ....[24]....
        /*009c*/ 	.word	0xffffffff


	//   ....[25]....
        /*00a0*/ 	.word	0xffffffff


	//   ....[26]....
        /*00a4*/ 	.word	0xffffffff


	//   ....[27]....
        /*00a8*/ 	.word	0xffffffff


	//----- nvinfo : EIATTR_COOP_GROUP_INSTR_OFFSETS
	.align		4
.L_2695:
        /*00ac*/ 	.byte	0x04, 0x28
        /*00ae*/ 	.short	(.L_2697 - .L_2696)


	//   ....[0]....
.L_2696:
        /*00b0*/ 	.word	0x00000560


	//   ....[1]....
        /*00b4*/ 	.word	0x00000590


	//   ....[2]....
        /*00b8*/ 	.word	0x000005b0


	//   ....[3]....
        /*00bc*/ 	.word	0x000005d0


	//   ....[4]....
        /*00c0*/ 	.word	0x000005f0


	//   ....[5]....
        /*00c4*/ 	.word	0x00000920


	//   ....[6]....
        /*00c8*/ 	.word	0x00000940


	//   ....[7]....
        /*00cc*/ 	.word	0x00000960


	//   ....[8]....
        /*00d0*/ 	.word	0x00000980


	//   ....[9]....
        /*00d4*/ 	.word	0x000009a0


	//   ....[10]....
        /*00d8*/ 	.word	0x00000ac0


	//   ....[11]....
        /*00dc*/ 	.word	0x00000af0


	//   ....[12]....
        /*00e0*/ 	.word	0x00000b00


	//   ....[13]....
        /*00e4*/ 	.word	0x00000ba0


	//   ....[14]....
        /*00e8*/ 	.word	0x00000bd0


	//   ....[15]....
        /*00ec*/ 	.word	0x00000c20


	//   ....[16]....
        /*00f0*/ 	.word	0x00000cb0


	//   ....[17]....
        /*00f4*/ 	.word	0x00000cc0


	//   ....[18]....
        /*00f8*/ 	.word	0x000012f0


	//   ....[19]....
        /*00fc*/ 	.word	0x00001360


	//   ....[20]....
        /*0100*/ 	.word	0x000013d0


	//   ....[21]....
        /*0104*/ 	.word	0x00001440


	//   ....[22]....
        /*0108*/ 	.word	0x000014b0


	//   ....[23]....
        /*010c*/ 	.word	0x00001820


	//   ....[24]....
        /*0110*/ 	.word	0x00001880


	//   ....[25]....
        /*0114*/ 	.word	0x000018e0


	//   ....[26]....
        /*0118*/ 	.word	0x00001940


	//   ....[27]....
        /*011c*/ 	.word	0x000019a0


	//----- nvinfo : EIATTR_EXIT_INSTR_OFFSETS
	.align		4
.L_2697:
        /*0120*/ 	.byte	0x04, 0x1c
        /*0122*/ 	.short	(.L_2699 - .L_2698)


	//   ....[0]....
.L_2698:
        /*0124*/ 	.word	0x00000050


	//   ....[1]....
        /*0128*/ 	.word	0x00001290


	//----- nvinfo : EIATTR_MAX_THREADS
	.align		4
.L_2699:
        /*012c*/ 	.byte	0x04, 0x05
        /*012e*/ 	.short	(.L_2701 - .L_2700)
.L_2700:
        /*0130*/ 	.word	0x00000080
        /*0134*/ 	.word	0x00000001
        /*0138*/ 	.word	0x00000001


	//----- nvinfo : EIATTR_CRS_STACK_SIZE
	.align		4
.L_2701:
        /*013c*/ 	.byte	0x04, 0x1e
        /*013e*/ 	.short	(.L_2703 - .L_2702)
.L_2702:
        /*0140*/ 	.word	0x00000000
.L_2703:


//--------------------- .nv.info._ZN10layer_norm13ln_fwd_kernelINS_13Kernel_traitsIffffjLj3072ELj1ELj1ELj4ELj16ENS_18Kernel_traits_baseILj3072EffffjLj128EEEEEEEvNS_9FwdParamsE --------------------------
	.section	.nv.info._ZN10layer_norm13ln_fwd_kernelINS_13Kernel_traitsIffffjLj3072ELj1ELj1ELj4ELj16ENS_18Kernel_traits_baseILj3072EffffjLj128EEEEEEEvNS_9FwdParamsE,"",@"SHT_CUDA_INFO"
	.sectionflags	@""
	.align	4


	//----- nvinfo : EIATTR_CUDA_API_VERSION
	.align		4
        /*0000*/ 	.byte	0x04, 0x37
        /*0002*/ 	.short	(.L_2705 - .L_2704)
.L_2704:
        /*0004*/ 	.word	0x00000082


	//----- nvinfo : EIATTR_SW2861232_WAR
	.align		4
.L_2705:
        /*0008*/ 	.byte	0x01, 0x35
	.zero		2


	//----- nvinfo : EIATTR_PARAM_CBANK
	.align		4
        /*000c*/ 	.byte	0x04, 0x0a
        /*000e*/ 	.short	(.L_2707 - .L_2706)
	.align		4
.L_2706:
        /*0010*/ 	.word	index@(.nv.constant0._ZN10layer_norm13ln_fwd_kernelINS_13Kernel_traitsIffffjLj3072ELj1ELj1ELj4ELj16ENS_18Kernel_traits_baseILj3072EffffjLj128EEEEEEEvNS_9FwdParamsE)
        /*0014*/ 	.short	0x0160
        /*0016*/ 	.short	0x0058


	//----- nvinfo : EIATTR_CBANK_PARAM_SIZE
	.align		4
.L_2707:
        /*0018*/ 	.byte	0x03, 0x19
        /*001a*/ 	.short	0x0058


	//----- nvinfo : EIATTR_KPARAM_INFO
	.align		4
        /*001c*/ 	.byte	0x04, 0x17
        /*001e*/ 	.short	(.L_2709 - .L_2708)
.L_2708:
        /*0020*/ 	.word	0x00000000
        /*0024*/ 	.short	0x0000
        /*0026*/ 	.short	0x0000
        /*0028*/ 	.byte	0x00, 0xf0, 0x61, 0x01


	//----- nvinfo : EIATTR_MAXREG_COUNT
	.align		4
.L_2709:
        /*002c*/ 	.byte	0x03, 0x1b
        /*002e*/ 	.short	0x00ff


	//----- nvinfo : EIATTR_NUM_BARRIERS
	.align		4
        /*0030*/ 	.byte	0x02, 0x4c
        /*0032*/ 	.byte	0x01
	.zero		1


	//----- nvinfo : EIATTR_MERCURY_ISA_VERSION
	.align		4
        /*0034*/ 	.byte	0x03, 0x5f
        /*0036*/ 	.short	0x0000


	//----- nvinfo : EIATTR_COOP_GROUP_MASK_REGIDS
	.align		4
        /*0038*/ 	.byte	0x04, 0x29
        /*003a*/ 	.short	(.L_2711 - .L_2710)


	//   ....[0]....
.L_2710:
        /*003c*/ 	.word	0xffffffff


	//   ....[1]....
        /*0040*/ 	.word	0xffffffff


	//   ....[2]....
        /*0044*/ 	.word	0xffffffff


	//   ....[3]....
        /*0048*/ 	.word	0xffffffff


	//   ....[4]....
        /*004c*/ 	.word	0xffffffff


	//   ....[5]....
        /*0050*/ 	.word	0xffffffff


	//   ....[6]....
        /*0054*/ 	.word	0xffffffff


	//   ....[7]....
        /*0058*/ 	.word	0xffffffff


	//   ....[8]....
        /*005c*/ 	.word	0xffffffff


	//   ....[9]....
        /*0060*/ 	.word	0xffffffff


	//   ....[10]....
        /*0064*/ 	.word	0xffffffff


	//   ....[11]....
        /*0068*/ 	.word	0xffffffff


	//   ....[12]....
        /*006c*/ 	.word	0xffffffff


	//   ....[13]....
        /*0070*/ 	.word	0xffffffff


	//   ....[14]....
        /*0074*/ 	.word	0xffffffff


	//   ....[15]....
        /*0078*/ 	.word	0xffffffff


	//   ....[16]....
        /*007c*/ 	.word	0xffffffff


	//   ....[17]....
        /*0080*/ 	.word	0xffffffff


	//   ....[18]....
        /*0084*/ 	.word	0xffffffff


	//   ....[19]....
        /*0088*/ 	.word	0xffffffff


	//   ....[20]....
        /*008c*/ 	.word	0xffffffff


	//   ....[21]....
        /*0090*/ 	.word	0xffffffff


	//   ....[22]....
        /*0094*/ 	.word	0xffffffff


	//   ....[23]....
        /*0098*/ 	.word	0xffffffff


	//   ....[24]....
        /*009c*/ 	.word	0xffffffff


	//   ....[25]....
        /*00a0*/ 	.word	0xffffffff


	//   ....[26]....
        /*00a4*/ 	.word	0xffffffff


	//   ....[27]....
        /*00a8*/ 	.word	0xffffffff


	//----- nvinfo : EIATTR_COOP_GROUP_INSTR_OFFSETS
	.align		4
.L_2711:
        /*00ac*/ 	.byte	0x04, 0x28
        /*00ae*/ 	.short	(.L_2713 - .L_2712)


	//   ....[0]....
.L_2712:
        /*00b0*/ 	.word	0x00000510


	//   ....[1]....
        /*00b4*/ 	.word	0x00000540


	//   ....[2]....
        /*00b8*/ 	.word	0x00000560


	//   ....[3]....
        /*00bc*/ 	.word	0x00000580


	//   ....[4]....
        /*00c0*/ 	.word	0x000005a0


	//   ....[5]....
        /*00c4*/ 	.word	0x000008d0


	//   ....[6]....
        /*00c8*/ 	.word	0x000008f0


	//   ....[7]....
        /*00cc*/ 	.word	0x00000910


	//   ....[8]....
        /*00d0*/ 	.word	0x00000930


	//   ....[9]....
        /*00d4*/ 	.word	0x00000950


	//   ....[10]....
        /*00d8*/ 	.word	0x00000a10


	//   ....[11]....
        /*00dc*/ 	.word	0x00000a40


	//   ....[12]....
        /*00e0*/ 	.word	0x00000a90


	//   ....[13]....
        /*00e4*/ 	.word	0x00000ae0


	//   ....[14]....
        /*00e8*/ 	.word	0x00000b20


	//   ....[15]....
        /*00ec*/ 	.word	0x00000b90


	//   ....[16]....
        /*00f0*/ 	.word	0x00000c20


	//   ....[17]....
        /*00f4*/ 	.word	0x00000c30


	//   ....[18]....
        /*00f8*/ 	.word	0x00001300


	//   ....[19]....
        /*00fc*/ 	.word	0x00001370


	//   ....[20]....
        /*0100*/ 	.word	0x000013e0


	//   ....[21]....
        /*0104*/ 	.word	0x00001450


	//   ....[22]....
        /*0108*/ 	.word	0x000014c0


	//   ....[23]....
        /*010c*/ 	.word	0x00001830


	//   ....[24]....
        /*0110*/ 	.word	0x00001890


	//   ....[25]....
        /*0114*/ 	.word	0x000018f0


	//   ....[26]....
        /*0118*/ 	.word	0x00001950


	//   ....[27]....
        /*011c*/ 	.word	0x000019b0


	//----- nvinfo : EIATTR_EXIT_INSTR_OFFSETS
	.align		4
.L_2713:
        /*0120*/ 	.byte	0x04, 0x1c
        /*0122*/ 	.short	(.L_2715 - .L_2714)


	//   ....[0]....
.L_2714:
        /*0124*/ 	.word	0x00000060


	//   ....[1]....
        /*0128*/ 	.word	0x000012a0


	//----- nvinfo : EIATTR_MAX_THREADS
	.align		4
.L_2715:
        /*012c*/ 	.byte	0x04, 0x05
        /*012e*/ 	.short	(.L_2717 - .L_2716)
.L_2716:
        /*0130*/ 	.word	0x00000080
        /*0134*/ 	.word	0x00000001
        /*0138*/ 	.word	0x00000001


	//----- nvinfo : EIATTR_CRS_STACK_SIZE
	.align		4
.L_2717:
        /*013c*/ 	.byte	0x04, 0x1e
        /*013e*/ 	.short	(.L_2719 - .L_2718)
.L_2718:
        /*0140*/ 	.word	0x00000000
.L_2719:


//--------------------- .nv.info._ZN10layer_norm13ln_fwd_kernelINS_13Kernel_traitsI13__nv_bfloat16fS2_fjLj2304ELj1ELj4ELj1ELj16ENS_18Kernel_traits_baseILj2304ES2_fS2_fjLj128EEEEEEEvNS_9FwdParamsE --------------------------
	.section	.nv.info._ZN10layer_norm13ln_fwd_kernelINS_13Kernel_traitsI13__nv_bfloat16fS2_fjLj2304ELj1ELj4ELj1ELj16ENS_18Kernel_traits_baseILj2304ES2_fS2_fjLj128EEEEEEEvNS_9FwdParamsE,"",@"SHT_CUDA_INFO"
	.sectionflags	@""
	.align	4


	//----- nvinfo : EIATTR_CUDA_API_VERSION
	.align		4
        /*0000*/ 	.byte	0x04, 0x37
        /*0002*/ 	.short	(.L_2721 - .L_2720)
.L_2720:
        /*0004*/ 	.word	0x00000082


	//----- nvinfo : EIATTR_SW2861232_WAR
	.align		4
.L_2721:
        /*0008*/ 	.byte	0x01, 0x35
	.zero		2


	//----- nvinfo : EIATTR_PARAM_CBANK
	.align		4
        /*000c*/ 	.byte	0x04, 0x0a
        /*000e*/ 	.short	(.L_2723 - .L_2722)
	.align		4
.L_2722:
        /*0010*/ 	.word	index@(.nv.constant0._ZN10layer_norm13ln_fwd_kernelINS_13Kernel_traitsI13__nv_bfloat16fS2_fjLj2304ELj1ELj4ELj1ELj16ENS_18Kernel_traits_baseILj2304ES2_fS2_fjLj128EEEEEEEvNS_9FwdParamsE)
        /*0014*/ 	.short	0x0160
        /*0016*/ 	.short	0x0058


	//----- nvinfo : EIATTR_CBANK_PARAM_SIZE
	.align		4
.L_2723:
        /*0018*/ 	.byte	0x03, 0x19
        /*001a*/ 	.short	0x0058


	//----- nvinfo : EIATTR_KPARAM_INFO
	.align		4
        /*001c*/ 	.byte	0x04, 0x17
        /*001e*/ 	.short	(.L_2725 - .L_2724)
.L_2724:
        /*0020*/ 	.word	0x00000000
        /*0024*/ 	.short	0x0000
        /*0026*/ 	.short	0x0000
        /*0028*/ 	.byte	0x00, 0xf0, 0x61, 0x01


	//----- nvinfo : EIATTR_MAXREG_COUNT
	.align		4
.L_2725:
        /*002c*/ 	.byte	0x03, 0x1b
        /*002e*/ 	.short	0x00ff


	//----- nvinfo : EIATTR_MERCURY_ISA_VERSION
	.align		4
        /*0030*/ 	.byte	0x03, 0x5f
        /*0032*/ 	.short	0x0000


	//----- nvinfo : EIATTR_COOP_GROUP_MASK_REGIDS
	.align		4
        /*0034*/ 	.byte	0x04, 0x29
        /*0036*/ 	.short	(.L_2727 - .L_2726)


	//   ....[0]....
.L_2726:
        /*0038*/ 	.word	0xffffffff


	//   ....[1]....
        /*003c*/ 	.word	0xffffffff


	//   ....[2]....
        /*0040*/ 	.word	0xffffffff


	//   ....[3]....
        /*0044*/ 	.word	0xffffffff


	//   ....[4]....
        /*0048*/ 	.word	0xffffffff


	//   ....[5]....
        /*004c*/ 	.word	0xffffffff


	//   ....[6]....
        /*0050*/ 	.word	0xffffffff


	//   ....[7]....
        /*0054*/ 	.word	0xffffffff


	//   ....[8]....
        /*0058*/ 	.word	0xffffffff


	//   ....[9]....
        /*005c*/ 	.word	0xffffffff


	//   ....[10]....
        /*0060*/ 	.word	0xffffffff


	//   ....[11]....
        /*0064*/ 	.word	0xffffffff


	//   ....[12]....
        /*0068*/ 	.word	0xffffffff


	//   ....[13]....
        /*006c*/ 	.word	0xffffffff


	//   ....[14]....
        /*0070*/ 	.word	0xffffffff


	//   ....[15]....
        /*0074*/ 	.word	0xffffffff


	//   ....[16]....
        /*0078*/ 	.word	0xffffffff


	//   ....[17]....
        /*007c*/ 	.word	0xffffffff


	//   ....[18]....
        /*0080*/ 	.word	0xffffffff


	//   ....[19]....
        /*0084*/ 	.word	0xffffffff


	//----- nvinfo : EIATTR_COOP_GROUP_INSTR_OFFSETS
	.align		4
.L_2727:
        /*0088*/ 	.byte	0x04, 0x28
        /*008a*/ 	.short	(.L_2729 - .L_2728)


	//   ....[0]....
.L_2728:
        /*008c*/ 	.word	0x00000b50


	//   ....[1]....
        /*0090*/ 	.word	0x00000b80


	//   ....[2]....
        /*0094*/ 	.word	0x00000ba0


	//   ....[3]....
        /*0098*/ 	.word	0x00000bc0


	//   ....[4]....
        /*009c*/ 	.word	0x00000be0


	//   ....[5]....
        /*00a0*/ 	.word	0x00001510


	//   ....[6]....
        /*00a4*/ 	.word	0x00001530


	//   ....[7]....
        /*00a8*/ 	.word	0x00001550


	//   ....[8]....
        /*00ac*/ 	.word	0x00001570


	//   ....[9]....
        /*00b0*/ 	.word	0x00001590


	//   ....[10]....
        /*00b4*/ 	.word	0x000039f0


	//   ....[11]....
        /*00b8*/ 	.word	0x00003a50


	//   ....[12]....
        /*00bc*/ 	.word	0x00003ab0


	//   ....[13]....
        /*00c0*/ 	.word	0x00003b10


	//   ....[14]....
        /*00c4*/ 	.word	0x00003b70


	//   ....[15]....
        /*00c8*/ 	.word	0x000044e0


	//   ....[16]....
        /*00cc*/ 	.word	0x00004540


	//   ....[17]....
        /*00d0*/ 	.word	0x000045a0


	//   ....[18]....
        /*00d4*/ 	.word	0x00004600


	//   ....[19]....
        /*00d8*/ 	.word	0x00004660


	//----- nvinfo : EIATTR_EXIT_INSTR_OFFSETS
	.align		4
.L_2729:
        /*00dc*/ 	.byte	0x04, 0x1c
        /*00de*/ 	.short	(.L_2731 - .L_2730)


	//   ....[0]....
.L_2730:
        /*00e0*/ 	.word	0x00000060


	//   ....[1]....
        /*00e4*/ 	.word	0x000039a0


	//----- nvinfo : EIATTR_MAX_THREADS
	.align		4
.L_2731:
        /*00e8*/ 	.byte	0x04, 0x05
        /*00ea*/ 	.short	(.L_2733 - .L_2732)
.L_2732:
        /*00ec*/ 	.word	0x00000080
        /*00f0*/ 	.word	0x00000001
        /*00f4*/ 	.word	0x00000001


	//----- nvinfo : EIATTR_CRS_STACK_SIZE
	.align		4
.L_2733:
        /*00f8*/ 	.byte	0x04, 0x1e
        /*00fa*/ 	.short	(.L_2735 - .L_2734)
.L_2734:
        /*00fc*/ 	.word	0x00000000
.L_2735:


//--------------------- .nv.info._ZN10layer_norm13ln_fwd_kernelINS_13Kernel_traitsI13__nv_bfloat16S2_S2_fjLj2304ELj1ELj4ELj1ELj16ENS_18Kernel_traits_baseILj2304ES2_S2_S2_fjLj128EEEEEEEvNS_9FwdParamsE --------------------------
	.section	.nv.info._ZN10layer_norm13ln_fwd_kernelINS_13Kernel_traitsI13__nv_bfloat16S2_S2_fjLj2304ELj1ELj4ELj1ELj16ENS_18Kernel_traits_baseILj2304ES2_S2_S2_fjLj128EEEEEEEvNS_9FwdParamsE,"",@"SHT_CUDA_INFO"
	.sectionflags	@""
	.align	4


	//----- nvinfo : EIATTR_CUDA_API_VERSION
	.align		4
        /*0000*/ 	.byte	0x04, 0x37
        /*0002*/ 	.short	(.L_2737 - .L_2736)
.L_2736:
        /*0004*/ 	.word	0x00000082


	//----- nvinfo : EIATTR_SW2861232_WAR
	.align		4
.L_2737:
        /*0008*/ 	.byte	0x01, 0x35
	.zero		2


	//----- nvinfo : EIATTR_PARAM_CBANK
	.align		4
        /*000c*/ 	.byte	0x04, 0x0a
        /*000e*/ 	.short	(.L_2739 - .L_2738)
	.align		4
.L_2738:
        /*0010*/ 	.word	index@(.nv.constant0._ZN10layer_norm13ln_fwd_kernelINS_13Kernel_traitsI13__nv_bfloat16S2_S2_fjLj2304ELj1ELj4ELj1ELj16ENS_18Kernel_traits_baseILj2304ES2_S2_S2_fjLj128EEEEEEEvNS_9FwdParamsE)
        /*0014*/ 	.short	0x0160
        /*0016*/ 	.short	0x0058


	//----- nvinfo : EIATTR_CBANK_PARAM_SIZE
	.align		4
.L_2739:
        /*0018*/ 	.byte	0x03, 0x19
        /*001a*/ 	.short	0x0058


	//----- nvinfo : EIATTR_KPARAM_INFO
	.align		4
        /*001c*/ 	.byte	0x04, 0x17
        /*001e*/ 	.short	(.L_2741 - .L_2740)
.L_2740:
        /*0020*/ 	.word	0x00000000
        /*0024*/ 	.short	0x0000
        /*0026*/ 	.short	0x0000
        /*0028*/ 	.byte	0x00, 0xf0, 0x61, 0x01


	//----- nvinfo : EIATTR_MAXREG_COUNT
	.align		4
.L_2741:
        /*002c*/ 	.byte	0x03, 0x1b
        /*002e*/ 	.short	0x00ff


	//----- nvinfo : EIATTR_MERCURY_ISA_VERSION
	.align		4
        /*0030*/ 	.byte	0x03, 0x5f
        /*0032*/ 	.short	0x0000


	//----- nvinfo : EIATTR_COOP_GROUP_MASK_REGIDS
	.align		4
        /*0034*/ 	.byte	0x04, 0x29
        /*0036*/ 	.short	(.L_2743 - .L_2742)


	//   ....[0]....
.L_2742:
        /*0038*/ 	.word	0xffffffff


	//   ....[1]....
        /*003c*/ 	.word	0xffffffff


	//   ....[2]....
        /*0040*/ 	.word	0xffffffff


	//   ....[3]....
        /*0044*/ 	.word	0xffffffff


	//   ....[4]....
        /*0048*/ 	.word	0xffffffff


	//   ....[5]....
        /*004c*/ 	.word	0xffffffff


	//   ....[6]....
        /*0050*/ 	.word	0xffffffff


	//   ....[7]....
        /*0054*/ 	.word	0xffffffff


	//   ....[8]....
        /*0058*/ 	.word	0xffffffff


	//   ....[9]....
        /*005c*/ 	.word	0xffffffff


	//   ....[10]....
        /*0060*/ 	.word	0xffffffff


	//   ....[11]....
        /*0064*/ 	.word	0xffffffff


	//   ....[12]....
        /*0068*/ 	.word	0xffffffff


	//   ....[13]....
        /*006c*/ 	.word	0xffffffff


	//   ....[14]....
        /*0070*/ 	.word	0xffffffff


	//   ....[15]....
        /*0074*/ 	.word	0xffffffff


	//   ....[16]....
        /*0078*/ 	.word	0xffffffff


	//   ....[17]....
        /*007c*/ 	.word	0xffffffff


	//   ....[18]....
        /*0080*/ 	.word	0xffffffff


	//   ....[19]....
        /*0084*/ 	.word	0xffffffff


	//----- nvinfo : EIATTR_COOP_GROUP_INSTR_OFFSETS
	.align		4
.L_2743:
        /*0088*/ 	.byte	0x04, 0x28
        /*008a*/ 	.short	(.L_2745 - .L_2744)


	//   ....[0]....
.L_2744:
        /*008c*/ 	.word	0x00000cf0


	//   ....[1]....
        /*0090*/ 	.word	0x00000d20


	//   ....[2]....
        /*0094*/ 	.word	0x00000d40


	//   ....[3]....
        /*0098*/ 	.word	0x00000d60


	//   ....[4]....
        /*009c*/ 	.word	0x00000d80


	//   ....[5]....
        /*00a0*/ 	.word	0x000016b0


	//   ....[6]....
        /*00a4*/ 	.word	0x000016d0


	//   ....[7]....
        /*00a8*/ 	.word	0x000016f0


	//   ....[8]....
        /*00ac*/ 	.word	0x00001710


	//   ....[9]....
        /*00b0*/ 	.word	0x00001730


	//   ....[10]....
        /*00b4*/ 	.word	0x00002950


	//   ....[11]....
        /*00b8*/ 	.word	0x000029b0


	//   ....[12]....
        /*00bc*/ 	.word	0x00002a10


	//   ....[13]....
        /*00c0*/ 	.word	0x00002a70


	//   ....[14]....
        /*00c4*/ 	.word	0x00002ad0


	//   ....[15]....
        /*00c8*/ 	.word	0x00003440


	//   ....[16]....
        /*00cc*/ 	.word	0x000034a0


	//   ....[17]....
        /*00d0*/ 	.word	0x00003500


	//   ....[18]....
        /*00d4*/ 	.word	0x00003560


	//   ....[19]....
        /*00d8*/ 	.word	0x000035c0


	//----- nvinfo : EIATTR_EXIT_INSTR_OFFSETS
	.align		4
.L_2745:
        /*00dc*/ 	.byte	0x04, 0x1c
        /*00de*/ 	.short	(.L_2747 - .L_2746)


	//   ....[0]....
.L_2746:
        /*00e0*/ 	.word	0x00000060


	//   ....[1]....
        /*00e4*/ 	.word	0x00002900


	//----- nvinfo : EIATTR_MAX_THREADS
	.align		4
.L_2747:
        /*00e8*/ 	.byte	0x04, 0x05
        /*00ea*/ 	.short	(.L_2749 - .L_2748)
.L_2748:
        /*00ec*/ 	.word	0x00000080
        /*00f0*/ 	.word	0x00000001
        /*00f4*/ 	.word	0x00000001


	//----- nvinfo : EIATTR_CRS_STACK_SIZE
	.align		4
.L_2749:
        /*00f8*/ 	.byte	0x04, 0x1e
        /*00fa*/ 	.short	(.L_2751 - .L_2750)
.L_2750:
        /*00fc*/ 	.word	0x00000000
.L_2751:


//--------------------- .nv.info._ZN10layer_norm13ln_fwd_kernelINS_13Kernel_traitsI6__halffS2_fjLj2304ELj1ELj4ELj1ELj16ENS_18Kernel_traits_baseILj2304ES2_fS2_fjLj128EEEEEEEvNS_9FwdParamsE --------------------------
	.section	.nv.info._ZN10layer_norm13ln_fwd_kernelINS_13Kernel_traitsI6__halffS2_fjLj2304ELj1ELj4ELj1ELj16ENS_18Kernel_traits_baseILj2304ES2_fS2_fjLj128EEEEEEEvNS_9FwdParamsE,"",@"SHT_CUDA_INFO"
	.sectionflags	@""
	.align	4


	//----- nvinfo : EIATTR_CUDA_API_VERSION
	.align		4
        /*0000*/ 	.byte	0x04, 0x37
        /*0002*/ 	.short	(.L_2753 - .L_2752)
.L_2752:
        /*0004*/ 	.word	0x00000082


	//----- nvinfo : EIATTR_SW2861232_WAR
	.align		4
.L_2753:
        /*0008*/ 	.byte	0x01, 0x35
	.zero		2


	//----- nvinfo : EIATTR_PARAM_CBANK
	.align		4
        /*000c*/ 	.byte	0x04, 0x0a
        /*000e*/ 	.short	(.L_2755 - .L_2754)
	.align		4
.L_2754:
        /*0010*/ 	.word	index@(.nv.constant0._ZN10layer_norm13ln_fwd_kernelINS_13Kernel_traitsI6__halffS2_fjLj2304ELj1ELj4ELj1ELj16ENS_18Kernel_traits_baseILj2304ES2_fS2_fjLj128EEEEEEEvNS_9FwdParamsE)
        /*0014*/ 	.short	0x0160
        /*0016*/ 	.short	0x0058


	//----- nvinfo : EIATTR_CBANK_PARAM_SIZE
	.align		4
.L_2755:
        /*0018*/ 	.byte	0x03, 0x19
        /*001a*/ 	.short	0x0058


	//----- nvinfo : EIATTR_KPARAM_INFO
	.align		4
        /*001c*/ 	.byte	0x04, 0x17
        /*001e*/ 	.short	(.L_2757 - .L_2756)
.L_2756:
        /*0020*/ 	.word	0x00000000
        /*0024*/ 	.short	0x0000
        /*0026*/ 	.short	0x0000
        /*0028*/ 	.byte	0x00, 0xf0, 0x61, 0x01


	//----- nvinfo : EIATTR_MAXREG_COUNT
	.align		4
.L_2757:
        /*002c*/ 	.byte	0x03, 0x1b
        /*002e*/ 	.short	0x00ff


	//----- nvinfo : EIATTR_MERCURY_ISA_VERSION
	.align		4
        /*0030*/ 	.byte	0x03, 0x5f
        /*0032*/ 	.short	0x0000


	//----- nvinfo : EIATTR_COOP_GROUP_MASK_REGIDS
	.align		4
        /*0034*/ 	.byte	0x04, 0x29
        /*0036*/ 	.short	(.L_2759 - .L_2758)


	//   ....[0]....
.L_2758:
        /*0038*/ 	.word	0xffffffff


	//   ....[1]....
        /*003c*/ 	.word	0xffffffff


	//   ....[2]....
        /*0040*/ 	.word	0xffffffff


	//   ....[3]....
        /*0044*/ 	.word	0xffffffff


	//   ....[4]....
        /*0048*/ 	.word	0xffffffff


	//   ....[5]....
        /*004c*/ 	.word	0xffffffff


	//   ....[6]....
        /*0050*/ 	.word	0xffffffff


	//   ....[7]....
        /*0054*/ 	.word	0xffffffff


	//   ....[8]....
        /*0058*/ 	.word	0xffffffff


	//   ....[9]....
        /*005c*/ 	.word	0xffffffff


	//   ....[10]....
        /*0060*/ 	.word	0xffffffff


	//   ....[11]....
        /*0064*/ 	.word	0xffffffff


	//   ....[12]....
        /*0068*/ 	.word	0xffffffff


	//   ....[13]....
        /*006c*/ 	.word	0xffffffff


	//   ....[14]....
        /*0070*/ 	.word	0xffffffff


	//   ....[15]....
        /*0074*/ 	.word	0xffffffff


	//   ....[16]....
        /*0078*/ 	.word	0xffffffff


	//   ....[17]....
        /*007c*/ 	.word	0xffffffff


	//   ....[18]....
        /*0080*/ 	.word	0xffffffff


	//   ....[19]....
        /*0084*/ 	.word	0xffffffff


	//----- nvinfo : EIATTR_COOP_GROUP_INSTR_OFFSETS
	.align		4
.L_2759:
        /*0088*/ 	.byte	0x04, 0x28
        /*008a*/ 	.short	(.L_2761 - .L_2760)


	//   ....[0]....
.L_2760:
        /*008c*/ 	.word	0x00000b50


	//   ....[1]....
        /*0090*/ 	.word	0x00000b80


	//   ....[2]....
        /*0094*/ 	.word	0x00000ba0


	//   ....[3]....
        /*0098*/ 	.word	0x00000bc0


	//   ....[4]....
        /*009c*/ 	.word	0x00000be0


	//   ....[5]....
        /*00a0*/ 	.word	0x00001510


	//   ....[6]....
        /*00a4*/ 	.word	0x00001530


	//   ....[7]....
        /*00a8*/ 	.word	0x00001550


	//   ....[8]....
        /*00ac*/ 	.word	0x00001570


	//   ....[9]....
        /*00b0*/ 	.word	0x00001590


	//   ....[10]....
        /*00b4*/ 	.word	0x00003570


	//   ....[11]....
        /*00b8*/ 	.word	0x000035d0


	//   ....[12]....
        /*00bc*/ 	.word	0x00003630


	//   ....[13]....
        /*00c0*/ 	.word	0x00003690


	//   ....[14]....
        /*00c4*/ 	.word	0x000036f0


	//   ....[15]....
        /*00c8*/ 	.word	0x00004060


	//   ....[16]....
        /*00cc*/ 	.word	0x000040c0


	//   ....[17]....
        /*00d0*/ 	.word	0x00004120


	//   ....[18]....
        /*00d4*/ 	.word	0x00004180


	//   ....[19]....
        /*00d8*/ 	.word	0x000041e0


	//----- nvinfo : EIATTR_EXIT_INSTR_OFFSETS
	.align		4
.L_2761:
        /*00dc*/ 	.byte	0x04, 0x1c
        /*00de*/ 	.short	(.L_2763 - .L_2762)


	//   ....[0]....
.L_2762:
        /*00e0*/ 	.word	0x00000060


	//   ....[1]....
        /*00e4*/ 	.word	0x00003520


	//----- nvinfo : EIATTR_MAX_THREADS
	.align		4
.L_2763:
        /*00e8*/ 	.byte	0x04, 0x05
        /*00ea*/ 	.short	(.L_2765 - .L_2764)
.L_2764:
        /*00ec*/ 	.word	0x00000080
        /*00f0*/ 	.word	0x00000001
        /*00f4*/ 	.word	0x00000001


	//----- nvinfo : EIATTR_CRS_STACK_SIZE
	.align		4
.L_2765:
        /*00f8*/ 	.byte	0x04, 0x1e
        /*00fa*/ 	.short	(.L_2767 - .L_2766)
.L_2766:
        /*00fc*/ 	.word	0x00000000
.L_2767:


//--------------------- .nv.info._ZN10layer_norm13ln_fwd_kernelINS_13Kernel_traitsI6__halfS2_S2_fjLj2304ELj1ELj4ELj1ELj16ENS_18Kernel_traits_baseILj2304ES2_S2_S2_fjLj128EEEEEEEvNS_9FwdParamsE --------------------------
	.section	.nv.info._ZN10layer_norm13ln_fwd_kernelINS_13Kernel_traitsI6__halfS2_S2_fjLj2304ELj1ELj4ELj1ELj16ENS_18Kernel_traits_baseILj2304ES2_S2_S2_fjLj128EEEEEEEvNS_9FwdParamsE,"",@"SHT_CUDA_INFO"
	.sectionflags	@""
	.align	4


	//----- nvinfo : EIATTR_CUDA_API_VERSION
	.align		4
        /*0000*/ 	.byte	0x04, 0x37
        /*0002*/ 	.short	(.L_2769 - .L_2768)
.L_2768:
        /*0004*/ 	.word	0x00000082


	//----- nvinfo : EIATTR_SW2861232_WAR
	.align		4
.L_2769:
        /*0008*/ 	.byte	0x01, 0x35
	.zero		2


	//----- nvinfo : EIATTR_PARAM_CBANK
	.align		4
        /*000c*/ 	.byte	0x04, 0x0a
        /*000e*/ 	.short	(.L_2771 - .L_2770)
	.align		4
.L_2770:
        /*0010*/ 	.word	index@(.nv.constant0._ZN10layer_norm13ln_fwd_kernelINS_13Kernel_traitsI6__halfS2_S2_fjLj2304ELj1ELj4ELj1ELj16ENS_18Kernel_traits_baseILj2304ES2_S2_S2_fjLj128EEEEEEEvNS_9FwdParamsE)
        /*0014*/ 	.short	0x0160
        /*0016*/ 	.short	0x0058


	//----- nvinfo : EIATTR_CBANK_PARAM_SIZE
	.align		4
.L_2771:
        /*0018*/ 	.byte	0x03, 0x19
        /*001a*/ 	.short	0x0058


	//----- nvinfo : EIATTR_KPARAM_INFO
	.align		4
        /*001c*/ 	.byte	0x04, 0x17
        /*001e*/ 	.short	(.L_2773 - .L_2772)
.L_2772:
        /*0020*/ 	.word	0x00000000
        /*0024*/ 	.short	0x0000
        /*0026*/ 	.short	0x0000
        /*0028*/ 	.byte	0x00, 0xf0, 0x61, 0x01


	//----- nvinfo : EIATTR_MAXREG_COUNT
	.align		4
.L_2773:
        /*002c*/ 	.byte	0x03, 0x1b
        /*002e*/ 	.short	0x00ff


	//----- nvinfo : EIATTR_MERCURY_ISA_VERSION
	.align		4
        /*0030*/ 	.byte	0x03, 0x5f
        /*0032*/ 	.short	0x0000


	//----- nvinfo : EIATTR_COOP_GROUP_MASK_REGIDS
	.align		4
        /*0034*/ 	.byte	0x04, 0x29
        /*0036*/ 	.short	(.L_2775 - .L_2774)


	//   ....[0]....
.L_2774:
        /*0038*/ 	.word	0xffffffff


	//   ....[1]....
        /*003c*/ 	.word	0xffffffff


	//   ....[2]....
        /*0040*/ 	.word	0xffffffff


	//   ....[3]....
        /*0044*/ 	.word	0xffffffff


	//   ....[4]....
        /*0048*/ 	.word	0xffffffff


	//   ....[5]....
        /*004c*/ 	.word	0xffffffff


	//   ....[6]....
        /*0050*/ 	.word	0xffffffff


	//   ....[7]....
        /*0054*/ 	.word	0xffffffff


	//   ....[8]....
        /*0058*/ 	.word	0xffffffff


	//   ....[9]....
        /*005c*/ 	.word	0xffffffff


	//   ....[10]....
        /*0060*/ 	.word	0xffffffff


	//   ....[11]....
        /*0064*/ 	.word	0xffffffff


	//   ....[12]....
        /*0068*/ 	.word	0xffffffff


	//   ....[13]....
        /*006c*/ 	.word	0xffffffff


	//   ....[14]....
        /*0070*/ 	.word	0xffffffff


	//   ....[15]....
        /*0074*/ 	.word	0xffffffff


	//   ....[16]....
        /*0078*/ 	.word	0xffffffff


	//   ....[17]....
        /*007c*/ 	.word	0xffffffff


	//   ....[18]....
        /*0080*/ 	.word	0xffffffff


	//   ....[19]....
        /*0084*/ 	.word	0xffffffff


	//----- nvinfo : EIATTR_COOP_GROUP_INSTR_OFFSETS
	.align		4
.L_2775:
        /*0088*/ 	.byte	0x04, 0x28
        /*008a*/ 	.short	(.L_2777 - .L_2776)


	//   ....[0]....
.L_2776:
        /*008c*/ 	.word	0x00000cf0


	//   ....[1]....
        /*0090*/ 	.word	0x00000d20


	//   ....[2]....
        /*0094*/ 	.word	0x00000d40


	//   ....[3]....
        /*0098*/ 	.word	0x00000d60


	//   ....[4]....
        /*009c*/ 	.word	0x00000d80


	//   ....[5]....
        /*00a0*/ 	.word	0x000016b0


	//   ....[6]....
        /*00a4*/ 	.word	0x000016d0


	//   ....[7]....
        /*00a8*/ 	.word	0x000016f0


	//   ....[8]....
        /*00ac*/ 	.word	0x00001710


	//   ....[9]....
        /*00b0*/ 	.word	0x00001730


	//   ....[10]....
        /*00b4*/ 	.word	0x00002290


	//   ....[11]....
        /*00b8*/ 	.word	0x000022f0


	//   ....[12]....
        /*00bc*/ 	.word	0x00002350


	//   ....[13]....
        /*00c0*/ 	.word	0x000023b0


	//   ....[14]....
        /*00c4*/ 	.word	0x00002410


	//   ....[15]....
        /*00c8*/ 	.word	0x00002d80


	//   ....[16]....
        /*00cc*/ 	.word	0x00002de0


	//   ....[17]....
        /*00d0*/ 	.word	0x00002e40


	//   ....[18]....
        /*00d4*/ 	.word	0x00002ea0


	//   ....[19]....
        /*00d8*/ 	.word	0x00002f00


	//----- nvinfo : EIATTR_EXIT_INSTR_OFFSETS
	.align		4
.L_2777:
        /*00dc*/ 	.byte	0x04, 0x1c
        /*00de*/ 	.short	(.L_2779 - .L_2778)


	//   ....[0]....
.L_2778:
        /*00e0*/ 	.word	0x00000060


	//   ....[1]....
        /*00e4*/ 	.word	0x00002240


	//----- nvinfo : EIATTR_MAX_THREADS
	.align		4
.L_2779:
        /*00e8*/ 	.byte	0x04, 0x05
        /*00ea*/ 	.short	(.L_2781 - .L_2780)
.L_2780:
        /*00ec*/ 	.word	0x00000080
        /*00f0*/ 	.word	0x00000001
        /*00f4*/ 	.word	0x00000001


	//----- nvinfo : EIATTR_CRS_STACK_SIZE
	.align		4
.L_2781:
        /*00f8*/ 	.byte	0x04, 0x1e
        /*00fa*/ 	.short	(.L_2783 - .L_2782)
.L_2782:
        /*00fc*/ 	.word	0x00000000
.L_2783:


//--------------------- .nv.info._ZN10layer_norm13ln_fwd_kernelINS_13Kernel_traitsIffffjLj2304ELj1ELj4ELj1ELj16ENS_18Kernel_traits_baseILj2304EffffjLj128EEEEEEEvNS_9FwdParamsE --------------------------
	.section	.nv.info._ZN10layer_norm13ln_fwd_kernelINS_13Kernel_traitsIffffjLj2304ELj1ELj4ELj1ELj16ENS_18Kernel_traits_baseILj2304EffffjLj128EEEEEEEvNS_9FwdParamsE,"",@"SHT_CUDA_INFO"
	.sectionflags	@""
	.align	4


	//----- nvinfo : EIATTR_CUDA_API_VERSION
	.align		4
        /*0000*/ 	.byte	0x04, 0x37
        /*0002*/ 	.short	(.L_2785 - .L_2784)
.L_2784:
        /*0004*/ 	.word	0x00000082


	//----- nvinfo : EIATTR_SW2861232_WAR
	.align		4
.L_2785:
        /*0008*/ 	.byte	0x01, 0x35
	.zero		2


	//----- nvinfo : EIATTR_PARAM_CBANK
	.align		4
        /*000c*/ 	.byte	0x04, 0x0a
        /*000e*/ 	.short	(.L_2787 - .L_2786)
	.align		4
.L_2786:
        /*0010*/ 	.word	index@(.nv.constant0._ZN10layer_norm13ln_fwd_kernelINS_13Kernel_traitsIffffjLj2304ELj1ELj4ELj1ELj16ENS_18Kernel_traits_baseILj2304EffffjLj128EEEEEEEvNS_9FwdParamsE)
        /*0014*/ 	.short	0x0160
        /*0016*/ 	.short	0x0058


	//----- nvinfo : EIATTR_CBANK_PARAM_SIZE
	.align		4
.L_2787:
        /*0018*/ 	.byte	0x03, 0x19
        /*001a*/ 	.short	0x0058


	//----- nvinfo : EIATTR_KPARAM_INFO
	.align		4
        /*001c*/ 	.byte	0x04, 0x17
        /*001e*/ 	.short	(.L_2789 - .L_2788)
.L_2788:
        /*0020*/ 	.word	0x00000000
        /*0024*/ 	.short	0x0000
        /*0026*/ 	.short	0x0000
        /*0028*/ 	.byte	0x00, 0xf0, 0x61, 0x01


	//----- nvinfo : EIATTR_MAXREG_COUNT
	.align		4
.L_2789:
        /*002c*/ 	.byte	0x03, 0x1b
        /*002e*/ 	.short	0x00ff


	//----- nvinfo : EIATTR_MERCURY_ISA_VERSION
	.align		4
        /*0030*/ 	.byte	0x03, 0x5f
        /*0032*/ 	.short	0x0000


	//----- nvinfo : EIATTR_COOP_GROUP_MASK_REGIDS
	.align		4
        /*0034*/ 	.byte	0x04, 0x29
        /*0036*/ 	.short	(.L_2791 - .L_2790)


	//   ....[0]....
.L_2790:
        /*0038*/ 	.word	0xffffffff


	//   ....[1]....
        /*003c*/ 	.word	0xffffffff


	//   ....[2]....
        /*0040*/ 	.word	0xffffffff


	//   ....[3]....
        /*0044*/ 	.word	0xffffffff


	//   ....[4]....
        /*0048*/ 	.word	0xffffffff


	//   ....[5]....
        /*004c*/ 	.word	0xffffffff


	//   ....[6]....
        /*0050*/ 	.word	0xffffffff


	//   ....[7]....
        /*0054*/ 	.word	0xffffffff


	//   ....[8]....
        /*0058*/ 	.word	0xffffffff


	//   ....[9]....
        /*005c*/ 	.word	0xffffffff


	//   ....[10]....
        /*0060*/ 	.word	0xffffffff


	//   ....[11]....
        /*0064*/ 	.word	0xffffffff


	//   ....[12]....
        /*0068*/ 	.word	0xffffffff


	//   ....[13]....
        /*006c*/ 	.word	0xffffffff


	//   ....[14]....
        /*0070*/ 	.word	0xffffffff


	//   ....[15]....
        /*0074*/ 	.word	0xffffffff


	//   ....[16]....
        /*0078*/ 	.word	0xffffffff


	//   ....[17]....
        /*007c*/ 	.word	0xffffffff


	//   ....[18]....
        /*0080*/ 	.word	0xffffffff


	//   ....[19]....
        /*0084*/ 	.word	0xffffffff


	//----- nvinfo : EIATTR_COOP_GROUP_INSTR_OFFSETS
	.align		4
.L_2791:
        /*0088*/ 	.byte	0x04, 0x28
        /*008a*/ 	.short	(.L_2793 - .L_2792)


	//   ....[0]....
.L_2792:
        /*008c*/ 	.word	0x00000b40


	//   ....[1]....
        /*0090*/ 	.word	0x00000b70


	//   ....[2]....
        /*0094*/ 	.word	0x00000b90


	//   ....[3]....
        /*0098*/ 	.word	0x00000bb0


	//   ....[4]....
        /*009c*/ 	.word	0x00000bd0


	//   ....[5]....
        /*00a0*/ 	.word	0x00001500


	//   ....[6]....
        /*00a4*/ 	.word	0x00001520


	//   ....[7]....
        /*00a8*/ 	.word	0x00001540


	//   ....[8]....
        /*00ac*/ 	.word	0x00001560


	//   ....[9]....
        /*00b0*/ 	.word	0x00001580


	//   ....[10]....
        /*00b4*/ 	.word	0x00002310


	//   ....[11]....
        /*00b8*/ 	.word	0x00002370


	//   ....[12]....
        /*00bc*/ 	.word	0x000023d0


	//   ....[13]....
        /*00c0*/ 	.word	0x00002430


	//   ....[14]....
        /*00c4*/ 	.word	0x00002490


	//   ....[15]....
        /*00c8*/ 	.word	0x00002e00


	//   ....[16]....
        /*00cc*/ 	.word	0x00002e60


	//   ....[17]....
        /*00d0*/ 	.word	0x00002ec0


	//   ....[18]....
        /*00d4*/ 	.word	0x00002f20


	//   ....[19]....
        /*00d8*/ 	.word	0x00002f80


	//----- nvinfo : EIATTR_EXIT_INSTR_OFFSETS
	.align		4
.L_2793:
        /*00dc*/ 	.byte	0x04, 0x1c
        /*00de*/ 	.short	(.L_2795 - .L_2794)


	//   ....[0]....
.L_2794:
        /*00e0*/ 	.word	0x00000060


	//   ....[1]....
        /*00e4*/ 	.word	0x000022c0


	//----- nvinfo : EIATTR_MAX_THREADS
	.align		4
.L_2795:
        /*00e8*/ 	.byte	0x04, 0x05
        /*00ea*/ 	.short	(.L_2797 - .L_2796)
.L_2796:
        /*00ec*/ 	.word	0x00000080
        /*00f0*/ 	.word	0x00000001
        /*00f4*/ 	.word	0x00000001


	//----- nvinfo : EIATTR_CRS_STACK_SIZE
	.align		4
.L_2797:
        /*00f8*/ 	.byte	0x04, 0x1e
        /*00fa*/ 	.short	(.L_2799 - .L_2798)
.L_2798:
        /*00fc*/ 	.word	0x00000000
.L_2799:


//--------------------- .nv.info._ZN10layer_norm13ln_fwd_kernelINS_13Kernel_traitsI13__nv_bfloat16fS2_fjLj2048ELj1ELj4ELj1ELj16ENS_18Kernel_traits_baseILj2048ES2_fS2_fjLj128EEEEEEEvNS_9FwdParamsE --------------------------
	.section	.nv.info._ZN10layer_norm13ln_fwd_kernelINS_13Kernel_traitsI13__nv_bfloat16fS2_fjLj2048ELj1ELj4ELj1ELj16ENS_18Kernel_traits_baseILj2048ES2_fS2_fjLj128EEEEEEEvNS_9FwdParamsE,"",@"SHT_CUDA_INFO"
	.sectionflags	@""
	.align	4


	//----- nvinfo : EIATTR_CUDA_API_VERSION
	.align		4
        /*0000*/ 	.byte	0x04, 0x37
        /*0002*/ 	.short	(.L_2801 - .L_2800)
.L_2800:
        /*0004*/ 	.word	0x00000082


	//----- nvinfo : EIATTR_SW2861232_WAR
	.align		4
.L_2801:
        /*0008*/ 	.byte	0x01, 0x35
	.zero		2


	//----- nvinfo : EIATTR_PARAM_CBANK
	.align		4
        /*000c*/ 	.byte	0x04, 0x0a
        /*000e*/ 	.short	(.L_2803 - .L_2802)
	.align		4
.L_2802:
        /*0010*/ 	.word	index@(.nv.constant0._ZN10layer_norm13ln_fwd_kernelINS_13Kernel_traitsI13__nv_bfloat16fS2_fjLj2048ELj1ELj4ELj1ELj16ENS_18Kernel_traits_baseILj2048ES2_fS2_fjLj128EEEEEEEvNS_9FwdParamsE)
        /*0014*/ 	.short	0x0160
        /*0016*/ 	.short	0x0058


	//----- nvinfo : EIATTR_CBANK_PARAM_SIZE
	.align		4
.L_2803:
        /*0018*/ 	.byte	0x03, 0x19
        /*001a*/ 	.short	0x0058


	//----- nvinfo : EIATTR_KPARAM_INFO
	.align		4
        /*001c*/ 	.byte	0x04, 0x17
        /*001e*/ 	.short	(.L_2805 - .L_2804)
.L_2804:
        /*0020*/ 	.word	0x00000000
        /*0024*/ 	.short	0x0000
        /*0026*/ 	.short	0x0000
        /*0028*/ 	.byte	0x00, 0xf0, 0x61, 0x01


	//----- nvinfo : EIATTR_MAXREG_COUNT
	.align		4
.L_2805:
        /*002c*/ 	.byte	0x03, 0x1b
        /*002e*/ 	.short	0x00ff


	//----- nvinfo : EIATTR_MERCURY_ISA_VERSION
	.align		4
        /*0030*/ 	.byte	0x03, 0x5f
        /*0032*/ 	.short	0x0000


	//----- nvinfo : EIATTR_COOP_GROUP_MASK_REGIDS
	.align		4
        /*0034*/ 	.byte	0x04, 0x29
        /*0036*/ 	.short	(.L_2807 - .L_2806)


	//   ....[0]....
.L_2806:
        /*0038*/ 	.word	0xffffffff


	//   ....[1]....
        /*003c*/ 	.word	0xffffffff


	//   ....[2]....
        /*0040*/ 	.word	0xffffffff


	//   ....[3]....
        /*0044*/ 	.word	0xffffffff


	//   ....[4]....
        /*0048*/ 	.word	0xffffffff


	//   ....[5]....
        /*004c*/ 	.word	0xffffffff


	//   ....[6]....
        /*0050*/ 	.word	0xffffffff


	//   ....[7]....
        /*0054*/ 	.word	0xffffffff


	//   ....[8]....
        /*0058*/ 	.word	0xffffffff


	//   ....[9]....
        /*005c*/ 	.word	0xffffffff


	//   ....[10]....
        /*0060*/ 	.word	0xffffffff


	//   ....[11]....
        /*0064*/ 	.word	0xffffffff


	//   ....[12]....
        /*0068*/ 	.word	0xffffffff


	//   ....[13]....
        /*006c*/ 	.word	0xffffffff


	//   ....[14]....
        /*0070*/ 	.word	0xffffffff


	//   ....[15]....
        /*0074*/ 	.word	0xffffffff


	//   ....[16]....
        /*0078*/ 	.word	0xffffffff


	//   ....[17]....
        /*007c*/ 	.word	0xffffffff


	//   ....[18]....
        /*0080*/ 	.word	0xffffffff


	//   ....[19]....
        /*0084*/ 	.word	0xffffffff


	//----- nvinfo : EIATTR_COOP_GROUP_INSTR_OFFSETS
	.align		4
.L_2807:
        /*0088*/ 	.byte	0x04, 0x28
        /*008a*/ 	.short	(.L_2809 - .L_2808)


	//   ....[0]....
.L_2808:
        /*008c*/ 	.word	0x00000a30


	//   ....[1]....
        /*0090*/ 	.word	0x00000a60


	//   ....[2]....
        /*0094*/ 	.word	0x00000a80


	//   ....[3]....
        /*0098*/ 	.word	0x00000aa0


	//   ....[4]....
        /*009c*/ 	.word	0x00000ac0


	//   ....[5]....
        /*00a0*/ 	.word	0x000012f0


	//   ....[6]....
        /*00a4*/ 	.word	0x00001310


	//   ....[7]....
        /*00a8*/ 	.word	0x00001330


	//   ....[8]....
        /*00ac*/ 	.word	0x00001350


	//   ....[9]....
        /*00b0*/ 	.word	0x00001370


	//   ....[10]....
        /*00b4*/ 	.word	0x000033f0


	//   ....[11]....
        /*00b8*/ 	.word	0x00003450


	//   ....[12]....
        /*00bc*/ 	.word	0x000034b0


	//   ....[13]....
        /*00c0*/ 	.word	0x00003510


	//   ....[14]....
        /*00c4*/ 	.word	0x00003570


	//   ....[15]....
        /*00c8*/ 	.word	0x00003de0


	//   ....[16]....
        /*00cc*/ 	.word	0x00003e40


	//   ....[17]....
        /*00d0*/ 	.word	0x00003ea0


	//   ....[18]....
        /*00d4*/ 	.word	0x00003f00


	//   ....[19]....
        /*00d8*/ 	.word	0x00003f60


	//----- nvinfo : EIATTR_EXIT_INSTR_OFFSETS
	.align		4
.L_2809:
        /*00dc*/ 	.byte	0x04, 0x1c
        /*00de*/ 	.short	(.L_2811 - .L_2810)


	//   ....[0]....
.L_2810:
        /*00e0*/ 	.word	0x00000060


	//   ....[1]....
        /*00e4*/ 	.word	0x000033a0


	//----- nvinfo : EIATTR_MAX_THREADS
	.align		4
.L_2811:
        /*00e8*/ 	.byte	0x04, 0x05
        /*00ea*/ 	.short	(.L_2813 - .L_2812)
.L_2812:
        /*00ec*/ 	.word	0x00000080
        /*00f0*/ 	.word	0x00000001
        /*00f4*/ 	.word	0x00000001


	//----- nvinfo : EIATTR_CRS_STACK_SIZE
	.align		4
.L_2813:
        /*00f8*/ 	.byte	0x04, 0x1e
        /*00fa*/ 	.short	(.L_2815 - .L_2814)
.L_2814:
        /*00fc*/ 	.word	0x00000000
.L_2815:


//--------------------- .nv.info._ZN10layer_norm13ln_fwd_kernelINS_13Kernel_traitsI13__nv_bfloat16S2_S2_fjLj2048ELj1ELj4ELj1ELj16ENS_18Kernel_traits_baseILj2048ES2_S2_S2_fjLj128EEEEEEEvNS_9FwdParamsE --------------------------
	.section	.nv.info._ZN10layer_norm13ln_fwd_kernelINS_13Kernel_traitsI13__nv_bfloat16S2_S2_fjLj2048ELj1ELj4ELj1ELj16ENS_18Kernel_traits_baseILj2048ES2_S2_S2_fjLj128EEEEEEEvNS_9FwdParamsE,"",@"SHT_CUDA_INFO"
	.sectionflags	@""
	.align	4


	//----- nvinfo : EIATTR_CUDA_API_VERSION
	.align		4
        /*0000*/ 	.byte	0x04, 0x37
        /*0002*/ 	.short	(.L_2817 - .L_2816)
.L_2816:
        /*0004*/ 	.word	0x00000082


	//----- nvinfo : EIATTR_SW2861232_WAR
	.align		4
.L_2817:
        /*0008*/ 	.byte	0x01, 0x35
	.zero		2


	//----- nvinfo : EIATTR_PARAM_CBANK
	.align		4
        /*000c*/ 	.byte	0x04, 0x0a
        /*000e*/ 	.short	(.L_2819 - .L_2818)
	.align		4
.L_2818:
        /*0010*/ 	.word	index@(.nv.constant0._ZN10layer_norm13ln_fwd_kernelINS_13Kernel_traitsI13__nv_bfloat16S2_S2_fjLj2048ELj1ELj4ELj1ELj16ENS_18Kernel_traits_baseILj2048ES2_S2_S2_fjLj128EEEEEEEvNS_9FwdParamsE)
        /*0014*/ 	.short	0x0160
        /*0016*/ 	.short	0x0058


	//----- nvinfo : EIATTR_CBANK_PARAM_SIZE
	.align		4
.L_2819:
        /*0018*/ 	.byte	0x03, 0x19
        /*001a*/ 	.short	0x0058


	//----- nvinfo : EIATTR_KPARAM_INFO
	.align		4
        /*001c*/ 	.byte	0x04, 0x17
        /*001e*/ 	.short	(.L_2821 - .L_2820)
.L_2820:
        /*0020*/ 	.word	0x00000000
        /*0024*/ 	.short	0x0000
        /*0026*/ 	.short	0x0000
        /*0028*/ 	.byte	0x00, 0xf0, 0x61, 0x01


	//----- nvinfo : EIATTR_MAXREG_COUNT
	.align		4
.L_2821:
        /*002c*/ 	.byte	0x03, 0x1b
        /*002e*/ 	.short	0x00ff


	//----- nvinfo : EIATTR_MERCURY_ISA_VERSION
	.align		4
        /*0030*/ 	.byte	0x03, 0x5f
        /*0032*/ 	.short	0x0000


	//----- nvinfo : EIATTR_COOP_GROUP_MASK_REGIDS
	.align		4
        /*0034*/ 	.byte	0x04, 0x29
        /*0036*/ 	.short	(.L_2823 - .L_2822)


	//   ....[0]....
.L_2822:
        /*0038*/ 	.word	0xffffffff


	//   ....[1]....
        /*003c*/ 	.word	0xffffffff


	//   ....[2]....
        /*0040*/ 	.word	0xffffffff


	//   ....[3]....
        /*0044*/ 	.word	0xffffffff


	//   ....[4]....
        /*0048*/ 	.word	0xffffffff


	//   ....[5]....
        /*004c*/ 	.word	0xffffffff


	//   ....[6]....
        /*0050*/ 	.word	0xffffffff


	//   ....[7]....
        /*0054*/ 	.word	0xffffffff


	//   ....[8]....
        /*0058*/ 	.word	0xffffffff


	//   ....[9]....
        /*005c*/ 	.word	0xffffffff


	//   ....[10]....
        /*0060*/ 	.word	0xffffffff


	//   ....[11]....
        /*0064*/ 	.word	0xffffffff


	//   ....[12]....
        /*0068*/ 	.word	0xffffffff


	//   ....[13]....
        /*006c*/ 	.word	0xffffffff


	//   ....[14]....
        /*0070*/ 	.word	0xffffffff


	//   ....[15]....
        /*0074*/ 	.word	0xffffffff


	//   ....[16]....
        /*0078*/ 	.word	0xffffffff


	//   ....[17]....
        /*007c*/ 	.word	0xffffffff


	//   ....[18]....
        /*0080*/ 	.word	0xffffffff


	//   ....[19]....
        /*0084*/ 	.word	0xffffffff


	//----- nvinfo : EIATTR_COOP_GROUP_INSTR_OFFSETS
	.align		4
.L_2823:
        /*0088*/ 	.byte	0x04, 0x28
        /*008a*/ 	.short	(.L_2825 - .L_2824)


	//   ....[0]....
.L_2824:
        /*008c*/ 	.word	0x00000ba0


	//   ....[1]....
        /*0090*/ 	.word	0x00000bd0


	//   ....[2]....
        /*0094*/ 	.word	0x00000bf0


	//   ....[3]....
        /*0098*/ 	.word	0x00000c10


	//   ....[4]....
        /*009c*/ 	.word	0x00000c30


	//   ....[5]....
        /*00a0*/ 	.word	0x00001460


	//   ....[6]....
        /*00a4*/ 	.word	0x00001480


	//   ....[7]....
        /*00a8*/ 	.word	0x000014a0


	//   ....[8]....
        /*00ac*/ 	.word	0x000014c0


	//   ....[9]....
        /*00b0*/ 	.word	0x000014e0


	//   ....[10]....
        /*00b4*/ 	.word	0x000025c0


	//   ....[11]....
        /*00b8*/ 	.word	0x00002620


	//   ....[12]....
        /*00bc*/ 	.word	0x00002680


	//   ....[13]....
        /*00c0*/ 	.word	0x000026e0


	//   ....[14]....
        /*00c4*/ 	.word	0x00002740


	//   ....[15]....
        /*00c8*/ 	.word	0x00002fb0


	//   ....[16]....
        /*00cc*/ 	.word	0x00003010


	//   ....[17]....
        /*00d0*/ 	.word	0x00003070


	//   ....[18]....
        /*00d4*/ 	.word	0x000030d0


	//   ....[19]....
        /*00d8*/ 	.word	0x00003130


	//----- nvinfo : EIATTR_EXIT_INSTR_OFFSETS
	.align		4
.L_2825:
        /*00dc*/ 	.byte	0x04, 0x1c
        /*00de*/ 	.short	(.L_2827 - .L_2826)


	//   ....[0]....
.L_2826:
        /*00e0*/ 	.word	0x00000060


	//   ....[1]....
        /*00e4*/ 	.word	0x00002570


	//----- nvinfo : EIATTR_MAX_THREADS
	.align		4
.L_2827:
        /*00e8*/ 	.byte	0x04, 0x05
        /*00ea*/ 	.short	(.L_2829 - .L_2828)
.L_2828:
        /*00ec*/ 	.word	0x00000080
        /*00f0*/ 	.word	0x00000001
        /*00f4*/ 	.word	0x00000001


	//----- nvinfo : EIATTR_CRS_STACK_SIZE
	.align		4
.L_2829:
        /*00f8*/ 	.byte	0x04, 0x1e
        /*00fa*/ 	.short	(.L_2831 - .L_2830)
.L_2830:
        /*00fc*/ 	.word	0x00000000
.L_2831:


//--------------------- .nv.info._ZN10layer_norm13ln_fwd_kernelINS_13Kernel_traitsI6__halffS2_fjLj2048ELj1ELj4ELj1ELj16ENS_18Kernel_traits_baseILj2048ES2_fS2_fjLj128EEEEEEEvNS_9FwdParamsE --------------------------
	.section	.nv.info._ZN10layer_norm13ln_fwd_kernelINS_13Kernel_traitsI6__halffS2_fjLj2048ELj1ELj4ELj1ELj16ENS_18Kernel_traits_baseILj2048ES2_fS2_fjLj128EEEEEEEvNS_9FwdParamsE,"",@"SHT_CUDA_INFO"
	.sectionflags	@""
	.align	4


	//----- nvinfo : EIATTR_CUDA_API_VERSION
	.align		4
        /*0000*/ 	.byte	0x04, 0x37
        /*0002*/ 	.short	(.L_2833 - .L_2832)
.L_2832:
        /*0004*/ 	.word	0x00000082


	//----- nvinfo : EIATTR_SW2861232_WAR
	.align		4
.L_2833:
        /*0008*/ 	.byte	0x01, 0x35
	.zero		2


	//----- nvinfo : EIATTR_PARAM_CBANK
	.align		4
        /*000c*/ 	.byte	0x04, 0x0a
        /*000e*/ 	.short	(.L_2835 - .L_2834)
	.align		4
.L_2834:
        /*0010*/ 	.word	index@(.nv.constant0._ZN10layer_norm13ln_fwd_kernelINS_13Kernel_traitsI6__halffS2_fjLj2048ELj1ELj4ELj1ELj16ENS_18Kernel_traits_baseILj2048ES2_fS2_fjLj128EEEEEEEvNS_9FwdParamsE)
        /*0014*/ 	.short	0x0160
        /*0016*/ 	.short	0x0058


	//----- nvinfo : EIATTR_CBANK_PARAM_SIZE
	.align		4
.L_2835:
        /*0018*/ 	.byte	0x03, 0x19
        /*001a*/ 	.short	0x0058


	//----- nvinfo : EIATTR_KPARAM_INFO
	.align		4
        /*001c*/ 	.byte	0x04, 0x17
        /*001e*/ 	.short	(.L_2837 - .L_2836)
.L_2836:
        /*0020*/ 	.word	0x00000000
        /*0024*/ 	.short	0x0000
        /*0026*/ 	.short	0x0000
        /*0028*/ 	.byte	0x00, 0xf0, 0x61, 0x01


	//----- nvinfo : EIATTR_MAXREG_COUNT
	.align		4
.L_2837:
        /*002c*/ 	.byte	0x03, 0x1b
        /*002e*/ 	.short	0x00ff


	//----- nvinfo : EIATTR_MERCURY_ISA_VERSION
	.align		4
        /*0030*/ 	.byte	0x03, 0x5f
        /*0032*/ 	.short	0x0000


	//----- nvinfo : EIATTR_COOP_GROUP_MASK_REGIDS
	.align		4
        /*0034*/ 	.byte	0x04, 0x29
        /*0036*/ 	.short	(.L_2839 - .L_2838)


	//   ....[0]....
.L_2838:
        /*0038*/ 	.word	0xffffffff


	//   ....[1]....
        /*003c*/ 	.word	0xffffffff


	//   ....[2]....
        /*0040*/ 	.word	0xffffffff


	//   ....[3]....
        /*0044*/ 	.word	0xffffffff


	//   ....[4]....
        /*0048*/ 	.word	0xffffffff


	//   ....[5]....
        /*004c*/ 	.word	0xffffffff


	//   ....[6]....
        /*0050*/ 	.word	0xffffffff


	//   ....[7]....
        /*0054*/ 	.word	0xffffffff


	//   ....[8]....
        /*0058*/ 	.word	0xffffffff


	//   ....[9]....
        /*005c*/ 	.word	0xffffffff


	//   ....[10]....
        /*0060*/ 	.word	0xffffffff


	//   ....[11]....
        /*0064*/ 	.word	0xffffffff


	//   ....[12]....
        /*0068*/ 	.word	0xffffffff


	//   ....[13]....
        /*006c*/ 	.word	0xffffffff


	//   ....[14]....
        /*0070*/ 	.word	0xffffffff


	//   ....[15]....
        /*0074*/ 	.word	0xffffffff


	//   ....[16]....
        /*0078*/ 	.word	0xffffffff


	//   ....[17]....
        /*007c*/ 	.word	0xffffffff


	//   ....[18]....
        /*0080*/ 	.word	0xffffffff


	//   ....[19]....
        /*0084*/ 	.word	0xffffffff


	//----- nvinfo : EIATTR_COOP_GROUP_INSTR_OFFSETS
	.align		4
.L_2839:
        /*0088*/ 	.byte	0x04, 0x28
        /*008a*/ 	.short	(.L_2841 - .L_2840)


	//   ....[0]....
.L_2840:
        /*008c*/ 	.word	0x00000a30


	//   ....[1]....
        /*0090*/ 	.word	0x00000a60


	//   ....[2]....
        /*0094*/ 	.word	0x00000a80


	//   ....[3]....
        /*0098*/ 	.word	0x00000aa0


	//   ....[4]....
        /*009c*/ 	.word	0x00000ac0


	//   ....[5]....
        /*00a0*/ 	.word	0x000012f0


	//   ....[6]....
        /*00a4*/ 	.word	0x00001310


	//   ....[7]....
        /*00a8*/ 	.word	0x00001330


	//   ....[8]....
        /*00ac*/ 	.word	0x00001350


	//   ....[9]....
        /*00b0*/ 	.word	0x00001370


	//   ....[10]....
        /*00b4*/ 	.word	0x00003000


	//   ....[11]....
        /*00b8*/ 	.word	0x00003060


	//   ....[12]....
        /*00bc*/ 	.word	0x000030c0


	//   ....[13]....
        /*00c0*/ 	.word	0x00003120


	//   ....[14]....
        /*00c4*/ 	.word	0x00003180


	//   ....[15]....
        /*00c8*/ 	.word	0x000039f0


	//   ....[16]....
        /*00cc*/ 	.word	0x00003a50


	//   ....[17]....
        /*00d0*/ 	.word	0x00003ab0


	//   ....[18]....
        /*00d4*/ 	.word	0x00003b10


	//   ....[19]....
        /*00d8*/ 	.word	0x00003b70


	//----- nvinfo : EIATTR_EXIT_INSTR_OFFSETS
	.align		4
.L_2841:
        /*00dc*/ 	.byte	0x04, 0x1c
        /*00de*/ 	.short	(.L_2843 - .L_2842)


	//   ....[0]....
.L_2842:
        /*00e0*/ 	.word	0x00000060


	//   ....[1]....
        /*00e4*/ 	.word	0x00002fb0


	//----- nvinfo : EIATTR_MAX_THREADS
	.align		4
.L_2843:
        /*00e8*/ 	.byte	0x04, 0x05
        /*00ea*/ 	.short	(.L_2845 - .L_2844)
.L_2844:
        /*00ec*/ 	.word	0x00000080
        /*00f0*/ 	.word	0x00000001
        /*00f4*/ 	.word	0x00000001


	//----- nvinfo : EIATTR_CRS_STACK_SIZE
	.align		4
.L_2845:
        /*00f8*/ 	.byte	0x04, 0x1e
        /*00fa*/ 	.short	(.L_2847 - .L_2846)
.L_2846:
        /*00fc*/ 	.word	0x00000000
.L_2847:


//--------------------- .nv.info._ZN10layer_norm13ln_fwd_kernelINS_13Kernel_traitsI6__halfS2_S2_fjLj2048ELj1ELj4ELj1ELj16ENS_18Kernel_traits_baseILj2048ES2_S2_S2_fjLj128EEEEEEEvNS_9FwdParamsE --------------------------
	.section	.nv.info._ZN10layer_norm13ln_fwd_kernelINS_13Kernel_traitsI6__halfS2_S2_fjLj2048ELj1ELj4ELj1ELj16ENS_18Kernel_traits_baseILj2048ES2_S2_S2_fjLj128EEEEEEEvNS_9FwdParamsE,"",@"SHT_CUDA_INFO"
	.sectionflags	@""
	.align	4


	//----- nvinfo : EIATTR_CUDA_API_VERSION
	.align		4
        /*0000*/ 	.byte	0x04, 0x37
        /*0002*/ 	.short	(.L_2849 - .L_2848)
.L_2848:
        /*0004*/ 	.word	0x00000082


	//----- nvinfo : EIATTR_SW2861232_WAR
	.align		4
.L_2849:
        /*0008*/ 	.byte	0x01, 0x35
	.zero		2


	//----- nvinfo : EIATTR_PARAM_CBANK
	.align		4
        /*000c*/ 	.byte	0x04, 0x0a
        /*000e*/ 	.short	(.L_2851 - .L_2850)
	.align		4
.L_2850:
        /*0010*/ 	.word	index@(.nv.constant0._ZN10layer_norm13ln_fwd_kernelINS_13Kernel_traitsI6__halfS2_S2_fjLj2048ELj1ELj4ELj1ELj16ENS_18Kernel_traits_baseILj2048ES2_S2_S2_fjLj128EEEEEEEvNS_9FwdParamsE)
        /*0014*/ 	.short	0x0160
        /*0016*/ 	.short	0x0058


	//----- nvinfo : EIATTR_CBANK_PARAM_SIZE
	.align		4
.L_2851:
        /*0018*/ 	.byte	0x03, 0x19
        /*001a*/ 	.short	0x0058


	//----- nvinfo : EIATTR_KPARAM_INFO
	.align		4
        /*001c*/ 	.byte	0x04, 0x17
        /*001e*/ 	.short	(.L_2853 - .L_2852)
.L_2852:
        /*0020*/ 	.word	0x00000000
        /*0024*/ 	.short	0x0000
        /*0026*/ 	.short	0x0000
        /*0028*/ 	.byte	0x00, 0xf0, 0x61, 0x01


	//----- nvinfo : EIATTR_MAXREG_COUNT
	.align		4
.L_2853:
        /*002c*/ 	.byte	0x03, 0x1b
        /*002e*/ 	.short	0x00ff


	//----- nvinfo : EIATTR_MERCURY_ISA_VERSION
	.align		4
        /*0030*/ 	.byte	0x03, 0x5f
        /*0032*/ 	.short	0x0000


	//----- nvinfo : EIATTR_COOP_GROUP_MASK_REGIDS
	.align		4
        /*0034*/ 	.byte	0x04, 0x29
        /*0036*/ 	.short	(.L_2855 - .L_2854)


	//   ....[0]....
.L_2854:
        /*0038*/ 	.word	0xffffffff


	//   ....[1]....
        /*003c*/ 	.word	0xffffffff


	//   ....[2]....
        /*0040*/ 	.word	0xffffffff


	//   ....[3]....
        /*0044*/ 	.word	0xffffffff


	//   ....[4]....
        /*0048*/ 	.word	0xffffffff


	//   ....[5]....
        /*004c*/ 	.word	0xffffffff


	//   ....[6]....
        /*0050*/ 	.word	0xffffffff


	//   ....[7]....
        /*0054*/ 	.word	0xffffffff


	//   ....[8]....
        /*0058*/ 	.word	0xffffffff


	//   ....[9]....
        /*005c*/ 	.word	0xffffffff


	//   ....[10]....
        /*0060*/ 	.word	0xffffffff


	//   ....[11]....
        /*0064*/ 	.word	0xffffffff


	//   ....[12]....
        /*0068*/ 	.word	0xffffffff


	//   ....[13]....
        /*006c*/ 	.word	0xffffffff


	//   ....[14]....
        /*0070*/ 	.word	0xffffffff


	//   ....[15]....
        /*0074*/ 	.word	0xffffffff


	//   ....[16]....
        /*0078*/ 	.word	0xffffffff


	//   ....[17]....
        /*007c*/ 	.word	0xffffffff


	//   ....[18]....
        /*0080*/ 	.word	0xffffffff


	//   ....[19]....
        /*0084*/ 	.word	0xffffffff


	//----- nvinfo : EIATTR_COOP_GROUP_INSTR_OFFSETS
	.align		4
.L_2855:
        /*0088*/ 	.byte	0x04, 0x28
        /*008a*/ 	.short	(.L_2857 - .L_2856)


	//   ....[0]....
.L_2856:
        /*008c*/ 	.word	0x00000ba0


	//   ....[1]....
        /*0090*/ 	.word	0x00000bd0


	//   ....[2]....
        /*0094*/ 	.word	0x00000bf0


	//   ....[3]....
        /*0098*/ 	.word	0x00000c10


	//   ....[4]....
        /*009c*/ 	.word	0x00000c30


	//   ....[5]....
        /*00a0*/ 	.word	0x00001460


	//   ....[6]....
        /*00a4*/ 	.word	0x00001480


	//   ....[7]....
        /*00a8*/ 	.word	0x000014a0


	//   ....[8]....
        /*00ac*/ 	.word	0x000014c0


	//   ....[9]....
        /*00b0*/ 	.word	0x000014e0


	//   ....[10]....
        /*00b4*/ 	.word	0x00001fc0


	//   ....[11]....
        /*00b8*/ 	.word	0x00002020


	//   ....[12]....
        /*00bc*/ 	.word	0x00002080


	//   ....[13]....
        /*00c0*/ 	.word	0x000020e0


	//   ....[14]....
        /*00c4*/ 	.word	0x00002140


	//   ....[15]....
        /*00c8*/ 	.word	0x000029b0


	//   ....[16]....
        /*00cc*/ 	.word	0x00002a10


	//   ....[17]....
        /*00d0*/ 	.word	0x00002a70


	//   ....[18]....
        /*00d4*/ 	.word	0x00002ad0


	//   ....[19]....
        /*00d8*/ 	.word	0x00002b30


	//----- nvinfo : EIATTR_EXIT_INSTR_OFFSETS
	.align		4
.L_2857:
        /*00dc*/ 	.byte	0x04, 0x1c
        /*00de*/ 	.short	(.L_2859 - .L_2858)


	//   ....[0]....
.L_2858:
        /*00e0*/ 	.word	0x00000060


	//   ....[1]....
        /*00e4*/ 	.word	0x00001f70


	//----- nvinfo : EIATTR_MAX_THREADS
	.align		4
.L_2859:
        /*00e8*/ 	.byte	0x04, 0x05
        /*00ea*/ 	.short	(.L_2861 - .L_2860)
.L_2860:
        /*00ec*/ 	.word	0x00000080
        /*00f0*/ 	.word	0x00000001
        /*00f4*/ 	.word	0x00000001


	//----- nvinfo : EIATTR_CRS_STACK_SIZE
	.align		4
.L_2861:
        /*00f8*/ 	.byte	0x04, 0x1e
        /*00fa*/ 	.short	(.L_2863 - .L_2862)
.L_2862:
        /*00fc*/ 	.word	0x00000000
.L_2863:


//--------------------- .nv.info._ZN10layer_norm13ln_fwd_kernelINS_13Kernel_traitsIffffjLj2048ELj1ELj4ELj1ELj16ENS_18Kernel_traits_baseILj2048EffffjLj128EEEEEEEvNS_9FwdParamsE --------------------------
	.section	.nv.info._ZN10layer_norm13ln_fwd_kernelINS_13Kernel_traitsIffffjLj2048ELj1ELj4ELj1ELj16ENS_18Kernel_traits_baseILj2048EffffjLj128EEEEEEEvNS_9FwdParamsE,"",@"SHT_CUDA_INFO"
	.sectionflags	@""
	.align	4


	//----- nvinfo : EIATTR_CUDA_API_VERSION
	.align		4
        /*0000*/ 	.byte	0x04, 0x37
        /*0002*/ 	.short	(.L_2865 - .L_2864)
.L_2864:
        /*0004*/ 	.word	0x00000082


	//----- nvinfo : EIATTR_SW2861232_WAR
	.align		4
.L_2865:
        /*0008*/ 	.byte	0x01, 0x35
	.zero		2


	//----- nvinfo : EIATTR_PARAM_CBANK
	.align		4
        /*000c*/ 	.byte	0x04, 0x0a
        /*000e*/ 	.short	(.L_2867 - .L_2866)
	.align		4
.L_2866:
        /*0010*/ 	.word	index@(.nv.constant0._ZN10layer_norm13ln_fwd_kernelINS_13Kernel_traitsIffffjLj2048ELj1ELj4ELj1ELj16ENS_18Kernel_traits_baseILj2048EffffjLj128EEEEEEEvNS_9FwdParamsE)
        /*0014*/ 	.short	0x0160
        /*0016*/ 	.short	0x0058


	//----- nvinfo : EIATTR_CBANK_PARAM_SIZE
	.align		4
.L_2867:
        /*0018*/ 	.byte	0x03, 0x19
        /*001a*/ 	.short	0x0058


	//----- nvinfo : EIATTR_KPARAM_INFO
	.align		4
        /*001c*/ 	.byte	0x04, 0x17
        /*001e*/ 	.short	(.L_2869 - .L_2868)
.L_2868:
        /*0020*/ 	.word	0x00000000
        /*0024*/ 	.short	0x0000
        /*0026*/ 	.short	0x0000
        /*0028*/ 	.byte	0x00, 0xf0, 0x61, 0x01


	//----- nvinfo : EIATTR_MAXREG_COUNT
	.align		4
.L_2869:
        /*002c*/ 	.byte	0x03, 0x1b
        /*002e*/ 	.short	0x00ff


	//----- nvinfo : EIATTR_MERCURY_ISA_VERSION
	.align		4
        /*0030*/ 	.byte	0x03, 0x5f
        /*0032*/ 	.short	0x0000


	//----- nvinfo : EIATTR_COOP_GROUP_MASK_REGIDS
	.align		4
        /*0034*/ 	.byte	0x04, 0x29
        /*0036*/ 	.short	(.L_2871 - .L_2870)


	//   ....[0]....
.L_2870:
        /*0038*/ 	.word	0xffffffff


	//   ....[1]....
        /*003c*/ 	.word	0xffffffff


	//   ....[2]....
        /*0040*/ 	.word	0xffffffff


	//   ....[3]....
        /*0044*/ 	.word	0xffffffff


	//   ....[4]....
        /*0048*/ 	.word	0xffffffff


	//   ....[5]....
        /*004c*/ 	.word	0xffffffff


	//   ....[6]....
        /*0050*/ 	.word	0xffffffff


	//   ....[7]....
        /*0054*/ 	.word	0xffffffff


	//   ....[8]....
        /*0058*/ 	.word	0xffffffff


	//   ....[9]....
        /*005c*/ 	.word	0xffffffff


	//   ....[10]....
        /*0060*/ 	.word	0xffffffff


	//   ....[11]....
        /*0064*/ 	.word	0xffffffff


	//   ....[12]....
        /*0068*/ 	.word	0xffffffff


	//   ....[13]....
        /*006c*/ 	.word	0xffffffff


	//   ....[14]....
        /*0070*/ 	.word	0xffffffff


	//   ....[15]....
        /*0074*/ 	.word	0xffffffff


	//   ....[16]....
        /*0078*/ 	.word	0xffffffff


	//   ....[17]....
        /*007c*/ 	.word	0xffffffff


	//   ....[18]....
        /*0080*/ 	.word	0xffffffff


	//   ....[19]....
        /*0084*/ 	.word	0xffffffff


	//----- nvinfo : EIATTR_COOP_GROUP_INSTR_OFFSETS
	.align		4
.L_2871:
        /*0088*/ 	.byte	0x04, 0x28
        /*008a*/ 	.short	(.L_2873 - .L_2872)


	//   ....[0]....
.L_2872:
        /*008c*/ 	.word	0x000009e0


	//   ....[1]....
        /*0090*/ 	.word	0x00000a10


	//   ....[2]....
        /*0094*/ 	.word	0x00000a30


	//   ....[3]....
        /*0098*/ 	.word	0x00000a50


	//   ....[4]....
        /*009c*/ 	.word	0x00000a70


	//   ....[5]....
        /*00a0*/ 	.word	0x000012a0


	//   ....[6]....
        /*00a4*/ 	.word	0x000012c0


	//   ....[7]....
        /*00a8*/ 	.word	0x000012e0


	//   ....[8]....
        /*00ac*/ 	.word	0x00001300


	//   ....[9]....
        /*00b0*/ 	.word	0x00001320


	//   ....[10]....
        /*00b4*/ 	.word	0x00002080


	//   ....[11]....
        /*00b8*/ 	.word	0x000020e0


	//   ....[12]....
        /*00bc*/ 	.word	0x00002140


	//   ....[13]....
        /*00c0*/ 	.word	0x000021a0


	//   ....[14]....
        /*00c4*/ 	.word	0x00002200


	//   ....[15]....
        /*00c8*/ 	.word	0x00002a70


	//   ....[16]....
        /*00cc*/ 	.word	0x00002ad0


	//   ....[17]....
        /*00d0*/ 	.word	0x00002b30


	//   ....[18]....
        /*00d4*/ 	.word	0x00002b90


	//   ....[19]....
        /*00d8*/ 	.word	0x00002bf0


	//----- nvinfo : EIATTR_EXIT_INSTR_OFFSETS
	.align		4
.L_2873:
        /*00dc*/ 	.byte	0x04, 0x1c
        /*00de*/ 	.short	(.L_2875 - .L_2874)


	//   ....[0]....
.L_2874:
        /*00e0*/ 	.word	0x00000060


	//   ....[1]....
        /*00e4*/ 	.word	0x00002030


	//----- nvinfo : EIATTR_MAX_THREADS
	.align		4
.L_2875:
        /*00e8*/ 	.byte	0x04, 0x05
        /*00ea*/ 	.short	(.L_2877 - .L_2876)
.L_2876:
        /*00ec*/ 	.word	0x00000080
        /*00f0*/ 	.word	0x00000001
        /*00f4*/ 	.word	0x00000001


	//----- nvinfo : EIATTR_CRS_STACK_SIZE
	.align		4
.L_2877:
        /*00f8*/ 	.byte	0x04, 0x1e
        /*00fa*/ 	.short	(.L_2879 - .L_2878)
.L_2878:
        /*00fc*/ 	.word	0x00000000
.L_2879:


//--------------------- .nv.info._ZN10layer_norm13ln_fwd_kernelINS_13Kernel_traitsI13__nv_bfloat16fS2_fjLj1536ELj1ELj4ELj1ELj16ENS_18Kernel_traits_baseILj1536ES2_fS2_fjLj128EEEEEEEvNS_9FwdParamsE --------------------------
	.section	.nv.info._ZN10layer_norm13ln_fwd_kernelINS_13Kernel_traitsI13__nv_bfloat16fS2_fjLj1536ELj1ELj4ELj1ELj16ENS_18Kernel_traits_baseILj1536ES2_fS2_fjLj128EEEEEEEvNS_9FwdParamsE,"",@"SHT_CUDA_INFO"
	.sectionflags	@""
	.align	4


	//----- nvinfo : EIATTR_CUDA_API_VERSION
	.align		4
        /*0000*/ 	.byte	0x04, 0x37
        /*0002*/ 	.short	(.L_2881 - .L_2880)
.L_2880:
        /*0004*/ 	.word	0x00000082


	//----- nvinfo : EIATTR_SW2861232_WAR
	.align		4
.L_2881:
        /*0008*/ 	.byte	0x01, 0x35
	.zero		2


	//----- nvinfo : EIATTR_PARAM_CBANK
	.align		4
        /*000c*/ 	.byte	0x04, 0x0a
        /*000e*/ 	.short	(.L_2883 - .L_2882)
	.align		4
.L_2882:
        /*0010*/ 	.word	index@(.nv.constant0._ZN10layer_norm13ln_fwd_kernelINS_13Kernel_traitsI13__nv_bfloat16fS2_fjLj1536ELj1ELj4ELj1ELj16ENS_18Kernel_traits_baseILj1536ES2_fS2_fjLj128EEEEEEEvNS_9FwdParamsE)
        /*0014*/ 	.short	0x0160
        /*0016*/ 	.short	0x0058


	//----- nvinfo : EIATTR_CBANK_PARAM_SIZE
	.align		4
.L_2883:
        /*0018*/ 	.byte	0x03, 0x19
        /*001a*/ 	.short	0x0058


	//----- nvinfo : EIATTR_KPARAM_INFO
	.align		4
        /*001c*/ 	.byte	0x04, 0x17
        /*001e*/ 	.short	(.L_2885 - .L_2884)
.L_2884:
        /*0020*/ 	.word	0x00000000
        /*0024*/ 	.short	0x0000
        /*0026*/ 	.short	0x0000
        /*0028*/ 	.byte	0x00, 0xf0, 0x61, 0x01


	//----- nvinfo : EIATTR_MAXREG_COUNT
	.align		4
.L_2885:
        /*002c*/ 	.byte	0x03, 0x1b
        /*002e*/ 	.short	0x00ff


	//----- nvinfo : EIATTR_MERCURY_ISA_VERSION
	.align		4
        /*0030*/ 	.byte	0x03, 0x5f
        /*0032*/ 	.short	0x0000


	//----- nvinfo : EIATTR_COOP_GROUP_MASK_REGIDS
	.align		4
        /*0034*/ 	.byte	0x04, 0x29
        /*0036*/ 	.short	(.L_2887 - .L_2886)


	//   ....[0]....
.L_2886:
        /*0038*/ 	.word	0xffffffff


	//   ....[1]....
        /*003c*/ 	.word	0xffffffff


	//   ....[2]....
        /*0040*/ 	.word	0xffffffff


	//   ....[3]....
        /*0044*/ 	.word	0xffffffff


	//   ....[4]....
        /*0048*/ 	.word	0xffffffff


	//   ....[5]....
        /*004c*/ 	.word	0xffffffff


	//   ....[6]....
        /*0050*/ 	.word	0xffffffff


	//   ....[7]....
        /*0054*/ 	.word	0xffffffff


	//   ....[8]....
        /*0058*/ 	.word	0xffffffff


	//   ....[9]....
        /*005c*/ 	.word	0xffffffff


	//   ....[10]....
        /*0060*/ 	.word	0xffffffff


	//   ....[11]....
        /*0064*/ 	.word	0xffffffff


	//   ....[12]....
        /*0068*/ 	.word	0xffffffff


	//   ....[13]....
        /*006c*/ 	.word	0xffffffff


	//   ....[14]....
        /*0070*/ 	.word	0xffffffff


	//   ....[15]....
        /*0074*/ 	.word	0xffffffff


	//   ....[16]....
        /*0078*/ 	.word	0xffffffff


	//   ....[17]....
        /*007c*/ 	.word	0xffffffff


	//   ....[18]....
        /*0080*/ 	.word	0xffffffff


	//   ....[19]....
        /*0084*/ 	.word	0xffffffff


	//----- nvinfo : EIATTR_COOP_GROUP_INSTR_OFFSETS
	.align		4
.L_2887:
        /*0088*/ 	.byte	0x04, 0x28
        /*008a*/ 	.short	(.L_2889 - .L_2888)


	//   ....[0]....
.L_2888:
        /*008c*/ 	.word	0x000007e0


	//   ....[1]....
        /*0090*/ 	.word	0x00000810


	//   ....[2]....
        /*0094*/ 	.word	0x00000830


	//   ....[3]....
        /*0098*/ 	.word	0x00000850


	//   ....[4]....
        /*009c*/ 	.word	0x00000870


	//   ....[5]....
        /*00a0*/ 	.word	0x00000ea0


	//   ....[6]....
        /*00a4*/ 	.word	0x00000ec0


	//   ....[7]....
        /*00a8*/ 	.word	0x00000ee0


	//   ....[8]....
        /*00ac*/ 	.word	0x00000f00


	//   ....[9]....
        /*00b0*/ 	.word	0x00000f20


	//   ....[10]....
        /*00b4*/ 	.word	0x000027f0


	//   ....[11]....
        /*00b8*/ 	.word	0x00002850


	//   ....[12]....
        /*00bc*/ 	.word	0x000028b0


	//   ....[13]....
        /*00c0*/ 	.word	0x00002910


	//   ....[14]....
        /*00c4*/ 	.word	0x00002970


	//   ....[15]....
        /*00c8*/ 	.word	0x00002fe0


	//   ....[16]....
        /*00cc*/ 	.word	0x00003040


	//   ....[17]....
        /*00d0*/ 	.word	0x000030a0


	//   ....[18]....
        /*00d4*/ 	.word	0x00003100


	//   ....[19]....
        /*00d8*/ 	.word	0x00003160


	//----- nvinfo : EIATTR_EXIT_INSTR_OFFSETS
	.align		4
.L_2889:
        /*00dc*/ 	.byte	0x04, 0x1c
        /*00de*/ 	.short	(.L_2891 - .L_2890)


	//   ....[0]....
.L_2890:
        /*00e0*/ 	.word	0x00000060


	//   ....[1]....
        /*00e4*/ 	.word	0x000027a0


	//----- nvinfo : EIATTR_MAX_THREADS
	.align		4
.L_2891:
        /*00e8*/ 	.byte	0x04, 0x05
        /*00ea*/ 	.short	(.L_2893 - .L_2892)
.L_2892:
        /*00ec*/ 	.word	0x00000080
        /*00f0*/ 	.word	0x00000001
        /*00f4*/ 	.word	0x00000001


	//----- nvinfo : EIATTR_CRS_STACK_SIZE
	.align		4
.L_2893:
        /*00f8*/ 	.byte	0x04, 0x1e
        /*00fa*/ 	.short	(.L_2895 - .L_2894)
.L_2894:
        /*00fc*/ 	.word	0x00000000
.L_2895:


//--------------------- .nv.info._ZN10layer_norm13ln_fwd_kernelINS_13Kernel_traitsI13__nv_bfloat16S2_S2_fjLj1536ELj1ELj4ELj1ELj16ENS_18Kernel_traits_baseILj1536ES2_S2_S2_fjLj128EEEEEEEvNS_9FwdParamsE --------------------------
	.section	.nv.info._ZN10layer_norm13ln_fwd_kernelINS_13Kernel_traitsI13__nv_bfloat16S2_S2_fjLj1536ELj1ELj4ELj1ELj16ENS_18Kernel_traits_baseILj1536ES2_S2_S2_fjLj128EEEEEEEvNS_9FwdParamsE,"",@"SHT_CUDA_INFO"
	.sectionflags	@""
	.align	4


	//----- nvinfo : EIATTR_CUDA_API_VERSION
	.align		4
        /*0000*/ 	.byte	0x04, 0x37
        /*0002*/ 	.short	(.L_2897 - .L_2896)
.L_2896:
        /*0004*/ 	.word	0x00000082


	//----- nvinfo : EIATTR_SW2861232_WAR
	.align		4
.L_2897:
        /*0008*/ 	.byte	0x01, 0x35
	.zero		2


	//----- nvinfo : EIATTR_PARAM_CBANK
	.align		4
        /*000c*/ 	.byte	0x04, 0x0a
        /*000e*/ 	.short	(.L_2899 - .L_2898)
	.align		4
.L_2898:
        /*0010*/ 	.word	index@(.nv.constant0._ZN10layer_norm13ln_fwd_kernelINS_13Kernel_traitsI13__nv_bfloat16S2_S2_fjLj1536ELj1ELj4ELj1ELj16ENS_18Kernel_traits_baseILj1536ES2_S2_S2_fjLj128EEEEEEEvNS_9FwdParamsE)
        /*0014*/ 	.short	0x0160
        /*0016*/ 	.short	0x0058


	//----- nvinfo : EIATTR_CBANK_PARAM_SIZE
	.align		4
.L_2899:
        /*0018*/ 	.byte	0x03, 0x19
        /*001a*/ 	.short	0x0058


	//----- nvinfo : EIATTR_KPARAM_INFO
	.align		4
        /*001c*/ 	.byte	0x04, 0x17
        /*001e*/ 	.short	(.L_2901 - .L_2900)
.L_2900:
        /*0020*/ 	.word	0x00000000
        /*0024*/ 	.short	0x0000
        /*0026*/ 	.short	0x0000
        /*0028*/ 	.byte	0x00, 0xf0, 0x61, 0x01


	//----- nvinfo : EIATTR_MAXREG_COUNT
	.align		4
.L_2901:
        /*002c*/ 	.byte	0x03, 0x1b
        /*002e*/ 	.short	0x00ff


	//----- nvinfo : EIATTR_MERCURY_ISA_VERSION
	.align		4
        /*0030*/ 	.byte	0x03, 0x5f
        /*0032*/ 	.short	0x0000


	//----- nvinfo : EIATTR_COOP_GROUP_MASK_REGIDS
	.align		4
        /*0034*/ 	.byte	0x04, 0x29
        /*0036*/ 	.short	(.L_2903 - .L_2902)


	//   ....[0]....
.L_2902:
        /*0038*/ 	.word	0xffffffff


	//   ....[1]....
        /*003c*/ 	.word	0xffffffff


	//   ....[2]....
        /*0040*/ 	.word	0xffffffff


	//   ....[3]....
        /*0044*/ 	.word	0xffffffff


	//   ....[4]....
        /*0048*/ 	.word	0xffffffff


	//   ....[5]....
        /*004c*/ 	.word	0xffffffff


	//   ....[6]....
        /*0050*/ 	.word	0xffffffff


	//   ....[7]....
        /*0054*/ 	.word	0xffffffff


	//   ....[8]....
        /*0058*/ 	.word	0xffffffff


	//   ....[9]....
        /*005c*/ 	.word	0xffffffff


	//   ....[10]....
        /*0060*/ 	.word	0xffffffff


	//   ....[11]....
        /*0064*/ 	.word	0xffffffff


	//   ....[12]....
        /*0068*/ 	.word	0xffffffff


	//   ....[13]....
        /*006c*/ 	.word	0xffffffff


	//   ....[14]....
        /*0070*/ 	.word	0xffffffff


	//   ....[15]....
        /*0074*/ 	.word	0xffffffff


	//   ....[16]....
        /*0078*/ 	.word	0xffffffff


	//   ....[17]....
        /*007c*/ 	.word	0xffffffff


	//   ....[18]....
        /*0080*/ 	.word	0xffffffff


	//   ....[19]....
        /*0084*/ 	.word	0xffffffff


	//----- nvinfo : EIATTR_COOP_GROUP_INSTR_OFFSETS
	.align		4
.L_2903:
        /*0088*/ 	.byte	0x04, 0x28
        /*008a*/ 	.short	(.L_2905 - .L_2904)


	//   ....[0]....
.L_2904:
        /*008c*/ 	.word	0x00000900


	//   ....[1]....
        /*0090*/ 	.word	0x00000930


	//   ....[2]....
        /*0094*/ 	.word	0x00000950


	//   ....[3]....
        /*0098*/ 	.word	0x00000970


	//   ....[4]....
        /*009c*/ 	.word	0x00000990


	//   ....[5]....
        /*00a0*/ 	.word	0x00000fc0


	//   ....[6]....
        /*00a4*/ 	.word	0x00000fe0


	//   ....[7]....
        /*00a8*/ 	.word	0x00001000


	//   ....[8]....
        /*00ac*/ 	.word	0x00001020


	//   ....[9]....
        /*00b0*/ 	.word	0x00001040


	//   ....[10]....
        /*00b4*/ 	.word	0x00001d00


	//   ....[11]....
        /*00b8*/ 	.word	0x00001d60


	//   ....[12]....
        /*00bc*/ 	.word	0x00001dc0


	//   ....[13]....
        /*00c0*/ 	.word	0x00001e20


	//   ....[14]....
        /*00c4*/ 	.word	0x00001e80


	//   ....[15]....
        /*00c8*/ 	.word	0x000024f0


	//   ....[16]....
        /*00cc*/ 	.word	0x00002550


	//   ....[17]....
        /*00d0*/ 	.word	0x000025b0


	//   ....[18]....
        /*00d4*/ 	.word	0x00002610


	//   ....[19]....
        /*00d8*/ 	.word	0x00002670


	//----- nvinfo : EIATTR_EXIT_INSTR_OFFSETS
	.align		4
.L_2905:
        /*00dc*/ 	.byte	0x04, 0x1c
        /*00de*/ 	.short	(.L_2907 - .L_2906)


	//   ....[0]....
.L_2906:
        /*00e0*/ 	.word	0x00000060


	//   ....[1]....
        /*00e4*/ 	.word	0x00001cb0


	//----- nvinfo : EIATTR_MAX_THREADS
	.align		4
.L_2907:
        /*00e8*/ 	.byte	0x04, 0x05
        /*00ea*/ 	.short	(.L_2909 - .L_2908)
.L_2908:
        /*00ec*/ 	.word	0x00000080
        /*00f0*/ 	.word	0x00000001
        /*00f4*/ 	.word	0x00000001


	//----- nvinfo : EIATTR_CRS_STACK_SIZE
	.align		4
.L_2909:
        /*00f8*/ 	.byte	0x04, 0x1e
        /*00fa*/ 	.short	(.L_2911 - .L_2910)
.L_2910:
        /*00fc*/ 	.word	0x00000000
.L_2911:


//--------------------- .nv.info._ZN10layer_norm13ln_fwd_kernelINS_13Kernel_traitsI6__halffS2_fjLj1536ELj1ELj4ELj1ELj16ENS_18Kernel_traits_baseILj1536ES2_fS2_fjLj128EEEEEEEvNS_9FwdParamsE --------------------------
	.section	.nv.info._ZN10layer_norm13ln_fwd_kernelINS_13Kernel_traitsI6__halffS2_fjLj1536ELj1ELj4ELj1ELj16ENS_18Kernel_traits_baseILj1536ES2_fS2_fjLj128EEEEEEEvNS_9FwdParamsE,"",@"SHT_CUDA_INFO"
	.sectionflags	@""
	.align	4


	//----- nvinfo : EIATTR_CUDA_API_VERSION
	.align		4
        /*0000*/ 	.byte	0x04, 0x37
        /*0002*/ 	.short	(.L_2913 - .L_2912)
.L_2912:
        /*0004*/ 	.word	0x00000082


	//----- nvinfo : EIATTR_SW2861232_WAR
	.align		4
.L_2913:
        /*0008*/ 	.byte	0x01, 0x35
	.zero		2


	//----- nvinfo : EIATTR_PARAM_CBANK
	.align		4
        /*000c*/ 	.byte	0x04, 0x0a
        /*000e*/ 	.short	(.L_2915 - .L_2914)
	.align		4
.L_2914:
        /*0010*/ 	.word	index@(.nv.constant0._ZN10layer_norm13ln_fwd_kernelINS_13Kernel_traitsI6__halffS2_fjLj1536ELj1ELj4ELj1ELj16ENS_18Kernel_traits_baseILj1536ES2_fS2_fjLj128EEEEEEEvNS_9FwdParamsE)
        /*0014*/ 	.short	0x0160
        /*0016*/ 	.short	0x0058


	//----- nvinfo : EIATTR_CBANK_PARAM_SIZE
	.align		4
.L_2915:
        /*0018*/ 	.byte	0x03, 0x19
        /*001a*/ 	.short	0x0058


	//----- nvinfo : EIATTR_KPARAM_INFO
	.align		4
        /*001c*/ 	.byte	0x04, 0x17
        /*001e*/ 	.short	(.L_2917 - .L_2916)
.L_2916:
        /*0020*/ 	.word	0x00000000
        /*0024*/ 	.short	0x0000
        /*0026*/ 	.short	0x0000
        /*0028*/ 	.byte	0x00, 0xf0, 0x61, 0x01


	//----- nvinfo : EIATTR_MAXREG_COUNT
	.align		4
.L_2917:
        /*002c*/ 	.byte	0x03, 0x1b
        /*002e*/ 	.short	0x00ff


	//----- nvinfo : EIATTR_MERCURY_ISA_VERSION
	.align		4
        /*0030*/ 	.byte	0x03, 0x5f
        /*0032*/ 	.short	0x0000


	//----- nvinfo : EIATTR_COOP_GROUP_MASK_REGIDS
	.align		4
        /*0034*/ 	.byte	0x04, 0x29
        /*0036*/ 	.short	(.L_2919 - .L_2918)


	//   ....[0]....
.L_2918:
        /*0038*/ 	.word	0xffffffff


	//   ....[1]....
        /*003c*/ 	.word	0xffffffff


	//   ....[2]....
        /*0040*/ 	.word	0xffffffff


	//   ....[3]....
        /*0044*/ 	.word	0xffffffff


	//   ....[4]....
        /*0048*/ 	.word	0xffffffff


	//   ....[5]....
        /*004c*/ 	.word	0xffffffff


	//   ....[6]....
        /*0050*/ 	.word	0xffffffff


	//   ....[7]....
        /*0054*/ 	.word	0xffffffff


	//   ....[8]....
        /*0058*/ 	.word	0xffffffff


	//   ....[9]....
        /*005c*/ 	.word	0xffffffff


	//   ....[10]....
        /*0060*/ 	.word	0xffffffff


	//   ....[11]....
        /*0064*/ 	.word	0xffffffff


	//   ....[12]....
        /*0068*/ 	.word	0xffffffff


	//   ....[13]....
        /*006c*/ 	.word	0xffffffff


	//   ....[14]....
        /*0070*/ 	.word	0xffffffff


	//   ....[15]....
        /*0074*/ 	.word	0xffffffff


	//   ....[16]....
        /*0078*/ 	.word	0xffffffff


	//   ....[17]....
        /*007c*/ 	.word	0xffffffff


	//   ....[18]....
        /*0080*/ 	.word	0xffffffff


	//   ....[19]....
        /*0084*/ 	.word	0xffffffff


	//----- nvinfo : EIATTR_COOP_GROUP_INSTR_OFFSETS
	.align		4
.L_2919:
        /*0088*/ 	.byte	0x04, 0x28
        /*008a*/ 	.short	(.L_2921 - .L_2920)


	//   ....[0]....
.L_2920:
        /*008c*/ 	.word	0x000007e0


	//   ....[1]....
        /*0090*/ 	.word	0x00000810


	//   ....[2]....
        /*0094*/ 	.word	0x00000830


	//   ....[3]....
        /*0098*/ 	.word	0x00000850


	//   ....[4]....
        /*009c*/ 	.word	0x00000870


	//   ....[5]....
        /*00a0*/ 	.word	0x00000ea0


	//   ....[6]....
        /*00a4*/ 	.word	0x00000ec0


	//   ....[7]....
        /*00a8*/ 	.word	0x00000ee0


	//   ....[8]....
        /*00ac*/ 	.word	0x00000f00


	//   ....[9]....
        /*00b0*/ 	.word	0x00000f20


	//   ....[10]....
        /*00b4*/ 	.word	0x00002520


	//   ....[11]....
        /*00b8*/ 	.word	0x00002580


	//   ....[12]....
        /*00bc*/ 	.word	0x000025e0


	//   ....[13]....
        /*00c0*/ 	.word	0x00002640


	//   ....[14]....
        /*00c4*/ 	.word	0x000026a0


	//   ....[15]....
        /*00c8*/ 	.word	0x00002d10


	//   ....[16]....
        /*00cc*/ 	.word	0x00002d70


	//   ....[17]....
        /*00d0*/ 	.word	0x00002dd0


	//   ....[18]....
        /*00d4*/ 	.word	0x00002e30


	//   ....[19]....
        /*00d8*/ 	.word	0x00002e90


	//----- nvinfo : EIATTR_EXIT_INSTR_OFFSETS
	.align		4
.L_2921:
        /*00dc*/ 	.byte	0x04, 0x1c
        /*00de*/ 	.short	(.L_2923 - .L_2922)


	//   ....[0]....
.L_2922:
        /*00e0*/ 	.word	0x00000060


	//   ....[1]....
        /*00e4*/ 	.word	0x000024d0


	//----- nvinfo : EIATTR_MAX_THREADS
	.align		4
.L_2923:
        /*00e8*/ 	.byte	0x04, 0x05
        /*00ea*/ 	.short	(.L_2925 - .L_2924)
.L_2924:
        /*00ec*/ 	.word	0x00000080
        /*00f0*/ 	.word	0x00000001
        /*00f4*/ 	.word	0x00000001


	//----- nvinfo : EIATTR_CRS_STACK_SIZE
	.align		4
.L_2925:
        /*00f8*/ 	.byte	0x04, 0x1e
        /*00fa*/ 	.short	(.L_2927 - .L_2926)
.L_2926:
        /*00fc*/ 	.word	0x00000000
.L_2927:


//--------------------- .nv.info._ZN10layer_norm13ln_fwd_kernelINS_13Kernel_traitsI6__halfS2_S2_fjLj1536ELj1ELj4ELj1ELj16ENS_18Kernel_traits_baseILj1536ES2_S2_S2_fjLj128EEEEEEEvNS_9FwdParamsE --------------------------
	.section	.nv.info._ZN10layer_norm13ln_fwd_kernelINS_13Kernel_traitsI6__halfS2_S2_fjLj1536ELj1ELj4ELj1ELj16ENS_18Kernel_traits_baseILj1536ES2_S2_S2_fjLj128EEEEEEEvNS_9FwdParamsE,"",@"SHT_CUDA_INFO"
	.sectionflags	@""
	.align	4


	//----- nvinfo : EIATTR_CUDA_API_VERSION
	.align		4
        /*0000*/ 	.byte	0x04, 0x37
        /*0002*/ 	.short	(.L_2929 - .L_2928)
.L_2928:
        /*0004*/ 	.word	0x00000082


	//----- nvinfo : EIATTR_SW2861232_WAR
	.align		4
.L_2929:
        /*0008*/ 	.byte	0x01, 0x35
	.zero		2


	//----- nvinfo : EIATTR_PARAM_CBANK
	.align		4
        /*000c*/ 	.byte	0x04, 0x0a
        /*000e*/ 	.short	(.L_2931 - .L_2930)
	.align		4
.L_2930:
        /*0010*/ 	.word	index@(.nv.constant0._ZN10layer_norm13ln_fwd_kernelINS_13Kernel_traitsI6__halfS2_S2_fjLj1536ELj1ELj4ELj1ELj16ENS_18Kernel_traits_baseILj1536ES2_S2_S2_fjLj128EEEEEEEvNS_9FwdParamsE)
        /*0014*/ 	.short	0x0160
        /*0016*/ 	.short	0x0058


	//----- nvinfo : EIATTR_CBANK_PARAM_SIZE
	.align		4
.L_2931:
        /*0018*/ 	.byte	0x03, 0x19
        /*001a*/ 	.short	0x0058


	//----- nvinfo : EIATTR_KPARAM_INFO
	.align		4
        /*001c*/ 	.byte	0x04, 0x17
        /*001e*/ 	.short	(.L_2933 - .L_2932)
.L_2932:
        /*0020*/ 	.word	0x00000000
        /*0024*/ 	.short	0x0000
        /*0026*/ 	.short	0x0000
        /*0028*/ 	.byte	0x00, 0xf0, 0x61, 0x01


	//----- nvinfo : EIATTR_MAXREG_COUNT
	.align		4
.L_2933:
        /*002c*/ 	.byte	0x03, 0x1b
        /*002e*/ 	.short	0x00ff


	//----- nvinfo : EIATTR_MERCURY_ISA_VERSION
	.align		4
        /*0030*/ 	.byte	0x03, 0x5f
        /*0032*/ 	.short	0x0000


	//----- nvinfo : EIATTR_COOP_GROUP_MASK_REGIDS
	.align		4
        /*0034*/ 	.byte	0x04, 0x29
        /*0036*/ 	.short	(.L_2935 - .L_2934)


	//   ....[0]....
.L_2934:
        /*0038*/ 	.word	0xffffffff


	//   ....[1]....
        /*003c*/ 	.word	0xffffffff


	//   ....[2]....
        /*0040*/ 	.word	0xffffffff


	//   ....[3]....
        /*0044*/ 	.word	0xffffffff


	//   ....[4]....
        /*0048*/ 	.word	0xffffffff


	//   ....[5]....
        /*004c*/ 	.word	0xffffffff


	//   ....[6]....
        /*0050*/ 	.word	0xffffffff


	//   ....[7]....
        /*0054*/ 	.word	0xffffffff


	//   ....[8]....
        /*0058*/ 	.word	0xffffffff


	//   ....[9]....
        /*005c*/ 	.word	0xffffffff


	//   ....[10]....
        /*0060*/ 	.word	0xffffffff


	//   ....[11]....
        /*0064*/ 	.word	0xffffffff


	//   ....[12]....
        /*0068*/ 	.word	0xffffffff


	//   ....[13]....
        /*006c*/ 	.word	0xffffffff


	//   ....[14]....
        /*0070*/ 	.word	0xffffffff


	//   ....[15]....
        /*0074*/ 	.word	0xffffffff


	//   ....[16]....
        /*0078*/ 	.word	0xffffffff


	//   ....[17]....
        /*007c*/ 	.word	0xffffffff


	//   ....[18]....
        /*0080*/ 	.word	0xffffffff


	//   ....[19]....
        /*0084*/ 	.word	0xffffffff


	//----- nvinfo : EIATTR_COOP_GROUP_INSTR_OFFSETS
	.align		4
.L_2935:
        /*0088*/ 	.byte	0x04, 0x28
        /*008a*/ 	.short	(.L_2937 - .L_2936)


	//   ....[0]....
.L_2936:
        /*008c*/ 	.word	0x00000900


	//   ....[1]....
        /*0090*/ 	.word	0x00000930


	//   ....[2]....
        /*0094*/ 	.word	0x00000950


	//   ....[3]....
        /*0098*/ 	.word	0x00000970


	//   ....[4]....
        /*009c*/ 	.word	0x00000990


	//   ....[5]....
        /*00a0*/ 	.word	0x00000fc0


	//   ....[6]....
        /*00a4*/ 	.word	0x00000fe0


	//   ....[7]....
        /*00a8*/ 	.word	0x00001000


	//   ....[8]....
        /*00ac*/ 	.word	0x00001020


	//   ....[9]....
        /*00b0*/ 	.word	0x00001040


	//   ....[10]....
        /*00b4*/ 	.word	0x00001880


	//   ....[11]....
        /*00b8*/ 	.word	0x000018e0


	//   ....[12]....
        /*00bc*/ 	.word	0x00001940


	//   ....[13]....
        /*00c0*/ 	.word	0x000019a0


	//   ....[14]....
        /*00c4*/ 	.word	0x00001a00


	//   ....[15]....
        /*00c8*/ 	.word	0x00002070


	//   ....[16]....
        /*00cc*/ 	.word	0x000020d0


	//   ....[17]....
        /*00d0*/ 	.word	0x00002130


	//   ....[18]....
        /*00d4*/ 	.word	0x00002190


	//   ....[19]....
        /*00d8*/ 	.word	0x000021f0


	//----- nvinfo : EIATTR_EXIT_INSTR_OFFSETS
	.align		4
.L_2937:
        /*00dc*/ 	.byte	0x04, 0x1c
        /*00de*/ 	.short	(.L_2939 - .L_2938)


	//   ....[0]....
.L_2938:
        /*00e0*/ 	.word	0x00000060


	//   ....[1]....
        /*00e4*/ 	.word	0x00001830


	//----- nvinfo : EIATTR_MAX_THREADS
	.align		4
.L_2939:
        /*00e8*/ 	.byte	0x04, 0x05
        /*00ea*/ 	.short	(.L_2941 - .L_2940)
.L_2940:
        /*00ec*/ 	.word	0x00000080
        /*00f0*/ 	.word	0x00000001
        /*00f4*/ 	.word	0x00000001


	//----- nvinfo : EIATTR_CRS_STACK_SIZE
	.align		4
.L_2941:
        /*00f8*/ 	.byte	0x04, 0x1e
        /*00fa*/ 	.short	(.L_2943 - .L_2942)
.L_2942:
        /*00fc*/ 	.word	0x00000000
.L_2943:


//--------------------- .nv.info._ZN10layer_norm13ln_fwd_kernelINS_13Kernel_traitsIffffjLj1536ELj1ELj4ELj1ELj16ENS_18Kernel_traits_baseILj1536EffffjLj128EEEEEEEvNS_9FwdParamsE --------------------------
	.section	.nv.info._ZN10layer_norm13ln_fwd_kernelINS_13Kernel_traitsIffffjLj1536ELj1ELj4ELj1ELj16ENS_18Kernel_traits_baseILj1536EffffjLj128EEEEEEEvNS_9FwdParamsE,"",@"SHT_CUDA_INFO"
	.sectionflags	@""
	.align	4


	//----- nvinfo : EIATTR_CUDA_API_VERSION
	.align		4
        /*0000*/ 	.byte	0x04, 0x37
        /*0002*/ 	.short	(.L_2945 - .L_2944)
.L_2944:
        /*0004*/ 	.word	0x00000082


	//----- nvinfo : EIATTR_SW2861232_WAR
	.align		4
.L_2945:
        /*0008*/ 	.byte	0x01, 0x35
	.zero		2


	//----- nvinfo : EIATTR_PARAM_CBANK
	.align		4
        /*000c*/ 	.byte	0x04, 0x0a
        /*000e*/ 	.short	(.L_2947 - .L_2946)
	.align		4
.L_2946:
        /*0010*/ 	.word	index@(.nv.constant0._ZN10layer_norm13ln_fwd_kernelINS_13Kernel_traitsIffffjLj1536ELj1ELj4ELj1ELj16ENS_18Kernel_traits_baseILj1536EffffjLj128EEEEEEEvNS_9FwdParamsE)
        /*0014*/ 	.short	0x0160
        /*0016*/ 	.short	0x0058


	//----- nvinfo : EIATTR_CBANK_PARAM_SIZE
	.align		4
.L_2947:
        /*0018*/ 	.byte	0x03, 0x19
        /*001a*/ 	.short	0x0058


	//----- nvinfo : EIATTR_KPARAM_INFO
	.align		4
        /*001c*/ 	.byte	0x04, 0x17
        /*001e*/ 	.short	(.L_2949 - .L_2948)
.L_2948:
        /*0020*/ 	.word	0x00000000
        /*0024*/ 	.short	0x0000
        /*0026*/ 	.short	0x0000
        /*0028*/ 	.byte	0x00, 0xf0, 0x61, 0x01


	//----- nvinfo : EIATTR_MAXREG_COUNT
	.align		4
.L_2949:
        /*002c*/ 	.byte	0x03, 0x1b
        /*002e*/ 	.short	0x00ff


	//----- nvinfo : EIATTR_MERCURY_ISA_VERSION
	.align		4
        /*0030*/ 	.byte	0x03, 0x5f
        /*0032*/ 	.short	0x0000


	//----- nvinfo : EIATTR_COOP_GROUP_MASK_REGIDS
	.align		4
        /*0034*/ 	.byte	0x04, 0x29
        /*0036*/ 	.short	(.L_2951 - .L_2950)


	//   ....[0]....
.L_2950:
        /*0038*/ 	.word	0xffffffff


	//   ....[1]....
        /*003c*/ 	.word	0xffffffff


	//   ....[2]....
        /*0040*/ 	.word	0xffffffff


	//   ....[3]....
        /*0044*/ 	.word	0xffffffff


	//   ....[4]....
        /*0048*/ 	.word	0xffffffff


	//   ....[5]....
        /*004c*/ 	.word	0xffffffff


	//   ....[6]....
        /*0050*/ 	.word	0xffffffff


	//   ....[7]....
        /*0054*/ 	.word	0xffffffff


	//   ....[8]....
        /*0058*/ 	.word	0xffffffff


	//   ....[9]....
        /*005c*/ 	.word	0xffffffff


	//   ....[10]....
        /*0060*/ 	.word	0xffffffff


	//   ....[11]....
        /*0064*/ 	.word	0xffffffff


	//   ....[12]....
        /*0068*/ 	.word	0xffffffff


	//   ....[13]....
        /*006c*/ 	.word	0xffffffff


	//   ....[14]....
        /*0070*/ 	.word	0xffffffff


	//   ....[15]....
        /*0074*/ 	.word	0xffffffff


	//   ....[16]....
        /*0078*/ 	.word	0xffffffff


	//   ....[17]....
        /*007c*/ 	.word	0xffffffff


	//   ....[18]....
        /*0080*/ 	.word	0xffffffff


	//   ....[19]....
        /*0084*/ 	.word	0xffffffff


	//----- nvinfo : EIATTR_COOP_GROUP_INSTR_OFFSETS
	.align		4
.L_2951:
        /*0088*/ 	.byte	0x04, 0x28
        /*008a*/ 	.short	(.L_2953 - .L_2952)


	//   ....[0]....
.L_2952:
        /*008c*/ 	.word	0x000007e0


	//   ....[1]....
        /*0090*/ 	.word	0x00000810


	//   ....[2]....
        /*0094*/ 	.word	0x00000830


	//   ....[3]....
        /*0098*/ 	.word	0x00000850


	//   ....[4]....
        /*009c*/ 	.word	0x00000870


	//   ....[5]....
        /*00a0*/ 	.word	0x00000ea0


	//   ....[6]....
        /*00a4*/ 	.word	0x00000ec0


	//   ....[7]....
        /*00a8*/ 	.word	0x00000ee0


	//   ....[8]....
        /*00ac*/ 	.word	0x00000f00


	//   ....[9]....
        /*00b0*/ 	.word	0x00000f20


	//   ....[10]....
        /*00b4*/ 	.word	0x00001840


	//   ....[11]....
        /*00b8*/ 	.word	0x000018a0


	//   ....[12]....
        /*00bc*/ 	.word	0x00001900


	//   ....[13]....
        /*00c0*/ 	.word	0x00001960


	//   ....[14]....
        /*00c4*/ 	.word	0x000019c0


	//   ....[15]....
        /*00c8*/ 	.word	0x00002030


	//   ....[16]....
        /*00cc*/ 	.word	0x00002090


	//   ....[17]....
        /*00d0*/ 	.word	0x000020f0


	//   ....[18]....
        /*00d4*/ 	.word	0x00002150


	//   ....[19]....
        /*00d8*/ 	.word	0x000021b0


	//----- nvinfo : EIATTR_EXIT_INSTR_OFFSETS
	.align		4
.L_2953:
        /*00dc*/ 	.byte	0x04, 0x1c
        /*00de*/ 	.short	(.L_2955 - .L_2954)


	//   ....[0]....
.L_2954:
        /*00e0*/ 	.word	0x00000060


	//   ....[1]....
        /*00e4*/ 	.word	0x000017f0


	//----- nvinfo : EIATTR_MAX_THREADS
	.align		4
.L_2955:
        /*00e8*/ 	.byte	0x04, 0x05
        /*00ea*/ 	.short	(.L_2957 - .L_2956)
.L_2956:
        /*00ec*/ 	.word	0x00000080
        /*00f0*/ 	.word	0x00000001
        /*00f4*/ 	.word	0x00000001


	//----- nvinfo : EIATTR_CRS_STACK_SIZE
	.align		4
.L_2957:
        /*00f8*/ 	.byte	0x04, 0x1e
        /*00fa*/ 	.short	(.L_2959 - .L_2958)
.L_2958:
        /*00fc*/ 	.word	0x00000000
.L_2959:


//--------------------- .nv.info._ZN10layer_norm13ln_fwd_kernelINS_13Kernel_traitsI13__nv_bfloat16fS2_fjLj1024ELj1ELj4ELj1ELj16ENS_18Kernel_traits_baseILj1024ES2_fS2_fjLj128EEEEEEEvNS_9FwdParamsE --------------------------
	.section	.nv.info._ZN10layer_norm13ln_fwd_kernelINS_13Kernel_traitsI13__nv_bfloat16fS2_fjLj1024ELj1ELj4ELj1ELj16ENS_18Kernel_traits_baseILj1024ES2_fS2_fjLj128EEEEEEEvNS_9FwdParamsE,"",@"SHT_CUDA_INFO"
	.sectionflags	@""
	.align	4


	//----- nvinfo : EIATTR_CUDA_API_VERSION
	.align		4
        /*0000*/ 	.byte	0x04, 0x37
        /*0002*/ 	.short	(.L_2961 - .L_2960)
.L_2960:
        /*0004*/ 	.word	0x00000082


	//----- nvinfo : EIATTR_SW2861232_WAR
	.align		4
.L_2961:
        /*0008*/ 	.byte	0x01, 0x35
	.zero		2


	//----- nvinfo : EIATTR_PARAM_CBANK
	.align		4
        /*000c*/ 	.byte	0x04, 0x0a
        /*000e*/ 	.short	(.L_2963 - .L_2962)
	.align		4
.L_2962:
        /*0010*/ 	.word	index@(.nv.constant0._ZN10layer_norm13ln_fwd_kernelINS_13Kernel_traitsI13__nv_bfloat16fS2_fjLj1024ELj1ELj4ELj1ELj16ENS_18Kernel_traits_baseILj1024ES2_fS2_fjLj128EEEEEEEvNS_9FwdParamsE)
        /*0014*/ 	.short	0x0160
        /*0016*/ 	.short	0x0058


	//----- nvinfo : EIATTR_CBANK_PARAM_SIZE
	.align		4
.L_2963:
        /*0018*/ 	.byte	0x03, 0x19
        /*001a*/ 	.short	0x0058


	//----- nvinfo : EIATTR_KPARAM_INFO
	.align		4
        /*001c*/ 	.byte	0x04, 0x17
        /*001e*/ 	.short	(.L_2965 - .L_2964)
.L_2964:
        /*0020*/ 	.word	0x00000000
        /*0024*/ 	.short	0x0000
        /*0026*/ 	.short	0x0000
        /*0028*/ 	.byte	0x00, 0xf0, 0x61, 0x01


	//----- nvinfo : EIATTR_MAXREG_COUNT
	.align		4
.L_2965:
        /*002c*/ 	.byte	0x03, 0x1b
        /*002e*/ 	.short	0x00ff


	//----- nvinfo : EIATTR_MERCURY_ISA_VERSION
	.align		4
        /*0030*/ 	.byte	0x03, 0x5f
        /*0032*/ 	.short	0x0000


	//----- nvinfo : EIATTR_COOP_GROUP_MASK_REGIDS
	.align		4
        /*0034*/ 	.byte	0x04, 0x29
        /*0036*/ 	.short	(.L_2967 - .L_2966)


	//   ....[0]....
.L_2966:
        /*0038*/ 	.word	0xffffffff


	//   ....[1]....
        /*003c*/ 	.word	0xffffffff


	//   ....[2]....
        /*0040*/ 	.word	0xffffffff


	//   ....[3]....
        /*0044*/ 	.word	0xffffffff


	//   ....[4]....
        /*0048*/ 	.word	0xffffffff


	//   ....[5]....
        /*004c*/ 	.word	0xffffffff


	//   ....[6]....
        /*0050*/ 	.word	0xffffffff


	//   ....[7]....
        /*0054*/ 	.word	0xffffffff


	//   ....[8]....
        /*0058*/ 	.word	0xffffffff


	//   ....[9]....
        /*005c*/ 	.word	0xffffffff


	//   ....[10]....
        /*0060*/ 	.word	0xffffffff


	//   ....[11]....
        /*0064*/ 	.word	0xffffffff


	//   ....[12]....
        /*0068*/ 	.word	0xffffffff


	//   ....[13]....
        /*006c*/ 	.word	0xffffffff


	//   ....[14]....
        /*0070*/ 	.word	0xffffffff


	//   ....[15]....
        /*0074*/ 	.word	0xffffffff


	//   ....[16]....
        /*0078*/ 	.word	0xffffffff


	//   ....[17]....
        /*007c*/ 	.word	0xffffffff


	//   ....[18]....
        /*0080*/ 	.word	0xffffffff


	//   ....[19]....
        /*0084*/ 	.word	0xffffffff


	//----- nvinfo : EIATTR_COOP_GROUP_INSTR_OFFSETS
	.align		4
.L_2967:
        /*0088*/ 	.byte	0x04, 0x28
        /*008a*/ 	.short	(.L_2969 - .L_2968)


	//   ....[0]....
.L_2968:
        /*008c*/ 	.word	0x000005a0


	//   ....[1]....
        /*0090*/ 	.word	0x000005d0


	//   ....[2]....
        /*0094*/ 	.word	0x000005f0


	//   ....[3]....
        /*0098*/ 	.word	0x00000610


	//   ....[4]....
        /*009c*/ 	.word	0x00000630


	//   ....[5]....
        /*00a0*/ 	.word	0x00000a60


	//   ....[6]....
        /*00a4*/ 	.word	0x00000a80


	//   ....[7]....
        /*00a8*/ 	.word	0x00000aa0


	//   ....[8]....
        /*00ac*/ 	.word	0x00000ac0


	//   ....[9]....
        /*00b0*/ 	.word	0x00000ae0


	//   ....[10]....
        /*00b4*/ 	.word	0x00001bf0


	//   ....[11]....
        /*00b8*/ 	.word	0x00001c50


	//   ....[12]....
        /*00bc*/ 	.word	0x00001cb0


	//   ....[13]....
        /*00c0*/ 	.word	0x00001d10


	//   ....[14]....
        /*00c4*/ 	.word	0x00001d70


	//   ....[15]....
        /*00c8*/ 	.word	0x000021e0


	//   ....[16]....
        /*00cc*/ 	.word	0x00002240


	//   ....[17]....
        /*00d0*/ 	.word	0x000022a0


	//   ....[18]....
        /*00d4*/ 	.word	0x00002300


	//   ....[19]....
        /*00d8*/ 	.word	0x00002360


	//----- nvinfo : EIATTR_EXIT_INSTR_OFFSETS
	.align		4
.L_2969:
        /*00dc*/ 	.byte	0x04, 0x1c
        /*00de*/ 	.short	(.L_2971 - .L_2970)


	//   ....[0]....
.L_2970:
        /*00e0*/ 	.word	0x00000060


	//   ....[1]....
        /*00e4*/ 	.word	0x00001ba0


	//----- nvinfo : EIATTR_MAX_THREADS
	.align		4
.L_2971:
        /*00e8*/ 	.byte	0x04, 0x05
        /*00ea*/ 	.short	(.L_2973 - .L_2972)
.L_2972:
        /*00ec*/ 	.word	0x00000080
        /*00f0*/ 	.word	0x00000001
        /*00f4*/ 	.word	0x00000001


	//----- nvinfo : EIATTR_CRS_STACK_SIZE
	.align		4
.L_2973:
        /*00f8*/ 	.byte	0x04, 0x1e
        /*00fa*/ 	.short	(.L_2975 - .L_2974)
.L_2974:
        /*00fc*/ 	.word	0x00000000
.L_2975:


//--------------------- .nv.info._ZN10layer_norm13ln_fwd_kernelINS_13Kernel_traitsI13__nv_bfloat16S2_S2_fjLj1024ELj1ELj4ELj1ELj16ENS_18Kernel_traits_baseILj1024ES2_S2_S2_fjLj128EEEEEEEvNS_9FwdParamsE --------------------------
	.section	.nv.info._ZN10layer_norm13ln_fwd_kernelINS_13Kernel_traitsI13__nv_bfloat16S2_S2_fjLj1024ELj1ELj4ELj1ELj16ENS_18Kernel_traits_baseILj1024ES2_S2_S2_fjLj128EEEEEEEvNS_9FwdParamsE,"",@"SHT_CUDA_INFO"
	.sectionflags	@""
	.align	4


	//----- nvinfo : EIATTR_CUDA_API_VERSION
	.align		4
        /*0000*/ 	.byte	0x04, 0x37
        /*0002*/ 	.short	(.L_2977 - .L_2976)
.L_2976:
        /*0004*/ 	.word	0x00000082


	//----- nvinfo : EIATTR_SW2861232_WAR
	.align		4
.L_2977:
        /*0008*/ 	.byte	0x01, 0x35
	.zero		2


	//----- nvinfo : EIATTR_PARAM_CBANK
	.align		4
        /*000c*/ 	.byte	0x04, 0x0a
        /*000e*/ 	.short	(.L_2979 - .L_2978)
	.align		4
.L_2978:
        /*0010*/ 	.word	index@(.nv.constant0._ZN10layer_norm13ln_fwd_kernelINS_13Kernel_traitsI13__nv_bfloat16S2_S2_fjLj1024ELj1ELj4ELj1ELj16ENS_18Kernel_traits_baseILj1024ES2_S2_S2_fjLj128EEEEEEEvNS_9FwdParamsE)
        /*0014*/ 	.short	0x0160
        /*0016*/ 	.short	0x0058


	//----- nvinfo : EIATTR_CBANK_PARAM_SIZE
	.align		4
.L_2979:
        /*0018*/ 	.byte	0x03, 0x19
        /*001a*/ 	.short	0x0058


	//----- nvinfo : EIATTR_KPARAM_INFO
	.align		4
        /*001c*/ 	.byte	0x04, 0x17
        /*001e*/ 	.short	(.L_2981 - .L_2980)
.L_2980:
        /*0020*/ 	.word	0x00000000
        /*0024*/ 	.short	0x0000
        /*0026*/ 	.short	0x0000
        /*0028*/ 	.byte	0x00, 0xf0, 0x61, 0x01


	//----- nvinfo : EIATTR_MAXREG_COUNT
	.align		4
.L_2981:
        /*002c*/ 	.byte	0x03, 0x1b
        /*002e*/ 	.short	0x00ff


	//----- nvinfo : EIATTR_MERCURY_ISA_VERSION
	.align		4
        /*0030*/ 	.byte	0x03, 0x5f
        /*0032*/ 	.short	0x0000


	//----- nvinfo : EIATTR_COOP_GROUP_MASK_REGIDS
	.align		4
        /*0034*/ 	.byte	0x04, 0x29
        /*0036*/ 	.short	(.L_2983 - .L_2982)


	//   ....[0]....
.L_2982:
        /*0038*/ 	.word	0xffffffff


	//   ....[1]....
        /*003c*/ 	.word	0xffffffff


	//   ....[2]....
        /*0040*/ 	.word	0xffffffff


	//   ....[3]....
        /*0044*/ 	.word	0xffffffff


	//   ....[4]....
        /*0048*/ 	.word	0xffffffff


	//   ....[5]....
        /*004c*/ 	.word	0xffffffff


	//   ....[6]....
        /*0050*/ 	.word	0xffffffff


	//   ....[7]....
        /*0054*/ 	.word	0xffffffff


	//   ....[8]....
        /*0058*/ 	.word	0xffffffff


	//   ....[9]....
        /*005c*/ 	.word	0xffffffff


	//   ....[10]....
        /*0060*/ 	.word	0xffffffff


	//   ....[11]....
        /*0064*/ 	.word	0xffffffff


	//   ....[12]....
        /*0068*/ 	.word	0xffffffff


	//   ....[13]....
        /*006c*/ 	.word	0xffffffff


	//   ....[14]....
        /*0070*/ 	.word	0xffffffff


	//   ....[15]....
        /*0074*/ 	.word	0xffffffff


	//   ....[16]....
        /*0078*/ 	.word	0xffffffff


	//   ....[17]....
        /*007c*/ 	.word	0xffffffff


	//   ....[18]....
        /*0080*/ 	.word	0xffffffff


	//   ....[19]....
        /*0084*/ 	.word	0xffffffff


	//----- nvinfo : EIATTR_COOP_GROUP_INSTR_OFFSETS
	.align		4
.L_2983:
        /*0088*/ 	.byte	0x04, 0x28
        /*008a*/ 	.short	(.L_2985 - .L_2984)


	//   ....[0]....
.L_2984:
        /*008c*/ 	.word	0x00000670


	//   ....[1]....
        /*0090*/ 	.word	0x000006a0


	//   ....[2]....
        /*0094*/ 	.word	0x000006c0


	//   ....[3]....
        /*0098*/ 	.word	0x000006e0


	//   ....[4]....
        /*009c*/ 	.word	0x00000700


	//   ....[5]....
        /*00a0*/ 	.word	0x00000b30


	//   ....[6]....
        /*00a4*/ 	.word	0x00000b50


	//   ....[7]....
        /*00a8*/ 	.word	0x00000b70


	//   ....[8]....
        /*00ac*/ 	.word	0x00000b90


	//   ....[9]....
        /*00b0*/ 	.word	0x00000bb0


	//   ....[10]....
        /*00b4*/ 	.word	0x000014e0


	//   ....[11]....
        /*00b8*/ 	.word	0x00001540


	//   ....[12]....
        /*00bc*/ 	.word	0x000015a0


	//   ....[13]....
        /*00c0*/ 	.word	0x00001600


	//   ....[14]....
        /*00c4*/ 	.word	0x00001660


	//   ....[15]....
        /*00c8*/ 	.word	0x00001ad0


	//   ....[16]....
        /*00cc*/ 	.word	0x00001b30


	//   ....[17]....
        /*00d0*/ 	.word	0x00001b90


	//   ....[18]....
        /*00d4*/ 	.word	0x00001bf0


	//   ....[19]....
        /*00d8*/ 	.word	0x00001c50


	//----- nvinfo : EIATTR_EXIT_INSTR_OFFSETS
	.align		4
.L_2985:
        /*00dc*/ 	.byte	0x04, 0x1c
        /*00de*/ 	.short	(.L_2987 - .L_2986)


	//   ....[0]....
.L_2986:
        /*00e0*/ 	.word	0x00000060


	//   ....[1]....
        /*00e4*/ 	.word	0x00001490


	//----- nvinfo : EIATTR_MAX_THREADS
	.align		4
.L_2987:
        /*00e8*/ 	.byte	0x04, 0x05
        /*00ea*/ 	.short	(.L_2989 - .L_2988)
.L_2988:
        /*00ec*/ 	.word	0x00000080
        /*00f0*/ 	.word	0x00000001
        /*00f4*/ 	.word	0x00000001


	//----- nvinfo : EIATTR_CRS_STACK_SIZE
	.align		4
.L_2989:
        /*00f8*/ 	.byte	0x04, 0x1e
        /*00fa*/ 	.short	(.L_2991 - .L_2990)
.L_2990:
        /*00fc*/ 	.word	0x00000000
.L_2991:


//--------------------- .nv.info._ZN10layer_norm13ln_fwd_kernelINS_13Kernel_traitsI6__halffS2_fjLj1024ELj1ELj4ELj1ELj16ENS_18Kernel_traits_baseILj1024ES2_fS2_fjLj128EEEEEEEvNS_9FwdParamsE --------------------------
	.section	.nv.info._ZN10layer_norm13ln_fwd_kernelINS_13Kernel_traitsI6__halffS2_fjLj1024ELj1ELj4ELj1ELj16ENS_18Kernel_traits_baseILj1024ES2_fS2_fjLj128EEEEEEEvNS_9FwdParamsE,"",@"SHT_CUDA_INFO"
	.sectionflags	@""
	.align	4


	//----- nvinfo : EIATTR_CUDA_API_VERSION
	.align		4
        /*0000*/ 	.byte	0x04, 0x37
        /*0002*/ 	.short	(.L_2993 - .L_2992)
.L_2992:
        /*0004*/ 	.word	0x00000082


	//----- nvinfo : EIATTR_SW2861232_WAR
	.align		4
.L_2993:
        /*0008*/ 	.byte	0x01, 0x35
	.zero		2


	//----- nvinfo : EIATTR_PARAM_CBANK
	.align		4
        /*000c*/ 	.byte	0x04, 0x0a
        /*000e*/ 	.short	(.L_2995 - .L_2994)
	.align		4
.L_2994:
        /*0010*/ 	.word	index@(.nv.constant0._ZN10layer_norm13ln_fwd_kernelINS_13Kernel_traitsI6__halffS2_fjLj1024ELj1ELj4ELj1ELj16ENS_18Kernel_traits_baseILj1024ES2_fS2_fjLj128EEEEEEEvNS_9FwdParamsE)
        /*0014*/ 	.short	0x0160
        /*0016*/ 	.short	0x0058


	//----- nvinfo : EIATTR_CBANK_PARAM_SIZE
	.align		4
.L_2995:
        /*0018*/ 	.byte	0x03, 0x19
        /*001a*/ 	.short	0x0058


	//----- nvinfo : EIATTR_KPARAM_INFO
	.align		4
        /*001c*/ 	.byte	0x04, 0x17
        /*001e*/ 	.short	(.L_2997 - .L_2996)
.L_2996:
        /*0020*/ 	.word	0x00000000
        /*0024*/ 	.short	0x0000
        /*0026*/ 	.short	0x0000
        /*0028*/ 	.byte	0x00, 0xf0, 0x61, 0x01


	//----- nvinfo : EIATTR_MAXREG_COUNT
	.align		4
.L_2997:
        /*002c*/ 	.byte	0x03, 0x1b
        /*002e*/ 	.short	0x00ff


	//----- nvinfo : EIATTR_MERCURY_ISA_VERSION
	.align		4
        /*0030*/ 	.byte	0x03, 0x5f
        /*0032*/ 	.short	0x0000


	//----- nvinfo : EIATTR_COOP_GROUP_MASK_REGIDS
	.align		4
        /*0034*/ 	.byte	0x04, 0x29
        /*0036*/ 	.short	(.L_2999 - .L_2998)


	//   ....[0]....
.L_2998:
        /*0038*/ 	.word	0xffffffff


	//   ....[1]....
        /*003c*/ 	.word	0xffffffff


	//   ....[2]....
        /*0040*/ 	.word	0xffffffff


	//   ....[3]....
        /*0044*/ 	.word	0xffffffff


	//   ....[4]....
        /*0048*/ 	.word	0xffffffff


	//   ....[5]....
        /*004c*/ 	.word	0xffffffff


	//   ....[6]....
        /*0050*/ 	.word	0xffffffff


	//   ....[7]....
        /*0054*/ 	.word	0xffffffff


	//   ....[8]....
        /*0058*/ 	.word	0xffffffff


	//   ....[9]....
        /*005c*/ 	.word	0xffffffff


	//   ....[10]....
        /*0060*/ 	.word	0xffffffff


	//   ....[11]....
        /*0064*/ 	.word	0xffffffff


	//   ....[12]....
        /*0068*/ 	.word	0xffffffff


	//   ....[13]....
        /*006c*/ 	.word	0xffffffff


	//   ....[14]....
        /*0070*/ 	.word	0xffffffff


	//   ....[15]....
        /*0074*/ 	.word	0xffffffff


	//   ....[16]....
        /*0078*/ 	.word	0xffffffff


	//   ....[17]....
        /*007c*/ 	.word	0xffffffff


	//   ....[18]....
        /*0080*/ 	.word	0xffffffff


	//   ....[19]....
        /*0084*/ 	.word	0xffffffff


	//----- nvinfo : EIATTR_COOP_GROUP_INSTR_OFFSETS
	.align		4
.L_2999:
        /*0088*/ 	.byte	0x04, 0x28
        /*008a*/ 	.short	(.L_3001 - .L_3000)


	//   ....[0]....
.L_3000:
        /*008c*/ 	.word	0x000005a0


	//   ....[1]....
        /*0090*/ 	.word	0x000005d0


	//   ....[2]....
        /*0094*/ 	.word	0x000005f0


	//   ....[3]....
        /*0098*/ 	.word	0x00000610


	//   ....[4]....
        /*009c*/ 	.word	0x00000630


	//   ....[5]....
        /*00a0*/ 	.word	0x00000a60


	//   ....[6]....
        /*00a4*/ 	.word	0x00000a80


	//   ....[7]....
        /*00a8*/ 	.word	0x00000aa0


	//   ....[8]....
        /*00ac*/ 	.word	0x00000ac0


	//   ....[9]....
        /*00b0*/ 	.word	0x00000ae0


	//   ....[10]....
        /*00b4*/ 	.word	0x000019f0


	//   ....[11]....
        /*00b8*/ 	.word	0x00001a50


	//   ....[12]....
        /*00bc*/ 	.word	0x00001ab0


	//   ....[13]....
        /*00c0*/ 	.word	0x00001b10


	//   ....[14]....
        /*00c4*/ 	.word	0x00001b70


	//   ....[15]....
        /*00c8*/ 	.word	0x00001fe0


	//   ....[16]....
        /*00cc*/ 	.word	0x00002040


	//   ....[17]....
        /*00d0*/ 	.word	0x000020a0


	//   ....[18]....
        /*00d4*/ 	.word	0x00002100


	//   ....[19]....
        /*00d8*/ 	.word	0x00002160


	//----- nvinfo : EIATTR_EXIT_INSTR_OFFSETS
	.align		4
.L_3001:
        /*00dc*/ 	.byte	0x04, 0x1c
        /*00de*/ 	.short	(.L_3003 - .L_3002)


	//   ....[0]....
.L_3002:
        /*00e0*/ 	.word	0x00000060


	//   ....[1]....
        /*00e4*/ 	.word	0x000019a0


	//----- nvinfo : EIATTR_MAX_THREADS
	.align		4
.L_3003:
        /*00e8*/ 	.byte	0x04, 0x05
        /*00ea*/ 	.short	(.L_3005 - .L_3004)
.L_3004:
        /*00ec*/ 	.word	0x00000080
        /*00f0*/ 	.word	0x00000001
        /*00f4*/ 	.word	0x00000001


	//----- nvinfo : EIATTR_CRS_STACK_SIZE
	.align		4
.L_3005:
        /*00f8*/ 	.byte	0x04, 0x1e
        /*00fa*/ 	.short	(.L_3007 - .L_3006)
.L_3006:
        /*00fc*/ 	.word	0x00000000
.L_3007:


//--------------------- .nv.info._ZN10layer_norm13ln_fwd_kernelINS_13Kernel_traitsI6__halfS2_S2_fjLj1024ELj1ELj4ELj1ELj16ENS_18Kernel_traits_baseILj1024ES2_S2_S2_fjLj128EEEEEEEvNS_9FwdParamsE --------------------------
	.section	.nv.info._ZN10layer_norm13ln_fwd_kernelINS_13Kernel_traitsI6__halfS2_S2_fjLj1024ELj1ELj4ELj1ELj16ENS_18Kernel_traits_baseILj1024ES2_S2_S2_fjLj128EEEEEEEvNS_9FwdParamsE,"",@"SHT_CUDA_INFO"
	.sectionflags	@""
	.align	4


	//----- nvinfo : EIATTR_CUDA_API_VERSION
	.align		4
        /*0000*/ 	.byte	0x04, 0x37
        /*0002*/ 	.short	(.L_3009 - .L_3008)
.L_3008:
        /*0004*/ 	.word	0x00000082


	//----- nvinfo : EIATTR_SW2861232_WAR
	.align		4
.L_3009:
        /*0008*/ 	.byte	0x01, 0x35
	.zero		2


	//----- nvinfo : EIATTR_PARAM_CBANK
	.align		4
        /*000c*/ 	.byte	0x04, 0x0a
        /*000e*/ 	.short	(.L_3011 - .L_3010)
	.align		4
.L_3010:
        /*0010*/ 	.word	index@(.nv.constant0._ZN10layer_norm13ln_fwd_kernelINS_13Kernel_traitsI6__halfS2_S2_fjLj1024ELj1ELj4ELj1ELj16ENS_18Kernel_traits_baseILj1024ES2_S2_S2_fjLj128EEEEEEEvNS_9FwdParamsE)
        /*0014*/ 	.short	0x0160
        /*0016*/ 	.short	0x0058


	//----- nvinfo : EIATTR_CBANK_PARAM_SIZE
	.align		4
.L_3011:
        /*0018*/ 	.byte	0x03, 0x19
        /*001a*/ 	.short	0x0058


	//----- nvinfo : EIATTR_KPARAM_INFO
	.align		4
        /*001c*/ 	.byte	0x04, 0x17
        /*001e*/ 	.short	(.L_3013 - .L_3012)
.L_3012:
        /*0020*/ 	.word	0x00000000
        /*0024*/ 	.short	0x0000
        /*0026*/ 	.short	0x0000
        /*0028*/ 	.byte	0x00, 0xf0, 0x61, 0x01


	//----- nvinfo : EIATTR_MAXREG_COUNT
	.align		4
.L_3013:
        /*002c*/ 	.byte	0x03, 0x1b
        /*002e*/ 	.short	0x00ff


	//----- nvinfo : EIATTR_MERCURY_ISA_VERSION
	.align		4
        /*0030*/ 	.byte	0x03, 0x5f
        /*0032*/ 	.short	0x0000


	//----- nvinfo : EIATTR_COOP_GROUP_MASK_REGIDS
	.align		4
        /*0034*/ 	.byte	0x04, 0x29
        /*0036*/ 	.short	(.L_3015 - .L_3014)


	//   ....[0]....
.L_3014:
        /*0038*/ 	.word	0xffffffff


	//   ....[1]....
        /*003c*/ 	.word	0xffffffff


	//   ....[2]....
        /*0040*/ 	.word	0xffffffff


	//   ....[3]....
        /*0044*/ 	.word	0xffffffff


	//   ....[4]....
        /*0048*/ 	.word	0xffffffff


	//   ....[5]....
        /*004c*/ 	.word	0xffffffff


	//   ....[6]....
        /*0050*/ 	.word	0xffffffff


	//   ....[7]....
        /*0054*/ 	.word	0xffffffff


	//   ....[8]....
        /*0058*/ 	.word	0xffffffff


	//   ....[9]....
        /*005c*/ 	.word	0xffffffff


	//   ....[10]....
        /*0060*/ 	.word	0xffffffff


	//   ....[11]....
        /*0064*/ 	.word	0xffffffff


	//   ....[12]....
        /*0068*/ 	.word	0xffffffff


	//   ....[13]....
        /*006c*/ 	.word	0xffffffff


	//   ....[14]....
        /*0070*/ 	.word	0xffffffff


	//   ....[15]....
        /*0074*/ 	.word	0xffffffff


	//   ....[16]....
        /*0078*/ 	.word	0xffffffff


	//   ....[17]....
        /*007c*/ 	.word	0xffffffff


	//   ....[18]....
        /*0080*/ 	.word	0xffffffff


	//   ....[19]....
        /*0084*/ 	.word	0xffffffff


	//----- nvinfo : EIATTR_COOP_GROUP_INSTR_OFFSETS
	.align		4
.L_3015:
        /*0088*/ 	.byte	0x04, 0x28
        /*008a*/ 	.short	(.L_3017 - .L_3016)


	//   ....[0]....
.L_3016:
        /*008c*/ 	.word	0x00000670


	//   ....[1]....
        /*0090*/ 	.word	0x000006a0


	//   ....[2]....
        /*0094*/ 	.word	0x000006c0


	//   ....[3]....
        /*0098*/ 	.word	0x000006e0


	//   ....[4]....
        /*009c*/ 	.word	0x00000700


	//   ....[5]....
        /*00a0*/ 	.word	0x00000b30


	//   ....[6]....
        /*00a4*/ 	.word	0x00000b50


	//   ....[7]....
        /*00a8*/ 	.word	0x00000b70


	//   ....[8]....
        /*00ac*/ 	.word	0x00000b90


	//   ....[9]....
        /*00b0*/ 	.word	0x00000bb0


	//   ....[10]....
        /*00b4*/ 	.word	0x000011e0


	//   ....[11]....
        /*00b8*/ 	.word	0x00001240


	//   ....[12]....
        /*00bc*/ 	.word	0x000012a0


	//   ....[13]....
        /*00c0*/ 	.word	0x00001300


	//   ....[14]....
        /*00c4*/ 	.word	0x00001360


	//   ....[15]....
        /*00c8*/ 	.word	0x000017d0


	//   ....[16]....
        /*00cc*/ 	.word	0x00001830


	//   ....[17]....
        /*00d0*/ 	.word	0x00001890


	//   ....[18]....
        /*00d4*/ 	.word	0x000018f0


	//   ....[19]....
        /*00d8*/ 	.word	0x00001950


	//----- nvinfo : EIATTR_EXIT_INSTR_OFFSETS
	.align		4
.L_3017:
        /*00dc*/ 	.byte	0x04, 0x1c
        /*00de*/ 	.short	(.L_3019 - .L_3018)


	//   ....[0]....
.L_3018:
        /*00e0*/ 	.word	0x00000060


	//   ....[1]....
        /*00e4*/ 	.word	0x00001190


	//----- nvinfo : EIATTR_MAX_THREADS
	.align		4
.L_3019:
        /*00e8*/ 	.byte	0x04, 0x05
        /*00ea*/ 	.short	(.L_3021 - .L_3020)
.L_3020:
        /*00ec*/ 	.word	0x00000080
        /*00f0*/ 	.word	0x00000001
        /*00f4*/ 	.word	0x00000001


	//----- nvinfo : EIATTR_CRS_STACK_SIZE
	.align		4
.L_3021:
        /*00f8*/ 	.byte	0x04, 0x1e
        /*00fa*/ 	.short	(.L_3023 - .L_3022)
.L_3022:
        /*00fc*/ 	.word	0x00000000
.L_3023:


//--------------------- .nv.info._ZN10layer_norm13ln_fwd_kernelINS_13Kernel_traitsIffffjLj1024ELj1ELj4ELj1ELj16ENS_18Kernel_traits_baseILj1024EffffjLj128EEEEEEEvNS_9FwdParamsE --------------------------
	.section	.nv.info._ZN10layer_norm13ln_fwd_kernelINS_13Kernel_traitsIffffjLj1024ELj1ELj4ELj1ELj16ENS_18Kernel_traits_baseILj1024EffffjLj128EEEEEEEvNS_9FwdParamsE,"",@"SHT_CUDA_INFO"
	.sectionflags	@""
	.align	4


	//----- nvinfo : EIATTR_CUDA_API_VERSION
	.align		4
        /*0000*/ 	.byte	0x04, 0x37
        /*0002*/ 	.short	(.L_3025 - .L_3024)
.L_3024:
        /*0004*/ 	.word	0x00000082


	//----- nvinfo : EIATTR_SW2861232_WAR
	.align		4
.L_3025:
        /*0008*/ 	.byte	0x01, 0x35
	.zero		2


	//----- nvinfo : EIATTR_PARAM_CBANK
	.align		4
        /*000c*/ 	.byte	0x04, 0x0a
        /*000e*/ 	.short	(.L_3027 - .L_3026)
	.align		4
.L_3026:
        /*0010*/ 	.word	index@(.nv.constant0._ZN10layer_norm13ln_fwd_kernelINS_13Kernel_traitsIffffjLj1024ELj1ELj4ELj1ELj16ENS_18Kernel_traits_baseILj1024EffffjLj128EEEEEEEvNS_9FwdParamsE)
        /*0014*/ 	.short	0x0160
        /*0016*/ 	.short	0x0058


	//----- nvinfo : EIATTR_CBANK_PARAM_SIZE
	.align		4
.L_3027:
        /*0018*/ 	.byte	0x03, 0x19
        /*001a*/ 	.short	0x0058


	//----- nvinfo : EIATTR_KPARAM_INFO
	.align		4
        /*001c*/ 	.byte	0x04, 0x17
        /*001e*/ 	.short	(.L_3029 - .L_3028)
.L_3028:
        /*0020*/ 	.word	0x00000000
        /*0024*/ 	.short	0x0000
        /*0026*/ 	.short	0x0000
        /*0028*/ 	.byte	0x00, 0xf0, 0x61, 0x01


	//----- nvinfo : EIATTR_MAXREG_COUNT
	.align		4
.L_3029:
        /*002c*/ 	.byte	0x03, 0x1b
        /*002e*/ 	.short	0x00ff


	//----- nvinfo : EIATTR_MERCURY_ISA_VERSION
	.align		4
        /*0030*/ 	.byte	0x03, 0x5f
        /*0032*/ 	.short	0x0000


	//----- nvinfo : EIATTR_COOP_GROUP_MASK_REGIDS
	.align		4
        /*0034*/ 	.byte	0x04, 0x29
        /*0036*/ 	.short	(.L_3031 - .L_3030)


	//   ....[0]....
.L_3030:
        /*0038*/ 	.word	0xffffffff


	//   ....[1]....
        /*003c*/ 	.word	0xffffffff


	//   ....[2]....
        /*0040*/ 	.word	0xffffffff


	//   ....[3]....
        /*0044*/ 	.word	0xffffffff


	//   ....[4]....
        /*0048*/ 	.word	0xffffffff


	//   ....[5]....
        /*004c*/ 	.word	0xffffffff


	//   ....[6]....
        /*0050*/ 	.word	0xffffffff


	//   ....[7]....
        /*0054*/ 	.word	0xffffffff


	//   ....[8]....
        /*0058*/ 	.word	0xffffffff


	//   ....[9]....
        /*005c*/ 	.word	0xffffffff


	//   ....[10]....
        /*0060*/ 	.word	0xffffffff


	//   ....[11]....
        /*0064*/ 	.word	0xffffffff


	//   ....[12]....
        /*0068*/ 	.word	0xffffffff


	//   ....[13]....
        /*006c*/ 	.word	0xffffffff


	//   ....[14]....
        /*0070*/ 	.word	0xffffffff


	//   ....[15]....
        /*0074*/ 	.word	0xffffffff


	//   ....[16]....
        /*0078*/ 	.word	0xffffffff


	//   ....[17]....
        /*007c*/ 	.word	0xffffffff


	//   ....[18]....
        /*0080*/ 	.word	0xffffffff


	//   ....[19]....
        /*0084*/ 	.word	0xffffffff


	//----- nvinfo : EIATTR_COOP_GROUP_INSTR_OFFSETS
	.align		4
.L_3031:
        /*0088*/ 	.byte	0x04, 0x28
        /*008a*/ 	.short	(.L_3033 - .L_3032)


	//   ....[0]....
.L_3032:
        /*008c*/ 	.word	0x00000560


	//   ....[1]....
        /*0090*/ 	.word	0x00000590


	//   ....[2]....
        /*0094*/ 	.word	0x000005b0


	//   ....[3]....
        /*0098*/ 	.word	0x000005d0


	//   ....[4]....
        /*009c*/ 	.word	0x000005f0


	//   ....[5]....
        /*00a0*/ 	.word	0x00000a20


	//   ....[6]....
        /*00a4*/ 	.word	0x00000a40


	//   ....[7]....
        /*00a8*/ 	.word	0x00000a60


	//   ....[8]....
        /*00ac*/ 	.word	0x00000a80


	//   ....[9]....
        /*00b0*/ 	.word	0x00000aa0


	//   ....[10]....
        /*00b4*/ 	.word	0x00001200


	//   ....[11]....
        /*00b8*/ 	.word	0x00001260


	//   ....[12]....
        /*00bc*/ 	.word	0x000012c0


	//   ....[13]....
        /*00c0*/ 	.word	0x00001320


	//   ....[14]....
        /*00c4*/ 	.word	0x00001380


	//   ....[15]....
        /*00c8*/ 	.word	0x000017f0


	//   ....[16]....
        /*00cc*/ 	.word	0x00001850


	//   ....[17]....
        /*00d0*/ 	.word	0x000018b0


	//   ....[18]....
        /*00d4*/ 	.word	0x00001910


	//   ....[19]....
        /*00d8*/ 	.word	0x00001970


	//----- nvinfo : EIATTR_EXIT_INSTR_OFFSETS
	.align		4
.L_3033:
        /*00dc*/ 	.byte	0x04, 0x1c
        /*00de*/ 	.short	(.L_3035 - .L_3034)


	//   ....[0]....
.L_3034:
        /*00e0*/ 	.word	0x00000060


	//   ....[1]....
        /*00e4*/ 	.word	0x000011b0


	//----- nvinfo : EIATTR_MAX_THREADS
	.align		4
.L_3035:
        /*00e8*/ 	.byte	0x04, 0x05
        /*00ea*/ 	.short	(.L_3037 - .L_3036)
.L_3036:
        /*00ec*/ 	.word	0x00000080
        /*00f0*/ 	.word	0x00000001
        /*00f4*/ 	.word	0x00000001


	//----- nvinfo : EIATTR_CRS_STACK_SIZE
	.align		4
.L_3037:
        /*00f8*/ 	.byte	0x04, 0x1e
        /*00fa*/ 	.short	(.L_3039 - .L_3038)
.L_3038:
        /*00fc*/ 	.word	0x00000000
.L_3039:


//--------------------- .nv.info._ZN10layer_norm13ln_fwd_kernelINS_13Kernel_traitsI13__nv_bfloat16fS2_fjLj768ELj1ELj4ELj1ELj16ENS_18Kernel_traits_baseILj768ES2_fS2_fjLj128EEEEEEEvNS_9FwdParamsE --------------------------
	.section	.nv.info._ZN10layer_norm13ln_fwd_kernelINS_13Kernel_traitsI13__nv_bfloat16fS2_fjLj768ELj1ELj4ELj1ELj16ENS_18Kernel_traits_baseILj768ES2_fS2_fjLj128EEEEEEEvNS_9FwdParamsE,"",@"SHT_CUDA_INFO"
	.sectionflags	@""
	.align	4


	//----- nvinfo : EIATTR_CUDA_API_VERSION
	.align		4
        /*0000*/ 	.byte	0x04, 0x37
        /*0002*/ 	.short	(.L_3041 - .L_3040)
.L_3040:
        /*0004*/ 	.word	0x00000082


	//----- nvinfo : EIATTR_SW2861232_WAR
	.align		4
.L_3041:
        /*0008*/ 	.byte	0x01, 0x35
	.zero		2


	//----- nvinfo : EIATTR_PARAM_CBANK
	.align		4
        /*000c*/ 	.byte	0x04, 0x0a
        /*000e*/ 	.short	(.L_3043 - .L_3042)
	.align		4
.L_3042:
        /*0010*/ 	.word	index@(.nv.constant0._ZN10layer_norm13ln_fwd_kernelINS_13Kernel_traitsI13__nv_bfloat16fS2_fjLj768ELj1ELj4ELj1ELj16ENS_18Kernel_traits_baseILj768ES2_fS2_fjLj128EEEEEEEvNS_9FwdParamsE)
        /*0014*/ 	.short	0x0160
        /*0016*/ 	.short	0x0058


	//----- nvinfo : EIATTR_CBANK_PARAM_SIZE
	.align		4
.L_3043:
        /*0018*/ 	.byte	0x03, 0x19
        /*001a*/ 	.short	0x0058


	//----- nvinfo : EIATTR_KPARAM_INFO
	.align		4
        /*001c*/ 	.byte	0x04, 0x17
        /*001e*/ 	.short	(.L_3045 - .L_3044)
.L_3044:
        /*0020*/ 	.word	0x00000000
        /*0024*/ 	.short	0x0000
        /*0026*/ 	.short	0x0000
        /*0028*/ 	.byte	0x00, 0xf0, 0x61, 0x01


	//----- nvinfo : EIATTR_MAXREG_COUNT
	.align		4
.L_3045:
        /*002c*/ 	.byte	0x03, 0x1b
        /*002e*/ 	.short	0x00ff


	//----- nvinfo : EIATTR_MERCURY_ISA_VERSION
	.align		4
        /*0030*/ 	.byte	0x03, 0x5f
        /*0032*/ 	.short	0x0000


	//----- nvinfo : EIATTR_COOP_GROUP_MASK_REGIDS
	.align		4
        /*0034*/ 	.byte	0x04, 0x29
        /*0036*/ 	.short	(.L_3047 - .L_3046)


	//   ....[0]....
.L_3046:
        /*0038*/ 	.word	0xffffffff


	//   ....[1]....
        /*003c*/ 	.word	0xffffffff


	//   ....[2]....
        /*0040*/ 	.word	0xffffffff


	//   ....[3]....
        /*0044*/ 	.word	0xffffffff


	//   ....[4]....
        /*0048*/ 	.word	0xffffffff


	//   ....[5]....
        /*004c*/ 	.word	0xffffffff


	//   ....[6]....
        /*0050*/ 	.word	0xffffffff


	//   ....[7]....
        /*0054*/ 	.word	0xffffffff


	//   ....[8]....
        /*0058*/ 	.word	0xffffffff


	//   ....[9]....
        /*005c*/ 	.word	0xffffffff


	//   ....[10]....
        /*0060*/ 	.word	0xffffffff


	//   ....[11]....
        /*0064*/ 	.word	0xffffffff


	//   ....[12]....
        /*0068*/ 	.word	0xffffffff


	//   ....[13]....
        /*006c*/ 	.word	0xffffffff


	//   ....[14]....
        /*0070*/ 	.word	0xffffffff


	//   ....[15]....
        /*0074*/ 	.word	0xffffffff


	//   ....[16]....
        /*0078*/ 	.word	0xffffffff


	//   ....[17]....
        /*007c*/ 	.word	0xffffffff


	//   ....[18]....
        /*0080*/ 	.word	0xffffffff


	//   ....[19]....
        /*0084*/ 	.word	0xffffffff


	//----- nvinfo : EIATTR_COOP_GROUP_INSTR_OFFSETS
	.align		4
.L_3047:
        /*0088*/ 	.byte	0x04, 0x28
        /*008a*/ 	.short	(.L_3049 - .L_3048)


	//   ....[0]....
.L_3048:
        /*008c*/ 	.word	0x00000480


	//   ....[1]....
        /*0090*/ 	.word	0x000004b0


	//   ....[2]....
        /*0094*/ 	.word	0x000004d0


	//   ....[3]....
        /*0098*/ 	.word	0x000004f0


	//   ....[4]....
        /*009c*/ 	.word	0x00000510


	//   ....[5]....
        /*00a0*/ 	.word	0x00000840


	//   ....[6]....
        /*00a4*/ 	.word	0x00000860


	//   ....[7]....
        /*00a8*/ 	.word	0x00000880


	//   ....[8]....
        /*00ac*/ 	.word	0x000008a0


	//   ....[9]....
        /*00b0*/ 	.word	0x000008c0


	//   ....[10]....
        /*00b4*/ 	.word	0x000015f0


	//   ....[11]....
        /*00b8*/ 	.word	0x00001650


	//   ....[12]....
        /*00bc*/ 	.word	0x000016b0


	//   ....[13]....
        /*00c0*/ 	.word	0x00001710


	//   ....[14]....
        /*00c4*/ 	.word	0x00001770


	//   ....[15]....
        /*00c8*/ 	.word	0x00001ae0


	//   ....[16]....
        /*00cc*/ 	.word	0x00001b40


	//   ....[17]....
        /*00d0*/ 	.word	0x00001ba0


	//   ....[18]....
        /*00d4*/ 	.word	0x00001c00


	//   ....[19]....
        /*00d8*/ 	.word	0x00001c60


	//----- nvinfo : EIATTR_EXIT_INSTR_OFFSETS
	.align		4
.L_3049:
        /*00dc*/ 	.byte	0x04, 0x1c
        /*00de*/ 	.short	(.L_3051 - .L_3050)


	//   ....[0]....
.L_3050:
        /*00e0*/ 	.word	0x00000060


	//   ....[1]....
        /*00e4*/ 	.word	0x000015a0


	//----- nvinfo : EIATTR_MAX_THREADS
	.align		4
.L_3051:
        /*00e8*/ 	.byte	0x04, 0x05
        /*00ea*/ 	.short	(.L_3053 - .L_3052)
.L_3052:
        /*00ec*/ 	.word	0x00000080
        /*00f0*/ 	.word	0x00000001
        /*00f4*/ 	.word	0x00000001


	//----- nvinfo : EIATTR_CRS_STACK_SIZE
	.align		4
.L_3053:
        /*00f8*/ 	.byte	0x04, 0x1e
        /*00fa*/ 	.short	(.L_3055 - .L_3054)
.L_3054:
        /*00fc*/ 	.word	0x00000000
.L_3055:


//--------------------- .nv.info._ZN10layer_norm13ln_fwd_kernelINS_13Kernel_traitsI13__nv_bfloat16S2_S2_fjLj768ELj1ELj4ELj1ELj16ENS_18Kernel_traits_baseILj768ES2_S2_S2_fjLj128EEEEEEEvNS_9FwdParamsE --------------------------
	.section	.nv.info._ZN10layer_norm13ln_fwd_kernelINS_13Kernel_traitsI13__nv_bfloat16S2_S2_fjLj768ELj1ELj4ELj1ELj16ENS_18Kernel_traits_baseILj768ES2_S2_S2_fjLj128EEEEEEEvNS_9FwdParamsE,"",@"SHT_CUDA_INFO"
	.sectionflags	@""
	.align	4


	//----- nvinfo : EIATTR_CUDA_API_VERSION
	.align		4
        /*0000*/ 	.byte	0x04, 0x37
        /*0002*/ 	.short	(.L_3057 - .L_3056)
.L_3056:
        /*0004*/ 	.word	0x00000082


	//----- nvinfo : EIATTR_SW2861232_WAR
	.align		4
.L_3057:
        /*0008*/ 	.byte	0x01, 0x35
	.zero		2


	//----- nvinfo : EIATTR_PARAM_CBANK
	.align		4
        /*000c*/ 	.byte	0x04, 0x0a
        /*000e*/ 	.short	(.L_3059 - .L_3058)
	.align		4
.L_3058:
        /*0010*/ 	.word	index@(.nv.constant0._ZN10layer_norm13ln_fwd_kernelINS_13Kernel_traitsI13__nv_bfloat16S2_S2_fjLj768ELj1ELj4ELj1ELj16ENS_18Kernel_traits_baseILj768ES2_S2_S2_fjLj128EEEEEEEvNS_9FwdParamsE)
        /*0014*/ 	.short	0x0160
        /*0016*/ 	.short	0x0058


	//----- nvinfo : EIATTR_CBANK_PARAM_SIZE
	.align		4
.L_3059:
        /*0018*/ 	.byte	0x03, 0x19
        /*001a*/ 	.short	0x0058


	//----- nvinfo : EIATTR_KPARAM_INFO
	.align		4
        /*001c*/ 	.byte	0x04, 0x17
        /*001e*/ 	.short	(.L_3061 - .L_3060)
.L_3060:
        /*0020*/ 	.word	0x00000000
        /*0024*/ 	.short	0x0000
        /*0026*/ 	.short	0x0000
        /*0028*/ 	.byte	0x00, 0xf0, 0x61, 0x01


	//----- nvinfo : EIATTR_MAXREG_COUNT
	.align		4
.L_3061:
        /*002c*/ 	.byte	0x03, 0x1b
        /*002e*/ 	.short	0x00ff


	//----- nvinfo : EIATTR_MERCURY_ISA_VERSION
	.align		4
        /*0030*/ 	.byte	0x03, 0x5f
        /*0032*/ 	.short	0x0000


	//----- nvinfo : EIATTR_COOP_GROUP_MASK_REGIDS
	.align		4
        /*0034*/ 	.byte	0x04, 0x29
        /*0036*/ 	.short	(.L_3063 - .L_3062)


	//   ....[0]....
.L_3062:
        /*0038*/ 	.word	0xffffffff


	//   ....[1]....
        /*003c*/ 	.word	0xffffffff


	//   ....[2]....
        /*0040*/ 	.word	0xffffffff


	//   ....[3]....
        /*0044*/ 	.word	0xffffffff


	//   ....[4]....
        /*0048*/ 	.word	0xffffffff


	//   ....[5]....
        /*004c*/ 	.word	0xffffffff


	//   ....[6]....
        /*0050*/ 	.word	0xffffffff


	//   ....[7]....
        /*0054*/ 	.word	0xffffffff


	//   ....[8]....
        /*0058*/ 	.word	0xffffffff


	//   ....[9]....
        /*005c*/ 	.word	0xffffffff


	//   ....[10]....
        /*0060*/ 	.word	0xffffffff


	//   ....[11]....
        /*0064*/ 	.word	0xffffffff


	//   ....[12]....
        /*0068*/ 	.word	0xffffffff


	//   ....[13]....
        /*006c*/ 	.word	0xffffffff


	//   ....[14]....
        /*0070*/ 	.word	0xffffffff


	//   ....[15]....
        /*0074*/ 	.word	0xffffffff


	//   ....[16]....
        /*0078*/ 	.word	0xffffffff


	//   ....[17]....
        /*007c*/ 	.word	0xffffffff


	//   ....[18]....
        /*0080*/ 	.word	0xffffffff


	//   ....[19]....
        /*0084*/ 	.word	0xffffffff


	//----- nvinfo : EIATTR_COOP_GROUP_INSTR_OFFSETS
	.align		4
.L_3063:
        /*0088*/ 	.byte	0x04, 0x28
        /*008a*/ 	.short	(.L_3065 - .L_3064)


	//   ....[0]....
.L_3064:
        /*008c*/ 	.word	0x00000510


	//   ....[1]....
        /*0090*/ 	.word	0x00000540


	//   ....[2]....
        /*0094*/ 	.word	0x00000560


	//   ....[3]....
        /*0098*/ 	.word	0x00000580


	//   ....[4]....
        /*009c*/ 	.word	0x000005a0


	//   ....[5]....
        /*00a0*/ 	.word	0x000008d0


	//   ....[6]....
        /*00a4*/ 	.word	0x000008f0


	//   ....[7]....
        /*00a8*/ 	.word	0x00000910


	//   ....[8]....
        /*00ac*/ 	.word	0x00000930


	//   ....[9]....
        /*00b0*/ 	.word	0x00000950


	//   ....[10]....
        /*00b4*/ 	.word	0x00001020


	//   ....[11]....
        /*00b8*/ 	.word	0x00001080


	//   ....[12]....
        /*00bc*/ 	.word	0x000010e0


	//   ....[13]....
        /*00c0*/ 	.word	0x00001140


	//   ....[14]....
        /*00c4*/ 	.word	0x000011a0


	//   ....[15]....
        /*00c8*/ 	.word	0x00001510


	//   ....[16]....
        /*00cc*/ 	.word	0x00001570


	//   ....[17]....
        /*00d0*/ 	.word	0x000015d0


	//   ....[18]....
        /*00d4*/ 	.word	0x00001630


	//   ....[19]....
        /*00d8*/ 	.word	0x00001690


	//----- nvinfo : EIATTR_EXIT_INSTR_OFFSETS
	.align		4
.L_3065:
        /*00dc*/ 	.byte	0x04, 0x1c
        /*00de*/ 	.short	(.L_3067 - .L_3066)


	//   ....[0]....
.L_3066:
        /*00e0*/ 	.word	0x00000060


	//   ....[1]....
        /*00e4*/ 	.word	0x00000fd0


	//----- nvinfo : EIATTR_MAX_THREADS
	.align		4
.L_3067:
        /*00e8*/ 	.byte	0x04, 0x05
        /*00ea*/ 	.short	(.L_3069 - .L_3068)
.L_3068:
        /*00ec*/ 	.word	0x00000080
        /*00f0*/ 	.word	0x00000001
        /*00f4*/ 	.word	0x00000001


	//----- nvinfo : EIATTR_CRS_STACK_SIZE
	.align		4
.L_3069:
        /*00f8*/ 	.byte	0x04, 0x1e
        /*00fa*/ 	.short	(.L_3071 - .L_3070)
.L_3070:
        /*00fc*/ 	.word	0x00000000
.L_3071:


//--------------------- .nv.info._ZN10layer_norm13ln_fwd_kernelINS_13Kernel_traitsI6__halffS2_fjLj768ELj1ELj4ELj1ELj16ENS_18Kernel_traits_baseILj768ES2_fS2_fjLj128EEEEEEEvNS_9FwdParamsE --------------------------
	.section	.nv.info._ZN10layer_norm13ln_fwd_kernelINS_13Kernel_traitsI6__halffS2_fjLj768ELj1ELj4ELj1ELj16ENS_18Kernel_traits_baseILj768ES2_fS2_fjLj128EEEEEEEvNS_9FwdParamsE,"",@"SHT_CUDA_INFO"
	.sectionflags	@""
	.align	4


	//----- nvinfo : EIATTR_CUDA_API_VERSION
	.align		4
        /*0000*/ 	.byte	0x04, 0x37
        /*0002*/ 	.short	(.L_3073 - .L_3072)
.L_3072:
        /*0004*/ 	.word	0x00000082


	//----- nvinfo : EIATTR_SW2861232_WAR
	.align		4
.L_3073:
        /*0008*/ 	.byte	0x01, 0x35
	.zero		2


	//----- nvinfo : EIATTR_PARAM_CBANK
	.align		4
        /*000c*/ 	.byte	0x04, 0x0a
        /*000e*/ 	.short	(.L_3075 - .L_3074)
	.align		4
.L_3074:
        /*0010*/ 	.word	index@(.nv.constant0._ZN10layer_norm13ln_fwd_kernelINS_13Kernel_traitsI6__halffS2_fjLj768ELj1ELj4ELj1ELj16ENS_18Kernel_traits_baseILj768ES2_fS2_fjLj128EEEEEEEvNS_9FwdParamsE)
        /*0014*/ 	.short	0x0160
        /*0016*/ 	.short	0x0058


	//----- nvinfo : EIATTR_CBANK_PARAM_SIZE
	.align		4
.L_3075:
        /*0018*/ 	.byte	0x03, 0x19
        /*001a*/ 	.short	0x0058


	//----- nvinfo : EIATTR_KPARAM_INFO
	.align		4
        /*001c*/ 	.byte	0x04, 0x17
        /*001e*/ 	.short	(.L_3077 - .L_3076)
.L_3076:
        /*0020*/ 	.word	0x00000000
        /*0024*/ 	.short	0x0000
        /*0026*/ 	.short	0x0000
        /*0028*/ 	.byte	0x00, 0xf0, 0x61, 0x01


	//----- nvinfo : EIATTR_MAXREG_COUNT
	.align		4
.L_3077:
        /*002c*/ 	.byte	0x03, 0x1b
        /*002e*/ 	.short	0x00ff


	//----- nvinfo : EIATTR_MERCURY_ISA_VERSION
	.align		4
        /*0030*/ 	.byte	0x03, 0x5f
        /*0032*/ 	.short	0x0000


	//----- nvinfo : EIATTR_COOP_GROUP_MASK_REGIDS
	.align		4
        /*0034*/ 	.byte	0x04, 0x29
        /*0036*/ 	.short	(.L_3079 - .L_3078)


	//   ....[0]....
.L_3078:
        /*0038*/ 	.word	0xffffffff


	//   ....[1]....
        /*003c*/ 	.word	0xffffffff


	//   ....[2]....
        /*0040*/ 	.word	0xffffffff


	//   ....[3]....
        /*0044*/ 	.word	0xffffffff


	//   ....[4]....
        /*0048*/ 	.word	0xffffffff


	//   ....[5]....
        /*004c*/ 	.word	0xffffffff


	//   ....[6]....
        /*0050*/ 	.word	0xffffffff


	//   ....[7]....
        /*0054*/ 	.word	0xffffffff


	//   ....[8]....
        /*0058*/ 	.word	0xffffffff


	//   ....[9]....
        /*005c*/ 	.word	0xffffffff


	//   ....[10]....
        /*0060*/ 	.word	0xffffffff


	//   ....[11]....
        /*0064*/ 	.word	0xffffffff


	//   ....[12]....
        /*0068*/ 	.word	0xffffffff


	//   ....[13]....
        /*006c*/ 	.word	0xffffffff


	//   ....[14]....
        /*0070*/ 	.word	0xffffffff


	//   ....[15]....
        /*0074*/ 	.word	0xffffffff


	//   ....[16]....
        /*0078*/ 	.word	0xffffffff


	//   ....[17]....
        /*007c*/ 	.word	0xffffffff


	//   ....[18]....
        /*0080*/ 	.word	0xffffffff


	//   ....[19]....
        /*0084*/ 	.word	0xffffffff


	//----- nvinfo : EIATTR_COOP_GROUP_INSTR_OFFSETS
	.align		4
.L_3079:
        /*0088*/ 	.byte	0x04, 0x28
        /*008a*/ 	.short	(.L_3081 - .L_3080)


	//   ....[0]....
.L_3080:
        /*008c*/ 	.word	0x00000480


	//   ....[1]....
        /*0090*/ 	.word	0x000004b0


	//   ....[2]....
        /*0094*/ 	.word	0x000004d0


	//   ....[3]....
        /*0098*/ 	.word	0x000004f0


	//   ....[4]....
        /*009c*/ 	.word	0x00000510


	//   ....[5]....
        /*00a0*/ 	.word	0x00000840


	//   ....[6]....
        /*00a4*/ 	.word	0x00000860


	//   ....[7]....
        /*00a8*/ 	.word	0x00000880


	//   ....[8]....
        /*00ac*/ 	.word	0x000008a0


	//   ....[9]....
        /*00b0*/ 	.word	0x000008c0


	//   ....[10]....
        /*00b4*/ 	.word	0x00001460


	//   ....[11]....
        /*00b8*/ 	.word	0x000014c0


	//   ....[12]....
        /*00bc*/ 	.word	0x00001520


	//   ....[13]....
        /*00c0*/ 	.word	0x00001580


	//   ....[14]....
        /*00c4*/ 	.word	0x000015e0


	//   ....[15]....
        /*00c8*/ 	.word	0x00001950


	//   ....[16]....
        /*00cc*/ 	.word	0x000019b0


	//   ....[17]....
        /*00d0*/ 	.word	0x00001a10


	//   ....[18]....
        /*00d4*/ 	.word	0x00001a70


	//   ....[19]....
        /*00d8*/ 	.word	0x00001ad0


	//----- nvinfo : EIATTR_EXIT_INSTR_OFFSETS
	.align		4
.L_3081:
        /*00dc*/ 	.byte	0x04, 0x1c
        /*00de*/ 	.short	(.L_3083 - .L_3082)


	//   ....[0]....
.L_3082:
        /*00e0*/ 	.word	0x00000060


	//   ....[1]....
        /*00e4*/ 	.word	0x00001410


	//----- nvinfo : EIATTR_MAX_THREADS
	.align		4
.L_3083:
        /*00e8*/ 	.byte	0x04, 0x05
        /*00ea*/ 	.short	(.L_3085 - .L_3084)
.L_3084:
        /*00ec*/ 	.word	0x00000080
        /*00f0*/ 	.word	0x00000001
        /*00f4*/ 	.word	0x00000001


	//----- nvinfo : EIATTR_CRS_STACK_SIZE
	.align		4
.L_3085:
        /*00f8*/ 	.byte	0x04, 0x1e
        /*00fa*/ 	.short	(.L_3087 - .L_3086)
.L_3086:
        /*00fc*/ 	.word	0x00000000
.L_3087:


//--------------------- .nv.info._ZN10layer_norm13ln_fwd_kernelINS_13Kernel_traitsI6__halfS2_S2_fjLj768ELj1ELj4ELj1ELj16ENS_18Kernel_traits_baseILj768ES2_S2_S2_fjLj128EEEEEEEvNS_9FwdParamsE --------------------------
	.section	.nv.info._ZN10layer_norm13ln_fwd_kernelINS_13Kernel_traitsI6__halfS2_S2_fjLj768ELj1ELj4ELj1ELj16ENS_18Kernel_traits_baseILj768ES2_S2_S2_fjLj128EEEEEEEvNS_9FwdParamsE,"",@"SHT_CUDA_INFO"
	.sectionflags	@""
	.align	4


	//----- nvinfo : EIATTR_CUDA_API_VERSION
	.align		4
        /*0000*/ 	.byte	0x04, 0x37
        /*0002*/ 	.short	(.L_3089 - .L_3088)
.L_3088:
        /*0004*/ 	.word	0x00000082


	//----- nvinfo : EIATTR_SW2861232_WAR
	.align		4
.L_3089:
        /*0008*/ 	.byte	0x01, 0x35
	.zero		2


	//----- nvinfo : EIATTR_PARAM_CBANK
	.align		4
        /*000c*/ 	.byte	0x04, 0x0a
        /*000e*/ 	.short	(.L_3091 - .L_3090)
	.align		4
.L_3090:
        /*0010*/ 	.word	index@(.nv.constant0._ZN10layer_norm13ln_fwd_kernelINS_13Kernel_traitsI6__halfS2_S2_fjLj768ELj1ELj4ELj1ELj16ENS_18Kernel_traits_baseILj768ES2_S2_S2_fjLj128EEEEEEEvNS_9FwdParamsE)
        /*0014*/ 	.short	0x0160
        /*0016*/ 	.short	0x0058


	//----- nvinfo : EIATTR_CBANK_PARAM_SIZE
	.align		4
.L_3091:
        /*0018*/ 	.byte	0x03, 0x19
        /*001a*/ 	.short	0x0058


	//----- nvinfo : EIATTR_KPARAM_INFO
	.align		4
        /*001c*/ 	.byte	0x04, 0x17
        /*001e*/ 	.short	(.L_3093 - .L_3092)
.L_3092:
        /*0020*/ 	.word	0x00000000
        /*0024*/ 	.short	0x0000
        /*0026*/ 	.short	0x0000
        /*0028*/ 	.byte	0x00, 0xf0, 0x61, 0x01


	//----- nvinfo : EIATTR_MAXREG_COUNT
	.align		4
.L_3093:
        /*002c*/ 	.byte	0x03, 0x1b
        /*002e*/ 	.short	0x00ff


	//----- nvinfo : EIATTR_MERCURY_ISA_VERSION
	.align		4
        /*0030*/ 	.byte	0x03, 0x5f
        /*0032*/ 	.short	0x0000


	//----- nvinfo : EIATTR_COOP_GROUP_MASK_REGIDS
	.align		4
        /*0034*/ 	.byte	0x04, 0x29
        /*0036*/ 	.short	(.L_3095 - .L_3094)


	//   ....[0]....
.L_3094:
        /*0038*/ 	.word	0xffffffff


	//   ....[1]....
        /*003c*/ 	.word	0xffffffff


	//   ....[2]....
        /*0040*/ 	.word	0xffffffff


	//   ....[3]....
        /*0044*/ 	.word	0xffffffff


	//   ....[4]....
        /*0048*/ 	.word	0xffffffff


	//   ....[5]....
        /*004c*/ 	.word	0xffffffff


	//   ....[6]....
        /*0050*/ 	.word	0xffffffff


	//   ....[7]....
        /*0054*/ 	.word	0xffffffff


	//   ....[8]....
        /*0058*/ 	.word	0xffffffff


	//   ....[9]....
        /*005c*/ 	.word	0xffffffff


	//   ....[10]....
        /*0060*/ 	.word	0xffffffff


	//   ....[11]....
        /*0064*/ 	.word	0xffffffff


	//   ....[12]....
        /*0068*/ 	.word	0xffffffff


	//   ....[13]....
        /*006c*/ 	.word	0xffffffff


	//   ....[14]....
        /*0070*/ 	.word	0xffffffff


	//   ....[15]....
        /*0074*/ 	.word	0xffffffff


	//   ....[16]....
        /*0078*/ 	.word	0xffffffff


	//   ....[17]....
        /*007c*/ 	.word	0xffffffff


	//   ....[18]....
        /*0080*/ 	.word	0xffffffff


	//   ....[19]....
        /*0084*/ 	.word	0xffffffff


	//----- nvinfo : EIATTR_COOP_GROUP_INSTR_OFFSETS
	.align		4
.L_3095:
        /*0088*/ 	.byte	0x04, 0x28
        /*008a*/ 	.short	(.L_3097 - .L_3096)


	//   ....[0]....
.L_3096:
        /*008c*/ 	.word	0x00000510


	//   ....[1]....
        /*0090*/ 	.word	0x00000540


	//   ....[2]....
        /*0094*/ 	.word	0x00000560


	//   ....[3]....
        /*0098*/ 	.word	0x00000580


	//   ....[4]....
        /*009c*/ 	.word	0x000005a0


	//   ....[5]....
        /*00a0*/ 	.word	0x000008d0


	//   ....[6]....
        /*00a4*/ 	.word	0x000008f0


	//   ....[7]....
        /*00a8*/ 	.word	0x00000910


	//   ....[8]....
        /*00ac*/ 	.word	0x00000930


	//   ....[9]....
        /*00b0*/ 	.word	0x00000950


	//   ....[10]....
        /*00b4*/ 	.word	0x00000de0


	//   ....[11]....
        /*00b8*/ 	.word	0x00000e40


	//   ....[12]....
        /*00bc*/ 	.word	0x00000ea0


	//   ....[13]....
        /*00c0*/ 	.word	0x00000f00


	//   ....[14]....
        /*00c4*/ 	.word	0x00000f60


	//   ....[15]....
        /*00c8*/ 	.word	0x000012d0


	//   ....[16]....
        /*00cc*/ 	.word	0x00001330


	//   ....[17]....
        /*00d0*/ 	.word	0x00001390


	//   ....[18]....
        /*00d4*/ 	.word	0x000013f0


	//   ....[19]....
        /*00d8*/ 	.word	0x00001450


	//----- nvinfo : EIATTR_EXIT_INSTR_OFFSETS
	.align		4
.L_3097:
        /*00dc*/ 	.byte	0x04, 0x1c
        /*00de*/ 	.short	(.L_3099 - .L_3098)


	//   ....[0]....
.L_3098:
        /*00e0*/ 	.word	0x00000060


	//   ....[1]....
        /*00e4*/ 	.word	0x00000d90


	//----- nvinfo : EIATTR_MAX_THREADS
	.align		4
.L_3099:
        /*00e8*/ 	.byte	0x04, 0x05
        /*00ea*/ 	.short	(.L_3101 - .L_3100)
.L_3100:
        /*00ec*/ 	.word	0x00000080
        /*00f0*/ 	.word	0x00000001
        /*00f4*/ 	.word	0x00000001


	//----- nvinfo : EIATTR_CRS_STACK_SIZE
	.align		4
.L_3101:
        /*00f8*/ 	.byte	0x04, 0x1e
        /*00fa*/ 	.short	(.L_3103 - .L_3102)
.L_3102:
        /*00fc*/ 	.word	0x00000000
.L_3103:


//--------------------- .nv.info._ZN10layer_norm13ln_fwd_kernelINS_13Kernel_traitsIffffjLj768ELj1ELj4ELj1ELj16ENS_18Kernel_traits_baseILj768EffffjLj128EEEEEEEvNS_9FwdParamsE --------------------------
	.section	.nv.info._ZN10layer_norm13ln_fwd_kernelINS_13Kernel_traitsIffffjLj768ELj1ELj4ELj1ELj16ENS_18Kernel_traits_baseILj768EffffjLj128EEEEEEEvNS_9FwdParamsE,"",@"SHT_CUDA_INFO"
	.sectionflags	@""
	.align	4


	//----- nvinfo : EIATTR_CUDA_API_VERSION
	.align		4
        /*0000*/ 	.byte	0x04, 0x37
        /*0002*/ 	.short	(.L_3105 - .L_3104)
.L_3104:
        /*0004*/ 	.word	0x00000082


	//----- nvinfo : EIATTR_SW2861232_WAR
	.align		4
.L_3105:
        /*0008*/ 	.byte	0x01, 0x35
	.zero		2


	//----- nvinfo : EIATTR_PARAM_CBANK
	.align		4
        /*000c*/ 	.byte	0x04, 0x0a
        /*000e*/ 	.short	(.L_3107 - .L_3106)
	.align		4
.L_3106:
        /*0010*/ 	.word	index@(.nv.constant0._ZN10layer_norm13ln_fwd_kernelINS_13Kernel_traitsIffffjLj768ELj1ELj4ELj1ELj16ENS_18Kernel_traits_baseILj768EffffjLj128EEEEEEEvNS_9FwdParamsE)
        /*0014*/ 	.short	0x0160
        /*0016*/ 	.short	0x0058


	//----- nvinfo : EIATTR_CBANK_PARAM_SIZE
	.align		4
.L_3107:
        /*0018*/ 	.byte	0x03, 0x19
        /*001a*/ 	.short	0x0058


	//----- nvinfo : EIATTR_KPARAM_INFO
	.align		4
        /*001c*/ 	.byte	0x04, 0x17
        /*001e*/ 	.short	(.L_3109 - .L_3108)
.L_3108:
        /*0020*/ 	.word	0x00000000
        /*0024*/ 	.short	0x0000
        /*0026*/ 	.short	0x0000
        /*0028*/ 	.byte	0x00, 0xf0, 0x61, 0x01


	//----- nvinfo : EIATTR_MAXREG_COUNT
	.align		4
.L_3109:
        /*002c*/ 	.byte	0x03, 0x1b
        /*002e*/ 	.short	0x00ff


	//----- nvinfo : EIATTR_MERCURY_ISA_VERSION
	.align		4
        /*0030*/ 	.byte	0x03, 0x5f
        /*0032*/ 	.short	0x0000


	//----- nvinfo : EIATTR_COOP_GROUP_MASK_REGIDS
	.align		4
        /*0034*/ 	.byte	0x04, 0x29
        /*0036*/ 	.short	(.L_3111 - .L_3110)


	//   ....[0]....
.L_3110:
        /*0038*/ 	.word	0xffffffff


	//   ....[1]....
        /*003c*/ 	.word	0xffffffff


	//   ....[2]....
        /*0040*/ 	.word	0xffffffff


	//   ....[3]....
        /*0044*/ 	.word	0xffffffff


	//   ....[4]....
        /*0048*/ 	.word	0xffffffff


	//   ....[5]....
        /*004c*/ 	.word	0xffffffff


	//   ....[6]....
        /*0050*/ 	.word	0xffffffff


	//   ....[7]....
        /*0054*/ 	.word	0xffffffff


	//   ....[8]....
        /*0058*/ 	.word	0xffffffff


	//   ....[9]....
        /*005c*/ 	.word	0xffffffff


	//   ....[10]....
        /*0060*/ 	.word	0xffffffff


	//   ....[11]....
        /*0064*/ 	.word	0xffffffff


	//   ....[12]....
        /*0068*/ 	.word	0xffffffff


	//   ....[13]....
        /*006c*/ 	.word	0xffffffff


	//   ....[14]....
        /*0070*/ 	.word	0xffffffff


	//   ....[15]....
        /*0074*/ 	.word	0xffffffff


	//   ....[16]....
        /*0078*/ 	.word	0xffffffff


	//   ....[17]....
        /*007c*/ 	.word	0xffffffff


	//   ....[18]....
        /*0080*/ 	.word	0xffffffff


	//   ....[19]....
        /*0084*/ 	.word	0xffffffff


	//----- nvinfo : EIATTR_COOP_GROUP_INSTR_OFFSETS
	.align		4
.L_3111:
        /*0088*/ 	.byte	0x04, 0x28
        /*008a*/ 	.short	(.L_3113 - .L_3112)


	//   ....[0]....
.L_3112:
        /*008c*/ 	.word	0x00000480


	//   ....[1]....
        /*0090*/ 	.word	0x000004b0


	//   ....[2]....
        /*0094*/ 	.word	0x000004d0


	//   ....[3]....
        /*0098*/ 	.word	0x000004f0


	//   ....[4]....
        /*009c*/ 	.word	0x00000510


	//   ....[5]....
        /*00a0*/ 	.word	0x00000840


	//   ....[6]....
        /*00a4*/ 	.word	0x00000860


	//   ....[7]....
        /*00a8*/ 	.word	0x00000880


	//   ....[8]....
        /*00ac*/ 	.word	0x000008a0


	//   ....[9]....
        /*00b0*/ 	.word	0x000008c0


	//   ....[10]....
        /*00b4*/ 	.word	0x00000df0


	//   ....[11]....
        /*00b8*/ 	.word	0x00000e50


	//   ....[12]....
        /*00bc*/ 	.word	0x00000eb0


	//   ....[13]....
        /*00c0*/ 	.word	0x00000f10


	//   ....[14]....
        /*00c4*/ 	.word	0x00000f70


	//   ....[15]....
        /*00c8*/ 	.word	0x000012e0


	//   ....[16]....
        /*00cc*/ 	.word	0x00001340


	//   ....[17]....
        /*00d0*/ 	.word	0x000013a0


	//   ....[18]....
        /*00d4*/ 	.word	0x00001400


	//   ....[19]....
        /*00d8*/ 	.word	0x00001460


	//----- nvinfo : EIATTR_EXIT_INSTR_OFFSETS
	.align		4
.L_3113:
        /*00dc*/ 	.byte	0x04, 0x1c
        /*00de*/ 	.short	(.L_3115 - .L_3114)


	//   ....[0]....
.L_3114:
        /*00e0*/ 	.word	0x00000060


	//   ....[1]....
        /*00e4*/ 	.word	0x00000da0


	//----- nvinfo : EIATTR_MAX_THREADS
	.align		4
.L_3115:
        /*00e8*/ 	.byte	0x04, 0x05
        /*00ea*/ 	.short	(.L_3117 - .L_3116)
.L_3116:
        /*00ec*/ 	.word	0x00000080
        /*00f0*/ 	.word	0x00000001
        /*00f4*/ 	.word	0x00000001


	//----- nvinfo : EIATTR_CRS_STACK_SIZE
	.align		4
.L_3117:
        /*00f8*/ 	.byte	0x04, 0x1e
        /*00fa*/ 	.short	(.L_3119 - .L_3118)
.L_3118:
        /*00fc*/ 	.word	0x00000000
.L_3119:


//--------------------- .nv.callgraph             --------------------------
	.section	.nv.callgraph,"",@"SHT_CUDA_CALLGRAPH"
	.align	4
	.sectionentsize	8
	.align		4
        /*0000*/ 	.word	0x00000000
	.align		4
        /*0004*/ 	.word	0xffffffff
	.align		4
        /*0008*/ 	.word	0x00000000
	.align		4
        /*000c*/ 	.word	0xfffffffe
	.align		4
        /*0010*/ 	.word	0x00000000
	.align		4
        /*0014*/ 	.word	0xfffffffd
	.align		4
        /*0018*/ 	.word	0x00000000
	.align		4
        /*001c*/ 	.word	0xfffffffc


//--------------------- .nv.rel.action            --------------------------
	.section	.nv.rel.action,"",@"SHT_CUDA_RELOCINFO"
	.align	8
	.sectionentsize	8
        /*0000*/ 	.byte	0x73, 0x00, 0x00, 0x00, 0x00, 0x00, 0x00, 0x00, 0x00, 0x00, 0x00, 0x11, 0x25, 0x00, 0x05, 0x36


//--------------------- .nv.constant0._ZN10layer_norm13ln_fwd_kernelINS_13Kernel_traitsI13__nv_bfloat16fS2_fjLj65536ELj8ELj1ELj4ELj16ENS_18Kernel_traits_baseILj65536ES2_fS2_fjLj128EEEEEEEvNS_9FwdParamsE --------------------------
	.section	.nv.constant0._ZN10layer_norm13ln_fwd_kernelINS_13Kernel_traitsI13__nv_bfloat16fS2_fjLj65536ELj8ELj1ELj4ELj16ENS_18Kernel_traits_baseILj65536ES2_fS2_fjLj128EEEEEEEvNS_9FwdParamsE,"a",@progbits
	.sectionflags	@""
	.align	4
.nv.constant0._ZN10layer_norm13ln_fwd_kernelINS_13Kernel_traitsI13__nv_bfloat16fS2_fjLj65536ELj8ELj1ELj4ELj16ENS_18Kernel_traits_baseILj65536ES2_fS2_fjLj128EEEEEEEvNS_9FwdParamsE:
	.zero		440


//--------------------- .nv.constant0._ZN10layer_norm13ln_fwd_kernelINS_13Kernel_traitsI13__nv_bfloat16S2_S2_fjLj65536ELj8ELj1ELj4ELj16ENS_18Kernel_traits_baseILj65536ES2_S2_S2_fjLj128EEEEEEEvNS_9FwdParamsE --------------------------
	.section	.nv.constant0._ZN10layer_norm13ln_fwd_kernelINS_13Kernel_traitsI13__nv_bfloat16S2_S2_fjLj65536ELj8ELj1ELj4ELj16ENS_18Kernel_traits_baseILj65536ES2_S2_S2_fjLj128EEEEEEEvNS_9FwdParamsE,"a",@progbits
	.sectionflags	@""
	.align	4
.nv.constant0._ZN10layer_norm13ln_fwd_kernelINS_13Kernel_traitsI13__nv_bfloat16S2_S2_fjLj65536ELj8ELj1ELj4ELj16ENS_18Kernel_traits_baseILj65536ES2_S2_S2_fjLj128EEEEEEEvNS_9FwdParamsE:
	.zero		440


//--------------------- .nv.constant0._ZN10layer_norm13ln_fwd_kernelINS_13Kernel_traitsI6__halffS2_fjLj65536ELj8ELj1ELj4ELj16ENS_18Kernel_traits_baseILj65536ES2_fS2_fjLj128EEEEEEEvNS_9FwdParamsE --------------------------
	.section	.nv.constant0._ZN10layer_norm13ln_fwd_kernelINS_13Kernel_traitsI6__halffS2_fjLj65536ELj8ELj1ELj4ELj16ENS_18Kernel_traits_baseILj65536ES2_fS2_fjLj128EEEEEEEvNS_9FwdParamsE,"a",@progbits
	.sectionflags	@""
	.align	4
.nv.constant0._ZN10layer_norm13ln_fwd_kernelINS_13Kernel_traitsI6__halffS2_fjLj65536ELj8ELj1ELj4ELj16ENS_18Kernel_traits_baseILj65536ES2_fS2_fjLj128EEEEEEEvNS_9FwdParamsE:
	.zero		440


//--------------------- .nv.constant0._ZN10layer_norm13ln_fwd_kernelINS_13Kernel_traitsI6__halfS2_S2_fjLj65536ELj8ELj1ELj4ELj16ENS_18Kernel_traits_baseILj65536ES2_S2_S2_fjLj128EEEEEEEvNS_9FwdParamsE --------------------------
	.section	.nv.constant0._ZN10layer_norm13ln_fwd_kernelINS_13Kernel_traitsI6__halfS2_S2_fjLj65536ELj8ELj1ELj4ELj16ENS_18Kernel_traits_baseILj65536ES2_S2_S2_fjLj128EEEEEEEvNS_9FwdParamsE,"a",@progbits
	.sectionflags	@""
	.align	4
.nv.constant0._ZN10layer_norm13ln_fwd_kernelINS_13Kernel_traitsI6__halfS2_S2_fjLj65536ELj8ELj1ELj4ELj16ENS_18Kernel_traits_baseILj65536ES2_S2_S2_fjLj128EEEEEEEvNS_9FwdParamsE:
	.zero		440


//--------------------- .nv.constant0._ZN10layer_norm13ln_fwd_kernelINS_13Kernel_traitsIffffjLj65536ELj8ELj1ELj4ELj16ENS_18Kernel_traits_baseILj65536EffffjLj128EEEEEEEvNS_9FwdParamsE --------------------------
	.section	.nv.constant0._ZN10layer_norm13ln_fwd_kernelINS_13Kernel_traitsIffffjLj65536ELj8ELj1ELj4ELj16ENS_18Kernel_traits_baseILj65536EffffjLj128EEEEEEEvNS_9FwdParamsE,"a",@progbits
	.sectionflags	@""
	.align	4
.nv.constant0._ZN10layer_norm13ln_fwd_kernelINS_13Kernel_traitsIffffjLj65536ELj8ELj1ELj4ELj16ENS_18Kernel_traits_baseILj65536EffffjLj128EEEEEEEvNS_9FwdParamsE:
	.zero		440


//--------------------- .nv.constant0._ZN10layer_norm13ln_fwd_kernelINS_13Kernel_traitsI13__nv_bfloat16fS2_fjLj49152ELj4ELj1ELj4ELj16ENS_18Kernel_traits_baseILj49152ES2_fS2_fjLj128EEEEEEEvNS_9FwdParamsE --------------------------
	.section	.nv.constant0._ZN10layer_norm13ln_fwd_kernelINS_13Kernel_traitsI13__nv_bfloat16fS2_fjLj49152ELj4ELj1ELj4ELj16ENS_18Kernel_traits_baseILj49152ES2_fS2_fjLj128EEEEEEEvNS_9FwdParamsE,"a",@progbits
	.sectionflags	@""
	.align	4
.nv.constant0._ZN10layer_norm13ln_fwd_kernelINS_13Kernel_traitsI13__nv_bfloat16fS2_fjLj49152ELj4ELj1ELj4ELj16ENS_18Kernel_traits_baseILj49152ES2_fS2_fjLj128EEEEEEEvNS_9FwdParamsE:
	.zero		440


//--------------------- .nv.constant0._ZN10layer_norm13ln_fwd_kernelINS_13Kernel_traitsI13__nv_bfloat16S2_S2_fjLj49152ELj4ELj1ELj4ELj16ENS_18Kernel_traits_baseILj49152ES2_S2_S2_fjLj128EEEEEEEvNS_9FwdParamsE --------------------------
	.section	.nv.constant0._ZN10layer_norm13ln_fwd_kernelINS_13Kernel_traitsI13__nv_bfloat16S2_S2_fjLj49152ELj4ELj1ELj4ELj16ENS_18Kernel_traits_baseILj49152ES2_S2_S2_fjLj128EEEEEEEvNS_9FwdParamsE,"a",@progbits
	.sectionflags	@""
	.align	4
.nv.constant0._ZN10layer_norm13ln_fwd_kernelINS_13Kernel_traitsI13__nv_bfloat16S2_S2_fjLj49152ELj4ELj1ELj4ELj16ENS_18Kernel_traits_baseILj49152ES2_S2_S2_fjLj128EEEEEEEvNS_9FwdParamsE:
	.zero		440


//--------------------- .nv.constant0._ZN10layer_norm13ln_fwd_kernelINS_13Kernel_traitsI6__halffS2_fjLj49152ELj4ELj1ELj4ELj16ENS_18Kernel_traits_baseILj49152ES2_fS2_fjLj128EEEEEEEvNS_9FwdParamsE --------------------------
	.section	.nv.constant0._ZN10layer_norm13ln_fwd_kernelINS_13Kernel_traitsI6__halffS2_fjLj49152ELj4ELj1ELj4ELj16ENS_18Kernel_traits_baseILj49152ES2_fS2_fjLj128EEEEEEEvNS_9FwdParamsE,"a",@progbits
	.sectionflags	@""
	.align	4
.nv.constant0._ZN10layer_norm13ln_fwd_kernelINS_13Kernel_traitsI6__halffS2_fjLj49152ELj4ELj1ELj4ELj16ENS_18Kernel_traits_baseILj49152ES2_fS2_fjLj128EEEEEEEvNS_9FwdParamsE:
	.zero		440


//--------------------- .nv.constant0._ZN10layer_norm13ln_fwd_kernelINS_13Kernel_traitsI6__halfS2_S2_fjLj49152ELj4ELj1ELj4ELj16ENS_18Kernel_traits_baseILj49152ES2_S2_S2_fjLj128EEEEEEEvNS_9FwdParamsE --------------------------
	.section	.nv.constant0._ZN10layer_norm13ln_fwd_kernelINS_13Kernel_traitsI6__halfS2_S2_fjLj49152ELj4ELj1ELj4ELj16ENS_18Kernel_traits_baseILj49152ES2_S2_S2_fjLj128EEEEEEEvNS_9FwdParamsE,"a",@progbits
	.sectionflags	@""
	.align	4
.nv.constant0._ZN10layer_norm13ln_fwd_kernelINS_13Kernel_traitsI6__halfS2_S2_fjLj49152ELj4ELj1ELj4ELj16ENS_18Kernel_traits_baseILj49152ES2_S2_S2_fjLj128EEEEEEEvNS_9FwdParamsE:
	.zero		440


//--------------------- .nv.constant0._ZN10layer_norm13ln_fwd_kernelINS_13Kernel_traitsIffffjLj49152ELj8ELj1ELj4ELj16ENS_18Kernel_traits_baseILj49152EffffjLj128EEEEEEEvNS_9FwdParamsE --------------------------
	.section	.nv.constant0._ZN10layer_norm13ln_fwd_kernelINS_13Kernel_traitsIffffjLj49152ELj8ELj1ELj4ELj16ENS_18Kernel_traits_baseILj49152EffffjLj128EEEEEEEvNS_9FwdParamsE,"a",@progbits
	.sectionflags	@""
	.align	4
.nv.constant0._ZN10layer_norm13ln_fwd_kernelINS_13Kernel_traitsIffffjLj49152ELj8ELj1ELj4ELj16ENS_18Kernel_traits_baseILj49152EffffjLj128EEEEEEEvNS_9FwdParamsE:
	.zero		440


//--------------------- .nv.constant0._ZN10layer_norm13ln_fwd_kernelINS_13Kernel_traitsI13__nv_bfloat16fS2_fjLj40960ELj4ELj1ELj4ELj16ENS_18Kernel_traits_baseILj40960ES2_fS2_fjLj128EEEEEEEvNS_9FwdParamsE --------------------------
	.section	.nv.constant0._ZN10layer_norm13ln_fwd_kernelINS_13Kernel_traitsI13__nv_bfloat16fS2_fjLj40960ELj4ELj1ELj4ELj16ENS_18Kernel_traits_baseILj40960ES2_fS2_fjLj128EEEEEEEvNS_9FwdParamsE,"a",@progbits
	.sectionflags	@""
	.align	4
.nv.constant0._ZN10layer_norm13ln_fwd_kernelINS_13Kernel_traitsI13__nv_bfloat16fS2_fjLj40960ELj4ELj1ELj4ELj16ENS_18Kernel_traits_baseILj40960ES2_fS2_fjLj128EEEEEEEvNS_9FwdParamsE:
	.zero		440


//--------------------- .nv.constant0._ZN10layer_norm13ln_fwd_kernelINS_13Kernel_traitsI13__nv_bfloat16S2_S2_fjLj40960ELj4ELj1ELj4ELj16ENS_18Kernel_traits_baseILj40960ES2_S2_S2_fjLj128EEEEEEEvNS_9FwdParamsE --------------------------
	.section	.nv.constant0._ZN10layer_norm13ln_fwd_kernelINS_13Kernel_traitsI13__nv_bfloat16S2_S2_fjLj40960ELj4ELj1ELj4ELj16ENS_18Kernel_traits_baseILj40960ES2_S2_S2_fjLj128EEEEEEEvNS_9FwdParamsE,"a",@progbits
	.sectionflags	@""
	.align	4
.nv.constant0._ZN10layer_norm13ln_fwd_kernelINS_13Kernel_traitsI13__nv_bfloat16S2_S2_fjLj40960ELj4ELj1ELj4ELj16ENS_18Kernel_traits_baseILj40960ES2_S2_S2_fjLj128EEEEEEEvNS_9FwdParamsE:
	.zero		440


//--------------------- .nv.constant0._ZN10layer_norm13ln_fwd_kernelINS_13Kernel_traitsI6__halffS2_fjLj40960ELj4ELj1ELj4ELj16ENS_18Kernel_traits_baseILj40960ES2_fS2_fjLj128EEEEEEEvNS_9FwdParamsE --------------------------
	.section	.nv.constant0._ZN10layer_norm13ln_fwd_kernelINS_13Kernel_traitsI6__halffS2_fjLj40960ELj4ELj1ELj4ELj16ENS_18Kernel_traits_baseILj40960ES2_fS2_fjLj128EEEEEEEvNS_9FwdParamsE,"a",@progbits
	.sectionflags	@""
	.align	4
.nv.constant0._ZN10layer_norm13ln_fwd_kernelINS_13Kernel_traitsI6__halffS2_fjLj40960ELj4ELj1ELj4ELj16ENS_18Kernel_traits_baseILj40960ES2_fS2_fjLj128EEEEEEEvNS_9FwdParamsE:
	.zero		440


//--------------------- .nv.constant0._ZN10layer_norm13ln_fwd_kernelINS_13Kernel_traitsI6__halfS2_S2_fjLj40960ELj4ELj1ELj4ELj16ENS_18Kernel_traits_baseILj40960ES2_S2_S2_fjLj128EEEEEEEvNS_9FwdParamsE --------------------------
	.section	.nv.constant0._ZN10layer_norm13ln_fwd_kernelINS_13Kernel_traitsI6__halfS2_S2_fjLj40960ELj4ELj1ELj4ELj16ENS_18Kernel_traits_baseILj40960ES2_S2_S2_fjLj128EEEEEEEvNS_9FwdParamsE,"a",@progbits
	.sectionflags	@""
	.align	4
.nv.constant0._ZN10layer_norm13ln_fwd_kernelINS_13Kernel_traitsI6__halfS2_S2_fjLj40960ELj4ELj1ELj4ELj16ENS_18Kernel_traits_baseILj40960ES2_S2_S2_fjLj128EEEEEEEvNS_9FwdParamsE:
	.zero		440


//--------------------- .nv.constant0._ZN10layer_norm13ln_fwd_kernelINS_13Kernel_traitsIffffjLj40960ELj4ELj1ELj4ELj16ENS_18Kernel_traits_baseILj40960EffffjLj128EEEEEEEvNS_9FwdParamsE --------------------------
	.section	.nv.constant0._ZN10layer_norm13ln_fwd_kernelINS_13Kernel_traitsIffffjLj40960ELj4ELj1ELj4ELj16ENS_18Kernel_traits_baseILj40960EffffjLj128EEEEEEEvNS_9FwdParamsE,"a",@progbits
	.sectionflags	@""
	.align	4
.nv.constant0._ZN10layer_norm13ln_fwd_kernelINS_13Kernel_traitsIffffjLj40960ELj4ELj1ELj4ELj16ENS_18Kernel_traits_baseILj40960EffffjLj128EEEEEEEvNS_9FwdParamsE:
	.zero		440


//--------------------- .nv.constant0._ZN10layer_norm13ln_fwd_kernelINS_13Kernel_traitsI13__nv_bfloat16fS2_fjLj32768ELj4ELj1ELj4ELj16ENS_18Kernel_traits_baseILj32768ES2_fS2_fjLj128EEEEEEEvNS_9FwdParamsE --------------------------
	.section	.nv.constant0._ZN10layer_norm13ln_fwd_kernelINS_13Kernel_traitsI13__nv_bfloat16fS2_fjLj32768ELj4ELj1ELj4ELj16ENS_18Kernel_traits_baseILj32768ES2_fS2_fjLj128EEEEEEEvNS_9FwdParamsE,"a",@progbits
	.sectionflags	@""
	.align	4
.nv.constant0._ZN10layer_norm13ln_fwd_kernelINS_13Kernel_traitsI13__nv_bfloat16fS2_fjLj32768ELj4ELj1ELj4ELj16ENS_18Kernel_traits_baseILj32768ES2_fS2_fjLj128EEEEEEEvNS_9FwdParamsE:
	.zero		440


//--------------------- .nv.constant0._ZN10layer_norm13ln_fwd_kernelINS_13Kernel_traitsI13__nv_bfloat16S2_S2_fjLj32768ELj4ELj1ELj4ELj16ENS_18Kernel_traits_baseILj32768ES2_S2_S2_fjLj128EEEEEEEvNS_9FwdParamsE --------------------------
	.section	.nv.constant0._ZN10layer_norm13ln_fwd_kernelINS_13Kernel_traitsI13__nv_bfloat16S2_S2_fjLj32768ELj4ELj1ELj4ELj16ENS_18Kernel_traits_baseILj32768ES2_S2_S2_fjLj128EEEEEEEvNS_9FwdParamsE,"a",@progbits
	.sectionflags	@""
	.align	4
.nv.constant0._ZN10layer_norm13ln_fwd_kernelINS_13Kernel_traitsI13__nv_bfloat16S2_S2_fjLj32768ELj4ELj1ELj4ELj16ENS_18Kernel_traits_baseILj32768ES2_S2_S2_fjLj128EEEEEEEvNS_9FwdParamsE:
	.zero		440


//--------------------- .nv.constant0._ZN10layer_norm13ln_fwd_kernelINS_13Kernel_traitsI6__halffS2_fjLj32768ELj4ELj1ELj4ELj16ENS_18Kernel_traits_baseILj32768ES2_fS2_fjLj128EEEEEEEvNS_9FwdParamsE --------------------------
	.section	.nv.constant0._ZN10layer_norm13ln_fwd_kernelINS_13Kernel_traitsI6__halffS2_fjLj32768ELj4ELj1ELj4ELj16ENS_18Kernel_traits_baseILj32768ES2_fS2_fjLj128EEEEEEEvNS_9FwdParamsE,"a",@progbits
	.sectionflags	@""
	.align	4
.nv.constant0._ZN10layer_norm13ln_fwd_kernelINS_13Kernel_traitsI6__halffS2_fjLj32768ELj4ELj1ELj4ELj16ENS_18Kernel_traits_baseILj32768ES2_fS2_fjLj128EEEEEEEvNS_9FwdParamsE:
	.zero		440


//--------------------- .nv.constant0._ZN10layer_norm13ln_fwd_kernelINS_13Kernel_traitsI6__halfS2_S2_fjLj32768ELj4ELj1ELj4ELj16ENS_18Kernel_traits_baseILj32768ES2_S2_S2_fjLj128EEEEEEEvNS_9FwdParamsE --------------------------
	.section	.nv.constant0._ZN10layer_norm13ln_fwd_kernelINS_13Kernel_traitsI6__halfS2_S2_fjLj32768ELj4ELj1ELj4ELj16ENS_18Kernel_traits_baseILj32768ES2_S2_S2_fjLj128EEEEEEEvNS_9FwdParamsE,"a",@progbits
	.sectionflags	@""
	.align	4
.nv.constant0._ZN10layer_norm13ln_fwd_kernelINS_13Kernel_traitsI6__halfS2_S2_fjLj32768ELj4ELj1ELj4ELj16ENS_18Kernel_traits_baseILj32768ES2_S2_S2_fjLj128EEEEEEEvNS_9FwdParamsE:
	.zero		440


//--------------------- .nv.constant0._ZN10layer_norm13ln_fwd_kernelINS_13Kernel_traitsIffffjLj32768ELj4ELj1ELj4ELj16ENS_18Kernel_traits_baseILj32768EffffjLj128EEEEEEEvNS_9FwdParamsE --------------------------
	.section	.nv.constant0._ZN10layer_norm13ln_fwd_kernelINS_13Kernel_traitsIffffjLj32768ELj4ELj1ELj4ELj16ENS_18Kernel_traits_baseILj32768EffffjLj128EEEEEEEvNS_9FwdParamsE,"a",@progbits
	.sectionflags	@""
	.align	4
.nv.constant0._ZN10layer_norm13ln_fwd_kernelINS_13Kernel_traitsIffffjLj32768ELj4ELj1ELj4ELj16ENS_18Kernel_traits_baseILj32768EffffjLj128EEEEEEEvNS_9FwdParamsE:
	.zero		440


//--------------------- .nv.constant0._ZN10layer_norm13ln_fwd_kernelINS_13Kernel_traitsI13__nv_bfloat16fS2_fjLj30720ELj4ELj1ELj4ELj4ENS_18Kernel_traits_baseILj30720ES2_fS2_fjLj128EEEEEEEvNS_9FwdParamsE --------------------------
	.section	.nv.constant0._ZN10layer_norm13ln_fwd_kernelINS_13Kernel_traitsI13__nv_bfloat16fS2_fjLj30720ELj4ELj1ELj4ELj4ENS_18Kernel_traits_baseILj30720ES2_fS2_fjLj128EEEEEEEvNS_9FwdParamsE,"a",@progbits
	.sectionflags	@""
	.align	4
.nv.constant0._ZN10layer_norm13ln_fwd_kernelINS_13Kernel_traitsI13__nv_bfloat16fS2_fjLj30720ELj4ELj1ELj4ELj4ENS_18Kernel_traits_baseILj30720ES2_fS2_fjLj128EEEEEEEvNS_9FwdParamsE:
	.zero		440


//--------------------- .nv.constant0._ZN10layer_norm13ln_fwd_kernelINS_13Kernel_traitsI13__nv_bfloat16S2_S2_fjLj30720ELj4ELj1ELj4ELj4ENS_18Kernel_traits_baseILj30720ES2_S2_S2_fjLj128EEEEEEEvNS_9FwdParamsE --------------------------
	.section	.nv.constant0._ZN10layer_norm13ln_fwd_kernelINS_13Kernel_traitsI13__nv_bfloat16S2_S2_fjLj30720ELj4ELj1ELj4ELj4ENS_18Kernel_traits_baseILj30720ES2_S2_S2_fjLj128EEEEEEEvNS_9FwdParamsE,"a",@progbits
	.sectionflags	@""
	.align	4
.nv.constant0._ZN10layer_norm13ln_fwd_kernelINS_13Kernel_traitsI13__nv_bfloat16S2_S2_fjLj30720ELj4ELj1ELj4ELj4ENS_18Kernel_traits_baseILj30720ES2_S2_S2_fjLj128EEEEEEEvNS_9FwdParamsE:
	.zero		440


//--------------------- .nv.constant0._ZN10layer_norm13ln_fwd_kernelINS_13Kernel_traitsI6__halffS2_fjLj30720ELj4ELj1ELj4ELj4ENS_18Kernel_traits_baseILj30720ES2_fS2_fjLj128EEEEEEEvNS_9FwdParamsE --------------------------
	.section	.nv.constant0._ZN10layer_norm13ln_fwd_kernelINS_13Kernel_traitsI6__halffS2_fjLj30720ELj4ELj1ELj4ELj4ENS_18Kernel_traits_baseILj30720ES2_fS2_fjLj128EEEEEEEvNS_9FwdParamsE,"a",@progbits
	.sectionflags	@""
	.align	4
.nv.constant0._ZN10layer_norm13ln_fwd_kernelINS_13Kernel_traitsI6__halffS2_fjLj30720ELj4ELj1ELj4ELj4ENS_18Kernel_traits_baseILj30720ES2_fS2_fjLj128EEEEEEEvNS_9FwdParamsE:
	.zero		440


//--------------------- .nv.constant0._ZN10layer_norm13ln_fwd_kernelINS_13Kernel_traitsI6__halfS2_S2_fjLj30720ELj4ELj1ELj4ELj4ENS_18Kernel_traits_baseILj30720ES2_S2_S2_fjLj128EEEEEEEvNS_9FwdParamsE --------------------------
	.section	.nv.constant0._ZN10layer_norm13ln_fwd_kernelINS_13Kernel_traitsI6__halfS2_S2_fjLj30720ELj4ELj1ELj4ELj4ENS_18Kernel_traits_baseILj30720ES2_S2_S2_fjLj128EEEEEEEvNS_9FwdParamsE,"a",@progbits
	.sectionflags	@""
	.align	4
.nv.constant0._ZN10layer_norm13ln_fwd_kernelINS_13Kernel_traitsI6__halfS2_S2_fjLj30720ELj4ELj1ELj4ELj4ENS_18Kernel_traits_baseILj30720ES2_S2_S2_fjLj128EEEEEEEvNS_9FwdParamsE:
	.zero		440


//--------------------- .nv.constant0._ZN10layer_norm13ln_fwd_kernelINS_13Kernel_traitsIffffjLj30720ELj4ELj1ELj4ELj4ENS_18Kernel_traits_baseILj30720EffffjLj128EEEEEEEvNS_9FwdParamsE --------------------------
	.section	.nv.constant0._ZN10layer_norm13ln_fwd_kernelINS_13Kernel_traitsIffffjLj30720ELj4ELj1ELj4ELj4ENS_18Kernel_traits_baseILj30720EffffjLj128EEEEEEEvNS_9FwdParamsE,"a",@progbits
	.sectionflags	@""
	.align	4
.nv.constant0._ZN10layer_norm13ln_fwd_kernelINS_13Kernel_traitsIffffjLj30720ELj4ELj1ELj4ELj4ENS_18Kernel_traits_baseILj30720EffffjLj128EEEEEEEvNS_9FwdParamsE:
	.zero		440


//--------------------- .nv.constant0._ZN10layer_norm13ln_fwd_kernelINS_13Kernel_traitsI13__nv_bfloat16fS2_fjLj25600ELj4ELj1ELj4ELj4ENS_18Kernel_traits_baseILj25600ES2_fS2_fjLj128EEEEEEEvNS_9FwdParamsE --------------------------
	.section	.nv.constant0._ZN10layer_norm13ln_fwd_kernelINS_13Kernel_traitsI13__nv_bfloat16fS2_fjLj25600ELj4ELj1ELj4ELj4ENS_18Kernel_traits_baseILj25600ES2_fS2_fjLj128EEEEEEEvNS_9FwdParamsE,"a",@progbits
	.sectionflags	@""
	.align	4
.nv.constant0._ZN10layer_norm13ln_fwd_kernelINS_13Kernel_traitsI13__nv_bfloat16fS2_fjLj25600ELj4ELj1ELj4ELj4ENS_18Kernel_traits_baseILj25600ES2_fS2_fjLj128EEEEEEEvNS_9FwdParamsE:
	.zero		440


//--------------------- .nv.constant0._ZN10layer_norm13ln_fwd_kernelINS_13Kernel_traitsI13__nv_bfloat16S2_S2_fjLj25600ELj2ELj1ELj4ELj8ENS_18Kernel_traits_baseILj25600ES2_S2_S2_fjLj128EEEEEEEvNS_9FwdParamsE --------------------------
	.section	.nv.constant0._ZN10layer_norm13ln_fwd_kernelINS_13Kernel_traitsI13__nv_bfloat16S2_S2_fjLj25600ELj2ELj1ELj4ELj8ENS_18Kernel_traits_baseILj25600ES2_S2_S2_fjLj128EEEEEEEvNS_9FwdParamsE,"a",@progbits
	.sectionflags	@""
	.align	4
.nv.constant0._ZN10layer_norm13ln_fwd_kernelINS_13Kernel_traitsI13__nv_bfloat16S2_S2_fjLj25600ELj2ELj1ELj4ELj8ENS_18Kernel_traits_baseILj25600ES2_S2_S2_fjLj128EEEEEEEvNS_9FwdParamsE:
	.zero		440


//--------------------- .nv.constant0._ZN10layer_norm13ln_fwd_kernelINS_13Kernel_traitsI6__halffS2_fjLj25600ELj4ELj1ELj4ELj4ENS_18Kernel_traits_baseILj25600ES2_fS2_fjLj128EEEEEEEvNS_9FwdParamsE --------------------------
	.section	.nv.constant0._ZN10layer_norm13ln_fwd_kernelINS_13Kernel_traitsI6__halffS2_fjLj25600ELj4ELj1ELj4ELj4ENS_18Kernel_traits_baseILj25600ES2_fS2_fjLj128EEEEEEEvNS_9FwdParamsE,"a",@progbits
	.sectionflags	@""
	.align	4
.nv.constant0._ZN10layer_norm13ln_fwd_kernelINS_13Kernel_traitsI6__halffS2_fjLj25600ELj4ELj1ELj4ELj4ENS_18Kernel_traits_baseILj25600ES2_fS2_fjLj128EEEEEEEvNS_9FwdParamsE:
	.zero		440


//--------------------- .nv.constant0._ZN10layer_norm13ln_fwd_kernelINS_13Kernel_traitsI6__halfS2_S2_fjLj25600ELj2ELj1ELj4ELj8ENS_18Kernel_traits_baseILj25600ES2_S2_S2_fjLj128EEEEEEEvNS_9FwdParamsE --------------------------
	.section	.nv.constant0._ZN10layer_norm13ln_fwd_kernelINS_13Kernel_traitsI6__halfS2_S2_fjLj25600ELj2ELj1ELj4ELj8ENS_18Kernel_traits_baseILj25600ES2_S2_S2_fjLj128EEEEEEEvNS_9FwdParamsE,"a",@progbits
	.sectionflags	@""
	.align	4
.nv.constant0._ZN10layer_norm13ln_fwd_kernelINS_13Kernel_traitsI6__halfS2_S2_fjLj25600ELj2ELj1ELj4ELj8ENS_18Kernel_traits_baseILj25600ES2_S2_S2_fjLj128EEEEEEEvNS_9FwdParamsE:
	.zero		440


//--------------------- .nv.constant0._ZN10layer_norm13ln_fwd_kernelINS_13Kernel_traitsIffffjLj25600ELj4ELj1ELj4ELj4ENS_18Kernel_traits_baseILj25600EffffjLj128EEEEEEEvNS_9FwdParamsE --------------------------
	.section	.nv.constant0._ZN10layer_norm13ln_fwd_kernelINS_13Kernel_traitsIffffjLj25600ELj4ELj1ELj4ELj4ENS_18Kernel_traits_baseILj25600EffffjLj128EEEEEEEvNS_9FwdParamsE,"a",@progbits
	.sectionflags	@""
	.align	4
.nv.constant0._ZN10layer_norm13ln_fwd_kernelINS_13Kernel_traitsIffffjLj25600ELj4ELj1ELj4ELj4ENS_18Kernel_traits_baseILj25600EffffjLj128EEEEEEEvNS_9FwdParamsE:
	.zero		440


//--------------------- .nv.constant0._ZN10layer_norm13ln_fwd_kernelINS_13Kernel_traitsI13__nv_bfloat16fS2_fjLj24576ELj2ELj1ELj4ELj16ENS_18Kernel_traits_baseILj24576ES2_fS2_fjLj128EEEEEEEvNS_9FwdParamsE --------------------------
	.section	.nv.constant0._ZN10layer_norm13ln_fwd_kernelINS_13Kernel_traitsI13__nv_bfloat16fS2_fjLj24576ELj2ELj1ELj4ELj16ENS_18Kernel_traits_baseILj24576ES2_fS2_fjLj128EEEEEEEvNS_9FwdParamsE,"a",@progbits
	.sectionflags	@""
	.align	4
.nv.constant0._ZN10layer_norm13ln_fwd_kernelINS_13Kernel_traitsI13__nv_bfloat16fS2_fjLj24576ELj2ELj1ELj4ELj16ENS_18Kernel_traits_baseILj24576ES2_fS2_fjLj128EEEEEEEvNS_9FwdParamsE:
	.zero		440


//--------------------- .nv.constant0._ZN10layer_norm13ln_fwd_kernelINS_13Kernel_traitsI13__nv_bfloat16S2_S2_fjLj24576ELj2ELj1ELj4ELj16ENS_18Kernel_traits_baseILj24576ES2_S2_S2_fjLj128EEEEEEEvNS_9FwdParamsE --------------------------
	.section	.nv.constant0._ZN10layer_norm13ln_fwd_kernelINS_13Kernel_traitsI13__nv_bfloat16S2_S2_fjLj24576ELj2ELj1ELj4ELj16ENS_18Kernel_traits_baseILj24576ES2_S2_S2_fjLj128EEEEEEEvNS_9FwdParamsE,"a",@progbits
	.sectionflags	@""
	.align	4
.nv.constant0._ZN10layer_norm13ln_fwd_kernelINS_13Kernel_traitsI13__nv_bfloat16S2_S2_fjLj24576ELj2ELj1ELj4ELj16ENS_18Kernel_traits_baseILj24576ES2_S2_S2_fjLj128EEEEEEEvNS_9FwdParamsE:
	.zero		440


//--------------------- .nv.constant0._ZN10layer_norm13ln_fwd_kernelINS_13Kernel_traitsI6__halffS2_fjLj24576ELj2ELj1ELj4ELj16ENS_18Kernel_traits_baseILj24576ES2_fS2_fjLj128EEEEEEEvNS_9FwdParamsE --------------------------
	.section	.nv.constant0._ZN10layer_norm13ln_fwd_kernelINS_13Kernel_traitsI6__halffS2_fjLj24576ELj2ELj1ELj4ELj16ENS_18Kernel_traits_baseILj24576ES2_fS2_fjLj128EEEEEEEvNS_9FwdParamsE,"a",@progbits
	.sectionflags	@""
	.align	4
.nv.constant0._ZN10layer_norm13ln_fwd_kernelINS_13Kernel_traitsI6__halffS2_fjLj24576ELj2ELj1ELj4ELj16ENS_18Kernel_traits_baseILj24576ES2_fS2_fjLj128EEEEEEEvNS_9FwdParamsE:
	.zero		440


//--------------------- .nv.constant0._ZN10layer_norm13ln_fwd_kernelINS_13Kernel_traitsI6__halfS2_S2_fjLj24576ELj2ELj1ELj4ELj16ENS_18Kernel_traits_baseILj24576ES2_S2_S2_fjLj128EEEEEEEvNS_9FwdParamsE --------------------------
	.section	.nv.constant0._ZN10layer_norm13ln_fwd_kernelINS_13Kernel_traitsI6__halfS2_S2_fjLj24576ELj2ELj1ELj4ELj16ENS_18Kernel_traits_baseILj24576ES2_S2_S2_fjLj128EEEEEEEvNS_9FwdParamsE,"a",@progbits
	.sectionflags	@""
	.align	4
.nv.constant0._ZN10layer_norm13ln_fwd_kernelINS_13Kernel_traitsI6__halfS2_S2_fjLj24576ELj2ELj1ELj4ELj16ENS_18Kernel_traits_baseILj24576ES2_S2_S2_fjLj128EEEEEEEvNS_9FwdParamsE:
	.zero		440


//--------------------- .nv.constant0._ZN10layer_norm13ln_fwd_kernelINS_13Kernel_traitsIffffjLj24576ELj4ELj1ELj4ELj16ENS_18Kernel_traits_baseILj24576EffffjLj128EEEEEEEvNS_9FwdParamsE --------------------------
	.section	.nv.constant0._ZN10layer_norm13ln_fwd_kernelINS_13Kernel_traitsIffffjLj24576ELj4ELj1ELj4ELj16ENS_18Kernel_traits_baseILj24576EffffjLj128EEEEEEEvNS_9FwdParamsE,"a",@progbits
	.sectionflags	@""
	.align	4
.nv.constant0._ZN10layer_norm13ln_fwd_kernelINS_13Kernel_traitsIffffjLj24576ELj4ELj1ELj4ELj16ENS_18Kernel_traits_baseILj24576EffffjLj128EEEEEEEvNS_9FwdParamsE:
	.zero		440


//--------------------- .nv.constant0._ZN10layer_norm13ln_fwd_kernelINS_13Kernel_traitsI13__nv_bfloat16fS2_fjLj20480ELj2ELj1ELj4ELj16ENS_18Kernel_traits_baseILj20480ES2_fS2_fjLj128EEEEEEEvNS_9FwdParamsE --------------------------
	.section	.nv.constant0._ZN10layer_norm13ln_fwd_kernelINS_13Kernel_traitsI13__nv_bfloat16fS2_fjLj20480ELj2ELj1ELj4ELj16ENS_18Kernel_traits_baseILj20480ES2_fS2_fjLj128EEEEEEEvNS_9FwdParamsE,"a",@progbits
	.sectionflags	@""
	.align	4
.nv.constant0._ZN10layer_norm13ln_fwd_kernelINS_13Kernel_traitsI13__nv_bfloat16fS2_fjLj20480ELj2ELj1ELj4ELj16ENS_18Kernel_traits_baseILj20480ES2_fS2_fjLj128EEEEEEEvNS_9FwdParamsE:
	.zero		440


//--------------------- .nv.constant0._ZN10layer_norm13ln_fwd_kernelINS_13Kernel_traitsI13__nv_bfloat16S2_S2_fjLj20480ELj2ELj1ELj4ELj16ENS_18Kernel_traits_baseILj20480ES2_S2_S2_fjLj128EEEEEEEvNS_9FwdParamsE --------------------------
	.section	.nv.constant0._ZN10layer_norm13ln_fwd_kernelINS_13Kernel_traitsI13__nv_bfloat16S2_S2_fjLj20480ELj2ELj1ELj4ELj16ENS_18Kernel_traits_baseILj20480ES2_S2_S2_fjLj128EEEEEEEvNS_9FwdParamsE,"a",@progbits
	.sectionflags	@""
	.align	4
.nv.constant0._ZN10layer_norm13ln_fwd_kernelINS_13Kernel_traitsI13__nv_bfloat16S2_S2_fjLj20480ELj2ELj1ELj4ELj16ENS_18Kernel_traits_baseILj20480ES2_S2_S2_fjLj128EEEEEEEvNS_9FwdParamsE:
	.zero		440


//--------------------- .nv.constant0._ZN10layer_norm13ln_fwd_kernelINS_13Kernel_traitsI6__halffS2_fjLj20480ELj2ELj1ELj4ELj16ENS_18Kernel_traits_baseILj20480ES2_fS2_fjLj128EEEEEEEvNS_9FwdParamsE --------------------------
	.section	.nv.constant0._ZN10layer_norm13ln_fwd_kernelINS_13Kernel_traitsI6__halffS2_fjLj20480ELj2ELj1ELj4ELj16ENS_18Kernel_traits_baseILj20480ES2_fS2_fjLj128EEEEEEEvNS_9FwdParamsE,"a",@progbits
	.sectionflags	@""
	.align	4
.nv.constant0._ZN10layer_norm13ln_fwd_kernelINS_13Kernel_traitsI6__halffS2_fjLj20480ELj2ELj1ELj4ELj16ENS_18Kernel_traits_baseILj20480ES2_fS2_fjLj128EEEEEEEvNS_9FwdParamsE:
	.zero		440


//--------------------- .nv.constant0._ZN10layer_norm13ln_fwd_kernelINS_13Kernel_traitsI6__halfS2_S2_fjLj20480ELj2ELj1ELj4ELj16ENS_18Kernel_traits_baseILj20480ES2_S2_S2_fjLj128EEEEEEEvNS_9FwdParamsE --------------------------
	.section	.nv.constant0._ZN10layer_norm13ln_fwd_kernelINS_13Kernel_traitsI6__halfS2_S2_fjLj20480ELj2ELj1ELj4ELj16ENS_18Kernel_traits_baseILj20480ES2_S2_S2_fjLj128EEEEEEEvNS_9FwdParamsE,"a",@progbits
	.sectionflags	@""
	.align	4
.nv.constant0._ZN10layer_norm13ln_fwd_kernelINS_13Kernel_traitsI6__halfS2_S2_fjLj20480ELj2ELj1ELj4ELj16ENS_18Kernel_traits_baseILj20480ES2_S2_S2_fjLj128EEEEEEEvNS_9FwdParamsE:
	.zero		440


//--------------------- .nv.constant0._ZN10layer_norm13ln_fwd_kernelINS_13Kernel_traitsIffffjLj20480ELj2ELj1ELj4ELj16ENS_18Kernel_traits_baseILj20480EffffjLj128EEEEEEEvNS_9FwdParamsE --------------------------
	.section	.nv.constant0._ZN10layer_norm13ln_fwd_kernelINS_13Kernel_traitsIffffjLj20480ELj2ELj1ELj4ELj16ENS_18Kernel_traits_baseILj20480EffffjLj128EEEEEEEvNS_9FwdParamsE,"a",@progbits
	.sectionflags	@""
	.align	4
.nv.constant0._ZN10layer_norm13ln_fwd_kernelINS_13Kernel_traitsIffffjLj20480ELj2ELj1ELj4ELj16ENS_18Kernel_traits_baseILj20480EffffjLj128EEEEEEEvNS_9FwdParamsE:
	.zero		440


//--------------------- .nv.constant0._ZN10layer_norm13ln_fwd_kernelINS_13Kernel_traitsI13__nv_bfloat16fS2_fjLj18432ELj4ELj1ELj4ELj16ENS_18Kernel_traits_baseILj18432ES2_fS2_fjLj128EEEEEEEvNS_9FwdParamsE --------------------------
	.section	.nv.constant0._ZN10layer_norm13ln_fwd_kernelINS_13Kernel_traitsI13__nv_bfloat16fS2_fjLj18432ELj4ELj1ELj4ELj16ENS_18Kernel_traits_baseILj18432ES2_fS2_fjLj128EEEEEEEvNS_9FwdParamsE,"a",@progbits
	.sectionflags	@""
	.align	4
.nv.constant0._ZN10layer_norm13ln_fwd_kernelINS_13Kernel_traitsI13__nv_bfloat16fS2_fjLj18432ELj4ELj1ELj4ELj16ENS_18Kernel_traits_baseILj18432ES2_fS2_fjLj128EEEEEEEvNS_9FwdParamsE:
	.zero		440


//--------------------- .nv.constant0._ZN10layer_norm13ln_fwd_kernelINS_13Kernel_traitsI13__nv_bfloat16S2_S2_fjLj18432ELj2ELj1ELj4ELj16ENS_18Kernel_traits_baseILj18432ES2_S2_S2_fjLj128EEEEEEEvNS_9FwdParamsE --------------------------
	.section	.nv.constant0._ZN10layer_norm13ln_fwd_kernelINS_13Kernel_traitsI13__nv_bfloat16S2_S2_fjLj18432ELj2ELj1ELj4ELj16ENS_18Kernel_traits_baseILj18432ES2_S2_S2_fjLj128EEEEEEEvNS_9FwdParamsE,"a",@progbits
	.sectionflags	@""
	.align	4
.nv.constant0._ZN10layer_norm13ln_fwd_kernelINS_13Kernel_traitsI13__nv_bfloat16S2_S2_fjLj18432ELj2ELj1ELj4ELj16ENS_18Kernel_traits_baseILj18432ES2_S2_S2_fjLj128EEEEEEEvNS_9FwdParamsE:
	.zero		440


//--------------------- .nv.constant0._ZN10layer_norm13ln_fwd_kernelINS_13Kernel_traitsI6__halffS2_fjLj18432ELj2ELj1ELj4ELj16ENS_18Kernel_traits_baseILj18432ES2_fS2_fjLj128EEEEEEEvNS_9FwdParamsE --------------------------
	.section	.nv.constant0._ZN10layer_norm13ln_fwd_kernelINS_13Kernel_traitsI6__halffS2_fjLj18432ELj2ELj1ELj4ELj16ENS_18Kernel_traits_baseILj18432ES2_fS2_fjLj128EEEEEEEvNS_9FwdParamsE,"a",@progbits
	.sectionflags	@""
	.align	4
.nv.constant0._ZN10layer_norm13ln_fwd_kernelINS_13Kernel_traitsI6__halffS2_fjLj18432ELj2ELj1ELj4ELj16ENS_18Kernel_traits_baseILj18432ES2_fS2_fjLj128EEEEEEEvNS_9FwdParamsE:
	.zero		440


//--------------------- .nv.constant0._ZN10layer_norm13ln_fwd_kernelINS_13Kernel_traitsI6__halfS2_S2_fjLj18432ELj2ELj1ELj4ELj16ENS_18Kernel_traits_baseILj18432ES2_S2_S2_fjLj128EEEEEEEvNS_9FwdParamsE --------------------------
	.section	.nv.constant0._ZN10layer_norm13ln_fwd_kernelINS_13Kernel_traitsI6__halfS2_S2_fjLj18432ELj2ELj1ELj4ELj16ENS_18Kernel_traits_baseILj18432ES2_S2_S2_fjLj128EEEEEEEvNS_9FwdParamsE,"a",@progbits
	.sectionflags	@""
	.align	4
.nv.constant0._ZN10layer_norm13ln_fwd_kernelINS_13Kernel_traitsI6__halfS2_S2_fjLj18432ELj2ELj1ELj4ELj16ENS_18Kernel_traits_baseILj18432ES2_S2_S2_fjLj128EEEEEEEvNS_9FwdParamsE:
	.zero		440


//--------------------- .nv.constant0._ZN10layer_norm13ln_fwd_kernelINS_13Kernel_traitsIffffjLj18432ELj4ELj1ELj4ELj16ENS_18Kernel_traits_baseILj18432EffffjLj128EEEEEEEvNS_9FwdParamsE --------------------------
	.section	.nv.constant0._ZN10layer_norm13ln_fwd_kernelINS_13Kernel_traitsIffffjLj18432ELj4ELj1ELj4ELj16ENS_18Kernel_traits_baseILj18432EffffjLj128EEEEEEEvNS_9FwdParamsE,"a",@progbits
	.sectionflags	@""
	.align	4
.nv.constant0._ZN10layer_norm13ln_fwd_kernelINS_13Kernel_traitsIffffjLj18432ELj4ELj1ELj4ELj16ENS_18Kernel_traits_baseILj18432EffffjLj128EEEEEEEvNS_9FwdParamsE:
	.zero		440


//--------------------- .nv.constant0._ZN10layer_norm13ln_fwd_kernelINS_13Kernel_traitsI13__nv_bfloat16fS2_fjLj16384ELj2ELj1ELj4ELj16ENS_18Kernel_traits_baseILj16384ES2_fS2_fjLj128EEEEEEEvNS_9FwdParamsE --------------------------
	.section	.nv.constant0._ZN10layer_norm13ln_fwd_kernelINS_13Kernel_traitsI13__nv_bfloat16fS2_fjLj16384ELj2ELj1ELj4ELj16ENS_18Kernel_traits_baseILj16384ES2_fS2_fjLj128EEEEEEEvNS_9FwdParamsE,"a",@progbits
	.sectionflags	@""
	.align	4
.nv.constant0._ZN10layer_norm13ln_fwd_kernelINS_13Kernel_traitsI13__nv_bfloat16fS2_fjLj16384ELj2ELj1ELj4ELj16ENS_18Kernel_traits_baseILj16384ES2_fS2_fjLj128EEEEEEEvNS_9FwdParamsE:
	.zero		440


//--------------------- .nv.constant0._ZN10layer_norm13ln_fwd_kernelINS_13Kernel_traitsI13__nv_bfloat16S2_S2_fjLj16384ELj2ELj1ELj4ELj16ENS_18Kernel_traits_baseILj16384ES2_S2_S2_fjLj128EEEEEEEvNS_9FwdParamsE --------------------------
	.section	.nv.constant0._ZN10layer_norm13ln_fwd_kernelINS_13Kernel_traitsI13__nv_bfloat16S2_S2_fjLj16384ELj2ELj1ELj4ELj16ENS_18Kernel_traits_baseILj16384ES2_S2_S2_fjLj128EEEEEEEvNS_9FwdParamsE,"a",@progbits
	.sectionflags	@""
	.align	4
.nv.constant0._ZN10layer_norm13ln_fwd_kernelINS_13Kernel_traitsI13__nv_bfloat16S2_S2_fjLj16384ELj2ELj1ELj4ELj16ENS_18Kernel_traits_baseILj16384ES2_S2_S2_fjLj128EEEEEEEvNS_9FwdParamsE:
	.zero		440


//--------------------- .nv.constant0._ZN10layer_norm13ln_fwd_kernelINS_13Kernel_traitsI6__halffS2_fjLj16384ELj2ELj1ELj4ELj16ENS_18Kernel_traits_baseILj16384ES2_fS2_fjLj128EEEEEEEvNS_9FwdParamsE --------------------------
	.section	.nv.constant0._ZN10layer_norm13ln_fwd_kernelINS_13Kernel_traitsI6__halffS2_fjLj16384ELj2ELj1ELj4ELj16ENS_18Kernel_traits_baseILj16384ES2_fS2_fjLj128EEEEEEEvNS_9FwdParamsE,"a",@progbits
	.sectionflags	@""
	.align	4
.nv.constant0._ZN10layer_norm13ln_fwd_kernelINS_13Kernel_traitsI6__halffS2_fjLj16384ELj2ELj1ELj4ELj16ENS_18Kernel_traits_baseILj16384ES2_fS2_fjLj128EEEEEEEvNS_9FwdParamsE:
	.zero		440


//--------------------- .nv.constant0._ZN10layer_norm13ln_fwd_kernelINS_13Kernel_traitsI6__halfS2_S2_fjLj16384ELj2ELj1ELj4ELj16ENS_18Kernel_traits_baseILj16384ES2_S2_S2_fjLj128EEEEEEEvNS_9FwdParamsE --------------------------
	.section	.nv.constant0._ZN10layer_norm13ln_fwd_kernelINS_13Kernel_traitsI6__halfS2_S2_fjLj16384ELj2ELj1ELj4ELj16ENS_18Kernel_traits_baseILj16384ES2_S2_S2_fjLj128EEEEEEEvNS_9FwdParamsE,"a",@progbits
	.sectionflags	@""
	.align	4
.nv.constant0._ZN10layer_norm13ln_fwd_kernelINS_13Kernel_traitsI6__halfS2_S2_fjLj16384ELj2ELj1ELj4ELj16ENS_18Kernel_traits_baseILj16384ES2_S2_S2_fjLj128EEEEEEEvNS_9FwdParamsE:
	.zero		440


//--------------------- .nv.constant0._ZN10layer_norm13ln_fwd_kernelINS_13Kernel_traitsIffffjLj16384ELj2ELj1ELj4ELj16ENS_18Kernel_traits_baseILj16384EffffjLj128EEEEEEEvNS_9FwdParamsE --------------------------
	.section	.nv.constant0._ZN10layer_norm13ln_fwd_kernelINS_13Kernel_traitsIffffjLj16384ELj2ELj1ELj4ELj16ENS_18Kernel_traits_baseILj16384EffffjLj128EEEEEEEvNS_9FwdParamsE,"a",@progbits
	.sectionflags	@""
	.align	4
.nv.constant0._ZN10layer_norm13ln_fwd_kernelINS_13Kernel_traitsIffffjLj16384ELj2ELj1ELj4ELj16ENS_18Kernel_traits_baseILj16384EffffjLj128EEEEEEEvNS_9FwdParamsE:
	.zero		440


//--------------------- .nv.constant0._ZN10layer_norm13ln_fwd_kernelINS_13Kernel_traitsI13__nv_bfloat16fS2_fjLj15360ELj2ELj1ELj4ELj8ENS_18Kernel_traits_baseILj15360ES2_fS2_fjLj128EEEEEEEvNS_9FwdParamsE --------------------------
	.section	.nv.constant0._ZN10layer_norm13ln_fwd_kernelINS_13Kernel_traitsI13__nv_bfloat16fS2_fjLj15360ELj2ELj1ELj4ELj8ENS_18Kernel_traits_baseILj15360ES2_fS2_fjLj128EEEEEEEvNS_9FwdParamsE,"a",@progbits
	.sectionflags	@""
	.align	4
.nv.constant0._ZN10layer_norm13ln_fwd_kernelINS_13Kernel_traitsI13__nv_bfloat16fS2_fjLj15360ELj2ELj1ELj4ELj8ENS_18Kernel_traits_baseILj15360ES2_fS2_fjLj128EEEEEEEvNS_9FwdParamsE:
	.zero		440


//--------------------- .nv.constant0._ZN10layer_norm13ln_fwd_kernelINS_13Kernel_traitsI13__nv_bfloat16S2_S2_fjLj15360ELj2ELj1ELj4ELj8ENS_18Kernel_traits_baseILj15360ES2_S2_S2_fjLj128EEEEEEEvNS_9FwdParamsE --------------------------
	.section	.nv.constant0._ZN10layer_norm13ln_fwd_kernelINS_13Kernel_traitsI13__nv_bfloat16S2_S2_fjLj15360ELj2ELj1ELj4ELj8ENS_18Kernel_traits_baseILj15360ES2_S2_S2_fjLj128EEEEEEEvNS_9FwdParamsE,"a",@progbits
	.sectionflags	@""
	.align	4
.nv.constant0._ZN10layer_norm13ln_fwd_kernelINS_13Kernel_traitsI13__nv_bfloat16S2_S2_fjLj15360ELj2ELj1ELj4ELj8ENS_18Kernel_traits_baseILj15360ES2_S2_S2_fjLj128EEEEEEEvNS_9FwdParamsE:
	.zero		440


//--------------------- .nv.constant0._ZN10layer_norm13ln_fwd_kernelINS_13Kernel_traitsI6__halffS2_fjLj15360ELj2ELj1ELj4ELj8ENS_18Kernel_traits_baseILj15360ES2_fS2_fjLj128EEEEEEEvNS_9FwdParamsE --------------------------
	.section	.nv.constant0._ZN10layer_norm13ln_fwd_kernelINS_13Kernel_traitsI6__halffS2_fjLj15360ELj2ELj1ELj4ELj8ENS_18Kernel_traits_baseILj15360ES2_fS2_fjLj128EEEEEEEvNS_9FwdParamsE,"a",@progbits
	.sectionflags	@""
	.align	4
.nv.constant0._ZN10layer_norm13ln_fwd_kernelINS_13Kernel_traitsI6__halffS2_fjLj15360ELj2ELj1ELj4ELj8ENS_18Kernel_traits_baseILj15360ES2_fS2_fjLj128EEEEEEEvNS_9FwdParamsE:
	.zero		440


//--------------------- .nv.constant0._ZN10layer_norm13ln_fwd_kernelINS_13Kernel_traitsI6__halfS2_S2_fjLj15360ELj2ELj1ELj4ELj8ENS_18Kernel_traits_baseILj15360ES2_S2_S2_fjLj128EEEEEEEvNS_9FwdParamsE --------------------------
	.section	.nv.constant0._ZN10layer_norm13ln_fwd_kernelINS_13Kernel_traitsI6__halfS2_S2_fjLj15360ELj2ELj1ELj4ELj8ENS_18Kernel_traits_baseILj15360ES2_S2_S2_fjLj128EEEEEEEvNS_9FwdParamsE,"a",@progbits
	.sectionflags	@""
	.align	4
.nv.constant0._ZN10layer_norm13ln_fwd_kernelINS_13Kernel_traitsI6__halfS2_S2_fjLj15360ELj2ELj1ELj4ELj8ENS_18Kernel_traits_baseILj15360ES2_S2_S2_fjLj128EEEEEEEvNS_9FwdParamsE:
	.zero		440


//--------------------- .nv.constant0._ZN10layer_norm13ln_fwd_kernelINS_13Kernel_traitsIffffjLj15360ELj2ELj1ELj4ELj8ENS_18Kernel_traits_baseILj15360EffffjLj128EEEEEEEvNS_9FwdParamsE --------------------------
	.section	.nv.constant0._ZN10layer_norm13ln_fwd_kernelINS_13Kernel_traitsIffffjLj15360ELj2ELj1ELj4ELj8ENS_18Kernel_traits_baseILj15360EffffjLj128EEEEEEEvNS_9FwdParamsE,"a",@progbits
	.sectionflags	@""
	.align	4
.nv.constant0._ZN10layer_norm13ln_fwd_kernelINS_13Kernel_traitsIffffjLj15360ELj2ELj1ELj4ELj8ENS_18Kernel_traits_baseILj15360EffffjLj128EEEEEEEvNS_9FwdParamsE:
	.zero		440


//--------------------- .nv.constant0._ZN10layer_norm13ln_fwd_kernelINS_13Kernel_traitsI13__nv_bfloat16fS2_fjLj14336ELj2ELj1ELj4ELj8ENS_18Kernel_traits_baseILj14336ES2_fS2_fjLj128EEEEEEEvNS_9FwdParamsE --------------------------
	.section	.nv.constant0._ZN10layer_norm13ln_fwd_kernelINS_13Kernel_traitsI13__nv_bfloat16fS2_fjLj14336ELj2ELj1ELj4ELj8ENS_18Kernel_traits_baseILj14336ES2_fS2_fjLj128EEEEEEEvNS_9FwdParamsE,"a",@progbits
	.sectionflags	@""
	.align	4
.nv.constant0._ZN10layer_norm13ln_fwd_kernelINS_13Kernel_traitsI13__nv_bfloat16fS2_fjLj14336ELj2ELj1ELj4ELj8ENS_18Kernel_traits_baseILj14336ES2_fS2_fjLj128EEEEEEEvNS_9FwdParamsE:
	.zero		440


//--------------------- .nv.constant0._ZN10layer_norm13ln_fwd_kernelINS_13Kernel_traitsI13__nv_bfloat16S2_S2_fjLj14336ELj2ELj1ELj4ELj16ENS_18Kernel_traits_baseILj14336ES2_S2_S2_fjLj128EEEEEEEvNS_9FwdParamsE --------------------------
	.section	.nv.constant0._ZN10layer_norm13ln_fwd_kernelINS_13Kernel_traitsI13__nv_bfloat16S2_S2_fjLj14336ELj2ELj1ELj4ELj16ENS_18Kernel_traits_baseILj14336ES2_S2_S2_fjLj128EEEEEEEvNS_9FwdParamsE,"a",@progbits
	.sectionflags	@""
	.align	4
.nv.constant0._ZN10layer_norm13ln_fwd_kernelINS_13Kernel_traitsI13__nv_bfloat16S2_S2_fjLj14336ELj2ELj1ELj4ELj16ENS_18Kernel_traits_baseILj14336ES2_S2_S2_fjLj128EEEEEEEvNS_9FwdParamsE:
	.zero		440


//--------------------- .nv.constant0._ZN10layer_norm13ln_fwd_kernelINS_13Kernel_traitsI6__halffS2_fjLj14336ELj2ELj1ELj4ELj16ENS_18Kernel_traits_baseILj14336ES2_fS2_fjLj128EEEEEEEvNS_9FwdParamsE --------------------------
	.section	.nv.constant0._ZN10layer_norm13ln_fwd_kernelINS_13Kernel_traitsI6__halffS2_fjLj14336ELj2ELj1ELj4ELj16ENS_18Kernel_traits_baseILj14336ES2_fS2_fjLj128EEEEEEEvNS_9FwdParamsE,"a",@progbits
	.sectionflags	@""
	.align	4
.nv.constant0._ZN10layer_norm13ln_fwd_kernelINS_13Kernel_traitsI6__halffS2_fjLj14336ELj2ELj1ELj4ELj16ENS_18Kernel_traits_baseILj14336ES2_fS2_fjLj128EEEEEEEvNS_9FwdParamsE:
	.zero		440


//--------------------- .nv.constant0._ZN10layer_norm13ln_fwd_kernelINS_13Kernel_traitsI6__halfS2_S2_fjLj14336ELj2ELj1ELj4ELj16ENS_18Kernel_traits_baseILj14336ES2_S2_S2_fjLj128EEEEEEEvNS_9FwdParamsE --------------------------
	.section	.nv.constant0._ZN10layer_norm13ln_fwd_kernelINS_13Kernel_traitsI6__halfS2_S2_fjLj14336ELj2ELj1ELj4ELj16ENS_18Kernel_traits_baseILj14336ES2_S2_S2_fjLj128EEEEEEEvNS_9FwdParamsE,"a",@progbits
	.sectionflags	@""
	.align	4
.nv.constant0._ZN10layer_norm13ln_fwd_kernelINS_13Kernel_traitsI6__halfS2_S2_fjLj14336ELj2ELj1ELj4ELj16ENS_18Kernel_traits_baseILj14336ES2_S2_S2_fjLj128EEEEEEEvNS_9FwdParamsE:
	.zero		440


//--------------------- .nv.constant0._ZN10layer_norm13ln_fwd_kernelINS_13Kernel_traitsIffffjLj14336ELj2ELj1ELj4ELj16ENS_18Kernel_traits_baseILj14336EffffjLj128EEEEEEEvNS_9FwdParamsE --------------------------
	.section	.nv.constant0._ZN10layer_norm13ln_fwd_kernelINS_13Kernel_traitsIffffjLj14336ELj2ELj1ELj4ELj16ENS_18Kernel_traits_baseILj14336EffffjLj128EEEEEEEvNS_9FwdParamsE,"a",@progbits
	.sectionflags	@""
	.align	4
.nv.constant0._ZN10layer_norm13ln_fwd_kernelINS_13Kernel_traitsIffffjLj14336ELj2ELj1ELj4ELj16ENS_18Kernel_traits_baseILj14336EffffjLj128EEEEEEEvNS_9FwdParamsE:
	.zero		440


//--------------------- .nv.constant0._ZN10layer_norm13ln_fwd_kernelINS_13Kernel_traitsI13__nv_bfloat16fS2_fjLj12800ELj2ELj1ELj4ELj4ENS_18Kernel_traits_baseILj12800ES2_fS2_fjLj128EEEEEEEvNS_9FwdParamsE --------------------------
	.section	.nv.constant0._ZN10layer_norm13ln_fwd_kernelINS_13Kernel_traitsI13__nv_bfloat16fS2_fjLj12800ELj2ELj1ELj4ELj4ENS_18Kernel_traits_baseILj12800ES2_fS2_fjLj128EEEEEEEvNS_9FwdParamsE,"a",@progbits
	.sectionflags	@""
	.align	4
.nv.constant0._ZN10layer_norm13ln_fwd_kernelINS_13Kernel_traitsI13__nv_bfloat16fS2_fjLj12800ELj2ELj1ELj4ELj4ENS_18Kernel_traits_baseILj12800ES2_fS2_fjLj128EEEEEEEvNS_9FwdParamsE:
	.zero		440


//--------------------- .nv.constant0._ZN10layer_norm13ln_fwd_kernelINS_13Kernel_traitsI13__nv_bfloat16S2_S2_fjLj12800ELj2ELj1ELj4ELj4ENS_18Kernel_traits_baseILj12800ES2_S2_S2_fjLj128EEEEEEEvNS_9FwdParamsE --------------------------
	.section	.nv.constant0._ZN10layer_norm13ln_fwd_kernelINS_13Kernel_traitsI13__nv_bfloat16S2_S2_fjLj12800ELj2ELj1ELj4ELj4ENS_18Kernel_traits_baseILj12800ES2_S2_S2_fjLj128EEEEEEEvNS_9FwdParamsE,"a",@progbits
	.sectionflags	@""
	.align	4
.nv.constant0._ZN10layer_norm13ln_fwd_kernelINS_13Kernel_traitsI13__nv_bfloat16S2_S2_fjLj12800ELj2ELj1ELj4ELj4ENS_18Kernel_traits_baseILj12800ES2_S2_S2_fjLj128EEEEEEEvNS_9FwdParamsE:
	.zero		440


//--------------------- .nv.constant0._ZN10layer_norm13ln_fwd_kernelINS_13Kernel_traitsI6__halffS2_fjLj12800ELj2ELj1ELj4ELj4ENS_18Kernel_traits_baseILj12800ES2_fS2_fjLj128EEEEEEEvNS_9FwdParamsE --------------------------
	.section	.nv.constant0._ZN10layer_norm13ln_fwd_kernelINS_13Kernel_traitsI6__halffS2_fjLj12800ELj2ELj1ELj4ELj4ENS_18Kernel_traits_baseILj12800ES2_fS2_fjLj128EEEEEEEvNS_9FwdParamsE,"a",@progbits
	.sectionflags	@""
	.align	4
.nv.constant0._ZN10layer_norm13ln_fwd_kernelINS_13Kernel_traitsI6__halffS2_fjLj12800ELj2ELj1ELj4ELj4ENS_18Kernel_traits_baseILj12800ES2_fS2_fjLj128EEEEEEEvNS_9FwdParamsE:
	.zero		440


//--------------------- .nv.constant0._ZN10layer_norm13ln_fwd_kernelINS_13Kernel_traitsI6__halfS2_S2_fjLj12800ELj2ELj1ELj4ELj4ENS_18Kernel_traits_baseILj12800ES2_S2_S2_fjLj128EEEEEEEvNS_9FwdParamsE --------------------------
	.section	.nv.constant0._ZN10layer_norm13ln_fwd_kernelINS_13Kernel_traitsI6__halfS2_S2_fjLj12800ELj2ELj1ELj4ELj4ENS_18Kernel_traits_baseILj12800ES2_S2_S2_fjLj128EEEEEEEvNS_9FwdParamsE,"a",@progbits
	.sectionflags	@""
	.align	4
.nv.constant0._ZN10layer_norm13ln_fwd_kernelINS_13Kernel_traitsI6__halfS2_S2_fjLj12800ELj2ELj1ELj4ELj4ENS_18Kernel_traits_baseILj12800ES2_S2_S2_fjLj128EEEEEEEvNS_9FwdParamsE:
	.zero		440


//--------------------- .nv.constant0._ZN10layer_norm13ln_fwd_kernelINS_13Kernel_traitsIffffjLj12800ELj2ELj1ELj4ELj4ENS_18Kernel_traits_baseILj12800EffffjLj128EEEEEEEvNS_9FwdParamsE --------------------------
	.section	.nv.constant0._ZN10layer_norm13ln_fwd_kernelINS_13Kernel_traitsIffffjLj12800ELj2ELj1ELj4ELj4ENS_18Kernel_traits_baseILj12800EffffjLj128EEEEEEEvNS_9FwdParamsE,"a",@progbits
	.sectionflags	@""
	.align	4
.nv.constant0._ZN10layer_norm13ln_fwd_kernelINS_13Kernel_traitsIffffjLj12800ELj2ELj1ELj4ELj4ENS_18Kernel_traits_baseILj12800EffffjLj128EEEEEEEvNS_9FwdParamsE:
	.zero		440


//--------------------- .nv.constant0._ZN10layer_norm13ln_fwd_kernelINS_13Kernel_traitsI13__nv_bfloat16fS2_fjLj12288ELj2ELj1ELj4ELj16ENS_18Kernel_traits_baseILj12288ES2_fS2_fjLj128EEEEEEEvNS_9FwdParamsE --------------------------
	.section	.nv.constant0._ZN10layer_norm13ln_fwd_kernelINS_13Kernel_traitsI13__nv_bfloat16fS2_fjLj12288ELj2ELj1ELj4ELj16ENS_18Kernel_traits_baseILj12288ES2_fS2_fjLj128EEEEEEEvNS_9FwdParamsE,"a",@progbits
	.sectionflags	@""
	.align	4
.nv.constant0._ZN10layer_norm13ln_fwd_kernelINS_13Kernel_traitsI13__nv_bfloat16fS2_fjLj12288ELj2ELj1ELj4ELj16ENS_18Kernel_traits_baseILj12288ES2_fS2_fjLj128EEEEEEEvNS_9FwdParamsE:
	.zero		440


//--------------------- .nv.constant0._ZN10layer_norm13ln_fwd_kernelINS_13Kernel_traitsI13__nv_bfloat16S2_S2_fjLj12288ELj2ELj1ELj4ELj16ENS_18Kernel_traits_baseILj12288ES2_S2_S2_fjLj128EEEEEEEvNS_9FwdParamsE --------------------------
	.section	.nv.constant0._ZN10layer_norm13ln_fwd_kernelINS_13Kernel_traitsI13__nv_bfloat16S2_S2_fjLj12288ELj2ELj1ELj4ELj16ENS_18Kernel_traits_baseILj12288ES2_S2_S2_fjLj128EEEEEEEvNS_9FwdParamsE,"a",@progbits
	.sectionflags	@""
	.align	4
.nv.constant0._ZN10layer_norm13ln_fwd_kernelINS_13Kernel_traitsI13__nv_bfloat16S2_S2_fjLj12288ELj2ELj1ELj4ELj16ENS_18Kernel_traits_baseILj12288ES2_S2_S2_fjLj128EEEEEEEvNS_9FwdParamsE:
	.zero		440


//--------------------- .nv.constant0._ZN10layer_norm13ln_fwd_kernelINS_13Kernel_traitsI6__halffS2_fjLj12288ELj2ELj1ELj4ELj16ENS_18Kernel_traits_baseILj12288ES2_fS2_fjLj128EEEEEEEvNS_9FwdParamsE --------------------------
	.section	.nv.constant0._ZN10layer_norm13ln_fwd_kernelINS_13Kernel_traitsI6__halffS2_fjLj12288ELj2ELj1ELj4ELj16ENS_18Kernel_traits_baseILj12288ES2_fS2_fjLj128EEEEEEEvNS_9FwdParamsE,"a",@progbits
	.sectionflags	@""
	.align	4
.nv.constant0._ZN10layer_norm13ln_fwd_kernelINS_13Kernel_traitsI6__halffS2_fjLj12288ELj2ELj1ELj4ELj16ENS_18Kernel_traits_baseILj12288ES2_fS2_fjLj128EEEEEEEvNS_9FwdParamsE:
	.zero		440


//--------------------- .nv.constant0._ZN10layer_norm13ln_fwd_kernelINS_13Kernel_traitsI6__halfS2_S2_fjLj12288ELj2ELj1ELj4ELj16ENS_18Kernel_traits_baseILj12288ES2_S2_S2_fjLj128EEEEEEEvNS_9FwdParamsE --------------------------
	.section	.nv.constant0._ZN10layer_norm13ln_fwd_kernelINS_13Kernel_traitsI6__halfS2_S2_fjLj12288ELj2ELj1ELj4ELj16ENS_18Kernel_traits_baseILj12288ES2_S2_S2_fjLj128EEEEEEEvNS_9FwdParamsE,"a",@progbits
	.sectionflags	@""
	.align	4
.nv.constant0._ZN10layer_norm13ln_fwd_kernelINS_13Kernel_traitsI6__halfS2_S2_fjLj12288ELj2ELj1ELj4ELj16ENS_18Kernel_traits_baseILj12288ES2_S2_S2_fjLj128EEEEEEEvNS_9FwdParamsE:
	.zero		440


//--------------------- .nv.constant0._ZN10layer_norm13ln_fwd_kernelINS_13Kernel_traitsIffffjLj12288ELj2ELj1ELj4ELj16ENS_18Kernel_traits_baseILj12288EffffjLj128EEEEEEEvNS_9FwdParamsE --------------------------
	.section	.nv.constant0._ZN10layer_norm13ln_fwd_kernelINS_13Kernel_traitsIffffjLj12288ELj2ELj1ELj4ELj16ENS_18Kernel_traits_baseILj12288EffffjLj128EEEEEEEvNS_9FwdParamsE,"a",@progbits
	.sectionflags	@""
	.align	4
.nv.constant0._ZN10layer_norm13ln_fwd_kernelINS_13Kernel_traitsIffffjLj12288ELj2ELj1ELj4ELj16ENS_18Kernel_traits_baseILj12288EffffjLj128EEEEEEEvNS_9FwdParamsE:
	.zero		440


//--------------------- .nv.constant0._ZN10layer_norm13ln_fwd_kernelINS_13Kernel_traitsI13__nv_bfloat16fS2_fjLj10240ELj1ELj1ELj4ELj16ENS_18Kernel_traits_baseILj10240ES2_fS2_fjLj128EEEEEEEvNS_9FwdParamsE --------------------------
	.section	.nv.constant0._ZN10layer_norm13ln_fwd_kernelINS_13Kernel_traitsI13__nv_bfloat16fS2_fjLj10240ELj1ELj1ELj4ELj16ENS_18Kernel_traits_baseILj10240ES2_fS2_fjLj128EEEEEEEvNS_9FwdParamsE,"a",@progbits
	.sectionflags	@""
	.align	4
.nv.constant0._ZN10layer_norm13ln_fwd_kernelINS_13Kernel_traitsI13__nv_bfloat16fS2_fjLj10240ELj1ELj1ELj4ELj16ENS_18Kernel_traits_baseILj10240ES2_fS2_fjLj128EEEEEEEvNS_9FwdParamsE:
	.zero		440


//--------------------- .nv.constant0._ZN10layer_norm13ln_fwd_kernelINS_13Kernel_traitsI13__nv_bfloat16S2_S2_fjLj10240ELj1ELj1ELj4ELj16ENS_18Kernel_traits_baseILj10240ES2_S2_S2_fjLj128EEEEEEEvNS_9FwdParamsE --------------------------
	.section	.nv.constant0._ZN10layer_norm13ln_fwd_kernelINS_13Kernel_traitsI13__nv_bfloat16S2_S2_fjLj10240ELj1ELj1ELj4ELj16ENS_18Kernel_traits_baseILj10240ES2_S2_S2_fjLj128EEEEEEEvNS_9FwdParamsE,"a",@progbits
	.sectionflags	@""
	.align	4
.nv.constant0._ZN10layer_norm13ln_fwd_kernelINS_13Kernel_traitsI13__nv_bfloat16S2_S2_fjLj10240ELj1ELj1ELj4ELj16ENS_18Kernel_traits_baseILj10240ES2_S2_S2_fjLj128EEEEEEEvNS_9FwdParamsE:
	.zero		440


//--------------------- .nv.constant0._ZN10layer_norm13ln_fwd_kernelINS_13Kernel_traitsI6__halffS2_fjLj10240ELj1ELj1ELj4ELj16ENS_18Kernel_traits_baseILj10240ES2_fS2_fjLj128EEEEEEEvNS_9FwdParamsE --------------------------
	.section	.nv.constant0._ZN10layer_norm13ln_fwd_kernelINS_13Kernel_traitsI6__halffS2_fjLj10240ELj1ELj1ELj4ELj16ENS_18Kernel_traits_baseILj10240ES2_fS2_fjLj128EEEEEEEvNS_9FwdParamsE,"a",@progbits
	.sectionflags	@""
	.align	4
.nv.constant0._ZN10layer_norm13ln_fwd_kernelINS_13Kernel_traitsI6__halffS2_fjLj10240ELj1ELj1ELj4ELj16ENS_18Kernel_traits_baseILj10240ES2_fS2_fjLj128EEEEEEEvNS_9FwdParamsE:
	.zero		440


//--------------------- .nv.constant0._ZN10layer_norm13ln_fwd_kernelINS_13Kernel_traitsI6__halfS2_S2_fjLj10240ELj1ELj1ELj4ELj16ENS_18Kernel_traits_baseILj10240ES2_S2_S2_fjLj128EEEEEEEvNS_9FwdParamsE --------------------------
	.section	.nv.constant0._ZN10layer_norm13ln_fwd_kernelINS_13Kernel_traitsI6__halfS2_S2_fjLj10240ELj1ELj1ELj4ELj16ENS_18Kernel_traits_baseILj10240ES2_S2_S2_fjLj128EEEEEEEvNS_9FwdParamsE,"a",@progbits
	.sectionflags	@""
	.align	4
.nv.constant0._ZN10layer_norm13ln_fwd_kernelINS_13Kernel_traitsI6__halfS2_S2_fjLj10240ELj1ELj1ELj4ELj16ENS_18Kernel_traits_baseILj10240ES2_S2_S2_fjLj128EEEEEEEvNS_9FwdParamsE:
	.zero		440


//--------------------- .nv.constant0._ZN10layer_norm13ln_fwd_kernelINS_13Kernel_traitsIffffjLj10240ELj2ELj1ELj4ELj16ENS_18Kernel_traits_baseILj10240EffffjLj128EEEEEEEvNS_9FwdParamsE --------------------------
	.section	.nv.constant0._ZN10layer_norm13ln_fwd_kernelINS_13Kernel_traitsIffffjLj10240ELj2ELj1ELj4ELj16ENS_18Kernel_traits_baseILj10240EffffjLj128EEEEEEEvNS_9FwdParamsE,"a",@progbits
	.sectionflags	@""
	.align	4
.nv.constant0._ZN10layer_norm13ln_fwd_kernelINS_13Kernel_traitsIffffjLj10240ELj2ELj1ELj4ELj16ENS_18Kernel_traits_baseILj10240EffffjLj128EEEEEEEvNS_9FwdParamsE:
	.zero		440


//--------------------- .nv.constant0._ZN10layer_norm13ln_fwd_kernelINS_13Kernel_traitsI13__nv_bfloat16fS2_fjLj8192ELj1ELj1ELj4ELj16ENS_18Kernel_traits_baseILj8192ES2_fS2_fjLj128EEEEEEEvNS_9FwdParamsE --------------------------
	.section	.nv.constant0._ZN10layer_norm13ln_fwd_kernelINS_13Kernel_traitsI13__nv_bfloat16fS2_fjLj8192ELj1ELj1ELj4ELj16ENS_18Kernel_traits_baseILj8192ES2_fS2_fjLj128EEEEEEEvNS_9FwdParamsE,"a",@progbits
	.sectionflags	@""
	.align	4
.nv.constant0._ZN10layer_norm13ln_fwd_kernelINS_13Kernel_traitsI13__nv_bfloat16fS2_fjLj8192ELj1ELj1ELj4ELj16ENS_18Kernel_traits_baseILj8192ES2_fS2_fjLj128EEEEEEEvNS_9FwdParamsE:
	.zero		440


//--------------------- .nv.constant0._ZN10layer_norm13ln_fwd_kernelINS_13Kernel_traitsI13__nv_bfloat16S2_S2_fjLj8192ELj1ELj1ELj4ELj16ENS_18Kernel_traits_baseILj8192ES2_S2_S2_fjLj128EEEEEEEvNS_9FwdParamsE --------------------------
	.section	.nv.constant0._ZN10layer_norm13ln_fwd_kernelINS_13Kernel_traitsI13__nv_bfloat16S2_S2_fjLj8192ELj1ELj1ELj4ELj16ENS_18Kernel_traits_baseILj8192ES2_S2_S2_fjLj128EEEEEEEvNS_9FwdParamsE,"a",@progbits
	.sectionflags	@""
	.align	4
.nv.constant0._ZN10layer_norm13ln_fwd_kernelINS_13Kernel_traitsI13__nv_bfloat16S2_S2_fjLj8192ELj1ELj1ELj4ELj16ENS_18Kernel_traits_baseILj8192ES2_S2_S2_fjLj128EEEEEEEvNS_9FwdParamsE:
	.zero		440


//--------------------- .nv.constant0._ZN10layer_norm13ln_fwd_kernelINS_13Kernel_traitsI6__halffS2_fjLj8192ELj1ELj1ELj4ELj16ENS_18Kernel_traits_baseILj8192ES2_fS2_fjLj128EEEEEEEvNS_9FwdParamsE --------------------------
	.section	.nv.constant0._ZN10layer_norm13ln_fwd_kernelINS_13Kernel_traitsI6__halffS2_fjLj8192ELj1ELj1ELj4ELj16ENS_18Kernel_traits_baseILj8192ES2_fS2_fjLj128EEEEEEEvNS_9FwdParamsE,"a",@progbits
	.sectionflags	@""
	.align	4
.nv.constant0._ZN10layer_norm13ln_fwd_kernelINS_13Kernel_traitsI6__halffS2_fjLj8192ELj1ELj1ELj4ELj16ENS_18Kernel_traits_baseILj8192ES2_fS2_fjLj128EEEEEEEvNS_9FwdParamsE:
	.zero		440


//--------------------- .nv.constant0._ZN10layer_norm13ln_fwd_kernelINS_13Kernel_traitsI6__halfS2_S2_fjLj8192ELj1ELj1ELj4ELj16ENS_18Kernel_traits_baseILj8192ES2_S2_S2_fjLj128EEEEEEEvNS_9FwdParamsE --------------------------
	.section	.nv.constant0._ZN10layer_norm13ln_fwd_kernelINS_13Kernel_traitsI6__halfS2_S2_fjLj8192ELj1ELj1ELj4ELj16ENS_18Kernel_traits_baseILj8192ES2_S2_S2_fjLj128EEEEEEEvNS_9FwdParamsE,"a",@progbits
	.sectionflags	@""
	.align	4
.nv.constant0._ZN10layer_norm13ln_fwd_kernelINS_13Kernel_traitsI6__halfS2_S2_fjLj8192ELj1ELj1ELj4ELj16ENS_18Kernel_traits_baseILj8192ES2_S2_S2_fjLj128EEEEEEEvNS_9FwdParamsE:
	.zero		440


//--------------------- .nv.constant0._ZN10layer_norm13ln_fwd_kernelINS_13Kernel_traitsIffffjLj8192ELj1ELj1ELj4ELj16ENS_18Kernel_traits_baseILj8192EffffjLj128EEEEEEEvNS_9FwdParamsE --------------------------
	.section	.nv.constant0._ZN10layer_norm13ln_fwd_kernelINS_13Kernel_traitsIffffjLj8192ELj1ELj1ELj4ELj16ENS_18Kernel_traits_baseILj8192EffffjLj128EEEEEEEvNS_9FwdParamsE,"a",@progbits
	.sectionflags	@""
	.align	4
.nv.constant0._ZN10layer_norm13ln_fwd_kernelINS_13Kernel_traitsIffffjLj8192ELj1ELj1ELj4ELj16ENS_18Kernel_traits_baseILj8192EffffjLj128EEEEEEEvNS_9FwdParamsE:
	.zero		440


//--------------------- .nv.constant0._ZN10layer_norm13ln_fwd_kernelINS_13Kernel_traitsI13__nv_bfloat16fS2_fjLj6144ELj1ELj1ELj4ELj16ENS_18Kernel_traits_baseILj6144ES2_fS2_fjLj128EEEEEEEvNS_9FwdParamsE --------------------------
	.section	.nv.constant0._ZN10layer_norm13ln_fwd_kernelINS_13Kernel_traitsI13__nv_bfloat16fS2_fjLj6144ELj1ELj1ELj4ELj16ENS_18Kernel_traits_baseILj6144ES2_fS2_fjLj128EEEEEEEvNS_9FwdParamsE,"a",@progbits
	.sectionflags	@""
	.align	4
.nv.constant0._ZN10layer_norm13ln_fwd_kernelINS_13Kernel_traitsI13__nv_bfloat16fS2_fjLj6144ELj1ELj1ELj4ELj16ENS_18Kernel_traits_baseILj6144ES2_fS2_fjLj128EEEEEEEvNS_9FwdParamsE:
	.zero		440


//--------------------- .nv.constant0._ZN10layer_norm13ln_fwd_kernelINS_13Kernel_traitsI13__nv_bfloat16S2_S2_fjLj6144ELj1ELj1ELj4ELj16ENS_18Kernel_traits_baseILj6144ES2_S2_S2_fjLj128EEEEEEEvNS_9FwdParamsE --------------------------
	.section	.nv.constant0._ZN10layer_norm13ln_fwd_kernelINS_13Kernel_traitsI13__nv_bfloat16S2_S2_fjLj6144ELj1ELj1ELj4ELj16ENS_18Kernel_traits_baseILj6144ES2_S2_S2_fjLj128EEEEEEEvNS_9FwdParamsE,"a",@progbits
	.sectionflags	@""
	.align	4
.nv.constant0._ZN10layer_norm13ln_fwd_kernelINS_13Kernel_traitsI13__nv_bfloat16S2_S2_fjLj6144ELj1ELj1ELj4ELj16ENS_18Kernel_traits_baseILj6144ES2_S2_S2_fjLj128EEEEEEEvNS_9FwdParamsE:
	.zero		440


//--------------------- .nv.constant0._ZN10layer_norm13ln_fwd_kernelINS_13Kernel_traitsI6__halffS2_fjLj6144ELj1ELj1ELj4ELj16ENS_18Kernel_traits_baseILj6144ES2_fS2_fjLj128EEEEEEEvNS_9FwdParamsE --------------------------
	.section	.nv.constant0._ZN10layer_norm13ln_fwd_kernelINS_13Kernel_traitsI6__halffS2_fjLj6144ELj1ELj1ELj4ELj16ENS_18Kernel_traits_baseILj6144ES2_fS2_fjLj128EEEEEEEvNS_9FwdParamsE,"a",@progbits
	.sectionflags	@""
	.align	4
.nv.constant0._ZN10layer_norm13ln_fwd_kernelINS_13Kernel_traitsI6__halffS2_fjLj6144ELj1ELj1ELj4ELj16ENS_18Kernel_traits_baseILj6144ES2_fS2_fjLj128EEEEEEEvNS_9FwdParamsE:
	.zero		440


//--------------------- .nv.constant0._ZN10layer_norm13ln_fwd_kernelINS_13Kernel_traitsI6__halfS2_S2_fjLj6144ELj1ELj1ELj4ELj16ENS_18Kernel_traits_baseILj6144ES2_S2_S2_fjLj128EEEEEEEvNS_9FwdParamsE --------------------------
	.section	.nv.constant0._ZN10layer_norm13ln_fwd_kernelINS_13Kernel_traitsI6__halfS2_S2_fjLj6144ELj1ELj1ELj4ELj16ENS_18Kernel_traits_baseILj6144ES2_S2_S2_fjLj128EEEEEEEvNS_9FwdParamsE,"a",@progbits
	.sectionflags	@""
	.align	4
.nv.constant0._ZN10layer_norm13ln_fwd_kernelINS_13Kernel_traitsI6__halfS2_S2_fjLj6144ELj1ELj1ELj4ELj16ENS_18Kernel_traits_baseILj6144ES2_S2_S2_fjLj128EEEEEEEvNS_9FwdParamsE:
	.zero		440


//--------------------- .nv.constant0._ZN10layer_norm13ln_fwd_kernelINS_13Kernel_traitsIffffjLj6144ELj1ELj1ELj4ELj16ENS_18Kernel_traits_baseILj6144EffffjLj128EEEEEEEvNS_9FwdParamsE --------------------------
	.section	.nv.constant0._ZN10layer_norm13ln_fwd_kernelINS_13Kernel_traitsIffffjLj6144ELj1ELj1ELj4ELj16ENS_18Kernel_traits_baseILj6144EffffjLj128EEEEEEEvNS_9FwdParamsE,"a",@progbits
	.sectionflags	@""
	.align	4
.nv.constant0._ZN10layer_norm13ln_fwd_kernelINS_13Kernel_traitsIffffjLj6144ELj1ELj1ELj4ELj16ENS_18Kernel_traits_baseILj6144EffffjLj128EEEEEEEvNS_9FwdParamsE:
	.zero		440


//--------------------- .nv.constant0._ZN10layer_norm13ln_fwd_kernelINS_13Kernel_traitsI13__nv_bfloat16fS2_fjLj5120ELj1ELj1ELj4ELj16ENS_18Kernel_traits_baseILj5120ES2_fS2_fjLj128EEEEEEEvNS_9FwdParamsE --------------------------
	.section	.nv.constant0._ZN10layer_norm13ln_fwd_kernelINS_13Kernel_traitsI13__nv_bfloat16fS2_fjLj5120ELj1ELj1ELj4ELj16ENS_18Kernel_traits_baseILj5120ES2_fS2_fjLj128EEEEEEEvNS_9FwdParamsE,"a",@progbits
	.sectionflags	@""
	.align	4
.nv.constant0._ZN10layer_norm13ln_fwd_kernelINS_13Kernel_traitsI13__nv_bfloat16fS2_fjLj5120ELj1ELj1ELj4ELj16ENS_18Kernel_traits_baseILj5120ES2_fS2_fjLj128EEEEEEEvNS_9FwdParamsE:
	.zero		440


//--------------------- .nv.constant0._ZN10layer_norm13ln_fwd_kernelINS_13Kernel_traitsI13__nv_bfloat16S2_S2_fjLj5120ELj1ELj1ELj4ELj16ENS_18Kernel_traits_baseILj5120ES2_S2_S2_fjLj128EEEEEEEvNS_9FwdParamsE --------------------------
	.section	.nv.constant0._ZN10layer_norm13ln_fwd_kernelINS_13Kernel_traitsI13__nv_bfloat16S2_S2_fjLj5120ELj1ELj1ELj4ELj16ENS_18Kernel_traits_baseILj5120ES2_S2_S2_fjLj128EEEEEEEvNS_9FwdParamsE,"a",@progbits
	.sectionflags	@""
	.align	4
.nv.constant0._ZN10layer_norm13ln_fwd_kernelINS_13Kernel_traitsI13__nv_bfloat16S2_S2_fjLj5120ELj1ELj1ELj4ELj16ENS_18Kernel_traits_baseILj5120ES2_S2_S2_fjLj128EEEEEEEvNS_9FwdParamsE:
	.zero		440


//--------------------- .nv.constant0._ZN10layer_norm13ln_fwd_kernelINS_13Kernel_traitsI6__halffS2_fjLj5120ELj1ELj1ELj4ELj16ENS_18Kernel_traits_baseILj5120ES2_fS2_fjLj128EEEEEEEvNS_9FwdParamsE --------------------------
	.section	.nv.constant0._ZN10layer_norm13ln_fwd_kernelINS_13Kernel_traitsI6__halffS2_fjLj5120ELj1ELj1ELj4ELj16ENS_18Kernel_traits_baseILj5120ES2_fS2_fjLj128EEEEEEEvNS_9FwdParamsE,"a",@progbits
	.sectionflags	@""
	.align	4
.nv.constant0._ZN10layer_norm13ln_fwd_kernelINS_13Kernel_traitsI6__halffS2_fjLj5120ELj1ELj1ELj4ELj16ENS_18Kernel_traits_baseILj5120ES2_fS2_fjLj128EEEEEEEvNS_9FwdParamsE:
	.zero		440


//--------------------- .nv.constant0._ZN10layer_norm13ln_fwd_kernelINS_13Kernel_traitsI6__halfS2_S2_fjLj5120ELj1ELj1ELj4ELj16ENS_18Kernel_traits_baseILj5120ES2_S2_S2_fjLj128EEEEEEEvNS_9FwdParamsE --------------------------
	.section	.nv.constant0._ZN10layer_norm13ln_fwd_kernelINS_13Kernel_traitsI6__halfS2_S2_fjLj5120ELj1ELj1ELj4ELj16ENS_18Kernel_traits_baseILj5120ES2_S2_S2_fjLj128EEEEEEEvNS_9FwdParamsE,"a",@progbits
	.sectionflags	@""
	.align	4
.nv.constant0._ZN10layer_norm13ln_fwd_kernelINS_13Kernel_traitsI6__halfS2_S2_fjLj5120ELj1ELj1ELj4ELj16ENS_18Kernel_traits_baseILj5120ES2_S2_S2_fjLj128EEEEEEEvNS_9FwdParamsE:
	.zero		440


//--------------------- .nv.constant0._ZN10layer_norm13ln_fwd_kernelINS_13Kernel_traitsIffffjLj5120ELj1ELj1ELj4ELj16ENS_18Kernel_traits_baseILj5120EffffjLj128EEEEEEEvNS_9FwdParamsE --------------------------
	.section	.nv.constant0._ZN10layer_norm13ln_fwd_kernelINS_13Kernel_traitsIffffjLj5120ELj1ELj1ELj4ELj16ENS_18Kernel_traits_baseILj5120EffffjLj128EEEEEEEvNS_9FwdParamsE,"a",@progbits
	.sectionflags	@""
	.align	4
.nv.constant0._ZN10layer_norm13ln_fwd_kernelINS_13Kernel_traitsIffffjLj5120ELj1ELj1ELj4ELj16ENS_18Kernel_traits_baseILj5120EffffjLj128EEEEEEEvNS_9FwdParamsE:
	.zero		440


//--------------------- .nv.constant0._ZN10layer_norm13ln_fwd_kernelINS_13Kernel_traitsI13__nv_bfloat16fS2_fjLj4096ELj1ELj1ELj4ELj16ENS_18Kernel_traits_baseILj4096ES2_fS2_fjLj128EEEEEEEvNS_9FwdParamsE --------------------------
	.section	.nv.constant0._ZN10layer_norm13ln_fwd_kernelINS_13Kernel_traitsI13__nv_bfloat16fS2_fjLj4096ELj1ELj1ELj4ELj16ENS_18Kernel_traits_baseILj4096ES2_fS2_fjLj128EEEEEEEvNS_9FwdParamsE,"a",@progbits
	.sectionflags	@""
	.align	4
.nv.constant0._ZN10layer_norm13ln_fwd_kernelINS_13Kernel_traitsI13__nv_bfloat16fS2_fjLj4096ELj1ELj1ELj4ELj16ENS_18Kernel_traits_baseILj4096ES2_fS2_fjLj128EEEEEEEvNS_9FwdParamsE:
	.zero		440


//--------------------- .nv.constant0._ZN10layer_norm13ln_fwd_kernelINS_13Kernel_traitsI13__nv_bfloat16S2_S2_fjLj4096ELj1ELj1ELj4ELj16ENS_18Kernel_traits_baseILj4096ES2_S2_S2_fjLj128EEEEEEEvNS_9FwdParamsE --------------------------
	.section	.nv.constant0._ZN10layer_norm13ln_fwd_kernelINS_13Kernel_traitsI13__nv_bfloat16S2_S2_fjLj4096ELj1ELj1ELj4ELj16ENS_18Kernel_traits_baseILj4096ES2_S2_S2_fjLj128EEEEEEEvNS_9FwdParamsE,"a",@progbits
	.sectionflags	@""
	.align	4
.nv.constant0._ZN10layer_norm13ln_fwd_kernelINS_13Kernel_traitsI13__nv_bfloat16S2_S2_fjLj4096ELj1ELj1ELj4ELj16ENS_18Kernel_traits_baseILj4096ES2_S2_S2_fjLj128EEEEEEEvNS_9FwdParamsE:
	.zero		440


//--------------------- .nv.constant0._ZN10layer_norm13ln_fwd_kernelINS_13Kernel_traitsI6__halffS2_fjLj4096ELj1ELj1ELj4ELj16ENS_18Kernel_traits_baseILj4096ES2_fS2_fjLj128EEEEEEEvNS_9FwdParamsE --------------------------
	.section	.nv.constant0._ZN10layer_norm13ln_fwd_kernelINS_13Kernel_traitsI6__halffS2_fjLj4096ELj1ELj1ELj4ELj16ENS_18Kernel_traits_baseILj4096ES2_fS2_fjLj128EEEEEEEvNS_9FwdParamsE,"a",@progbits
	.sectionflags	@""
	.align	4
.nv.constant0._ZN10layer_norm13ln_fwd_kernelINS_13Kernel_traitsI6__halffS2_fjLj4096ELj1ELj1ELj4ELj16ENS_18Kernel_traits_baseILj4096ES2_fS2_fjLj128EEEEEEEvNS_9FwdParamsE:
	.zero		440


//--------------------- .nv.constant0._ZN10layer_norm13ln_fwd_kernelINS_13Kernel_traitsI6__halfS2_S2_fjLj4096ELj1ELj1ELj4ELj16ENS_18Kernel_traits_baseILj4096ES2_S2_S2_fjLj128EEEEEEEvNS_9FwdParamsE --------------------------
	.section	.nv.constant0._ZN10layer_norm13ln_fwd_kernelINS_13Kernel_traitsI6__halfS2_S2_fjLj4096ELj1ELj1ELj4ELj16ENS_18Kernel_traits_baseILj4096ES2_S2_S2_fjLj128EEEEEEEvNS_9FwdParamsE,"a",@progbits
	.sectionflags	@""
	.align	4
.nv.constant0._ZN10layer_norm13ln_fwd_kernelINS_13Kernel_traitsI6__halfS2_S2_fjLj4096ELj1ELj1ELj4ELj16ENS_18Kernel_traits_baseILj4096ES2_S2_S2_fjLj128EEEEEEEvNS_9FwdParamsE:
	.zero		440


//--------------------- .nv.constant0._ZN10layer_norm13ln_fwd_kernelINS_13Kernel_traitsIffffjLj4096ELj1ELj1ELj4ELj16ENS_18Kernel_traits_baseILj4096EffffjLj128EEEEEEEvNS_9FwdParamsE --------------------------
	.section	.nv.constant0._ZN10layer_norm13ln_fwd_kernelINS_13Kernel_traitsIffffjLj4096ELj1ELj1ELj4ELj16ENS_18Kernel_traits_baseILj4096EffffjLj128EEEEEEEvNS_9FwdParamsE,"a",@progbits
	.sectionflags	@""
	.align	4
.nv.constant0._ZN10layer_norm13ln_fwd_kernelINS_13Kernel_traitsIffffjLj4096ELj1ELj1ELj4ELj16ENS_18Kernel_traits_baseILj4096EffffjLj128EEEEEEEvNS_9FwdParamsE:
	.zero		440


//--------------------- .nv.constant0._ZN10layer_norm13ln_fwd_kernelINS_13Kernel_traitsI13__nv_bfloat16fS2_fjLj3840ELj1ELj1ELj4ELj4ENS_18Kernel_traits_baseILj3840ES2_fS2_fjLj128EEEEEEEvNS_9FwdParamsE --------------------------
	.section	.nv.constant0._ZN10layer_norm13ln_fwd_kernelINS_13Kernel_traitsI13__nv_bfloat16fS2_fjLj3840ELj1ELj1ELj4ELj4ENS_18Kernel_traits_baseILj3840ES2_fS2_fjLj128EEEEEEEvNS_9FwdParamsE,"a",@progbits
	.sectionflags	@""
	.align	4
.nv.constant0._ZN10layer_norm13ln_fwd_kernelINS_13Kernel_traitsI13__nv_bfloat16fS2_fjLj3840ELj1ELj1ELj4ELj4ENS_18Kernel_traits_baseILj3840ES2_fS2_fjLj128EEEEEEEvNS_9FwdParamsE:
	.zero		440


//--------------------- .nv.constant0._ZN10layer_norm13ln_fwd_kernelINS_13Kernel_traitsI13__nv_bfloat16S2_S2_fjLj3840ELj1ELj1ELj4ELj4ENS_18Kernel_traits_baseILj3840ES2_S2_S2_fjLj128EEEEEEEvNS_9FwdParamsE --------------------------
	.section	.nv.constant0._ZN10layer_norm13ln_fwd_kernelINS_13Kernel_traitsI13__nv_bfloat16S2_S2_fjLj3840ELj1ELj1ELj4ELj4ENS_18Kernel_traits_baseILj3840ES2_S2_S2_fjLj128EEEEEEEvNS_9FwdParamsE,"a",@progbits
	.sectionflags	@""
	.align	4
.nv.constant0._ZN10layer_norm13ln_fwd_kernelINS_13Kernel_traitsI13__nv_bfloat16S2_S2_fjLj3840ELj1ELj1ELj4ELj4ENS_18Kernel_traits_baseILj3840ES2_S2_S2_fjLj128EEEEEEEvNS_9FwdParamsE:
	.zero		440


//--------------------- .nv.constant0._ZN10layer_norm13ln_fwd_kernelINS_13Kernel_traitsI6__halffS2_fjLj3840ELj1ELj1ELj4ELj4ENS_18Kernel_traits_baseILj3840ES2_fS2_fjLj128EEEEEEEvNS_9FwdParamsE --------------------------
	.section	.nv.constant0._ZN10layer_norm13ln_fwd_kernelINS_13Kernel_traitsI6__halffS2_fjLj3840ELj1ELj1ELj4ELj4ENS_18Kernel_traits_baseILj3840ES2_fS2_fjLj128EEEEEEEvNS_9FwdParamsE,"a",@progbits
	.sectionflags	@""
	.align	4
.nv.constant0._ZN10layer_norm13ln_fwd_kernelINS_13Kernel_traitsI6__halffS2_fjLj3840ELj1ELj1ELj4ELj4ENS_18Kernel_traits_baseILj3840ES2_fS2_fjLj128EEEEEEEvNS_9FwdParamsE:
	.zero		440


//--------------------- .nv.constant0._ZN10layer_norm13ln_fwd_kernelINS_13Kernel_traitsI6__halfS2_S2_fjLj3840ELj1ELj1ELj4ELj4ENS_18Kernel_traits_baseILj3840ES2_S2_S2_fjLj128EEEEEEEvNS_9FwdParamsE --------------------------
	.section	.nv.constant0._ZN10layer_norm13ln_fwd_kernelINS_13Kernel_traitsI6__halfS2_S2_fjLj3840ELj1ELj1ELj4ELj4ENS_18Kernel_traits_baseILj3840ES2_S2_S2_fjLj128EEEEEEEvNS_9FwdParamsE,"a",@progbits
	.sectionflags	@""
	.align	4
.nv.constant0._ZN10layer_norm13ln_fwd_kernelINS_13Kernel_traitsI6__halfS2_S2_fjLj3840ELj1ELj1ELj4ELj4ENS_18Kernel_traits_baseILj3840ES2_S2_S2_fjLj128EEEEEEEvNS_9FwdParamsE:
	.zero		440


//--------------------- .nv.constant0._ZN10layer_norm13ln_fwd_kernelINS_13Kernel_traitsIffffjLj3840ELj1ELj1ELj4ELj4ENS_18Kernel_traits_baseILj3840EffffjLj128EEEEEEEvNS_9FwdParamsE --------------------------
	.section	.nv.constant0._ZN10layer_norm13ln_fwd_kernelINS_13Kernel_traitsIffffjLj3840ELj1ELj1ELj4ELj4ENS_18Kernel_traits_baseILj3840EffffjLj128EEEEEEEvNS_9FwdParamsE,"a",@progbits
	.sectionflags	@""
	.align	4
.nv.constant0._ZN10layer_norm13ln_fwd_kernelINS_13Kernel_traitsIffffjLj3840ELj1ELj1ELj4ELj4ENS_18Kernel_traits_baseILj3840EffffjLj128EEEEEEEvNS_9FwdParamsE:
	.zero		440


//--------------------- .nv.constant0._ZN10layer_norm13ln_fwd_kernelINS_13Kernel_traitsI13__nv_bfloat16fS2_fjLj3072ELj1ELj1ELj4ELj16ENS_18Kernel_traits_baseILj3072ES2_fS2_fjLj128EEEEEEEvNS_9FwdParamsE --------------------------
	.section	.nv.constant0._ZN10layer_norm13ln_fwd_kernelINS_13Kernel_traitsI13__nv_bfloat16fS2_fjLj3072ELj1ELj1ELj4ELj16ENS_18Kernel_traits_baseILj3072ES2_fS2_fjLj128EEEEEEEvNS_9FwdParamsE,"a",@progbits
	.sectionflags	@""
	.align	4
.nv.constant0._ZN10layer_norm13ln_fwd_kernelINS_13Kernel_traitsI13__nv_bfloat16fS2_fjLj3072ELj1ELj1ELj4ELj16ENS_18Kernel_traits_baseILj3072ES2_fS2_fjLj128EEEEEEEvNS_9FwdParamsE:
	.zero		440


//--------------------- .nv.constant0._ZN10layer_norm13ln_fwd_kernelINS_13Kernel_traitsI13__nv_bfloat16S2_S2_fjLj3072ELj1ELj1ELj4ELj16ENS_18Kernel_traits_baseILj3072ES2_S2_S2_fjLj128EEEEEEEvNS_9FwdParamsE --------------------------
	.section	.nv.constant0._ZN10layer_norm13ln_fwd_kernelINS_13Kernel_traitsI13__nv_bfloat16S2_S2_fjLj3072ELj1ELj1ELj4ELj16ENS_18Kernel_traits_baseILj3072ES2_S2_S2_fjLj128EEEEEEEvNS_9FwdParamsE,"a",@progbits
	.sectionflags	@""
	.align	4
.nv.constant0._ZN10layer_norm13ln_fwd_kernelINS_13Kernel_traitsI13__nv_bfloat16S2_S2_fjLj3072ELj1ELj1ELj4ELj16ENS_18Kernel_traits_baseILj3072ES2_S2_S2_fjLj128EEEEEEEvNS_9FwdParamsE:
	.zero		440


//--------------------- .nv.constant0._ZN10layer_norm13ln_fwd_kernelINS_13Kernel_traitsI6__halffS2_fjLj3072ELj1ELj1ELj4ELj16ENS_18Kernel_traits_baseILj3072ES2_fS2_fjLj128EEEEEEEvNS_9FwdParamsE --------------------------
	.section	.nv.constant0._ZN10layer_norm13ln_fwd_kernelINS_13Kernel_traitsI6__halffS2_fjLj3072ELj1ELj1ELj4ELj16ENS_18Kernel_traits_baseILj3072ES2_fS2_fjLj128EEEEEEEvNS_9FwdParamsE,"a",@progbits
	.sectionflags	@""
	.align	4
.nv.constant0._ZN10layer_norm13ln_fwd_kernelINS_13Kernel_traitsI6__halffS2_fjLj3072ELj1ELj1ELj4ELj16ENS_18Kernel_traits_baseILj3072ES2_fS2_fjLj128EEEEEEEvNS_9FwdParamsE:
	.zero		440


//--------------------- .nv.constant0._ZN10layer_norm13ln_fwd_kernelINS_13Kernel_traitsI6__halfS2_S2_fjLj3072ELj1ELj1ELj4ELj16ENS_18Kernel_traits_baseILj3072ES2_S2_S2_fjLj128EEEEEEEvNS_9FwdParamsE --------------------------
	.section	.nv.constant0._ZN10layer_norm13ln_fwd_kernelINS_13Kernel_traitsI6__halfS2_S2_fjLj3072ELj1ELj1ELj4ELj16ENS_18Kernel_traits_baseILj3072ES2_S2_S2_fjLj128EEEEEEEvNS_9FwdParamsE,"a",@progbits
	.sectionflags	@""
	.align	4
.nv.constant0._ZN10layer_norm13ln_fwd_kernelINS_13Kernel_traitsI6__halfS2_S2_fjLj3072ELj1ELj1ELj4ELj16ENS_18Kernel_traits_baseILj3072ES2_S2_S2_fjLj128EEEEEEEvNS_9FwdParamsE:
	.zero		440


//--------------------- .nv.constant0._ZN10layer_norm13ln_fwd_kernelINS_13Kernel_traitsIffffjLj3072ELj1ELj1ELj4ELj16ENS_18Kernel_traits_baseILj3072EffffjLj128EEEEEEEvNS_9FwdParamsE --------------------------
	.section	.nv.constant0._ZN10layer_norm13ln_fwd_kernelINS_13Kernel_traitsIffffjLj3072ELj1ELj1ELj4ELj16ENS_18Kernel_traits_baseILj3072EffffjLj128EEEEEEEvNS_9FwdParamsE,"a",@progbits
	.sectionflags	@""
	.align	4
.nv.constant0._ZN10layer_norm13ln_fwd_kernelINS_13Kernel_traitsIffffjLj3072ELj1ELj1ELj4ELj16ENS_18Kernel_traits_baseILj3072EffffjLj128EEEEEEEvNS_9FwdParamsE:
	.zero		440


//--------------------- .nv.constant0._ZN10layer_norm13ln_fwd_kernelINS_13Kernel_traitsI13__nv_bfloat16fS2_fjLj2304ELj1ELj4ELj1ELj16ENS_18Kernel_traits_baseILj2304ES2_fS2_fjLj128EEEEEEEvNS_9FwdParamsE --------------------------
	.section	.nv.constant0._ZN10layer_norm13ln_fwd_kernelINS_13Kernel_traitsI13__nv_bfloat16fS2_fjLj2304ELj1ELj4ELj1ELj16ENS_18Kernel_traits_baseILj2304ES2_fS2_fjLj128EEEEEEEvNS_9FwdParamsE,"a",@progbits
	.sectionflags	@""
	.align	4
.nv.constant0._ZN10layer_norm13ln_fwd_kernelINS_13Kernel_traitsI13__nv_bfloat16fS2_fjLj2304ELj1ELj4ELj1ELj16ENS_18Kernel_traits_baseILj2304ES2_fS2_fjLj128EEEEEEEvNS_9FwdParamsE:
	.zero		440


//--------------------- .nv.constant0._ZN10layer_norm13ln_fwd_kernelINS_13Kernel_traitsI13__nv_bfloat16S2_S2_fjLj2304ELj1ELj4ELj1ELj16ENS_18Kernel_traits_baseILj2304ES2_S2_S2_fjLj128EEEEEEEvNS_9FwdParamsE --------------------------
	.section	.nv.constant0._ZN10layer_norm13ln_fwd_kernelINS_13Kernel_traitsI13__nv_bfloat16S2_S2_fjLj2304ELj1ELj4ELj1ELj16ENS_18Kernel_traits_baseILj2304ES2_S2_S2_fjLj128EEEEEEEvNS_9FwdParamsE,"a",@progbits
	.sectionflags	@""
	.align	4
.nv.constant0._ZN10layer_norm13ln_fwd_kernelINS_13Kernel_traitsI13__nv_bfloat16S2_S2_fjLj2304ELj1ELj4ELj1ELj16ENS_18Kernel_traits_baseILj2304ES2_S2_S2_fjLj128EEEEEEEvNS_9FwdParamsE:
	.zero		440


//--------------------- .nv.constant0._ZN10layer_norm13ln_fwd_kernelINS_13Kernel_traitsI6__halffS2_fjLj2304ELj1ELj4ELj1ELj16ENS_18Kernel_traits_baseILj2304ES2_fS2_fjLj128EEEEEEEvNS_9FwdParamsE --------------------------
	.section	.nv.constant0._ZN10layer_norm13ln_fwd_kernelINS_13Kernel_traitsI6__halffS2_fjLj2304ELj1ELj4ELj1ELj16ENS_18Kernel_traits_baseILj2304ES2_fS2_fjLj128EEEEEEEvNS_9FwdParamsE,"a",@progbits
	.sectionflags	@""
	.align	4
.nv.constant0._ZN10layer_norm13ln_fwd_kernelINS_13Kernel_traitsI6__halffS2_fjLj2304ELj1ELj4ELj1ELj16ENS_18Kernel_traits_baseILj2304ES2_fS2_fjLj128EEEEEEEvNS_9FwdParamsE:
	.zero		440


//--------------------- .nv.constant0._ZN10layer_norm13ln_fwd_kernelINS_13Kernel_traitsI6__halfS2_S2_fjLj2304ELj1ELj4ELj1ELj16ENS_18Kernel_traits_baseILj2304ES2_S2_S2_fjLj128EEEEEEEvNS_9FwdParamsE --------------------------
	.section	.nv.constant0._ZN10layer_norm13ln_fwd_kernelINS_13Kernel_traitsI6__halfS2_S2_fjLj2304ELj1ELj4ELj1ELj16ENS_18Kernel_traits_baseILj2304ES2_S2_S2_fjLj128EEEEEEEvNS_9FwdParamsE,"a",@progbits
	.sectionflags	@""
	.align	4
.nv.constant0._ZN10layer_norm13ln_fwd_kernelINS_13Kernel_traitsI6__halfS2_S2_fjLj2304ELj1ELj4ELj1ELj16ENS_18Kernel_traits_baseILj2304ES2_S2_S2_fjLj128EEEEEEEvNS_9FwdParamsE:
	.zero		440


//--------------------- .nv.constant0._ZN10layer_norm13ln_fwd_kernelINS_13Kernel_traitsIffffjLj2304ELj1ELj4ELj1ELj16ENS_18Kernel_traits_baseILj2304EffffjLj128EEEEEEEvNS_9FwdParamsE --------------------------
	.section	.nv.constant0._ZN10layer_norm13ln_fwd_kernelINS_13Kernel_traitsIffffjLj2304ELj1ELj4ELj1ELj16ENS_18Kernel_traits_baseILj2304EffffjLj128EEEEEEEvNS_9FwdParamsE,"a",@progbits
	.sectionflags	@""
	.align	4
.nv.constant0._ZN10layer_norm13ln_fwd_kernelINS_13Kernel_traitsIffffjLj2304ELj1ELj4ELj1ELj16ENS_18Kernel_traits_baseILj2304EffffjLj128EEEEEEEvNS_9FwdParamsE:
	.zero		440


//--------------------- .nv.constant0._ZN10layer_norm13ln_fwd_kernelINS_13Kernel_traitsI13__nv_bfloat16fS2_fjLj2048ELj1ELj4ELj1ELj16ENS_18Kernel_traits_baseILj2048ES2_fS2_fjLj128EEEEEEEvNS_9FwdParamsE --------------------------
	.section	.nv.constant0._ZN10layer_norm13ln_fwd_kernelINS_13Kernel_traitsI13__nv_bfloat16fS2_fjLj2048ELj1ELj4ELj1ELj16ENS_18Kernel_traits_baseILj2048ES2_fS2_fjLj128EEEEEEEvNS_9FwdParamsE,"a",@progbits
	.sectionflags	@""
	.align	4
.nv.constant0._ZN10layer_norm13ln_fwd_kernelINS_13Kernel_traitsI13__nv_bfloat16fS2_fjLj2048ELj1ELj4ELj1ELj16ENS_18Kernel_traits_baseILj2048ES2_fS2_fjLj128EEEEEEEvNS_9FwdParamsE:
	.zero		440


//--------------------- .nv.constant0._ZN10layer_norm13ln_fwd_kernelINS_13Kernel_traitsI13__nv_bfloat16S2_S2_fjLj2048ELj1ELj4ELj1ELj16ENS_18Kernel_traits_baseILj2048ES2_S2_S2_fjLj128EEEEEEEvNS_9FwdParamsE --------------------------
	.section	.nv.constant0._ZN10layer_norm13ln_fwd_kernelINS_13Kernel_traitsI13__nv_bfloat16S2_S2_fjLj2048ELj1ELj4ELj1ELj16ENS_18Kernel_traits_baseILj2048ES2_S2_S2_fjLj128EEEEEEEvNS_9FwdParamsE,"a",@progbits
	.sectionflags	@""
	.align	4
.nv.constant0._ZN10layer_norm13ln_fwd_kernelINS_13Kernel_traitsI13__nv_bfloat16S2_S2_fjLj2048ELj1ELj4ELj1ELj16ENS_18Kernel_traits_baseILj2048ES2_S2_S2_fjLj128EEEEEEEvNS_9FwdParamsE:
	.zero		440


//--------------------- .nv.constant0._ZN10layer_norm13ln_fwd_kernelINS_13Kernel_traitsI6__halffS2_fjLj2048ELj1ELj4ELj1ELj16ENS_18Kernel_traits_baseILj2048ES2_fS2_fjLj128EEEEEEEvNS_9FwdParamsE --------------------------
	.section	.nv.constant0._ZN10layer_norm13ln_fwd_kernelINS_13Kernel_traitsI6__halffS2_fjLj2048ELj1ELj4ELj1ELj16ENS_18Kernel_traits_baseILj2048ES2_fS2_fjLj128EEEEEEEvNS_9FwdParamsE,"a",@progbits
	.sectionflags	@""
	.align	4
.nv.constant0._ZN10layer_norm13ln_fwd_kernelINS_13Kernel_traitsI6__halffS2_fjLj2048ELj1ELj4ELj1ELj16ENS_18Kernel_traits_baseILj2048ES2_fS2_fjLj128EEEEEEEvNS_9FwdParamsE:
	.zero		440


//--------------------- .nv.constant0._ZN10layer_norm13ln_fwd_kernelINS_13Kernel_traitsI6__halfS2_S2_fjLj2048ELj1ELj4ELj1ELj16ENS_18Kernel_traits_baseILj2048ES2_S2_S2_fjLj128EEEEEEEvNS_9FwdParamsE --------------------------
	.section	.nv.constant0._ZN10layer_norm13ln_fwd_kernelINS_13Kernel_traitsI6__halfS2_S2_fjLj2048ELj1ELj4ELj1ELj16ENS_18Kernel_traits_baseILj2048ES2_S2_S2_fjLj128EEEEEEEvNS_9FwdParamsE,"a",@progbits
	.sectionflags	@""
	.align	4
.nv.constant0._ZN10layer_norm13ln_fwd_kernelINS_13Kernel_traitsI6__halfS2_S2_fjLj2048ELj1ELj4ELj1ELj16ENS_18Kernel_traits_baseILj2048ES2_S2_S2_fjLj128EEEEEEEvNS_9FwdParamsE:
	.zero		440


//--------------------- .nv.constant0._ZN10layer_norm13ln_fwd_kernelINS_13Kernel_traitsIffffjLj2048ELj1ELj4ELj1ELj16ENS_18Kernel_traits_baseILj2048EffffjLj128EEEEEEEvNS_9FwdParamsE --------------------------
	.section	.nv.constant0._ZN10layer_norm13ln_fwd_kernelINS_13Kernel_traitsIffffjLj2048ELj1ELj4ELj1ELj16ENS_18Kernel_traits_baseILj2048EffffjLj128EEEEEEEvNS_9FwdParamsE,"a",@progbits
	.sectionflags	@""
	.align	4
.nv.constant0._ZN10layer_norm13ln_fwd_kernelINS_13Kernel_traitsIffffjLj2048ELj1ELj4ELj1ELj16ENS_18Kernel_traits_baseILj2048EffffjLj128EEEEEEEvNS_9FwdParamsE:
	.zero		440


//--------------------- .nv.constant0._ZN10layer_norm13ln_fwd_kernelINS_13Kernel_traitsI13__nv_bfloat16fS2_fjLj1536ELj1ELj4ELj1ELj16ENS_18Kernel_traits_baseILj1536ES2_fS2_fjLj128EEEEEEEvNS_9FwdParamsE --------------------------
	.section	.nv.constant0._ZN10layer_norm13ln_fwd_kernelINS_13Kernel_traitsI13__nv_bfloat16fS2_fjLj1536ELj1ELj4ELj1ELj16ENS_18Kernel_traits_baseILj1536ES2_fS2_fjLj128EEEEEEEvNS_9FwdParamsE,"a",@progbits
	.sectionflags	@""
	.align	4
.nv.constant0._ZN10layer_norm13ln_fwd_kernelINS_13Kernel_traitsI13__nv_bfloat16fS2_fjLj1536ELj1ELj4ELj1ELj16ENS_18Kernel_traits_baseILj1536ES2_fS2_fjLj128EEEEEEEvNS_9FwdParamsE:
	.zero		440


//--------------------- .nv.constant0._ZN10layer_norm13ln_fwd_kernelINS_13Kernel_traitsI13__nv_bfloat16S2_S2_fjLj1536ELj1ELj4ELj1ELj16ENS_18Kernel_traits_baseILj1536ES2_S2_S2_fjLj128EEEEEEEvNS_9FwdParamsE --------------------------
	.section	.nv.constant0._ZN10layer_norm13ln_fwd_kernelINS_13Kernel_traitsI13__nv_bfloat16S2_S2_fjLj1536ELj1ELj4ELj1ELj16ENS_18Kernel_traits_baseILj1536ES2_S2_S2_fjLj128EEEEEEEvNS_9FwdParamsE,"a",@progbits
	.sectionflags	@""
	.align	4
.nv.constant0._ZN10layer_norm13ln_fwd_kernelINS_13Kernel_traitsI13__nv_bfloat16S2_S2_fjLj1536ELj1ELj4ELj1ELj16ENS_18Kernel_traits_baseILj1536ES2_S2_S2_fjLj128EEEEEEEvNS_9FwdParamsE:
	.zero		440


//--------------------- .nv.constant0._ZN10layer_norm13ln_fwd_kernelINS_13Kernel_traitsI6__halffS2_fjLj1536ELj1ELj4ELj1ELj16ENS_18Kernel_traits_baseILj1536ES2_fS2_fjLj128EEEEEEEvNS_9FwdParamsE --------------------------
	.section	.nv.constant0._ZN10layer_norm13ln_fwd_kernelINS_13Kernel_traitsI6__halffS2_fjLj1536ELj1ELj4ELj1ELj16ENS_18Kernel_traits_baseILj1536ES2_fS2_fjLj128EEEEEEEvNS_9FwdParamsE,"a",@progbits
	.sectionflags	@""
	.align	4
.nv.constant0._ZN10layer_norm13ln_fwd_kernelINS_13Kernel_traitsI6__halffS2_fjLj1536ELj1ELj4ELj1ELj16ENS_18Kernel_traits_baseILj1536ES2_fS2_fjLj128EEEEEEEvNS_9FwdParamsE:
	.zero		440


//--------------------- .nv.constant0._ZN10layer_norm13ln_fwd_kernelINS_13Kernel_traitsI6__halfS2_S2_fjLj1536ELj1ELj4ELj1ELj16ENS_18Kernel_traits_baseILj1536ES2_S2_S2_fjLj128EEEEEEEvNS_9FwdParamsE --------------------------
	.section	.nv.constant0._ZN10layer_norm13ln_fwd_kernelINS_13Kernel_traitsI6__halfS2_S2_fjLj1536ELj1ELj4ELj1ELj16ENS_18Kernel_traits_baseILj1536ES2_S2_S2_fjLj128EEEEEEEvNS_9FwdParamsE,"a",@progbits
	.sectionflags	@""
	.align	4
.nv.constant0._ZN10layer_norm13ln_fwd_kernelINS_13Kernel_traitsI6__halfS2_S2_fjLj1536ELj1ELj4ELj1ELj16ENS_18Kernel_traits_baseILj1536ES2_S2_S2_fjLj128EEEEEEEvNS_9FwdParamsE:
	.zero		440


//--------------------- .nv.constant0._ZN10layer_norm13ln_fwd_kernelINS_13Kernel_traitsIffffjLj1536ELj1ELj4ELj1ELj16ENS_18Kernel_traits_baseILj1536EffffjLj128EEEEEEEvNS_9FwdParamsE --------------------------
	.section	.nv.constant0._ZN10layer_norm13ln_fwd_kernelINS_13Kernel_traitsIffffjLj1536ELj1ELj4ELj1ELj16ENS_18Kernel_traits_baseILj1536EffffjLj128EEEEEEEvNS_9FwdParamsE,"a",@progbits
	.sectionflags	@""
	.align	4
.nv.constant0._ZN10layer_norm13ln_fwd_kernelINS_13Kernel_traitsIffffjLj1536ELj1ELj4ELj1ELj16ENS_18Kernel_traits_baseILj1536EffffjLj128EEEEEEEvNS_9FwdParamsE:
	.zero		440


//--------------------- .nv.constant0._ZN10layer_norm13ln_fwd_kernelINS_13Kernel_traitsI13__nv_bfloat16fS2_fjLj1024ELj1ELj4ELj1ELj16ENS_18Kernel_traits_baseILj1024ES2_fS2_fjLj128EEEEEEEvNS_9FwdParamsE --------------------------
	.section	.nv.constant0._ZN10layer_norm13ln_fwd_kernelINS_13Kernel_traitsI13__nv_bfloat16fS2_fjLj1024ELj1ELj4ELj1ELj16ENS_18Kernel_traits_baseILj1024ES2_fS2_fjLj128EEEEEEEvNS_9FwdParamsE,"a",@progbits
	.sectionflags	@""
	.align	4
.nv.constant0._ZN10layer_norm13ln_fwd_kernelINS_13Kernel_traitsI13__nv_bfloat16fS2_fjLj1024ELj1ELj4ELj1ELj16ENS_18Kernel_traits_baseILj1024ES2_fS2_fjLj128EEEEEEEvNS_9FwdParamsE:
	.zero		440


//--------------------- .nv.constant0._ZN10layer_norm13ln_fwd_kernelINS_13Kernel_traitsI13__nv_bfloat16S2_S2_fjLj1024ELj1ELj4ELj1ELj16ENS_18Kernel_traits_baseILj1024ES2_S2_S2_fjLj128EEEEEEEvNS_9FwdParamsE --------------------------
	.section	.nv.constant0._ZN10layer_norm13ln_fwd_kernelINS_13Kernel_traitsI13__nv_bfloat16S2_S2_fjLj1024ELj1ELj4ELj1ELj16ENS_18Kernel_traits_baseILj1024ES2_S2_S2_fjLj128EEEEEEEvNS_9FwdParamsE,"a",@progbits
	.sectionflags	@""
	.align	4
.nv.constant0._ZN10layer_norm13ln_fwd_kernelINS_13Kernel_traitsI13__nv_bfloat16S2_S2_fjLj1024ELj1ELj4ELj1ELj16ENS_18Kernel_traits_baseILj1024ES2_S2_S2_fjLj128EEEEEEEvNS_9FwdParamsE:
	.zero		440


//--------------------- .nv.constant0._ZN10layer_norm13ln_fwd_kernelINS_13Kernel_traitsI6__halffS2_fjLj1024ELj1ELj4ELj1ELj16ENS_18Kernel_traits_baseILj1024ES2_fS2_fjLj128EEEEEEEvNS_9FwdParamsE --------------------------
	.section	.nv.constant0._ZN10layer_norm13ln_fwd_kernelINS_13Kernel_traitsI6__halffS2_fjLj1024ELj1ELj4ELj1ELj16ENS_18Kernel_traits_baseILj1024ES2_fS2_fjLj128EEEEEEEvNS_9FwdParamsE,"a",@progbits
	.sectionflags	@""
	.align	4
.nv.constant0._ZN10layer_norm13ln_fwd_kernelINS_13Kernel_traitsI6__halffS2_fjLj1024ELj1ELj4ELj1ELj16ENS_18Kernel_traits_baseILj1024ES2_fS2_fjLj128EEEEEEEvNS_9FwdParamsE:
	.zero		440


//--------------------- .nv.constant0._ZN10layer_norm13ln_fwd_kernelINS_13Kernel_traitsI6__halfS2_S2_fjLj1024ELj1ELj4ELj1ELj16ENS_18Kernel_traits_baseILj1024ES2_S2_S2_fjLj128EEEEEEEvNS_9FwdParamsE --------------------------
	.section	.nv.constant0._ZN10layer_norm13ln_fwd_kernelINS_13Kernel_traitsI6__halfS2_S2_fjLj1024ELj1ELj4ELj1ELj16ENS_18Kernel_traits_baseILj1024ES2_S2_S2_fjLj128EEEEEEEvNS_9FwdParamsE,"a",@progbits
	.sectionflags	@""
	.align	4
.nv.constant0._ZN10layer_norm13ln_fwd_kernelINS_13Kernel_traitsI6__halfS2_S2_fjLj1024ELj1ELj4ELj1ELj16ENS_18Kernel_traits_baseILj1024ES2_S2_S2_fjLj128EEEEEEEvNS_9FwdParamsE:
	.zero		440


//--------------------- .nv.constant0._ZN10layer_norm13ln_fwd_kernelINS_13Kernel_traitsIffffjLj1024ELj1ELj4ELj1ELj16ENS_18Kernel_traits_baseILj1024EffffjLj128EEEEEEEvNS_9FwdParamsE --------------------------
	.section	.nv.constant0._ZN10layer_norm13ln_fwd_kernelINS_13Kernel_traitsIffffjLj1024ELj1ELj4ELj1ELj16ENS_18Kernel_traits_baseILj1024EffffjLj128EEEEEEEvNS_9FwdParamsE,"a",@progbits
	.sectionflags	@""
	.align	4
.nv.constant0._ZN10layer_norm13ln_fwd_kernelINS_13Kernel_traitsIffffjLj1024ELj1ELj4ELj1ELj16ENS_18Kernel_traits_baseILj1024EffffjLj128EEEEEEEvNS_9FwdParamsE:
	.zero		440


//--------------------- .nv.constant0._ZN10layer_norm13ln_fwd_kernelINS_13Kernel_traitsI13__nv_bfloat16fS2_fjLj768ELj1ELj4ELj1ELj16ENS_18Kernel_traits_baseILj768ES2_fS2_fjLj128EEEEEEEvNS_9FwdParamsE --------------------------
	.section	.nv.constant0._ZN10layer_norm13ln_fwd_kernelINS_13Kernel_traitsI13__nv_bfloat16fS2_fjLj768ELj1ELj4ELj1ELj16ENS_18Kernel_traits_baseILj768ES2_fS2_fjLj128EEEEEEEvNS_9FwdParamsE,"a",@progbits
	.sectionflags	@""
	.align	4
.nv.constant0._ZN10layer_norm13ln_fwd_kernelINS_13Kernel_traitsI13__nv_bfloat16fS2_fjLj768ELj1ELj4ELj1ELj16ENS_18Kernel_traits_baseILj768ES2_fS2_fjLj128EEEEEEEvNS_9FwdParamsE:
	.zero		440


//--------------------- .nv.constant0._ZN10layer_norm13ln_fwd_kernelINS_13Kernel_traitsI13__nv_bfloat16S2_S2_fjLj768ELj1ELj4ELj1ELj16ENS_18Kernel_traits_baseILj768ES2_S2_S2_fjLj128EEEEEEEvNS_9FwdParamsE --------------------------
	.section	.nv.constant0._ZN10layer_norm13ln_fwd_kernelINS_13Kernel_traitsI13__nv_bfloat16S2_S2_fjLj768ELj1ELj4ELj1ELj16ENS_18Kernel_traits_baseILj768ES2_S2_S2_fjLj128EEEEEEEvNS_9FwdParamsE,"a",@progbits
	.sectionflags	@""
	.align	4
.nv.constant0._ZN10layer_norm13ln_fwd_kernelINS_13Kernel_traitsI13__nv_bfloat16S2_S2_fjLj768ELj1ELj4ELj1ELj16ENS_18Kernel_traits_baseILj768ES2_S2_S2_fjLj128EEEEEEEvNS_9FwdParamsE:
	.zero		440


//--------------------- .nv.constant0._ZN10layer_norm13ln_fwd_kernelINS_13Kernel_traitsI6__halffS2_fjLj768ELj1ELj4ELj1ELj16ENS_18Kernel_traits_baseILj768ES2_fS2_fjLj128EEEEEEEvNS_9FwdParamsE --------------------------
	.section	.nv.constant0._ZN10layer_norm13ln_fwd_kernelINS_13Kernel_traitsI6__halffS2_fjLj768ELj1ELj4ELj1ELj16ENS_18Kernel_traits_baseILj768ES2_fS2_fjLj128EEEEEEEvNS_9FwdParamsE,"a",@progbits
	.sectionflags	@""
	.align	4
.nv.constant0._ZN10layer_norm13ln_fwd_kernelINS_13Kernel_traitsI6__halffS2_fjLj768ELj1ELj4ELj1ELj16ENS_18Kernel_traits_baseILj768ES2_fS2_fjLj128EEEEEEEvNS_9FwdParamsE:
	.zero		440


//--------------------- .nv.constant0._ZN10layer_norm13ln_fwd_kernelINS_13Kernel_traitsI6__halfS2_S2_fjLj768ELj1ELj4ELj1ELj16ENS_18Kernel_traits_baseILj768ES2_S2_S2_fjLj128EEEEEEEvNS_9FwdParamsE --------------------------
	.section	.nv.constant0._ZN10layer_norm13ln_fwd_kernelINS_13Kernel_traitsI6__halfS2_S2_fjLj768ELj1ELj4ELj1ELj16ENS_18Kernel_traits_baseILj768ES2_S2_S2_fjLj128EEEEEEEvNS_9FwdParamsE,"a",@progbits
	.sectionflags	@""
	.align	4
.nv.constant0._ZN10layer_norm13ln_fwd_kernelINS_13Kernel_traitsI6__halfS2_S2_fjLj768ELj1ELj4ELj1ELj16ENS_18Kernel_traits_baseILj768ES2_S2_S2_fjLj128EEEEEEEvNS_9FwdParamsE:
	.zero		440


//--------------------- .nv.constant0._ZN10layer_norm13ln_fwd_kernelINS_13Kernel_traitsIffffjLj768ELj1ELj4ELj1ELj16ENS_18Kernel_traits_baseILj768EffffjLj128EEEEEEEvNS_9FwdParamsE --------------------------
	.section	.nv.constant0._ZN10layer_norm13ln_fwd_kernelINS_13Kernel_traitsIffffjLj768ELj1ELj4ELj1ELj16ENS_18Kernel_traits_baseILj768EffffjLj128EEEEEEEvNS_9FwdParamsE,"a",@progbits
	.sectionflags	@""
	.align	4
.nv.constant0._ZN10layer_norm13ln_fwd_kernelINS_13Kernel_traitsIffffjLj768ELj1ELj4ELj1ELj16ENS_18Kernel_traits_baseILj768EffffjLj128EEEEEEEvNS_9FwdParamsE:
	.zero		440


//--------------------- .text._ZN10layer_norm13ln_fwd_kernelINS_13Kernel_traitsI13__nv_bfloat16fS2_fjLj65536ELj8ELj1ELj4ELj16ENS_18Kernel_traits_baseILj65536ES2_fS2_fjLj128EEEEEEEvNS_9FwdParamsE --------------------------
	.section	.text._ZN10layer_norm13ln_fwd_kernelINS_13Kernel_traitsI13__nv_bfloat16fS2_fjLj65536ELj8ELj1ELj4ELj16ENS_18Kernel_traits_baseILj65536ES2_fS2_fjLj128EEEEEEEvNS_9FwdParamsE,"ax",@progbits
	.sectioninfo	@"SHI_REGISTERS=165"
	.align	128
        .global         _ZN10layer_norm13ln_fwd_kernelINS_13Kernel_traitsI13__nv_bfloat16fS2_fjLj65536ELj8ELj1ELj4ELj16ENS_18Kernel_traits_baseILj65536ES2_fS2_fjLj128EEEEEEEvNS_9FwdParamsE
        .type           _ZN10layer_norm13ln_fwd_kernelINS_13Kernel_traitsI13__nv_bfloat16fS2_fjLj65536ELj8ELj1ELj4ELj16ENS_18Kernel_traits_baseILj65536ES2_fS2_fjLj128EEEEEEEvNS_9FwdParamsE,@function
        .size           _ZN10layer_norm13ln_fwd_kernelINS_13Kernel_traitsI13__nv_bfloat16fS2_fjLj65536ELj8ELj1ELj4ELj16ENS_18Kernel_traits_baseILj65536ES2_fS2_fjLj128EEEEEEEvNS_9FwdParamsE,(.L_x_1049 - _ZN10layer_norm13ln_fwd_kernelINS_13Kernel_traitsI13__nv_bfloat16fS2_fjLj65536ELj8ELj1ELj4ELj16ENS_18Kernel_traits_baseILj65536ES2_fS2_fjLj128EEEEEEEvNS_9FwdParamsE)
        .other          _ZN10layer_norm13ln_fwd_kernelINS_13Kernel_traitsI13__nv_bfloat16fS2_fjLj65536ELj8ELj1ELj4ELj16ENS_18Kernel_traits_baseILj65536ES2_fS2_fjLj128EEEEEEEvNS_9FwdParamsE,@"STO_CUDA_ENTRY STV_DEFAULT"
_ZN10layer_norm13ln_fwd_kernelINS_13Kernel_traitsI13__nv_bfloat16fS2_fjLj65536ELj8ELj1ELj4ELj16ENS_18Kernel_traits_baseILj65536ES2_fS2_fjLj128EEEEEEEvNS_9FwdParamsE:
.text._ZN10layer_norm13ln_fwd_kernelINS_13Kernel_traitsI13__nv_bfloat16fS2_fjLj65536ELj8ELj1ELj4ELj16ENS_18Kernel_traits_baseILj65536ES2_fS2_fjLj128EEEEEEEvNS_9FwdParamsE:
[----:B------:R-:W-:Y:S02]  /*0000*/  MOV R1, c[0x0][0x28] ;  /* 0x00000a0000017a02 */ /* 0x000fe40000000f00 */
[----:B------:R-:W0:Y:S04]  /*0010*/  S2R R0, SR_CTAID.X ;  /* 0x0000000000007919 */ /* 0x000e280000002500 */
[----:B------:R-:W1:Y:S01]  /*0020*/  S2R R130, SR_TID.X ;  /* 0x0000000000827919 */ /* 0x000e620000002100 */
[----:B0-----:R-:W-:-:S04]  /*0030*/  SHF.R.U32.HI R131, RZ, 0x3, R0 ;  /* 0x00000003ff837819 */ /* 0x001fc80000011600 */
[----:B-1----:R-:W-:-:S04]  /*0040*/  LEA.HI R136, R130, R131, RZ, 0x19 ;  /* 0x0000008382887211 */ /* 0x002fc800078fc8ff */
[----:B------:R-:W-:-:S13]  /*0050*/  ISETP.GE.AND P0, PT, R136, c[0x0][0x164], PT ;  /* 0x0000590088007a0c */ /* 0x000fda0003f06270 */
[----:B------:R-:W-:Y:S05]  /*0060*/  @P0 EXIT ;  /* 0x000000000000094d */ /* 0x000fea0003800000 */
[----:B------:R-:W-:Y:S01]  /*0070*/  LOP3.LUT R132, R0, 0x7, RZ, 0xc0, !PT ;  /* 0x0000000700847812 */ /* 0x000fe200078ec0ff */
[----:B------:R-:W-:Y:S01]  /*0080*/  HFMA2.MMA R6, -RZ, RZ, 0, 4.76837158203125e-07 ;  /* 0x00000008ff067435 */ /* 0x000fe200000001ff */
[----:B------:R-:W-:Y:S01]  /*0090*/  LOP3.LUT R133, R130, 0x1f, RZ, 0xc0, !PT ;  /* 0x0000001f82857812 */ /* 0x000fe200078ec0ff */
[----:B------:R-:W-:Y:S01]  /*00a0*/  ULDC.64 UR6, c[0x0][0x118] ;  /* 0x0000460000067ab9 */ /* 0x000fe20000000a00 */
[----:B------:R-:W-:-:S04]  /*00b0*/  SHF.L.U32 R2, R132, 0x7, RZ ;  /* 0x0000000784027819 */ /* 0x000fc800000006ff */
[----:B------:R-:W-:-:S04]  /*00c0*/  LOP3.LUT R3, R2, 0x380, R133, 0xe2, !PT ;  /* 0x0000038002037812 */ /* 0x000fc800078ee285 */
[----:B------:R-:W-:-:S05]  /*00d0*/  LOP3.LUT R3, R3, 0x60, R130, 0xf8, !PT ;  /* 0x0000006003037812 */ /* 0x000fca00078ef882 */
[----:B------:R-:W-:-:S04]  /*00e0*/  IMAD.WIDE.U32 R4, R3, R6, c[0x0][0x190] ;  /* 0x0000640003047625 */ /* 0x000fc800078e0006 */
[----:B------:R-:W-:Y:S01]  /*00f0*/  IMAD.WIDE.U32 R6, R3, R6, c[0x0][0x198] ;  /* 0x0000660003067625 */ /* 0x000fe200078e0006 */
[----:B------:R0:W5:Y:S04]  /*0100*/  LDG.E.64 R68, [R4.64+0x2000] ;  /* 0x0020000604447981 */ /* 0x000168000c1e1b00 */
[----:B------:R0:W5:Y:S04]  /*0110*/  LDG.E.64 R2, [R4.64] ;  /* 0x0000000604027981 */ /* 0x000168000c1e1b00 */
[----:B------:R0:W5:Y:S04]  /*0120*/  LDG.E.64 R70, [R4.64+0x4000] ;  /* 0x0040000604467981 */ /* 0x000168000c1e1b00 */
        /* <DEDUP_REMOVED lines=28> */
[----:B------:R0:W5:Y:S01]  /*02f0*/  LDG.E.64 R128, [R6.64+0x1e000] ;  /* 0x01e0000606807981 */ /* 0x000162000c1e1b00 */
[----:B------:R-:W-:Y:S01]  /*0300*/  HFMA2.MMA R134, -RZ, RZ, 0, 5.9604644775390625e-08 ;  /* 0x00000001ff867435 */ /* 0x000fe200000001ff */
[----:B------:R-:W-:-:S02]  /*0310*/  MOV R135, RZ ;  /* 0x000000ff00877202 */ /* 0x000fc40000000f00 */
.L_x_5:
[----:B0-----:R-:W-:Y:S02]  /*0320*/  SHF.L.U32 R4, R132, 0x7, RZ ;  /* 0x0000000784047819 */ /* 0x001fe400000006ff */
[----:B------:R-:W-:-:S02]  /*0330*/  SHF.L.U32 R65, R136, 0xe, RZ ;  /* 0x0000000e88417819 */ /* 0x000fc400000006ff */
[----:B------:R-:W-:Y:S02]  /*0340*/  LOP3.LUT R5, R4, 0x380, R133, 0xe2, !PT ;  /* 0x0000038004057812 */ /* 0x000fe400078ee285 */
[----:B------:R-:W-:Y:S02]  /*0350*/  MOV R64, 0x10 ;  /* 0x0000001000407802 */ /* 0x000fe40000000f00 */
[----:B------:R-:W-:-:S04]  /*0360*/  LOP3.LUT R4, R5, 0x60, R130, 0xf8, !PT ;  /* 0x0000006005047812 */ /* 0x000fc800078ef882 */
[----:B------:R-:W-:-:S05]  /*0370*/  LOP3.LUT R65, R65, R4, RZ, 0xfc, !PT ;  /* 0x0000000441417212 */ /* 0x000fca00078efcff */
[C---:B------:R-:W-:Y:S01]  /*0380*/  IMAD.WIDE.U32 R4, R65.reuse, R64, c[0x0][0x170] ;  /* 0x00005c0041047625 */ /* 0x040fe200078e0040 */
[----:B------:R-:W-:-:S05]  /*0390*/  IADD3 R9, R65, 0x400, RZ ;  /* 0x0000040041097810 */ /* 0x000fca0007ffe0ff */
[----:B------:R-:W2:Y:S01]  /*03a0*/  LDG.E.128 R4, [R4.64] ;  /* 0x0000000604047981 */ /* 0x000ea2000c1e1d00 */
[----:B------:R-:W-:Y:S01]  /*03b0*/  IMAD.WIDE.U32 R8, R9, R64, c[0x0][0x170] ;  /* 0x00005c0009087625 */ /* 0x000fe200078e0040 */
[----:B------:R-:W-:-:S05]  /*03c0*/  IADD3 R13, R65, 0x800, RZ ;  /* 0x00000800410d7810 */ /* 0x000fca0007ffe0ff */
[----:B------:R-:W3:Y:S01]  /*03d0*/  LDG.E.128 R8, [R8.64] ;  /* 0x0000000608087981 */ /* 0x000ee2000c1e1d00 */
[----:B------:R-:W-:Y:S01]  /*03e0*/  IMAD.WIDE.U32 R12, R13, R64, c[0x0][0x170] ;  /* 0x00005c000d0c7625 */ /* 0x000fe200078e0040 */
[----:B------:R-:W-:-:S05]  /*03f0*/  IADD3 R17, R65, 0xc00, RZ ;  /* 0x00000c0041117810 */ /* 0x000fca0007ffe0ff */
[----:B------:R-:W4:Y:S01]  /*0400*/  LDG.E.128 R12, [R12.64] ;  /* 0x000000060c0c7981 */ /* 0x000f22000c1e1d00 */
[----:B------:R-:W-:Y:S01]  /*0410*/  IMAD.WIDE.U32 R16, R17, R64, c[0x0][0x170] ;  /* 0x00005c0011107625 */ /* 0x000fe200078e0040 */
[----:B------:R-:W-:-:S05]  /*0420*/  LOP3.LUT R21, R65, 0x1000, RZ, 0xfc, !PT ;  /* 0x0000100041157812 */ /* 0x000fca00078efcff */
[----:B------:R-:W4:Y:S01]  /*0430*/  LDG.E.128 R16, [R16.64] ;  /* 0x0000000610107981 */ /* 0x000f22000c1e1d00 */
[----:B------:R-:W-:Y:S01]  /*0440*/  IMAD.WIDE.U32 R20, R21, R64, c[0x0][0x170] ;  /* 0x00005c0015147625 */ /* 0x000fe200078e0040 */
[----:B------:R-:W-:-:S05]  /*0450*/  IADD3 R25, R65, 0x1400, RZ ;  /* 0x0000140041197810 */ /* 0x000fca0007ffe0ff */
        /* <DEDUP_REMOVED lines=31> */
[----:B------:R-:W-:-:S06]  /*0650*/  IMAD.WIDE.U32 R64, R65, R64, c[0x0][0x170] ;  /* 0x00005c0041407625 */ /* 0x000fcc00078e0040 */
[----:B------:R-:W4:Y:S01]  /*0660*/  LDG.E.128 R64, [R64.64] ;  /* 0x0000000640407981 */ /* 0x000f22000c1e1d00 */
[----:B------:R-:W-:Y:S02]  /*0670*/  LOP3.LUT P1, RZ, R134, 0xff, RZ, 0xc0, !PT ;  /* 0x000000ff86ff7812 */ /* 0x000fe4000782c0ff */
[----:B------:R-:W-:Y:S02]  /*0680*/  SHF.R.U32.HI R140, RZ, 0x5, R130 ;  /* 0x00000005ff8c7819 */ /* 0x000fe40000011682 */
[----:B------:R-:W-:Y:S02]  /*0690*/  ISETP.NE.AND P0, PT, R133, RZ, PT ;  /* 0x000000ff8500720c */ /* 0x000fe40003f05270 */
[----:B------:R-:W-:-:S07]  /*06a0*/  LOP3.LUT R140, R140, 0x7fffffc, RZ, 0xc0, !PT ;  /* 0x07fffffc8c8c7812 */ /* 0x000fce00078ec0ff */
[----:B------:R-:W-:Y:S01]  /*06b0*/  @!P1 IADD3 R140, R140, 0x4, RZ ;  /* 0x000000048c8c9810 */ /* 0x000fe20007ffe0ff */
[----:B--2---:R-:W-:-:S04]  /*06c0*/  FADD.FTZ R138, RZ, R4 ;  /* 0x00000004ff8a7221 */ /* 0x004fc80000010000 */
[----:B------:R-:W-:-:S04]  /*06d0*/  FADD.FTZ R137, R5, R138 ;  /* 0x0000008a05897221 */ /* 0x000fc80000010000 */
[----:B------:R-:W-:-:S04]  /*06e0*/  FADD.FTZ R138, R6, R137 ;  /* 0x00000089068a7221 */ /* 0x000fc80000010000 */
[----:B------:R-:W-:-:S04]  /*06f0*/  FADD.FTZ R137, R7, R138 ;  /* 0x0000008a07897221 */ /* 0x000fc80000010000 */
[----:B---3--:R-:W-:-:S04]  /*0700*/  FADD.FTZ R138, R8, R137 ;  /* 0x00000089088a7221 */ /* 0x008fc80000010000 */
[----:B------:R-:W-:-:S04]  /*0710*/  FADD.FTZ R137, R9, R138 ;  /* 0x0000008a09897221 */ /* 0x000fc80000010000 */
[----:B------:R-:W-:-:S04]  /*0720*/  FADD.FTZ R138, R10, R137 ;  /* 0x000000890a8a7221 */ /* 0x000fc80000010000 */
[----:B------:R-:W-:-:S04]  /*0730*/  FADD.FTZ R137, R11, R138 ;  /* 0x0000008a0b897221 */ /* 0x000fc80000010000 */
[----:B----4-:R-:W-:-:S04]  /*0740*/  FADD.FTZ R138, R12, R137 ;  /* 0x000000890c8a7221 */ /* 0x010fc80000010000 */
[----:B------:R-:W-:-:S04]  /*0750*/  FADD.FTZ R137, R13, R138 ;  /* 0x0000008a0d897221 */ /* 0x000fc80000010000 */
        /* <DEDUP_REMOVED lines=53> */
[----:B------:R-:W-:Y:S01]  /*0ab0*/  FADD.FTZ R146, R67, R138 ;  /* 0x0000008a43927221 */ /* 0x000fe20000010000 */
[----:B------:R-:W-:Y:S05]  /*0ac0*/  BRA.DIV ~URZ, `(.L_x_0) ;  /* 0x000036227f007947 */ /* 0x000fea000b800000 */
[----:B------:R0:W1:Y:S02]  /*0ad0*/  SHFL.BFLY PT, R137, R146, 0x1, 0x1f ;  /* 0x0c201f0092897f89 */ /* 0x00006400000e0000 */
.L_x_6:
[----:B01----:R-:W-:Y:S01]  /*0ae0*/  FADD.FTZ R146, R146, R137 ;  /* 0x0000008992927221 */ /* 0x003fe20000010000 */
[----:B------:R-:W-:Y:S05]  /*0af0*/  BRA.DIV ~URZ, `(.L_x_1) ;  /* 0x000036527f007947 */ /* 0x000fea000b800000 */
[----:B------:R-:W0:Y:S02]  /*0b00*/  SHFL.BFLY PT, R137, R146, 0x2, 0x1f ;  /* 0x0c401f0092897f89 */ /* 0x000e2400000e0000 */
[----:B0-----:R-:W-:-:S05]  /*0b10*/  FADD.FTZ R137, R146, R137 ;  /* 0x0000008992897221 */ /* 0x001fca0000010000 */
[----:B------:R-:W0:Y:S02]  /*0b20*/  SHFL.BFLY PT, R138, R137, 0x4, 0x1f ;  /* 0x0c801f00898a7f89 */ /* 0x000e2400000e0000 */
[----:B0-----:R-:W-:-:S05]  /*0b30*/  FADD.FTZ R139, R137, R138 ;  /* 0x0000008a898b7221 */ /* 0x001fca0000010000 */
[----:B------:R-:W0:Y:S02]  /*0b40*/  SHFL.BFLY PT, R138, R139, 0x8, 0x1f ;  /* 0x0d001f008b8a7f89 */ /* 0x000e2400000e0000 */
[----:B0-----:R-:W-:-:S05]  /*0b50*/  FADD.FTZ R141, R139, R138 ;  /* 0x0000008a8b8d7221 */ /* 0x001fca0000010000 */
[----:B------:R-:W0:Y:S02]  /*0b60*/  SHFL.BFLY PT, R138, R141, 0x10, 0x1f ;  /* 0x0e001f008d8a7f89 */ /* 0x000e2400000e0000 */
[----:B0-----:R-:W-:-:S04]  /*0b70*/  FADD.FTZ R138, R141, R138 ;  /* 0x0000008a8d8a7221 */ /* 0x001fc80000010000 */
[----:B------:R-:W-:-:S04]  /*0b80*/  FMUL.FTZ R138, R138, 0.00048828125 ;  /* 0x3a0000008a8a7820 */ /* 0x000fc80000410000 */
[--C-:B------:R-:W-:Y:S02]  /*0b90*/  FADD.FTZ R142, R4, -R138.reuse ;  /* 0x8000008a048e7221 */ /* 0x100fe40000010000 */
[--C-:B------:R-:W-:Y:S02]  /*0ba0*/  FADD.FTZ R143, R5, -R138.reuse ;  /* 0x8000008a058f7221 */ /* 0x100fe40000010000 */
[----:B------:R-:W-:Y:S02]  /*0bb0*/  FFMA.FTZ R142, R142, R142, RZ ;  /* 0x0000008e8e8e7223 */ /* 0x000fe400000100ff */
[----:B------:R-:W-:Y:S02]  /*0bc0*/  FADD.FTZ R145, R6, -R138 ;  /* 0x8000008a06917221 */ /* 0x000fe40000010000 */
[----:B------:R-:W-:Y:S02]  /*0bd0*/  FFMA.FTZ R142, R143, R143, R142 ;  /* 0x0000008f8f8e7223 */ /* 0x000fe4000001008e */
[----:B------:R-:W-:-:S02]  /*0be0*/  FADD.FTZ R137, R7, -R138 ;  /* 0x8000008a07897221 */ /* 0x000fc40000010000 */
[----:B------:R-:W-:Y:S02]  /*0bf0*/  FFMA.FTZ R142, R145, R145, R142 ;  /* 0x00000091918e7223 */ /* 0x000fe4000001008e */
[----:B------:R-:W-:Y:S02]  /*0c00*/  FADD.FTZ R139, R8, -R138 ;  /* 0x8000008a088b7221 */ /* 0x000fe40000010000 */
[----:B------:R-:W-:Y:S02]  /*0c10*/  FFMA.FTZ R142, R137, R137, R142 ;  /* 0x00000089898e7223 */ /* 0x000fe4000001008e */
        /* <DEDUP_REMOVED lines=117> */
[----:B------:R-:W-:-:S04]  /*1370*/  FFMA.FTZ R142, R139, R139, R142 ;  /* 0x0000008b8b8e7223 */ /* 0x000fc8000001008e */
[----:B------:R-:W-:-:S05]  /*1380*/  FFMA.FTZ R142, R137, R137, R142 ;  /* 0x00000089898e7223 */ /* 0x000fca000001008e */
[----:B------:R-:W0:Y:S02]  /*1390*/  SHFL.BFLY PT, R137, R142, 0x1, 0x1f ;  /* 0x0c201f008e897f89 */ /* 0x000e2400000e0000 */
[----:B0-----:R-:W-:-:S05]  /*13a0*/  FADD.FTZ R137, R142, R137 ;  /* 0x000000898e897221 */ /* 0x001fca0000010000 */
[----:B------:R-:W0:Y:S02]  /*13b0*/  SHFL.BFLY PT, R144, R137, 0x2, 0x1f ;  /* 0x0c401f0089907f89 */ /* 0x000e2400000e0000 */
[----:B0-----:R-:W-:-:S05]  /*13c0*/  FADD.FTZ R144, R137, R144 ;  /* 0x0000009089907221 */ /* 0x001fca0000010000 */
[----:B------:R-:W0:Y:S02]  /*13d0*/  SHFL.BFLY PT, R139, R144, 0x4, 0x1f ;  /* 0x0c801f00908b7f89 */ /* 0x000e2400000e0000 */
[----:B0-----:R-:W-:-:S05]  /*13e0*/  FADD.FTZ R139, R144, R139 ;  /* 0x0000008b908b7221 */ /* 0x001fca0000010000 */
[----:B------:R-:W0:Y:S02]  /*13f0*/  SHFL.BFLY PT, R146, R139, 0x8, 0x1f ;  /* 0x0d001f008b927f89 */ /* 0x000e2400000e0000 */
[----:B0-----:R-:W-:-:S05]  /*1400*/  FADD.FTZ R146, R139, R146 ;  /* 0x000000928b927221 */ /* 0x001fca0000010000 */
[----:B------:R0:W1:Y:S02]  /*1410*/  SHFL.BFLY PT, R143, R146, 0x10, 0x1f ;  /* 0x0e001f00928f7f89 */ /* 0x00006400000e0000 */
.L_x_7:
[----:B------:R-:W-:Y:S01]  /*1420*/  SHF.R.U32.HI R141, RZ, 0x5, R130 ;  /* 0x00000005ff8d7819 */ /* 0x000fe20000011682 */
[----:B-1----:R-:W-:Y:S01]  /*1430*/  FADD.FTZ R139, R143, R146 ;  /* 0x000000928f8b7221 */ /* 0x002fe20000010000 */
[----:B------:R-:W-:Y:S01]  /*1440*/  WARPSYNC 0xffffffff ;  /* 0xffffffff00007948 */ /* 0x000fe20003800000 */
[----:B------:R-:W-:Y:S01]  /*1450*/  ISETP.GT.U32.AND P1, PT, R133, 0x3, PT ;  /* 0x000000038500780c */ /* 0x000fe20003f24070 */
[----:B------:R-:W-:Y:S01]  /*1460*/  CS2R R142, SRZ ;  /* 0x00000000008e7805 */ /* 0x000fe2000001ff00 */
[----:B------:R-:W-:Y:S01]  /*1470*/  LOP3.LUT R141, R141, 0x3, RZ, 0xc0, !PT ;  /* 0x000000038d8d7812 */ /* 0x000fe200078ec0ff */
[----:B------:R-:W-:Y:S01]  /*1480*/  HFMA2.MMA R145, -RZ, RZ, 0, 0 ;  /* 0x00000000ff917435 */ /* 0x000fe200000001ff */
[----:B------:R-:W-:Y:S02]  /*1490*/  ULDC UR4, c[0x0][0x160] ;  /* 0x0000580000047ab9 */ /* 0x000fe40000000800 */
[----:B------:R-:W-:Y:S01]  /*14a0*/  @!P0 IADD3 R137, R140, R141, RZ ;  /* 0x0000008d8c898210 */ /* 0x000fe20007ffe0ff */
[----:B------:R-:W-:-:S04]  /*14b0*/  USHF.L.U32 UR4, UR4, 0x3, URZ ;  /* 0x0000000304047899 */ /* 0x000fc8000800063f */
[----:B------:R-:W-:Y:S04]  /*14c0*/  @!P0 STS.64 [R137.X8], R138 ;  /* 0x0000008a89008388 */ /* 0x000fe80000008a00 */
[----:B------:R-:W-:Y:S01]  /*14d0*/  BAR.SYNC.DEFER_BLOCKING 0x0 ;  /* 0x0000000000007b1d */ /* 0x000fe20000010000 */
[----:B------:R-:W-:Y:S02]  /*14e0*/  @!P1 IADD3 R140, R133, R140, RZ ;  /* 0x0000008c858c9210 */ /* 0x000fe40007ffe0ff */
[----:B------:R-:W-:Y:S02]  /*14f0*/  @!P1 MOV R145, 0x45000000 ;  /* 0x4500000000919802 */ /* 0x000fe40000000f00 */
[----:B------:R-:W-:-:S03]  /*1500*/  LOP3.LUT P0, RZ, R141, 0x1f, R130, 0xf8, !PT ;  /* 0x0000001f8dff7812 */ /* 0x000fc6000780f882 */
[----:B------:R-:W1:Y:S04]  /*1510*/  SHFL.DOWN PT, R144, R145, 0x2, 0x1f ;  /* 0x08401f0091907f89 */ /* 0x000e6800000e0000 */
[----:B------:R-:W2:Y:S01]  /*1520*/  @!P1 LDS.64 R142, [R140.X8] ;  /* 0x000000008c8e9984 */ /* 0x000ea20000008a00 */
[----:B-1----:R-:W-:-:S04]  /*1530*/  FADD.FTZ R148, R144, R145 ;  /* 0x0000009190947221 */ /* 0x002fc80000010000 */
[----:B------:R-:W1:Y:S01]  /*1540*/  MUFU.RCP R149, R148 ;  /* 0x0000009400957308 */ /* 0x000e620000001000 */
[----:B--2---:R-:W2:Y:S04]  /*1550*/  SHFL.DOWN PT, R147, R142, 0x2, 0x1f ;  /* 0x08401f008e937f89 */ /* 0x004ea800000e0000 */
[----:B0-----:R-:W0:Y:S01]  /*1560*/  SHFL.DOWN PT, R146, R143, 0x2, 0x1f ;  /* 0x08401f008f927f89 */ /* 0x001e2200000e0000 */
[----:B--2---:R-:W-:Y:S02]  /*1570*/  FADD.FTZ R137, -R147, R142 ;  /* 0x0000008e93897221 */ /* 0x004fe40000010100 */
[----:B------:R-:W-:Y:S02]  /*1580*/  FMUL.FTZ R147, R144, R147 ;  /* 0x0000009390937220 */ /* 0x000fe40000410000 */
[----:B------:R-:W-:-:S02]  /*1590*/  FMUL.FTZ R138, R137, R137 ;  /* 0x00000089898a7220 */ /* 0x000fc40000410000 */
[----:B------:R-:W-:Y:S02]  /*15a0*/  FFMA.FTZ R140, R145, R142, R147 ;  /* 0x0000008e918c7223 */ /* 0x000fe40000010093 */
[----:B------:R-:W2:Y:S01]  /*15b0*/  SHFL.DOWN PT, R147, R148, 0x1, 0x1f ;  /* 0x08201f0094937f89 */ /* 0x000ea200000e0000 */
[----:B------:R-:W-:Y:S02]  /*15c0*/  FMUL.FTZ R137, R138, R145 ;  /* 0x000000918a897220 */ /* 0x000fe40000410000 */
[C---:B-1----:R-:W-:Y:S02]  /*15d0*/  FMUL.FTZ R139, R149.reuse, R140 ;  /* 0x0000008c958b7220 */ /* 0x042fe40000410000 */
[----:B0-----:R-:W-:Y:S02]  /*15e0*/  FADD.FTZ R146, R146, R143 ;  /* 0x0000008f92927221 */ /* 0x001fe40000010000 */
[----:B------:R-:W-:Y:S01]  /*15f0*/  FMUL.FTZ R137, R144, R137 ;  /* 0x0000008990897220 */ /* 0x000fe20000410000 */
[----:B------:R-:W0:Y:S03]  /*1600*/  SHFL.DOWN PT, R138, R139, 0x1, 0x1f ;  /* 0x08201f008b8a7f89 */ /* 0x000e2600000e0000 */
[----:B------:R-:W-:-:S05]  /*1610*/  FFMA.FTZ R137, R149, R137, R146 ;  /* 0x0000008995897223 */ /* 0x000fca0000010092 */
[----:B------:R-:W1:Y:S01]  /*1620*/  SHFL.DOWN PT, R140, R137, 0x1, 0x1f ;  /* 0x08201f00898c7f89 */ /* 0x000e6200000e0000 */
[----:B--2---:R-:W-:-:S06]  /*1630*/  FADD.FTZ R142, R148, R147 ;  /* 0x00000093948e7221 */ /* 0x004fcc0000010000 */
[----:B------:R-:W2:Y:S01]  /*1640*/  MUFU.RCP R142, R142 ;  /* 0x0000008e008e7308 */ /* 0x000ea20000001000 */
[----:B0-----:R-:W-:Y:S02]  /*1650*/  FADD.FTZ R143, R139, -R138 ;  /* 0x8000008a8b8f7221 */ /* 0x001fe40000010000 */
[----:B------:R-:W-:Y:S02]  /*1660*/  FMUL.FTZ R138, R147, R138 ;  /* 0x0000008a938a7220 */ /* 0x000fe40000410000 */
[----:B------:R-:W-:Y:S02]  /*1670*/  FMUL.FTZ R143, R143, R143 ;  /* 0x0000008f8f8f7220 */ /* 0x000fe40000410000 */
[C---:B------:R-:W-:Y:S01]  /*1680*/  FFMA.FTZ R145, R148.reuse, R139, R138 ;  /* 0x0000008b94917223 */ /* 0x040fe2000001008a */
[----:B------:R-:W-:Y:S01]  /*1690*/  LOP3.LUT R138, R135, 0x1, RZ, 0xc0, !PT ;  /* 0x00000001878a7812 */ /* 0x000fe200078ec0ff */
[----:B------:R-:W-:Y:S02]  /*16a0*/  FMUL.FTZ R148, R148, R143 ;  /* 0x0000008f94947220 */ /* 0x000fe40000410000 */
[----:B-1----:R-:W-:Y:S01]  /*16b0*/  FADD.FTZ R143, R137, R140 ;  /* 0x0000008c898f7221 */ /* 0x002fe20000010000 */
[----:B------:R-:W-:Y:S01]  /*16c0*/  IADD3 R144, -R138, RZ, RZ ;  /* 0x000000ff8a907210 */ /* 0x000fe20007ffe1ff */
[----:B------:R-:W-:Y:S01]  /*16d0*/  FMUL.FTZ R148, R147, R148 ;  /* 0x0000009493947220 */ /* 0x000fe20000410000 */
[----:B------:R-:W-:Y:S01]  /*16e0*/  LEA.HI R140, R130, R131, RZ, 0x19 ;  /* 0x00000083828c7211 */ /* 0x000fe200078fc8ff */
[----:B--2---:R-:W-:Y:S01]  /*16f0*/  FMUL.FTZ R138, R142, R145 ;  /* 0x000000918e8a7220 */ /* 0x004fe20000410000 */
[----:B------:R-:W-:Y:S01]  /*1700*/  LOP3.LUT R137, R144, UR4, RZ, 0xc0, !PT ;  /* 0x0000000490897c12 */ /* 0x000fe2000f8ec0ff */
[----:B------:R-:W-:-:S03]  /*1710*/  FFMA.FTZ R139, R142, R148, R143 ;  /* 0x000000948e8b7223 */ /* 0x000fc6000001008f */
[----:B------:R-:W-:Y:S01]  /*1720*/  LEA R145, P1, R140, R137, 0x3 ;  /* 0x000000898c917211 */ /* 0x000fe200078218ff */
[----:B------:R-:W-:Y:S03]  /*1730*/  SHFL.IDX PT, R138, R138, RZ, 0x1f ;  /* 0x00001fff8a8a7589 */ /* 0x000fe600000e0000 */
[----:B------:R-:W-:Y:S01]  /*1740*/  IADD3.X R146, RZ, RZ, RZ, P1, !PT ;  /* 0x000000ffff927210 */ /* 0x000fe20000ffe4ff */
[----:B------:R-:W0:Y:S01]  /*1750*/  SHFL.IDX PT, R139, R139, RZ, 0x1f ;  /* 0x00001fff8b8b7589 */ /* 0x000e2200000e0000 */
[----:B------:R-:W-:-:S04]  /*1760*/  @!P0 IADD3 R137, P1, R132, R145, RZ ;  /* 0x0000009184898210 */ /* 0x000fc80007f3e0ff */
[----:B------:R-:W-:Y:S02]  /*1770*/  @!P0 IADD3.X R140, RZ, R146, RZ, P1, !PT ;  /* 0x00000092ff8c8210 */ /* 0x000fe40000ffe4ff */
[----:B------:R-:W-:-:S04]  /*1780*/  @!P0 LEA R142, P1, R137, c[0x0][0x1a0], 0x3 ;  /* 0x00006800898e8a11 */ /* 0x000fc800078218ff */
[----:B------:R-:W-:-:S05]  /*1790*/  @!P0 LEA.HI.X R143, R137, c[0x0][0x1a4], R140, 0x3, P1 ;  /* 0x00006900898f8a11 */ /* 0x000fca00008f1c8c */
[----:B0-----:R0:W-:Y:S01]  /*17a0*/  @!P0 STG.E.64 [R142.64], R138 ;  /* 0x0000008a8e008986 */ /* 0x0011e2000c101b06 */
[----:B------:R-:W-:-:S13]  /*17b0*/  ISETP.NE.AND P0, PT, R130, RZ, PT ;  /* 0x000000ff8200720c */ /* 0x000fda0003f05270 */
[----:B------:R-:W-:Y:S05]  /*17c0*/  @P0 BRA `(.L_x_2) ;  /* 0x0000012000000947 */ /* 0x000fea0003800000 */
[----:B0-----:R-:W-:Y:S02]  /*17d0*/  LOP3.LUT R138, R144, c[0x0][0x160], RZ, 0xc0, !PT ;  /* 0x00005800908a7a12 */ /* 0x001fe400078ec0ff */
[----:B------:R-:W-:Y:S02]  /*17e0*/  LOP3.LUT P0, RZ, R135, 0x2, RZ, 0xc0, !PT ;  /* 0x0000000287ff7812 */ /* 0x000fe4000780c0ff */
[----:B------:R-:W-:Y:S02]  /*17f0*/  IADD3 R137, P1, R131, R138, RZ ;  /* 0x0000008a83897210 */ /* 0x000fe40007f3e0ff */
[----:B------:R-:W-:Y:S02]  /*1800*/  MOV R139, 0xffffffff ;  /* 0xffffffff008b7802 */ /* 0x000fe40000000f00 */
[----:B------:R-:W-:Y:S02]  /*1810*/  LEA.HI.X.SX32 R140, R138, RZ, 0x1, P1 ;  /* 0x000000ff8a8c7211 */ /* 0x000fe400008f0eff */
[----:B------:R-:W-:-:S02]  /*1820*/  LEA R138, P1, R137, c[0x0][0x1a8], 0x2 ;  /* 0x00006a00898a7a11 */ /* 0x000fc400078210ff */
[----:B------:R-:W-:Y:S02]  /*1830*/  SEL R143, R139, 0x1, P0 ;  /* 0x000000018b8f7807 */ /* 0x000fe40000000000 */
[----:B------:R-:W-:Y:S01]  /*1840*/  LEA.HI.X R139, R137, c[0x0][0x1ac], R140, 0x2, P1 ;  /* 0x00006b00898b7a11 */ /* 0x000fe200008f148c */
[----:B------:R-:W-:Y:S06]  /*1850*/  MEMBAR.ALL.GPU ;  /* 0x0000000000007992 */ /* 0x000fec000000a000 */
[----:B------:R-:W-:-:S00]  /*1860*/  ERRBAR ;  /* 0x00000000000079ab */ /* 0x000fc00000000000 */
[----:B------:R0:W-:Y:S01]  /*1870*/  RED.E.ADD.S32.STRONG.GPU [R138.64], R143 ;  /* 0x0000008f8a00798e */ /* 0x0001e2000c10e386 */
[----:B------:R-:W-:-:S04]  /*1880*/  SHF.L.U32 R137, R135, 0x2, RZ ;  /* 0x0000000287897819 */ /* 0x000fc800000006ff */
[----:B------:R-:W-:Y:S02]  /*1890*/  LOP3.LUT R140, R137, 0x8, RZ, 0xc, !PT ;  /* 0x00000008898c7812 */ /* 0x000fe400078e0cff */
.L_x_3:
[----:B------:R-:W2:Y:S01]  /*18a0*/  LDG.E.STRONG.GPU R137, [R138.64] ;  /* 0x000000068a897981 */ /* 0x000ea2000c1ef900 */
[----:B------:R-:W-:Y:S01]  /*18b0*/  YIELD ;  /* 0x0000000000007946 */ /* 0x000fe20003800000 */
[----:B--2---:R-:W-:Y:S01]  /*18c0*/  ISETP.NE.AND P0, PT, R137, R140, PT ;  /* 0x0000008c8900720c */ /* 0x004fe20003f05270 */
[----:B------:R-:W-:-:S12]  /*18d0*/  CCTL.IVALL ;  /* 0x00000000ff00798f */ /* 0x000fd80002000000 */
[----:B------:R-:W-:Y:S05]  /*18e0*/  @P0 BRA `(.L_x_3) ;  /* 0xffffffb000000947 */ /* 0x000fea000383ffff */
.L_x_2:
[C---:B0-----:R-:W-:Y:S01]  /*18f0*/  ISETP.GT.U32.AND P0, PT, R133.reuse, 0x7, PT ;  /* 0x000000078500780c */ /* 0x041fe20003f04070 */
[----:B------:R-:W-:Y:S01]  /*1900*/  WARPSYNC 0xffffffff ;  /* 0xffffffff00007948 */ /* 0x000fe20003800000 */
[----:B------:R-:W-:Y:S11]  /*1910*/  BAR.SYNC.DEFER_BLOCKING 0x0 ;  /* 0x0000000000007b1d */ /* 0x000ff60000010000 */
[----:B------:R-:W-:-:S04]  /*1920*/  @!P0 IADD3 R137, P1, R133, R145, RZ ;  /* 0x0000009185898210 */ /* 0x000fc80007f3e0ff */
[----:B------:R-:W-:Y:S02]  /*1930*/  @!P0 IADD3.X R138, RZ, R146, RZ, P1, !PT ;  /* 0x00000092ff8a8210 */ /* 0x000fe40000ffe4ff */
[----:B------:R-:W-:-:S04]  /*1940*/  @!P0 LEA R144, P1, R137, c[0x0][0x1a0], 0x3 ;  /* 0x0000680089908a11 */ /* 0x000fc800078218ff */
[----:B------:R-:W-:Y:S02]  /*1950*/  @!P0 LEA.HI.X R145, R137, c[0x0][0x1a4], R138, 0x3, P1 ;  /* 0x0000690089918a11 */ /* 0x000fe400008f1c8a */
[----:B------:R-:W-:-:S06]  /*1960*/  CS2R R138, SRZ ;  /* 0x00000000008a7805 */ /* 0x000fcc000001ff00 */
[----:B------:R-:W2:Y:S01]  /*1970*/  @!P0 LDG.E.64 R138, [R144.64] ;  /* 0x00000006908a8981 */ /* 0x000ea2000c1e1b00 */
[----:B------:R-:W-:Y:S02]  /*1980*/  MOV R143, RZ ;  /* 0x000000ff008f7202 */ /* 0x000fe40000000f00 */
[----:B------:R-:W-:Y:S02]  /*1990*/  @!P0 MOV R143, 0x46000000 ;  /* 0x46000000008f8802 */ /* 0x000fe40000000f00 */
[----:B-----5:R-:W-:Y:S02]  /*19a0*/  SHF.R.U32.HI R156, RZ, 0x10, R3 ;  /* 0x00000010ff9c7819 */ /* 0x020fe40000011603 */
[--C-:B------:R-:W-:Y:S01]  /*19b0*/  SHF.R.U64 R158, R70, 0x10, R71.reuse ;  /* 0x00000010469e7819 */ /* 0x100fe20000001247 */
[----:B------:R-:W0:Y:S01]  /*19c0*/  SHFL.DOWN PT, R146, R143, 0x4, 0x1f ;  /* 0x08801f008f927f89 */ /* 0x000e2200000e0000 */
[----:B------:R-:W-:Y:S02]  /*19d0*/  SHF.R.U32.HI R160, RZ, 0x10, R71 ;  /* 0x00000010ffa07819 */ /* 0x000fe40000011647 */
[----:B------:R-:W-:-:S02]  /*19e0*/  SHF.R.U32.HI R162, RZ, 0x10, R77 ;  /* 0x00000010ffa27819 */ /* 0x000fc4000001164d */
[----:B------:R-:W-:Y:S02]  /*19f0*/  LOP3.LUT P1, RZ, R134, 0xff, RZ, 0xc0, !PT ;  /* 0x000000ff86ff7812 */ /* 0x000fe4000782c0ff */
[----:B------:R-:W-:Y:S02]  /*1a00*/  IADD3 R135, R135, 0x1, RZ ;  /* 0x0000000187877810 */ /* 0x000fe40007ffe0ff */
[----:B------:R-:W-:Y:S02]  /*1a10*/  SEL R134, RZ, 0x1, P1 ;  /* 0x00000001ff867807 */ /* 0x000fe40000800000 */
[----:B------:R-:W-:Y:S01]  /*1a20*/  LOP3.LUT R135, R135, 0x3, RZ, 0xc0, !PT ;  /* 0x0000000387877812 */ /* 0x000fe200078ec0ff */
[----:B0-----:R-:W-:-:S04]  /*1a30*/  FADD.FTZ R142, R146, R143 ;  /* 0x0000008f928e7221 */ /* 0x001fc80000010000 */
[----:B------:R-:W0:Y:S01]  /*1a40*/  MUFU.RCP R148, R142 ;  /* 0x0000008e00947308 */ /* 0x000e220000001000 */
[----:B------:R-:W-:Y:S04]  /*1a50*/  SHFL.DOWN PT, R137, R142, 0x2, 0x1f ;  /* 0x08401f008e897f89 */ /* 0x000fe800000e0000 */
[----:B--2---:R-:W1:Y:S04]  /*1a60*/  SHFL.DOWN PT, R147, R138, 0x4, 0x1f ;  /* 0x08801f008a937f89 */ /* 0x004e6800000e0000 */
[----:B------:R-:W2:Y:S01]  /*1a70*/  SHFL.DOWN PT, R144, R139, 0x4, 0x1f ;  /* 0x08801f008b907f89 */ /* 0x000ea200000e0000 */
[----:B-1----:R-:W-:-:S02]  /*1a80*/  FMUL.FTZ R140, R146, R147 ;  /* 0x00000093928c7220 */ /* 0x002fc40000410000 */
[----:B------:R-:W-:Y:S02]  /*1a90*/  FADD.FTZ R147, -R147, R138 ;  /* 0x0000008a93937221 */ /* 0x000fe40000010100 */
[----:B------:R-:W-:Y:S02]  /*1aa0*/  FFMA.FTZ R149, R143, R138, R140 ;  /* 0x0000008a8f957223 */ /* 0x000fe4000001008c */
[----:B------:R-:W-:Y:S02]  /*1ab0*/  FADD.FTZ R140, R142, R137 ;  /* 0x000000898e8c7221 */ /* 0x000fe40000010000 */
[----:B0-----:R-:W-:Y:S02]  /*1ac0*/  FMUL.FTZ R149, R148, R149 ;  /* 0x0000009594957220 */ /* 0x001fe40000410000 */
[----:B------:R-:W-:Y:S01]  /*1ad0*/  FMUL.FTZ R150, R147, R147 ;  /* 0x0000009393967220 */ /* 0x000fe20000410000 */
[----:B------:R-:W0:Y:S02]  /*1ae0*/  MUFU.RCP R138, R140 ;  /* 0x0000008c008a7308 */ /* 0x000e240000001000 */
[----:B------:R-:W1:Y:S01]  /*1af0*/  SHFL.DOWN PT, R152, R149, 0x2, 0x1f ;  /* 0x08401f0095987f89 */ /* 0x000e6200000e0000 */
[----:B------:R-:W-:-:S02]  /*1b00*/  FMUL.FTZ R145, R150, R143 ;  /* 0x0000008f96917220 */ /* 0x000fc40000410000 */
[----:B--2---:R-:W-:Y:S02]  /*1b10*/  FADD.FTZ R143, R144, R139 ;  /* 0x0000008b908f7221 */ /* 0x004fe40000010000 */
[----:B------:R-:W-:Y:S01]  /*1b20*/  FMUL.FTZ R145, R146, R145 ;  /* 0x0000009192917220 */ /* 0x000fe20000410000 */
[----:B------:R-:W2:Y:S03]  /*1b30*/  SHFL.DOWN PT, R139, R140, 0x1, 0x1f ;  /* 0x08201f008c8b7f89 */ /* 0x000ea600000e0000 */
[----:B------:R-:W-:Y:S02]  /*1b40*/  FFMA.FTZ R143, R148, R145, R143 ;  /* 0x00000091948f7223 */ /* 0x000fe4000001008f */
[----:B-1----:R-:W-:-:S04]  /*1b50*/  FMUL.FTZ R144, R137, R152 ;  /* 0x0000009889907220 */ /* 0x002fc80000410000 */
[----:B------:R-:W-:Y:S02]  /*1b60*/  FFMA.FTZ R145, R142, R149, R144 ;  /* 0x000000958e917223 */ /* 0x000fe40000010090 */
[----:B------:R-:W1:Y:S01]  /*1b70*/  SHFL.DOWN PT, R144, R143, 0x2, 0x1f ;  /* 0x08401f008f907f89 */ /* 0x000e6200000e0000 */
[----:B------:R-:W-:Y:S02]  /*1b80*/  FADD.FTZ R149, R149, -R152 ;  /* 0x8000009895957221 */ /* 0x000fe40000010000 */
[----:B0-----:R-:W-:Y:S02]  /*1b90*/  FMUL.FTZ R147, R138, R145 ;  /* 0x000000918a937220 */ /* 0x001fe40000410000 */
[----:B------:R-:W-:Y:S02]  /*1ba0*/  FMUL.FTZ R149, R149, R149 ;  /* 0x0000009595957220 */ /* 0x000fe40000410000 */
[----:B--2---:R-:W-:Y:S01]  /*1bb0*/  FADD.FTZ R150, R140, R139 ;  /* 0x0000008b8c967221 */ /* 0x004fe20000010000 */
[----:B------:R-:W0:Y:S01]  /*1bc0*/  SHFL.DOWN PT, R148, R147, 0x1, 0x1f ;  /* 0x08201f0093947f89 */ /* 0x000e2200000e0000 */
[----:B------:R-:W-:-:S02]  /*1bd0*/  FMUL.FTZ R146, R142, R149 ;  /* 0x000000958e927220 */ /* 0x000fc40000410000 */
[----:B------:R-:W2:Y:S02]  /*1be0*/  MUFU.RCP R142, R150 ;  /* 0x00000096008e7308 */ /* 0x000ea40000001000 */
[----:B------:R-:W-:Y:S02]  /*1bf0*/  FMUL.FTZ R146, R137, R146 ;  /* 0x0000009289927220 */ /* 0x000fe40000410000 */
[----:B-1----:R-:W-:-:S04]  /*1c00*/  FADD.FTZ R145, R143, R144 ;  /* 0x000000908f917221 */ /* 0x002fc80000010000 */
[----:B------:R-:W-:Y:S01]  /*1c10*/  FFMA.FTZ R145, R138, R146, R145 ;  /* 0x000000928a917223 */ /* 0x000fe20000010091 */
[----:B------:R-:W-:Y:S01]  /*1c20*/  LOP3.LUT R138, R133, 0x7, R0, 0xf8, !PT ;  /* 0x00000007858a7812 */ /* 0x000fe200078ef800 */
[----:B0-----:R-:W-:-:S03]  /*1c30*/  FMUL.FTZ R137, R139, R148 ;  /* 0x000000948b897220 */ /* 0x001fc60000410000 */
[----:B------:R-:W0:Y:S01]  /*1c40*/  SHFL.DOWN PT, R144, R145, 0x1, 0x1f ;  /* 0x08201f0091907f89 */ /* 0x000e2200000e0000 */
[----:B------:R-:W-:Y:S01]  /*1c50*/  LOP3.LUT P0, RZ, R138, R141, RZ, 0xfc, !PT ;  /* 0x0000008d8aff7212 */ /* 0x000fe2000780fcff */
[----:B------:R-:W-:Y:S01]  /*1c60*/  FFMA.FTZ R137, R140, R147, R137 ;  /* 0x000000938c897223 */ /* 0x000fe20000010089 */
[----:B------:R-:W-:Y:S01]  /*1c70*/  SHF.L.U32 R138, R132, 0x7, RZ ;  /* 0x00000007848a7819 */ /* 0x000fe200000006ff */
[----:B------:R-:W-:Y:S02]  /*1c80*/  FADD.FTZ R147, R147, -R148 ;  /* 0x8000009493937221 */ /* 0x000fe40000010000 */
[----:B--2---:R-:W-:Y:S02]  /*1c90*/  FMUL.FTZ R137, R142, R137 ;  /* 0x000000898e897220 */ /* 0x004fe40000410000 */
[----:B------:R-:W-:-:S04]  /*1ca0*/  FMUL.FTZ R147, R147, R147 ;  /* 0x0000009393937220 */ /* 0x000fc80000410000 */
[----:B------:R-:W1:Y:S01]  /*1cb0*/  SHFL.IDX PT, R137, R137, RZ, 0x1f ;  /* 0x00001fff89897589 */ /* 0x000e6200000e0000 */
[----:B------:R-:W-:Y:S01]  /*1cc0*/  FMUL.FTZ R140, R140, R147 ;  /* 0x000000938c8c7220 */ /* 0x000fe20000410000 */
[----:B------:R-:W-:Y:S02]  /*1cd0*/  LOP3.LUT R147, R138, 0x380, R133, 0xe2, !PT ;  /* 0x000003808a937812 */ /* 0x000fe400078ee285 */
[----:B------:R-:W-:Y:S01]  /*1ce0*/  @!P0 MOV R143, 0x4 ;  /* 0x00000004008f8802 */ /* 0x000fe20000000f00 */
[----:B------:R-:W-:Y:S01]  /*1cf0*/  FMUL.FTZ R140, R139, R140 ;  /* 0x0000008c8b8c7220 */ /* 0x000fe20000410000 */
[----:B------:R-:W-:Y:S02]  /*1d00*/  SHF.L.U32 R139, R136, 0xe, RZ ;  /* 0x0000000e888b7819 */ /* 0x000fe400000006ff */
[----:B------:R-:W-:Y:S01]  /*1d10*/  LOP3.LUT R138, R147, 0x60, R130, 0xf8, !PT ;  /* 0x00000060938a7812 */ /* 0x000fe200078ef882 */
[----:B0-----:R-:W-:-:S03]  /*1d20*/  FADD.FTZ R141, R145, R144 ;  /* 0x00000090918d7221 */ /* 0x001fc60000010000 */
[----:B------:R-:W-:Y:S01]  /*1d30*/  LOP3.LUT R138, R139, R138, RZ, 0xfc, !PT ;  /* 0x0000008a8b8a7212 */ /* 0x000fe200078efcff */
[----:B------:R-:W-:-:S04]  /*1d40*/  @!P0 IMAD.WIDE R144, R136, R143, c[0x0][0x180] ;  /* 0x0000600088908625 */ /* 0x000fc800078e028f */
[----:B------:R-:W-:Y:S02]  /*1d50*/  FFMA.FTZ R141, R142, R140, R141 ;  /* 0x0000008c8e8d7223 */ /* 0x000fe4000001008d */
[--C-:B-1----:R-:W-:Y:S01]  /*1d60*/  FADD.FTZ R139, R16, -R137.reuse ;  /* 0x80000089108b7221 */ /* 0x102fe20000010000 */
[----:B------:R-:W-:Y:S01]  /*1d70*/  @!P0 STG.E [R144.64], R137 ;  /* 0x0000008990008986 */ /* 0x000fe2000c101906 */
[--C-:B------:R-:W-:Y:S01]  /*1d80*/  FADD.FTZ R140, R17, -R137.reuse ;  /* 0x80000089118c7221 */ /* 0x100fe20000010000 */
[----:B------:R-:W-:Y:S01]  /*1d90*/  @!P0 MOV R17, 0x4 ;  /* 0x0000000400118802 */ /* 0x000fe20000000f00 */
[--C-:B------:R-:W-:Y:S01]  /*1da0*/  FADD.FTZ R5, R5, -R137.reuse ;  /* 0x8000008905057221 */ /* 0x100fe20000010000 */
[----:B------:R0:W1:Y:S01]  /*1db0*/  SHFL.IDX PT, R16, R141, RZ, 0x1f ;  /* 0x00001fff8d107589 */ /* 0x00006200000e0000 */
[--C-:B------:R-:W-:Y:S02]  /*1dc0*/  FADD.FTZ R9, R9, -R137.reuse ;  /* 0x8000008909097221 */ /* 0x100fe40000010000 */
[----:B------:R-:W-:-:S02]  /*1dd0*/  FADD.FTZ R19, R19, -R137 ;  /* 0x8000008913137221 */ /* 0x000fc40000010000 */
[--C-:B------:R-:W-:Y:S02]  /*1de0*/  FADD.FTZ R29, R29, -R137.reuse ;  /* 0x800000891d1d7221 */ /* 0x100fe40000010000 */
[--C-:B------:R-:W-:Y:S01]  /*1df0*/  FADD.FTZ R39, R39, -R137.reuse ;  /* 0x8000008927277221 */ /* 0x100fe20000010000 */
[----:B0-----:R-:W-:Y:S01]  /*1e00*/  MOV R141, 0x37800000 ;  /* 0x37800000008d7802 */ /* 0x001fe20000000f00 */
[--C-:B------:R-:W-:Y:S02]  /*1e10*/  FADD.FTZ R49, R49, -R137.reuse ;  /* 0x8000008931317221 */ /* 0x100fe40000010000 */
[----:B------:R-:W-:Y:S01]  /*1e20*/  FADD.FTZ R142, R55, -R137 ;  /* 0x80000089378e7221 */ /* 0x000fe20000010000 */
[----:B------:R-:W-:Y:S01]  /*1e30*/  SHF.R.U64 R55, R92, 0x10, R93 ;  /* 0x000000105c377819 */ /* 0x000fe2000000125d */
[----:B------:R-:W-:Y:S01]  /*1e40*/  FADD.FTZ R144, R57, -R137 ;  /* 0x8000008939907221 */ /* 0x000fe20000010000 */
[----:B------:R-:W-:Y:S01]  /*1e50*/  SHF.R.U32.HI R57, RZ, 0x10, R95 ;  /* 0x00000010ff397819 */ /* 0x000fe2000001165f */
[----:B------:R-:W-:Y:S01]  /*1e60*/  FADD.FTZ R146, R59, -R137 ;  /* 0x800000893b927221 */ /* 0x000fe20000010000 */
[----:B------:R-:W-:Y:S01]  /*1e70*/  SHF.R.U64 R59, R96, 0x10, R97 ;  /* 0x00000010603b7819 */ /* 0x000fe20000001261 */
[----:B------:R-:W-:Y:S01]  /*1e80*/  FADD.FTZ R148, R61, -R137 ;  /* 0x800000893d947221 */ /* 0x000fe20000010000 */
[----:B------:R-:W-:Y:S01]  /*1e90*/  SHF.R.U32.HI R61, RZ, 0x10, R97 ;  /* 0x00000010ff3d7819 */ /* 0x000fe20000011661 */
[----:B------:R-:W-:-:S02]  /*1ea0*/  FADD.FTZ R28, R28, -R137 ;  /* 0x800000891c1c7221 */ /* 0x000fc40000010000 */
[--C-:B------:R-:W-:Y:S02]  /*1eb0*/  FADD.FTZ R7, R7, -R137.reuse ;  /* 0x8000008907077221 */ /* 0x100fe40000010000 */
[----:B------:R-:W-:Y:S02]  /*1ec0*/  FADD.FTZ R6, R6, -R137 ;  /* 0x8000008906067221 */ /* 0x000fe40000010000 */
[----:B-1----:R-:W-:Y:S02]  /*1ed0*/  FFMA.FTZ R141, R16, R141, c[0x0][0x1b0] ;  /* 0x00006c00108d7623 */ /* 0x002fe4000001008d */
[C---:B------:R-:W-:Y:S01]  /*1ee0*/  @!P0 IMAD.WIDE R16, R136.reuse, R17, c[0x0][0x188] ;  /* 0x0000620088108625 */ /* 0x040fe200078e0211 */
[----:B------:R-:W-:-:S03]  /*1ef0*/  IADD3 R136, R136, c[0x0][0x160], RZ ;  /* 0x0000580088887a10 */ /* 0x000fc60007ffe0ff */
[----:B------:R-:W0:Y:S01]  /*1f00*/  MUFU.RSQ R141, R141 ;  /* 0x0000008d008d7308 */ /* 0x000e220000001400 */
[--C-:B------:R-:W-:Y:S02]  /*1f10*/  FADD.FTZ R150, R63, -R137.reuse ;  /* 0x800000893f967221 */ /* 0x100fe40000010000 */
[----:B------:R-:W-:Y:S01]  /*1f20*/  FADD.FTZ R152, R65, -R137 ;  /* 0x8000008941987221 */ /* 0x000fe20000010000 */
[----:B------:R-:W-:Y:S01]  /*1f30*/  SHF.R.U64 R65, R124, 0x10, R125 ;  /* 0x000000107c417819 */ /* 0x000fe2000000127d */
[--C-:B------:R-:W-:Y:S02]  /*1f40*/  FADD.FTZ R36, R36, -R137.reuse ;  /* 0x8000008924247221 */ /* 0x100fe40000010000 */
[--C-:B------:R-:W-:Y:S02]  /*1f50*/  FADD.FTZ R44, R44, -R137.reuse ;  /* 0x800000892c2c7221 */ /* 0x100fe40000010000 */
[--C-:B------:R-:W-:Y:S02]  /*1f60*/  FADD.FTZ R11, R11, -R137.reuse ;  /* 0x800000890b0b7221 */ /* 0x100fe40000010000 */
[----:B------:R-:W-:-:S02]  /*1f70*/  FADD.FTZ R8, R8, -R137 ;  /* 0x8000008908087221 */ /* 0x000fc40000010000 */
[--C-:B------:R-:W-:Y:S02]  /*1f80*/  FADD.FTZ R13, R13, -R137.reuse ;  /* 0x800000890d0d7221 */ /* 0x100fe40000010000 */
[----:B------:R-:W-:Y:S01]  /*1f90*/  FADD.FTZ R15, R15, -R137 ;  /* 0x800000890f0f7221 */ /* 0x000fe20000010000 */
[----:B0-----:R0:W-:Y:S01]  /*1fa0*/  @!P0 STG.E [R16.64], R141 ;  /* 0x0000008d10008986 */ /* 0x0011e2000c101906 */
[C---:B------:R-:W-:Y:S01]  /*1fb0*/  FMUL.FTZ R5, R141.reuse, R5 ;  /* 0x000000058d057220 */ /* 0x040fe20000410000 */
[----:B------:R-:W-:Y:S01]  /*1fc0*/  ISETP.GE.AND P0, PT, R136, c[0x0][0x164], PT ;  /* 0x0000590088007a0c */ /* 0x000fe20003f06270 */
[C---:B------:R-:W-:Y:S02]  /*1fd0*/  FMUL.FTZ R9, R141.reuse, R9 ;  /* 0x000000098d097220 */ /* 0x040fe40000410000 */
[C---:B------:R-:W-:Y:S01]  /*1fe0*/  FMUL.FTZ R19, R141.reuse, R19 ;  /* 0x000000138d137220 */ /* 0x040fe20000410000 */
[----:B------:R-:W-:Y:S01]  /*1ff0*/  F2FP.BF16.PACK_AB R5, RZ, R5 ;  /* 0x00000005ff05723e */ /* 0x000fe200000010ff */
[C---:B------:R-:W-:Y:S01]  /*2000*/  FMUL.FTZ R29, R141.reuse, R29 ;  /* 0x0000001d8d1d7220 */ /* 0x040fe20000410000 */
[----:B------:R-:W-:Y:S01]  /*2010*/  F2FP.BF16.PACK_AB R9, RZ, R9 ;  /* 0x00000009ff09723e */ /* 0x000fe200000010ff */
[C---:B------:R-:W-:Y:S01]  /*2020*/  FMUL.FTZ R39, R141.reuse, R39 ;  /* 0x000000278d277220 */ /* 0x040fe20000410000 */
[----:B------:R-:W-:Y:S01]  /*2030*/  F2FP.BF16.PACK_AB R19, RZ, R19 ;  /* 0x00000013ff13723e */ /* 0x000fe200000010ff */
[C---:B------:R-:W-:Y:S01]  /*2040*/  FMUL.FTZ R49, R141.reuse, R49 ;  /* 0x000000318d317220 */ /* 0x040fe20000410000 */
[----:B0-----:R-:W-:Y:S01]  /*2050*/  SHF.R.U64 R16, R2, 0x10, R3 ;  /* 0x0000001002107819 */ /* 0x001fe20000001203 */
[C---:B------:R-:W-:Y:S01]  /*2060*/  FMUL.FTZ R140, R141.reuse, R140 ;  /* 0x0000008c8d8c7220 */ /* 0x040fe20000410000 */
[----:B------:R-:W-:Y:S01]  /*2070*/  F2FP.BF16.PACK_AB R29, RZ, R29 ;  /* 0x0000001dff1d723e */ /* 0x000fe200000010ff */
[C---:B------:R-:W-:Y:S01]  /*2080*/  FMUL.FTZ R142, R141.reuse, R142 ;  /* 0x0000008e8d8e7220 */ /* 0x040fe20000410000 */
[----:B------:R-:W-:Y:S01]  /*2090*/  F2FP.BF16.PACK_AB R39, RZ, R39 ;  /* 0x00000027ff27723e */ /* 0x000fe200000010ff */
[----:B------:R-:W-:Y:S01]  /*20a0*/  HFMA2.BF16_V2 R5, R16.H0_H0, R5.H0_H0, -RZ.H0_H0 ;  /* 0x2000000510057231 */ /* 0x000fe200003408ff */
[----:B------:R-:W-:Y:S01]  /*20b0*/  SHF.R.U64 R16, R68, 0x10, R69 ;  /* 0x0000001044107819 */ /* 0x000fe20000001245 */
[C---:B------:R-:W-:Y:S01]  /*20c0*/  FMUL.FTZ R144, R141.reuse, R144 ;  /* 0x000000908d907220 */ /* 0x040fe20000410000 */
[----:B------:R-:W-:Y:S01]  /*20d0*/  F2FP.BF16.PACK_AB R49, RZ, R49 ;  /* 0x00000031ff31723e */ /* 0x000fe200000010ff */
[C---:B------:R-:W-:Y:S01]  /*20e0*/  FMUL.FTZ R146, R141.reuse, R146 ;  /* 0x000000928d927220 */ /* 0x040fe20000410000 */
[----:B------:R-:W-:Y:S01]  /*20f0*/  F2FP.BF16.PACK_AB R140, RZ, R140 ;  /* 0x0000008cff8c723e */ /* 0x000fe200000010ff */
[----:B------:R-:W-:Y:S01]  /*2100*/  HFMA2.BF16_V2 R9, R16.H0_H0, R9.H0_H0, -RZ.H0_H0 ;  /* 0x2000000910097231 */ /* 0x000fe200003408ff */
[--C-:B------:R-:W-:Y:S01]  /*2110*/  SHF.R.U32.HI R16, RZ, 0x10, R73.reuse ;  /* 0x00000010ff107819 */ /* 0x100fe20000011649 */
[C---:B------:R-:W-:Y:S01]  /*2120*/  FMUL.FTZ R148, R141.reuse, R148 ;  /* 0x000000948d947220 */ /* 0x040fe20000410000 */
[----:B------:R-:W-:Y:S01]  /*2130*/  SHF.R.U64 R17, R72, 0x10, R73 ;  /* 0x0000001048117819 */ /* 0x000fe20000001249 */
[C---:B------:R-:W-:Y:S01]  /*2140*/  FMUL.FTZ R28, R141.reuse, R28 ;  /* 0x0000001c8d1c7220 */ /* 0x040fe20000410000 */
[----:B------:R-:W-:Y:S01]  /*2150*/  F2FP.BF16.PACK_AB R142, RZ, R142 ;  /* 0x0000008eff8e723e */ /* 0x000fe200000010ff */
[----:B------:R-:W-:Y:S01]  /*2160*/  HFMA2.BF16_V2 R19, R16.H0_H0, R19.H0_H0, -RZ.H0_H0 ;  /* 0x2000001310137231 */ /* 0x000fe200003408ff */
[----:B------:R-:W-:Y:S01]  /*2170*/  SHF.R.U64 R16, R78, 0x10, R79 ;  /* 0x000000104e107819 */ /* 0x000fe2000000124f */
[----:B------:R-:W-:Y:S01]  /*2180*/  HFMA2.BF16_V2 R140, R17.H0_H0, R140.H0_H0, -RZ.H0_H0 ;  /* 0x2000008c118c7231 */ /* 0x000fe200003408ff */
[----:B------:R-:W-:Y:S01]  /*2190*/  SHF.R.U32.HI R17, RZ, 0x10, R91 ;  /* 0x00000010ff117819 */ /* 0x000fe2000001165b */
[C---:B------:R-:W-:Y:S01]  /*21a0*/  FMUL.FTZ R7, R141.reuse, R7 ;  /* 0x000000078d077220 */ /* 0x040fe20000410000 */
[----:B------:R-:W-:Y:S01]  /*21b0*/  F2FP.BF16.PACK_AB R144, RZ, R144 ;  /* 0x00000090ff90723e */ /* 0x000fe200000010ff */
[----:B------:R-:W-:Y:S01]  /*21c0*/  HFMA2.BF16_V2 R29, R16.H0_H0, R29.H0_H0, -RZ.H0_H0 ;  /* 0x2000001d101d7231 */ /* 0x000fe200003408ff */
[----:B------:R-:W-:Y:S01]  /*21d0*/  SHF.R.U32.HI R16, RZ, 0x10, R83 ;  /* 0x00000010ff107819 */ /* 0x000fe20000011653 */
[----:B------:R-:W-:Y:S01]  /*21e0*/  HFMA2.BF16_V2 R142, R17.H0_H0, R142.H0_H0, -RZ.H0_H0 ;  /* 0x2000008e118e7231 */ /* 0x000fe200003408ff */
[C---:B------:R-:W-:Y:S01]  /*21f0*/  FMUL.FTZ R6, R141.reuse, R6 ;  /* 0x000000068d067220 */ /* 0x040fe20000410000 */
[----:B------:R-:W-:Y:S01]  /*2200*/  F2FP.BF16.PACK_AB R146, RZ, R146 ;  /* 0x00000092ff92723e */ /* 0x000fe200000010ff */
[----:B------:R-:W-:Y:S01]  /*2210*/  HFMA2.BF16_V2 R144, R55.H0_H0, R144.H0_H0, -RZ.H0_H0 ;  /* 0x2000009037907231 */ /* 0x000fe200003408ff */
[----:B------:R-:W-:Y:S01]  /*2220*/  SHF.R.U32.HI R17, RZ, 0x10, R93 ;  /* 0x00000010ff117819 */ /* 0x000fe2000001165d */
[----:B------:R-:W-:Y:S01]  /*2230*/  HFMA2.BF16_V2 R39, R16.H0_H0, R39.H0_H0, -RZ.H0_H0 ;  /* 0x2000002710277231 */ /* 0x000fe200003408ff */
[----:B------:R-:W-:Y:S01]  /*2240*/  SHF.R.U64 R16, R88, 0x10, R89 ;  /* 0x0000001058107819 */ /* 0x000fe20000001259 */
[----:B------:R-:W-:Y:S01]  /*2250*/  FADD.FTZ R10, R10, -R137 ;  /* 0x800000890a0a7221 */ /* 0x000fe20000010000 */
[----:B------:R-:W-:Y:S01]  /*2260*/  F2FP.BF16.PACK_AB R148, RZ, R148 ;  /* 0x00000094ff94723e */ /* 0x000fe200000010ff */
[C---:B------:R-:W-:Y:S01]  /*2270*/  FMUL.FTZ R150, R141.reuse, R150 ;  /* 0x000000968d967220 */ /* 0x040fe20000410000 */
[----:B------:R-:W-:Y:S01]  /*2280*/  SHF.R.U64 R55, R94, 0x10, R95 ;  /* 0x000000105e377819 */ /* 0x000fe2000000125f */
[----:B------:R-:W-:Y:S01]  /*2290*/  HFMA2.BF16_V2 R49, R16.H0_H0, R49.H0_H0, -RZ.H0_H0 ;  /* 0x2000003110317231 */ /* 0x000fe200003408ff */
[----:B------:R-:W-:Y:S01]  /*22a0*/  SHF.R.U64 R16, R98, 0x10, R99 ;  /* 0x0000001062107819 */ /* 0x000fe20000001263 */
[C---:B------:R-:W-:Y:S01]  /*22b0*/  FMUL.FTZ R152, R141.reuse, R152 ;  /* 0x000000988d987220 */ /* 0x040fe20000410000 */
[----:B------:R-:W-:Y:S01]  /*22c0*/  F2FP.BF16.PACK_AB R28, RZ, R28 ;  /* 0x0000001cff1c723e */ /* 0x000fe200000010ff */
[C---:B------:R-:W-:Y:S01]  /*22d0*/  FMUL.FTZ R36, R141.reuse, R36 ;  /* 0x000000248d247220 */ /* 0x040fe20000410000 */
[----:B------:R-:W-:Y:S01]  /*22e0*/  F2FP.BF16.PACK_AB R7, RZ, R7 ;  /* 0x00000007ff07723e */ /* 0x000fe200000010ff */
[----:B------:R-:W-:Y:S01]  /*22f0*/  HFMA2.BF16_V2 R5, R5.H0_H0, 1, 1, R16.H0_H0 ;  /* 0x3f803f8005057831 */ /* 0x000fe20000240810 */
[----:B------:R-:W-:Y:S01]  /*2300*/  SHF.R.U64 R16, R100, 0x10, R101 ;  /* 0x0000001064107819 */ /* 0x000fe20000001265 */
[C---:B------:R-:W-:Y:S01]  /*2310*/  FMUL.FTZ R44, R141.reuse, R44 ;  /* 0x0000002c8d2c7220 */ /* 0x040fe20000410000 */
[----:B------:R-:W-:Y:S01]  /*2320*/  F2FP.BF16.PACK_AB R6, RZ, R6 ;  /* 0x00000006ff06723e */ /* 0x000fe200000010ff */
[--C-:B------:R-:W-:Y:S01]  /*2330*/  FADD.FTZ R4, R4, -R137.reuse ;  /* 0x8000008904047221 */ /* 0x100fe20000010000 */
[----:B------:R-:W-:Y:S01]  /*2340*/  HFMA2.BF16_V2 R146, R17.H0_H0, R146.H0_H0, -RZ.H0_H0 ;  /* 0x2000009211927231 */ /* 0x000fe200003408ff */
[----:B------:R-:W-:Y:S01]  /*2350*/  FADD.FTZ R14, R14, -R137 ;  /* 0x800000890e0e7221 */ /* 0x000fe20000010000 */
[----:B------:R-:W-:Y:S01]  /*2360*/  HFMA2.BF16_V2 R9, R9.H0_H0, 1, 1, R16.H0_H0 ;  /* 0x3f803f8009097831 */ /* 0x000fe20000240810 */
[--C-:B------:R-:W-:Y:S01]  /*2370*/  SHF.R.U32.HI R16, RZ, 0x10, R105.reuse ;  /* 0x00000010ff107819 */ /* 0x100fe20000011669 */
[C---:B------:R-:W-:Y:S01]  /*2380*/  FMUL.FTZ R11, R141.reuse, R11 ;  /* 0x0000000b8d0b7220 */ /* 0x040fe20000410000 */
[----:B------:R-:W-:Y:S01]  /*2390*/  HFMA2.BF16_V2 R148, R55.H0_H0, R148.H0_H0, -RZ.H0_H0 ;  /* 0x2000009437947231 */ /* 0x000fe200003408ff */
[C---:B------:R-:W-:Y:S01]  /*23a0*/  FMUL.FTZ R8, R141.reuse, R8 ;  /* 0x000000088d087220 */ /* 0x040fe20000410000 */
[----:B------:R-:W-:Y:S01]  /*23b0*/  SHF.R.U64 R17, R104, 0x10, R105 ;  /* 0x0000001068117819 */ /* 0x000fe20000001269 */
[----:B------:R-:W-:Y:S01]  /*23c0*/  HFMA2.BF16_V2 R19, R19.H0_H0, 1, 1, R16.H0_H0 ;  /* 0x3f803f8013137831 */ /* 0x000fe20000240810 */
[----:B------:R-:W-:Y:S01]  /*23d0*/  SHF.R.U64 R16, R110, 0x10, R111 ;  /* 0x000000106e107819 */ /* 0x000fe2000000126f */
[C---:B------:R-:W-:Y:S01]  /*23e0*/  FMUL.FTZ R13, R141.reuse, R13 ;  /* 0x0000000d8d0d7220 */ /* 0x040fe20000410000 */
[----:B------:R-:W-:Y:S01]  /*23f0*/  HFMA2.BF16_V2 R55, R78.H0_H0, R28.H0_H0, -RZ.H0_H0 ;  /* 0x2000001c4e377231 */ /* 0x000fe200003408ff */
[----:B------:R-:W-:Y:S01]  /*2400*/  FMUL.FTZ R15, R141, R15 ;  /* 0x0000000f8d0f7220 */ /* 0x000fe20000410000 */
[----:B------:R-:W-:Y:S01]  /*2410*/  F2FP.BF16.PACK_AB R150, RZ, R150 ;  /* 0x00000096ff96723e */ /* 0x000fe200000010ff */
[----:B------:R-:W-:Y:S01]  /*2420*/  HFMA2.BF16_V2 R29, R29.H0_H0, 1, 1, R16.H0_H0 ;  /* 0x3f803f801d1d7831 */ /* 0x000fe20000240810 */
[----:B------:R-:W-:Y:S01]  /*2430*/  SHF.R.U32.HI R16, RZ, 0x10, R115 ;  /* 0x00000010ff107819 */ /* 0x000fe20000011673 */
[----:B------:R-:W-:Y:S01]  /*2440*/  FADD.FTZ R21, R21, -R137 ;  /* 0x8000008915157221 */ /* 0x000fe20000010000 */
[----:B------:R-:W-:Y:S01]  /*2450*/  F2FP.BF16.PACK_AB R152, RZ, R152 ;  /* 0x00000098ff98723e */ /* 0x000fe200000010ff */
[----:B------:R-:W-:Y:S01]  /*2460*/  FMUL.FTZ R10, R141, R10 ;  /* 0x0000000a8d0a7220 */ /* 0x000fe20000410000 */
[----:B------:R-:W-:Y:S01]  /*2470*/  SHF.R.U32.HI R28, RZ, 0x10, R99 ;  /* 0x00000010ff1c7819 */ /* 0x000fe20000011663 */
[--C-:B------:R-:W-:Y:S01]  /*2480*/  FADD.FTZ R23, R23, -R137.reuse ;  /* 0x8000008917177221 */ /* 0x100fe20000010000 */
[----:B------:R-:W-:Y:S01]  /*2490*/  F2FP.BF16.PACK_AB R36, RZ, R36 ;  /* 0x00000024ff24723e */ /* 0x000fe200000010ff */
[--C-:B------:R-:W-:Y:S01]  /*24a0*/  FADD.FTZ R25, R25, -R137.reuse ;  /* 0x8000008919197221 */ /* 0x100fe20000010000 */
[----:B------:R-:W-:Y:S01]  /*24b0*/  F2FP.BF16.PACK_AB R44, RZ, R44 ;  /* 0x0000002cff2c723e */ /* 0x000fe200000010ff */
[C---:B------:R-:W-:Y:S01]  /*24c0*/  FMUL.FTZ R4, R141.reuse, R4 ;  /* 0x000000048d047220 */ /* 0x040fe20000410000 */
[----:B------:R-:W-:Y:S01]  /*24d0*/  HFMA2.BF16_V2 R7, R156.H0_H0, R7.H0_H0, -RZ.H0_H0 ;  /* 0x200000079c077231 */ /* 0x000fe200003408ff */
[----:B------:R-:W-:Y:S01]  /*24e0*/  FMUL.FTZ R14, R141, R14 ;  /* 0x0000000e8d0e7220 */ /* 0x000fe20000410000 */
[----:B------:R-:W-:Y:S01]  /*24f0*/  HFMA2.BF16_V2 R39, R39.H0_H0, 1, 1, R16.H0_H0 ;  /* 0x3f803f8027277831 */ /* 0x000fe20000240810 */
[--C-:B------:R-:W-:Y:S01]  /*2500*/  FADD.FTZ R12, R12, -R137.reuse ;  /* 0x800000890c0c7221 */ /* 0x100fe20000010000 */
[----:B------:R-:W-:Y:S01]  /*2510*/  F2FP.BF16.PACK_AB R11, RZ, R11 ;  /* 0x0000000bff0b723e */ /* 0x000fe200000010ff */
[----:B------:R-:W-:Y:S01]  /*2520*/  FADD.FTZ R154, R67, -R137 ;  /* 0x80000089439a7221 */ /* 0x000fe20000010000 */
[----:B------:R-:W-:Y:S01]  /*2530*/  SHF.R.U32.HI R156, RZ, 0x10, R69 ;  /* 0x00000010ff9c7819 */ /* 0x000fe20000011645 */
[----:B------:R-:W-:Y:S01]  /*2540*/  HFMA2.BF16_V2 R6, R3.H0_H0, R6.H0_H0, -RZ.H0_H0 ;  /* 0x2000000603067231 */ /* 0x000fe200003408ff */
[----:B------:R-:W-:Y:S01]  /*2550*/  SHF.R.U64 R16, R120, 0x10, R121 ;  /* 0x0000001078107819 */ /* 0x000fe20000001279 */
[----:B------:R-:W-:Y:S01]  /*2560*/  HFMA2.BF16_V2 R144, R144.H0_H0, 1, 1, R65.H0_H0 ;  /* 0x3f803f8090907831 */ /* 0x000fe20000240841 */
[--C-:B------:R-:W-:Y:S01]  /*2570*/  FADD.FTZ R22, R22, -R137.reuse ;  /* 0x8000008916167221 */ /* 0x100fe20000010000 */
[----:B------:R-:W-:Y:S01]  /*2580*/  F2FP.BF16.PACK_AB R8, RZ, R8 ;  /* 0x00000008ff08723e */ /* 0x000fe200000010ff */
[----:B------:R-:W-:Y:S01]  /*2590*/  FADD.FTZ R52, R52, -R137 ;  /* 0x8000008934347221 */ /* 0x000fe20000010000 */
[----:B------:R-:W-:Y:S01]  /*25a0*/  F2FP.BF16.PACK_AB R13, RZ, R13 ;  /* 0x0000000dff0d723e */ /* 0x000fe200000010ff */
[C---:B------:R-:W-:Y:S01]  /*25b0*/  FMUL.FTZ R21, R141.reuse, R21 ;  /* 0x000000158d157220 */ /* 0x040fe20000410000 */
[----:B------:R-:W-:Y:S01]  /*25c0*/  F2FP.BF16.PACK_AB R15, RZ, R15 ;  /* 0x0000000fff0f723e */ /* 0x000fe200000010ff */
[----:B------:R-:W-:Y:S01]  /*25d0*/  HFMA2.BF16_V2 R140, R140.H0_H0, 1, 1, R17.H0_H0 ;  /* 0x3f803f808c8c7831 */ /* 0x000fe20000240811 */
[----:B------:R-:W-:Y:S01]  /*25e0*/  SHF.R.U64 R65, R126, 0x10, R127 ;  /* 0x000000107e417819 */ /* 0x000fe2000000127f */
[----:B------:R-:W-:Y:S01]  /*25f0*/  FADD.FTZ R18, R18, -R137 ;  /* 0x8000008912127221 */ /* 0x000fe20000010000 */
[----:B------:R-:W-:Y:S01]  /*2600*/  F2FP.BF16.PACK_AB R10, RZ, R10 ;  /* 0x0000000aff0a723e */ /* 0x000fe200000010ff */
[C---:B------:R-:W-:Y:S01]  /*2610*/  FMUL.FTZ R23, R141.reuse, R23 ;  /* 0x000000178d177220 */ /* 0x040fe20000410000 */
[----:B------:R-:W-:Y:S01]  /*2620*/  SHF.R.U32.HI R17, RZ, 0x10, R123 ;  /* 0x00000010ff117819 */ /* 0x000fe2000001167b */
[----:B------:R-:W-:Y:S01]  /*2630*/  FMUL.FTZ R25, R141, R25 ;  /* 0x000000198d197220 */ /* 0x000fe20000410000 */
[----:B------:R-:W-:Y:S01]  /*2640*/  HFMA2.BF16_V2 R150, R57.H0_H0, R150.H0_H0, -RZ.H0_H0 ;  /* 0x2000009639967231 */ /* 0x000fe200003408ff */
[--C-:B------:R-:W-:Y:S01]  /*2650*/  FADD.FTZ R27, R27, -R137.reuse ;  /* 0x800000891b1b7221 */ /* 0x100fe20000010000 */
[----:B------:R-:W-:Y:S01]  /*2660*/  HFMA2.BF16_V2 R152, R59.H0_H0, R152.H0_H0, -RZ.H0_H0 ;  /* 0x200000983b987231 */ /* 0x000fe200003408ff */
[--C-:B------:R-:W-:Y:S01]  /*2670*/  FADD.FTZ R31, R31, -R137.reuse ;  /* 0x800000891f1f7221 */ /* 0x100fe20000010000 */
[----:B------:R-:W-:Y:S01]  /*2680*/  HFMA2.BF16_V2 R7, R7.H0_H0, 1, 1, R28.H0_H0 ;  /* 0x3f803f8007077831 */ /* 0x000fe2000024081c */
[----:B------:R-:W-:Y:S01]  /*2690*/  FADD.FTZ R33, R33, -R137 ;  /* 0x8000008921217221 */ /* 0x000fe20000010000 */
[----:B------:R-:W-:Y:S01]  /*26a0*/  F2FP.BF16.PACK_AB R4, RZ, R4 ;  /* 0x00000004ff04723e */ /* 0x000fe200000010ff */
[C---:B------:R-:W-:Y:S01]  /*26b0*/  FMUL.FTZ R12, R141.reuse, R12 ;  /* 0x0000000c8d0c7220 */ /* 0x040fe20000410000 */
[----:B------:R-:W-:Y:S01]  /*26c0*/  F2FP.BF16.PACK_AB R14, RZ, R14 ;  /* 0x0000000eff0e723e */ /* 0x000fe200000010ff */
[C---:B------:R-:W-:Y:S01]  /*26d0*/  FMUL.FTZ R154, R141.reuse, R154 ;  /* 0x0000009a8d9a7220 */ /* 0x040fe20000410000 */
[----:B------:R-:W-:Y:S01]  /*26e0*/  HFMA2.BF16_V2 R57, R82.H0_H0, R36.H0_H0, -RZ.H0_H0 ;  /* 0x2000002452397231 */ /* 0x000fe200003408ff */
[----:B------:R-:W-:Y:S01]  /*26f0*/  SHF.R.U32.HI R28, RZ, 0x10, R101 ;  /* 0x00000010ff1c7819 */ /* 0x000fe20000011665 */
[----:B------:R-:W-:Y:S01]  /*2700*/  HFMA2.BF16_V2 R59, R86.H0_H0, R44.H0_H0, -RZ.H0_H0 ;  /* 0x2000002c563b7231 */ /* 0x000fe200003408ff */
[C---:B------:R-:W-:Y:S01]  /*2710*/  FMUL.FTZ R22, R141.reuse, R22 ;  /* 0x000000168d167220 */ /* 0x040fe20000410000 */
[----:B------:R-:W-:Y:S01]  /*2720*/  HFMA2.BF16_V2 R6, R6.H0_H0, 1, 1, R99.H0_H0 ;  /* 0x3f803f8006067831 */ /* 0x000fe20000240863 */
[C---:B------:R-:W-:Y:S01]  /*2730*/  FMUL.FTZ R52, R141.reuse, R52 ;  /* 0x000000348d347220 */ /* 0x040fe20000410000 */
[----:B------:R-:W-:Y:S01]  /*2740*/  HFMA2.BF16_V2 R11, R156.H0_H0, R11.H0_H0, -RZ.H0_H0 ;  /* 0x2000000b9c0b7231 */ /* 0x000fe200003408ff */
[--C-:B------:R-:W-:Y:S01]  /*2750*/  SHF.R.U64 R36, R102, 0x10, R103.reuse ;  /* 0x0000001066247819 */ /* 0x100fe20000001267 */
[----:B------:R-:W-:Y:S01]  /*2760*/  HFMA2.BF16_V2 R49, R49.H0_H0, 1, 1, R16.H0_H0 ;  /* 0x3f803f8031317831 */ /* 0x000fe20000240810 */
[----:B------:R-:W-:Y:S01]  /*2770*/  SHF.R.U32.HI R44, RZ, 0x10, R103 ;  /* 0x00000010ff2c7819 */ /* 0x000fe20000011667 */
[----:B------:R-:W-:Y:S01]  /*2780*/  FADD.FTZ R24, R24, -R137 ;  /* 0x8000008918187221 */ /* 0x000fe20000010000 */
[----:B------:R-:W-:Y:S01]  /*2790*/  F2FP.BF16.PACK_AB R21, RZ, R21 ;  /* 0x00000015ff15723e */ /* 0x000fe200000010ff */
[----:B------:R-:W-:Y:S01]  /*27a0*/  FMUL.FTZ R18, R141, R18 ;  /* 0x000000128d127220 */ /* 0x000fe20000410000 */
[----:B------:R-:W-:Y:S01]  /*27b0*/  HFMA2.BF16_V2 R13, R158.H0_H0, R13.H0_H0, -RZ.H0_H0 ;  /* 0x2000000d9e0d7231 */ /* 0x000fe200003408ff */
[----:B------:R-:W-:Y:S01]  /*27c0*/  SHF.R.U64 R156, R74, 0x10, R75 ;  /* 0x000000104a9c7819 */ /* 0x000fe2000000124b */
[----:B------:R-:W-:Y:S01]  /*27d0*/  HFMA2.BF16_V2 R15, R160.H0_H0, R15.H0_H0, -RZ.H0_H0 ;  /* 0x2000000fa00f7231 */ /* 0x000fe200003408ff */
[----:B------:R-:W-:Y:S01]  /*27e0*/  LOP3.LUT R16, R5, 0xffff, RZ, 0xc0, !PT ;  /* 0x0000ffff05107812 */ /* 0x000fe200078ec0ff */
[----:B------:R-:W-:Y:S01]  /*27f0*/  HFMA2.BF16_V2 R8, R68.H0_H0, R8.H0_H0, -RZ.H0_H0 ;  /* 0x2000000844087231 */ /* 0x000fe200003408ff */
[----:B------:R-:W-:Y:S01]  /*2800*/  FADD.FTZ R30, R30, -R137 ;  /* 0x800000891e1e7221 */ /* 0x000fe20000010000 */
[----:B------:R-:W-:Y:S01]  /*2810*/  HFMA2.BF16_V2 R148, R148.H0_H0, 1, 1, R65.H0_H0 ;  /* 0x3f803f8094947831 */ /* 0x000fe20000240841 */
[C---:B------:R-:W-:Y:S01]  /*2820*/  FMUL.FTZ R27, R141.reuse, R27 ;  /* 0x0000001b8d1b7220 */ /* 0x040fe20000410000 */
[----:B------:R-:W-:Y:S01]  /*2830*/  F2FP.BF16.PACK_AB R23, RZ, R23 ;  /* 0x00000017ff17723e */ /* 0x000fe200000010ff */
[----:B------:R-:W-:Y:S01]  /*2840*/  HFMA2.BF16_V2 R10, R69.H0_H0, R10.H0_H0, -RZ.H0_H0 ;  /* 0x2000000a450a7231 */ /* 0x000fe200003408ff */
[----:B------:R-:W-:Y:S01]  /*2850*/  F2FP.BF16.PACK_AB R25, RZ, R25 ;  /* 0x00000019ff19723e */ /* 0x000fe200000010ff */
[----:B------:R-:W-:Y:S01]  /*2860*/  HFMA2.BF16_V2 R142, R142.H0_H0, 1, 1, R17.H0_H0 ;  /* 0x3f803f808e8e7831 */ /* 0x000fe20000240811 */
[----:B------:R-:W-:Y:S01]  /*2870*/  SHF.R.U32.HI R158, RZ, 0x10, R75 ;  /* 0x00000010ff9e7819 */ /* 0x000fe2000001164b */
[C---:B------:R-:W-:Y:S01]  /*2880*/  FMUL.FTZ R31, R141.reuse, R31 ;  /* 0x0000001f8d1f7220 */ /* 0x040fe20000410000 */
[----:B------:R-:W-:Y:S01]  /*2890*/  SHF.R.U64 R160, R76, 0x10, R77 ;  /* 0x000000104ca07819 */ /* 0x000fe2000000124d */
[----:B------:R-:W-:Y:S01]  /*28a0*/  FMUL.FTZ R33, R141, R33 ;  /* 0x000000218d217220 */ /* 0x000fe20000410000 */
[----:B------:R-:W-:Y:S01]  /*28b0*/  LOP3.LUT R65, R9, 0xffff, RZ, 0xc0, !PT ;  /* 0x0000ffff09417812 */ /* 0x000fe200078ec0ff */
[----:B------:R-:W-:Y:S01]  /*28c0*/  FADD.FTZ R37, R37, -R137 ;  /* 0x8000008925257221 */ /* 0x000fe20000010000 */
[----:B------:R-:W-:Y:S01]  /*28d0*/  SHF.R.U32.HI R17, RZ, 0x10, R125 ;  /* 0x00000010ff117819 */ /* 0x000fe2000001167d */
[----:B------:R-:W-:Y:S01]  /*28e0*/  HFMA2.BF16_V2 R4, R2.H0_H0, R4.H0_H0, -RZ.H0_H0 ;  /* 0x2000000402047231 */ /* 0x000fe200003408ff */
[----:B------:R-:W-:Y:S01]  /*28f0*/  F2FP.BF16.PACK_AB R12, RZ, R12 ;  /* 0x0000000cff0c723e */ /* 0x000fe200000010ff */
[----:B------:R-:W-:Y:S01]  /*2900*/  HFMA2.BF16_V2 R14, R71.H0_H0, R14.H0_H0, -RZ.H0_H0 ;  /* 0x2000000e470e7231 */ /* 0x000fe200003408ff */
[----:B------:R-:W-:Y:S01]  /*2910*/  F2FP.BF16.PACK_AB R154, RZ, R154 ;  /* 0x0000009aff9a723e */ /* 0x000fe200000010ff */
[----:B------:R-:W-:Y:S01]  /*2920*/  HFMA2.BF16_V2 R11, R11.H0_H0, 1, 1, R28.H0_H0 ;  /* 0x3f803f800b0b7831 */ /* 0x000fe2000024081c */
[----:B------:R-:W-:Y:S01]  /*2930*/  LOP3.LUT R5, R6, 0xffff, RZ, 0xc0, !PT ;  /* 0x0000ffff06057812 */ /* 0x000fe200078ec0ff */
[--C-:B------:R-:W-:Y:S01]  /*2940*/  FADD.FTZ R35, R35, -R137.reuse ;  /* 0x8000008923237221 */ /* 0x100fe20000010000 */
[----:B------:R-:W-:Y:S01]  /*2950*/  F2FP.BF16.PACK_AB R22, RZ, R22 ;  /* 0x00000016ff16723e */ /* 0x000fe200000010ff */
[----:B------:R-:W-:Y:S01]  /*2960*/  FADD.FTZ R41, R41, -R137 ;  /* 0x8000008929297221 */ /* 0x000fe20000010000 */
[----:B------:R-:W-:Y:S01]  /*2970*/  F2FP.BF16.PACK_AB R52, RZ, R52 ;  /* 0x00000034ff34723e */ /* 0x000fe200000010ff */
[C---:B------:R-:W-:Y:S01]  /*2980*/  FMUL.FTZ R24, R141.reuse, R24 ;  /* 0x000000188d187220 */ /* 0x040fe20000410000 */
[----:B------:R-:W-:Y:S01]  /*2990*/  HFMA2.BF16_V2 R13, R13.H0_H0, 1, 1, R36.H0_H0 ;  /* 0x3f803f800d0d7831 */ /* 0x000fe20000240824 */
[--C-:B------:R-:W-:Y:S01]  /*29a0*/  SHF.R.U64 R28, R106, 0x10, R107.reuse ;  /* 0x000000106a1c7819 */ /* 0x100fe2000000126b */
[----:B------:R-:W-:Y:S01]  /*29b0*/  HFMA2.BF16_V2 R15, R15.H0_H0, 1, 1, R44.H0_H0 ;  /* 0x3f803f800f0f7831 */ /* 0x000fe2000024082c */
[----:B------:R-:W-:Y:S01]  /*29c0*/  SHF.L.U64.HI R6, R16, 0x10, RZ ;  /* 0x0000001010067819 */ /* 0x000fe200000102ff */
[----:B------:R-:W-:Y:S01]  /*29d0*/  HFMA2.BF16_V2 R8, R8.H0_H0, 1, 1, R100.H0_H0 ;  /* 0x3f803f8008087831 */ /* 0x000fe20000240864 */
[----:B------:R-:W-:Y:S01]  /*29e0*/  FMUL.FTZ R30, R141, R30 ;  /* 0x0000001e8d1e7220 */ /* 0x000fe20000410000 */
[----:B------:R-:W-:Y:S01]  /*29f0*/  F2FP.BF16.PACK_AB R18, RZ, R18 ;  /* 0x00000012ff12723e */ /* 0x000fe200000010ff */
[----:B------:R-:W-:Y:S01]  /*2a00*/  HFMA2.BF16_V2 R21, R156.H0_H0, R21.H0_H0, -RZ.H0_H0 ;  /* 0x200000159c157231 */ /* 0x000fe200003408ff */
[----:B------:R-:W-:Y:S01]  /*2a10*/  SHF.R.U32.HI R36, RZ, 0x10, R107 ;  /* 0x00000010ff247819 */ /* 0x000fe2000001166b */
[----:B------:R-:W-:Y:S01]  /*2a20*/  HFMA2.BF16_V2 R10, R10.H0_H0, 1, 1, R101.H0_H0 ;  /* 0x3f803f800a0a7831 */ /* 0x000fe20000240865 */
[----:B------:R-:W-:Y:S01]  /*2a30*/  SHF.R.U64 R44, R108, 0x10, R109 ;  /* 0x000000106c2c7819 */ /* 0x000fe2000000126d */
[--C-:B------:R-:W-:Y:S01]  /*2a40*/  FADD.FTZ R20, R20, -R137.reuse ;  /* 0x8000008914147221 */ /* 0x100fe20000010000 */
[----:B------:R-:W-:Y:S01]  /*2a50*/  SHF.L.U32 R9, R65, 0x10, RZ ;  /* 0x0000001041097819 */ /* 0x000fe200000006ff */
[--C-:B------:R-:W-:Y:S01]  /*2a60*/  FADD.FTZ R32, R32, -R137.reuse ;  /* 0x8000008920207221 */ /* 0x100fe20000010000 */
[----:B------:R-:W-:Y:S01]  /*2a70*/  F2FP.BF16.PACK_AB R27, RZ, R27 ;  /* 0x0000001bff1b723e */ /* 0x000fe200000010ff */
[----:B------:R-:W-:Y:S01]  /*2a80*/  HFMA2.BF16_V2 R23, R158.H0_H0, R23.H0_H0, -RZ.H0_H0 ;  /* 0x200000179e177231 */ /* 0x000fe200003408ff */
[----:B------:R-:W-:Y:S01]  /*2a90*/  FADD.FTZ R34, R34, -R137 ;  /* 0x8000008922227221 */ /* 0x000fe20000010000 */
[----:B------:R-:W-:Y:S01]  /*2aa0*/  HFMA2.BF16_V2 R25, R160.H0_H0, R25.H0_H0, -RZ.H0_H0 ;  /* 0x20000019a0197231 */ /* 0x000fe200003408ff */
[C---:B------:R-:W-:Y:S01]  /*2ab0*/  FMUL.FTZ R37, R141.reuse, R37 ;  /* 0x000000258d257220 */ /* 0x040fe20000410000 */
[----:B------:R-:W-:Y:S01]  /*2ac0*/  F2FP.BF16.PACK_AB R31, RZ, R31 ;  /* 0x0000001fff1f723e */ /* 0x000fe200000010ff */
[----:B------:R-:W-:Y:S01]  /*2ad0*/  HFMA2.BF16_V2 R146, R146.H0_H0, 1, 1, R17.H0_H0 ;  /* 0x3f803f8092927831 */ /* 0x000fe20000240811 */
[----:B------:R-:W-:Y:S01]  /*2ae0*/  F2FP.BF16.PACK_AB R33, RZ, R33 ;  /* 0x00000021ff21723e */ /* 0x000fe200000010ff */
[----:B------:R-:W-:Y:S01]  /*2af0*/  HFMA2.BF16_V2 R4, R4.H0_H0, 1, 1, R98.H0_H0 ;  /* 0x3f803f8004047831 */ /* 0x000fe20000240862 */
[----:B------:R-:W-:Y:S01]  /*2b00*/  SHF.R.U32.HI R156, RZ, 0x10, R79 ;  /* 0x00000010ff9c7819 */ /* 0x000fe2000001164f */
[----:B------:R-:W-:Y:S01]  /*2b10*/  HFMA2.BF16_V2 R14, R14.H0_H0, 1, 1, R103.H0_H0 ;  /* 0x3f803f800e0e7831 */ /* 0x000fe20000240867 */
[----:B------:R-:W-:Y:S01]  /*2b20*/  SHF.R.U64 R158, R80, 0x10, R81 ;  /* 0x00000010509e7819 */ /* 0x000fe20000001251 */
[C---:B------:R-:W-:Y:S01]  /*2b30*/  FMUL.FTZ R35, R141.reuse, R35 ;  /* 0x000000238d237220 */ /* 0x040fe20000410000 */
[----:B------:R-:W-:Y:S01]  /*2b40*/  HFMA2.BF16_V2 R154, R61.H0_H0, R154.H0_H0, -RZ.H0_H0 ;  /* 0x2000009a3d9a7231 */ /* 0x000fe200003408ff */
[----:B------:R-:W-:Y:S01]  /*2b50*/  FMUL.FTZ R41, R141, R41 ;  /* 0x000000298d297220 */ /* 0x000fe20000410000 */
[----:B------:R-:W-:Y:S01]  /*2b60*/  HFMA2.BF16_V2 R12, R70.H0_H0, R12.H0_H0, -RZ.H0_H0 ;  /* 0x2000000c460c7231 */ /* 0x000fe200003408ff */
[----:B------:R-:W-:Y:S01]  /*2b70*/  SHF.L.U32 R17, R16, 0x10, RZ ;  /* 0x0000001010117819 */ /* 0x000fe200000006ff */
[--C-:B------:R-:W-:Y:S01]  /*2b80*/  FADD.FTZ R26, R26, -R137.reuse ;  /* 0x800000891a1a7221 */ /* 0x100fe20000010000 */
[----:B------:R-:W-:Y:S01]  /*2b90*/  LOP3.LUT R5, R5, 0xffff0000, R6, 0xf8, !PT ;  /* 0xffff000005057812 */ /* 0x000fe200078ef806 */
[--C-:B------:R-:W-:Y:S01]  /*2ba0*/  FADD.FTZ R43, R43, -R137.reuse ;  /* 0x800000892b2b7221 */ /* 0x100fe20000010000 */
[----:B------:R-:W-:Y:S01]  /*2bb0*/  F2FP.BF16.PACK_AB R24, RZ, R24 ;  /* 0x00000018ff18723e */ /* 0x000fe200000010ff */
[----:B------:R-:W-:Y:S01]  /*2bc0*/  HFMA2.BF16_V2 R22, R75.H0_H0, R22.H0_H0, -RZ.H0_H0 ;  /* 0x200000164b167231 */ /* 0x000fe200003408ff */
[----:B------:R-:W-:Y:S01]  /*2bd0*/  LOP3.LUT R6, R9, 0xffff, R8, 0xf8, !PT ;  /* 0x0000ffff09067812 */ /* 0x000fe200078ef808 */
[----:B------:R-:W-:Y:S01]  /*2be0*/  HFMA2.BF16_V2 R61, R90.H0_H0, R52.H0_H0, -RZ.H0_H0 ;  /* 0x200000345a3d7231 */ /* 0x000fe200003408ff */
[----:B------:R-:W-:Y:S01]  /*2bf0*/  LOP3.LUT R13, R13, 0xffff, RZ, 0xc0, !PT ;  /* 0x0000ffff0d0d7812 */ /* 0x000fe200078ec0ff */
[----:B------:R-:W-:Y:S01]  /*2c00*/  HFMA2.BF16_V2 R21, R21.H0_H0, 1, 1, R28.H0_H0 ;  /* 0x3f803f8015157831 */ /* 0x000fe2000024081c */
[----:B------:R-:W-:Y:S01]  /*2c10*/  FADD.FTZ R45, R45, -R137 ;  /* 0x800000892d2d7221 */ /* 0x000fe20000010000 */
[----:B------:R-:W-:Y:S01]  /*2c20*/  F2FP.BF16.PACK_AB R30, RZ, R30 ;  /* 0x0000001eff1e723e */ /* 0x000fe200000010ff */
[C---:B------:R-:W-:Y:S01]  /*2c30*/  FMUL.FTZ R20, R141.reuse, R20 ;  /* 0x000000148d147220 */ /* 0x040fe20000410000 */
[----:B------:R-:W-:Y:S01]  /*2c40*/  HFMA2.BF16_V2 R18, R73.H0_H0, R18.H0_H0, -RZ.H0_H0 ;  /* 0x2000001249127231 */ /* 0x000fe200003408ff */
[----:B------:R-:W-:Y:S01]  /*2c50*/  FMUL.FTZ R32, R141, R32 ;  /* 0x000000208d207220 */ /* 0x000fe20000410000 */
[----:B------:R-:W-:Y:S01]  /*2c60*/  SHF.R.U32.HI R52, RZ, 0x10, R109 ;  /* 0x00000010ff347819 */ /* 0x000fe2000001166d */
[----:B------:R-:W-:Y:S01]  /*2c70*/  HFMA2.BF16_V2 R23, R23.H0_H0, 1, 1, R36.H0_H0 ;  /* 0x3f803f8017177831 */ /* 0x000fe20000240824 */
[----:B------:R-:W-:Y:S01]  /*2c80*/  LOP3.LUT R8, R10, 0xffff, RZ, 0xc0, !PT ;  /* 0x0000ffff0a087812 */ /* 0x000fe200078ec0ff */
[----:B------:R-:W-:Y:S01]  /*2c90*/  HFMA2.BF16_V2 R25, R25.H0_H0, 1, 1, R44.H0_H0 ;  /* 0x3f803f8019197831 */ /* 0x000fe2000024082c */
[----:B------:R-:W-:Y:S01]  /*2ca0*/  SHF.L.U64.HI R65, R65, 0x10, RZ ;  /* 0x0000001041417819 */ /* 0x000fe200000102ff */
[----:B------:R-:W-:Y:S01]  /*2cb0*/  FMUL.FTZ R34, R141, R34 ;  /* 0x000000228d227220 */ /* 0x000fe20000410000 */
[----:B------:R-:W-:Y:S01]  /*2cc0*/  HFMA2.BF16_V2 R27, R162.H0_H0, R27.H0_H0, -RZ.H0_H0 ;  /* 0x2000001ba21b7231 */ /* 0x000fe200003408ff */
[----:B------:R-:W-:Y:S01]  /*2cd0*/  SHF.R.U32.HI R28, RZ, 0x10, R111 ;  /* 0x00000010ff1c7819 */ /* 0x000fe2000001166f */
[----:B------:R-:W-:Y:S01]  /*2ce0*/  FADD.FTZ R38, R38, -R137 ;  /* 0x8000008926267221 */ /* 0x000fe20000010000 */
[----:B------:R-:W-:Y:S01]  /*2cf0*/  SHF.R.U64 R36, R112, 0x10, R113 ;  /* 0x0000001070247819 */ /* 0x000fe20000001271 */
[--C-:B------:R-:W-:Y:S01]  /*2d00*/  FADD.FTZ R40, R40, -R137.reuse ;  /* 0x8000008928287221 */ /* 0x100fe20000010000 */
[----:B------:R-:W-:Y:S01]  /*2d10*/  F2FP.BF16.PACK_AB R37, RZ, R37 ;  /* 0x00000025ff25723e */ /* 0x000fe200000010ff */
[----:B------:R-:W-:Y:S01]  /*2d20*/  FADD.FTZ R42, R42, -R137 ;  /* 0x800000892a2a7221 */ /* 0x000fe20000010000 */
[----:B------:R-:W-:Y:S01]  /*2d30*/  SHF.R.U64 R162, R82, 0x10, R83 ;  /* 0x0000001052a27819 */ /* 0x000fe20000001253 */
[--C-:B------:R-:W-:Y:S01]  /*2d40*/  FADD.FTZ R46, R46, -R137.reuse ;  /* 0x800000892e2e7221 */ /* 0x100fe20000010000 */
[----:B------:R-:W-:Y:S01]  /*2d50*/  HFMA2.BF16_V2 R31, R156.H0_H0, R31.H0_H0, -RZ.H0_H0 ;  /* 0x2000001f9c1f7231 */ /* 0x000fe200003408ff */
[--C-:B------:R-:W-:Y:S01]  /*2d60*/  FADD.FTZ R47, R47, -R137.reuse ;  /* 0x800000892f2f7221 */ /* 0x100fe20000010000 */
[----:B------:R-:W-:Y:S01]  /*2d70*/  HFMA2.BF16_V2 R33, R158.H0_H0, R33.H0_H0, -RZ.H0_H0 ;  /* 0x200000219e217231 */ /* 0x000fe200003408ff */
[--C-:B------:R-:W-:Y:S01]  /*2d80*/  FADD.FTZ R48, R48, -R137.reuse ;  /* 0x8000008930307221 */ /* 0x100fe20000010000 */
[----:B------:R-:W-:Y:S01]  /*2d90*/  HFMA2.BF16_V2 R12, R12.H0_H0, 1, 1, R102.H0_H0 ;  /* 0x3f803f800c0c7831 */ /* 0x000fe20000240866 */
[--C-:B------:R-:W-:Y:S01]  /*2da0*/  FADD.FTZ R50, R50, -R137.reuse ;  /* 0x8000008932327221 */ /* 0x100fe20000010000 */
[----:B------:R-:W-:Y:S01]  /*2db0*/  LOP3.LUT R4, R17, 0xffff, R4, 0xf8, !PT ;  /* 0x0000ffff11047812 */ /* 0x000fe200078ef804 */
[--C-:B------:R-:W-:Y:S01]  /*2dc0*/  FADD.FTZ R51, R51, -R137.reuse ;  /* 0x8000008933337221 */ /* 0x100fe20000010000 */
[----:B------:R-:W-:Y:S01]  /*2dd0*/  LOP3.LUT R9, R14, 0xffff, RZ, 0xc0, !PT ;  /* 0x0000ffff0e097812 */ /* 0x000fe200078ec0ff */
[--C-:B------:R-:W-:Y:S01]  /*2de0*/  FADD.FTZ R53, R53, -R137.reuse ;  /* 0x8000008935357221 */ /* 0x100fe20000010000 */
[----:B------:R-:W-:Y:S01]  /*2df0*/  F2FP.BF16.PACK_AB R35, RZ, R35 ;  /* 0x00000023ff23723e */ /* 0x000fe200000010ff */
[--C-:B------:R-:W-:Y:S01]  /*2e00*/  FADD.FTZ R54, R54, -R137.reuse ;  /* 0x8000008936367221 */ /* 0x100fe20000010000 */
[----:B------:R-:W-:Y:S01]  /*2e10*/  F2FP.BF16.PACK_AB R41, RZ, R41 ;  /* 0x00000029ff29723e */ /* 0x000fe200000010ff */
[----:B------:R-:W-:Y:S01]  /*2e20*/  FADD.FTZ R56, R56, -R137 ;  /* 0x8000008938387221 */ /* 0x000fe20000010000 */
[----:B------:R-:W-:Y:S01]  /*2e30*/  SHF.R.U32.HI R160, RZ, 0x10, R81 ;  /* 0x00000010ffa07819 */ /* 0x000fe20000011651 */
[----:B------:R-:W-:Y:S01]  /*2e40*/  FADD.FTZ R58, R58, -R137 ;  /* 0x800000893a3a7221 */ /* 0x000fe20000010000 */
[----:B------:R-:W-:Y:S01]  /*2e50*/  SHF.R.U64 R156, R84, 0x10, R85 ;  /* 0x00000010549c7819 */ /* 0x000fe20000001255 */
[--C-:B------:R-:W-:Y:S01]  /*2e60*/  FADD.FTZ R60, R60, -R137.reuse ;  /* 0x800000893c3c7221 */ /* 0x100fe20000010000 */
[----:B------:R-:W-:Y:S01]  /*2e70*/  HFMA2.BF16_V2 R22, R22.H0_H0, 1, 1, R107.H0_H0 ;  /* 0x3f803f8016167831 */ /* 0x000fe2000024086b */
[--C-:B------:R-:W-:Y:S01]  /*2e80*/  FADD.FTZ R62, R62, -R137.reuse ;  /* 0x800000893e3e7221 */ /* 0x100fe20000010000 */
[C---:B------:R-:W-:Y:S01]  /*2e90*/  SHF.L.U32 R17, R13.reuse, 0x10, RZ ;  /* 0x000000100d117819 */ /* 0x040fe200000006ff */
[--C-:B------:R-:W-:Y:S01]  /*2ea0*/  FADD.FTZ R64, R64, -R137.reuse ;  /* 0x8000008940407221 */ /* 0x100fe20000010000 */
[----:B------:R-:W-:Y:S01]  /*2eb0*/  SHF.L.U64.HI R14, R13, 0x10, RZ ;  /* 0x000000100d0e7819 */ /* 0x000fe200000102ff */
[----:B------:R-:W-:Y:S01]  /*2ec0*/  FADD.FTZ R66, R66, -R137 ;  /* 0x8000008942427221 */ /* 0x000fe20000010000 */
[----:B------:R-:W-:Y:S01]  /*2ed0*/  SHF.R.U64 R137, R128, 0x10, R129 ;  /* 0x0000001080897819 */ /* 0x000fe20000001281 */
[C---:B------:R-:W-:Y:S01]  /*2ee0*/  FMUL.FTZ R26, R141.reuse, R26 ;  /* 0x0000001a8d1a7220 */ /* 0x040fe20000410000 */
[----:B------:R-:W-:Y:S01]  /*2ef0*/  HFMA2.BF16_V2 R24, R76.H0_H0, R24.H0_H0, -RZ.H0_H0 ;  /* 0x200000184c187231 */ /* 0x000fe200003408ff */
[C---:B------:R-:W-:Y:S01]  /*2f00*/  FMUL.FTZ R43, R141.reuse, R43 ;  /* 0x0000002b8d2b7220 */ /* 0x040fe20000410000 */
[----:B------:R-:W-:Y:S01]  /*2f10*/  HFMA2.BF16_V2 R18, R18.H0_H0, 1, 1, R105.H0_H0 ;  /* 0x3f803f8012127831 */ /* 0x000fe20000240869 */
[----:B------:R-:W-:Y:S01]  /*2f20*/  FMUL.FTZ R45, R141, R45 ;  /* 0x0000002d8d2d7220 */ /* 0x000fe20000410000 */
[----:B------:R-:W-:Y:S01]  /*2f30*/  LOP3.LUT R13, R8, 0xffff0000, R65, 0xf8, !PT ;  /* 0xffff0000080d7812 */ /* 0x000fe200078ef841 */
[----:B------:R-:W-:Y:S01]  /*2f40*/  HFMA2.BF16_V2 R30, R79.H0_H0, R30.H0_H0, -RZ.H0_H0 ;  /* 0x2000001e4f1e7231 */ /* 0x000fe200003408ff */
[----:B------:R-:W-:Y:S01]  /*2f50*/  LOP3.LUT R21, R21, 0xffff, RZ, 0xc0, !PT ;  /* 0x0000ffff15157812 */ /* 0x000fe200078ec0ff */
[----:B------:R-:W-:Y:S01]  /*2f60*/  HFMA2.BF16_V2 R27, R27.H0_H0, 1, 1, R52.H0_H0 ;  /* 0x3f803f801b1b7831 */ /* 0x000fe20000240834 */
[----:B------:R-:W-:Y:S01]  /*2f70*/  F2FP.BF16.PACK_AB R20, RZ, R20 ;  /* 0x00000014ff14723e */ /* 0x000fe200000010ff */
[----:B------:R-:W-:Y:S01]  /*2f80*/  FMUL.FTZ R40, R141, R40 ;  /* 0x000000288d287220 */ /* 0x000fe20000410000 */
[----:B------:R-:W-:Y:S01]  /*2f90*/  F2FP.BF16.PACK_AB R32, RZ, R32 ;  /* 0x00000020ff20723e */ /* 0x000fe200000010ff */
[----:B------:R-:W-:Y:S01]  /*2fa0*/  HFMA2.BF16_V2 R31, R31.H0_H0, 1, 1, R28.H0_H0 ;  /* 0x3f803f801f1f7831 */ /* 0x000fe2000024081c */
[----:B------:R-:W-:Y:S01]  /*2fb0*/  LOP3.LUT R140, R140, 0xffff, RZ, 0xc0, !PT ;  /* 0x0000ffff8c8c7812 */ /* 0x000fe200078ec0ff */
[----:B------:R-:W-:Y:S01]  /*2fc0*/  HFMA2.BF16_V2 R33, R33.H0_H0, 1, 1, R36.H0_H0 ;  /* 0x3f803f8021217831 */ /* 0x000fe20000240824 */
[----:B------:R-:W-:Y:S01]  /*2fd0*/  LOP3.LUT R65, R25, 0xffff, RZ, 0xc0, !PT ;  /* 0x0000ffff19417812 */ /* 0x000fe200078ec0ff */
[C---:B------:R-:W-:Y:S01]  /*2fe0*/  FMUL.FTZ R42, R141.reuse, R42 ;  /* 0x0000002a8d2a7220 */ /* 0x040fe20000410000 */
[----:B------:R-:W-:Y:S01]  /*2ff0*/  F2FP.BF16.PACK_AB R34, RZ, R34 ;  /* 0x00000022ff22723e */ /* 0x000fe200000010ff */
[----:B------:R-:W-:Y:S01]  /*3000*/  HFMA2.BF16_V2 R37, R162.H0_H0, R37.H0_H0, -RZ.H0_H0 ;  /* 0x20000025a2257231 */ /* 0x000fe200003408ff */
[----:B------:R-:W-:Y:S01]  /*3010*/  SHF.R.U64 R52, R114, 0x10, R115 ;  /* 0x0000001072347819 */ /* 0x000fe20000001273 */
[----:B------:R-:W-:Y:S01]  /*3020*/  FMUL.FTZ R38, R141, R38 ;  /* 0x000000268d267220 */ /* 0x000fe20000410000 */
[----:B------:R-:W-:Y:S01]  /*3030*/  SHF.R.U32.HI R67, RZ, 0x10, R127 ;  /* 0x00000010ff437819 */ /* 0x000fe2000001167f */
[----:B------:R-:W-:Y:S01]  /*3040*/  HFMA2.BF16_V2 R35, R160.H0_H0, R35.H0_H0, -RZ.H0_H0 ;  /* 0x20000023a0237231 */ /* 0x000fe200003408ff */
[----:B------:R-:W-:Y:S01]  /*3050*/  SHF.R.U32.HI R44, RZ, 0x10, R113 ;  /* 0x00000010ff2c7819 */ /* 0x000fe20000011671 */
[----:B------:R-:W-:Y:S01]  /*3060*/  HFMA2.BF16_V2 R41, R156.H0_H0, R41.H0_H0, -RZ.H0_H0 ;  /* 0x200000299c297231 */ /* 0x000fe200003408ff */
[----:B------:R-:W-:Y:S01]  /*3070*/  SHF.R.U64 R28, R116, 0x10, R117 ;  /* 0x00000010741c7819 */ /* 0x000fe20000001275 */
[----:B------:R-:W-:Y:S01]  /*3080*/  HFMA2.BF16_V2 R152, R152.H0_H0, 1, 1, R137.H0_H0 ;  /* 0x3f803f8098987831 */ /* 0x000fe20000240889 */
[----:B------:R-:W-:Y:S01]  /*3090*/  LOP3.LUT R8, R17, 0xffff, R12, 0xf8, !PT ;  /* 0x0000ffff11087812 */ /* 0x000fe200078ef80c */
[----:B------:R-:W-:Y:S01]  /*30a0*/  HFMA2.BF16_V2 R24, R24.H0_H0, 1, 1, R108.H0_H0 ;  /* 0x3f803f8018187831 */ /* 0x000fe2000024086c */
[----:B------:R-:W-:Y:S01]  /*30b0*/  F2FP.BF16.PACK_AB R26, RZ, R26 ;  /* 0x0000001aff1a723e */ /* 0x000fe200000010ff */
[C---:B------:R-:W-:Y:S01]  /*30c0*/  FMUL.FTZ R46, R141.reuse, R46 ;  /* 0x0000002e8d2e7220 */ /* 0x040fe20000410000 */
[----:B------:R-:W-:Y:S01]  /*30d0*/  F2FP.BF16.PACK_AB R43, RZ, R43 ;  /* 0x0000002bff2b723e */ /* 0x000fe200000010ff */
[----:B------:R-:W-:Y:S01]  /*30e0*/  FMUL.FTZ R53, R141, R53 ;  /* 0x000000358d357220 */ /* 0x000fe20000410000 */
[----:B------:R-:W-:Y:S01]  /*30f0*/  SHF.R.U32.HI R158, RZ, 0x10, R85 ;  /* 0x00000010ff9e7819 */ /* 0x000fe20000011655 */
[----:B------:R-:W-:Y:S01]  /*3100*/  HFMA2.BF16_V2 R30, R30.H0_H0, 1, 1, R111.H0_H0 ;  /* 0x3f803f801e1e7831 */ /* 0x000fe2000024086f */
[----:B------:R-:W-:Y:S01]  /*3110*/  LOP3.LUT R17, R22, 0xffff, RZ, 0xc0, !PT ;  /* 0x0000ffff16117812 */ /* 0x000fe200078ec0ff */
[----:B------:R-:W-:Y:S01]  /*3120*/  HFMA2.BF16_V2 R20, R74.H0_H0, R20.H0_H0, -RZ.H0_H0 ;  /* 0x200000144a147231 */ /* 0x000fe200003408ff */
[----:B------:R-:W-:Y:S01]  /*3130*/  SHF.L.U64.HI R12, R21, 0x10, RZ ;  /* 0x00000010150c7819 */ /* 0x000fe200000102ff */
[----:B------:R-:W-:Y:S01]  /*3140*/  HFMA2.BF16_V2 R32, R80.H0_H0, R32.H0_H0, -RZ.H0_H0 ;  /* 0x2000002050207231 */ /* 0x000fe200003408ff */
[----:B------:R-:W-:Y:S01]  /*3150*/  F2FP.BF16.PACK_AB R45, RZ, R45 ;  /* 0x0000002dff2d723e */ /* 0x000fe200000010ff */
[----:B------:R-:W-:Y:S01]  /*3160*/  HFMA2.BF16_V2 R34, R81.H0_H0, R34.H0_H0, -RZ.H0_H0 ;  /* 0x2000002251227231 */ /* 0x000fe200003408ff */
[----:B------:R-:W-:Y:S01]  /*3170*/  SHF.R.U64 R160, R86, 0x10, R87 ;  /* 0x0000001056a07819 */ /* 0x000fe20000001257 */
[----:B------:R-:W-:Y:S01]  /*3180*/  HFMA2.BF16_V2 R37, R37.H0_H0, 1, 1, R52.H0_H0 ;  /* 0x3f803f8025257831 */ /* 0x000fe20000240834 */
[----:B------:R-:W-:Y:S01]  /*3190*/  LOP3.LUT R18, R18, 0xffff, RZ, 0xc0, !PT ;  /* 0x0000ffff12127812 */ /* 0x000fe200078ec0ff */
[----:B------:R-:W-:Y:S01]  /*31a0*/  HFMA2.BF16_V2 R150, R150.H0_H0, 1, 1, R67.H0_H0 ;  /* 0x3f803f8096967831 */ /* 0x000fe20000240843 */
[----:B------:R-:W-:Y:S01]  /*31b0*/  SHF.L.U64.HI R137, R140, 0x10, RZ ;  /* 0x000000108c897819 */ /* 0x000fe200000102ff */
[----:B------:R-:W-:Y:S01]  /*31c0*/  FMUL.FTZ R48, R141, R48 ;  /* 0x000000308d307220 */ /* 0x000fe20000410000 */
[----:B------:R-:W-:Y:S01]  /*31d0*/  SHF.L.U32 R25, R65, 0x10, RZ ;  /* 0x0000001041197819 */ /* 0x000fe200000006ff */
[----:B------:R-:W-:Y:S01]  /*31e0*/  HFMA2.BF16_V2 R35, R35.H0_H0, 1, 1, R44.H0_H0 ;  /* 0x3f803f8023237831 */ /* 0x000fe2000024082c */
[----:B------:R-:W-:Y:S01]  /*31f0*/  LOP3.LUT R29, R29, 0xffff, RZ, 0xc0, !PT ;  /* 0x0000ffff1d1d7812 */ /* 0x000fe200078ec0ff */
[----:B------:R-:W-:Y:S01]  /*3200*/  HFMA2.BF16_V2 R41, R41.H0_H0, 1, 1, R28.H0_H0 ;  /* 0x3f803f8029297831 */ /* 0x000fe2000024081c */
[----:B------:R-:W-:Y:S01]  /*3210*/  F2FP.BF16.PACK_AB R40, RZ, R40 ;  /* 0x00000028ff28723e */ /* 0x000fe200000010ff */
[----:B------:R-:W-:Y:S01]  /*3220*/  FMUL.FTZ R54, R141, R54 ;  /* 0x000000368d367220 */ /* 0x000fe20000410000 */
[----:B------:R-:W-:Y:S01]  /*3230*/  LOP3.LUT R22, R33, 0xffff, RZ, 0xc0, !PT ;  /* 0x0000ffff21167812 */ /* 0x000fe200078ec0ff */
[----:B------:R-:W-:Y:S01]  /*3240*/  HFMA2.BF16_V2 R43, R158.H0_H0, R43.H0_H0, -RZ.H0_H0 ;  /* 0x2000002b9e2b7231 */ /* 0x000fe200003408ff */
[----:B------:R-:W-:Y:S01]  /*3250*/  F2FP.BF16.PACK_AB R42, RZ, R42 ;  /* 0x0000002aff2a723e */ /* 0x000fe200000010ff */
[----:B------:R-:W-:Y:S01]  /*3260*/  HFMA2.BF16_V2 R26, R77.H0_H0, R26.H0_H0, -RZ.H0_H0 ;  /* 0x2000001a4d1a7231 */ /* 0x000fe200003408ff */
[----:B------:R-:W-:Y:S01]  /*3270*/  SHF.R.U32.HI R36, RZ, 0x10, R117 ;  /* 0x00000010ff247819 */ /* 0x000fe20000011675 */
[----:B------:R-:W-:Y:S01]  /*3280*/  HFMA2.BF16_V2 R45, R160.H0_H0, R45.H0_H0, -RZ.H0_H0 ;  /* 0x2000002da02d7231 */ /* 0x000fe200003408ff */
[----:B------:R-:W-:Y:S01]  /*3290*/  SHF.L.U32 R67, R21, 0x10, RZ ;  /* 0x0000001015437819 */ /* 0x000fe200000006ff */
[----:B------:R-:W-:Y:S01]  /*32a0*/  HFMA2.BF16_V2 R20, R20.H0_H0, 1, 1, R106.H0_H0 ;  /* 0x3f803f8014147831 */ /* 0x000fe2000024086a */
[----:B------:R-:W-:Y:S01]  /*32b0*/  LOP3.LUT R17, R17, 0xffff0000, R12, 0xf8, !PT ;  /* 0xffff000011117812 */ /* 0x000fe200078ef80c */
[----:B------:R-:W-:Y:S01]  /*32c0*/  HFMA2.BF16_V2 R55, R55.H0_H0, 1, 1, R110.H0_H0 ;  /* 0x3f803f8037377831 */ /* 0x000fe2000024086e */
[----:B------:R-:W-:Y:S01]  /*32d0*/  F2FP.BF16.PACK_AB R38, RZ, R38 ;  /* 0x00000026ff26723e */ /* 0x000fe200000010ff */
[----:B------:R-:W-:Y:S01]  /*32e0*/  HFMA2.BF16_V2 R32, R32.H0_H0, 1, 1, R112.H0_H0 ;  /* 0x3f803f8020207831 */ /* 0x000fe20000240870 */
[----:B------:R-:W-:Y:S01]  /*32f0*/  SHF.R.U64 R44, R118, 0x10, R119 ;  /* 0x00000010762c7819 */ /* 0x000fe20000001277 */
[----:B------:R-:W-:Y:S01]  /*3300*/  HFMA2.BF16_V2 R34, R34.H0_H0, 1, 1, R113.H0_H0 ;  /* 0x3f803f8022227831 */ /* 0x000fe20000240871 */
[----:B------:R-:W-:Y:S01]  /*3310*/  LOP3.LUT R21, R18, 0xffff0000, R137, 0xf8, !PT ;  /* 0xffff000012157812 */ /* 0x000fe200078ef889 */
[----:B------:R-:W-:Y:S01]  /*3320*/  HFMA2.BF16_V2 R40, R84.H0_H0, R40.H0_H0, -RZ.H0_H0 ;  /* 0x2000002854287231 */ /* 0x000fe200003408ff */
[----:B------:R-:W-:Y:S01]  /*3330*/  LOP3.LUT R12, R25, 0xffff, R24, 0xf8, !PT ;  /* 0x0000ffff190c7812 */ /* 0x000fe200078ef818 */
[----:B------:R-:W-:Y:S01]  /*3340*/  HFMA2.BF16_V2 R42, R85.H0_H0, R42.H0_H0, -RZ.H0_H0 ;  /* 0x2000002a552a7231 */ /* 0x000fe200003408ff */
[----:B------:R-:W-:Y:S01]  /*3350*/  F2FP.BF16.PACK_AB R46, RZ, R46 ;  /* 0x0000002eff2e723e */ /* 0x000fe200000010ff */
[----:B------:R-:W-:Y:S01]  /*3360*/  HFMA2.BF16_V2 R43, R43.H0_H0, 1, 1, R36.H0_H0 ;  /* 0x3f803f802b2b7831 */ /* 0x000fe20000240824 */
[----:B------:R-:W-:Y:S01]  /*3370*/  F2FP.BF16.PACK_AB R53, RZ, R53 ;  /* 0x00000035ff35723e */ /* 0x000fe200000010ff */
[----:B------:R-:W-:Y:S01]  /*3380*/  HFMA2.BF16_V2 R26, R26.H0_H0, 1, 1, R109.H0_H0 ;  /* 0x3f803f801a1a7831 */ /* 0x000fe2000024086d */
[----:B------:R-:W-:Y:S01]  /*3390*/  SHF.R.U64 R158, R90, 0x10, R91 ;  /* 0x000000105a9e7819 */ /* 0x000fe2000000125b */
[----:B------:R-:W-:Y:S01]  /*33a0*/  FMUL.FTZ R56, R141, R56 ;  /* 0x000000388d387220 */ /* 0x000fe20000410000 */
[----:B------:R-:W-:Y:S01]  /*33b0*/  LOP3.LUT R25, R30, 0xffff, RZ, 0xc0, !PT ;  /* 0x0000ffff1e197812 */ /* 0x000fe200078ec0ff */
[----:B------:R-:W-:Y:S01]  /*33c0*/  HFMA2.BF16_V2 R38, R83.H0_H0, R38.H0_H0, -RZ.H0_H0 ;  /* 0x2000002653267231 */ /* 0x000fe200003408ff */
[C---:B------:R-:W-:Y:S01]  /*33d0*/  SHF.L.U64.HI R18, R29.reuse, 0x10, RZ ;  /* 0x000000101d127819 */ /* 0x040fe200000102ff */
[----:B------:R-:W-:Y:S01]  /*33e0*/  HFMA2.BF16_V2 R45, R45.H0_H0, 1, 1, R44.H0_H0 ;  /* 0x3f803f802d2d7831 */ /* 0x000fe2000024082c */
[----:B------:R-:W-:Y:S01]  /*33f0*/  SHF.L.U32 R16, R29, 0x10, RZ ;  /* 0x000000101d107819 */ /* 0x000fe200000006ff */
[----:B------:R-:W-:Y:S01]  /*3400*/  FMUL.FTZ R62, R141, R62 ;  /* 0x0000003e8d3e7220 */ /* 0x000fe20000410000 */
[----:B------:R-:W-:Y:S01]  /*3410*/  SHF.L.U32 R33, R22, 0x10, RZ ;  /* 0x0000001016217819 */ /* 0x000fe200000006ff */
[----:B------:R-:W-:Y:S01]  /*3420*/  HFMA2.BF16_V2 R53, R158.H0_H0, R53.H0_H0, -RZ.H0_H0 ;  /* 0x200000359e357231 */ /* 0x000fe200003408ff */
[----:B------:R-:W-:Y:S01]  /*3430*/  LOP3.LUT R37, R37, 0xffff, RZ, 0xc0, !PT ;  /* 0x0000ffff25257812 */ /* 0x000fe200078ec0ff */
[----:B------:R-:W-:Y:S01]  /*3440*/  HFMA2.BF16_V2 R46, R87.H0_H0, R46.H0_H0, -RZ.H0_H0 ;  /* 0x2000002e572e7231 */ /* 0x000fe200003408ff */
[----:B------:R-:W-:Y:S01]  /*3450*/  F2FP.BF16.PACK_AB R48, RZ, R48 ;  /* 0x00000030ff30723e */ /* 0x000fe200000010ff */
[----:B------:R-:W-:Y:S01]  /*3460*/  HFMA2.BF16_V2 R40, R40.H0_H0, 1, 1, R116.H0_H0 ;  /* 0x3f803f8028287831 */ /* 0x000fe20000240874 */
[----:B------:R-:W-:Y:S01]  /*3470*/  LOP3.LUT R41, R41, 0xffff, RZ, 0xc0, !PT ;  /* 0x0000ffff29297812 */ /* 0x000fe200078ec0ff */
[----:B------:R-:W-:Y:S01]  /*3480*/  HFMA2.BF16_V2 R42, R42.H0_H0, 1, 1, R117.H0_H0 ;  /* 0x3f803f802a2a7831 */ /* 0x000fe20000240875 */
[----:B------:R-:W-:Y:S01]  /*3490*/  F2FP.BF16.PACK_AB R54, RZ, R54 ;  /* 0x00000036ff36723e */ /* 0x000fe200000010ff */
[----:B------:R-:W-:Y:S01]  /*34a0*/  HFMA2.BF16_V2 R48, R88.H0_H0, R48.H0_H0, -RZ.H0_H0 ;  /* 0x2000003058307231 */ /* 0x000fe200003408ff */
[----:B------:R-:W-:Y:S01]  /*34b0*/  SHF.R.U64 R36, R122, 0x10, R123 ;  /* 0x000000107a247819 */ /* 0x000fe2000000127b */
[----:B------:R-:W-:Y:S01]  /*34c0*/  HFMA2.BF16_V2 R38, R38.H0_H0, 1, 1, R115.H0_H0 ;  /* 0x3f803f8026267831 */ /* 0x000fe20000240873 */
[----:B------:R-:W-:Y:S01]  /*34d0*/  LOP3.LUT R9, R9, 0xffff0000, R14, 0xf8, !PT ;  /* 0xffff000009097812 */ /* 0x000fe200078ef80e */
[----:B------:R-:W-:Y:S01]  /*34e0*/  HFMA2.BF16_V2 R54, R91.H0_H0, R54.H0_H0, -RZ.H0_H0 ;  /* 0x200000365b367231 */ /* 0x000fe200003408ff */
[----:B------:R-:W-:Y:S01]  /*34f0*/  LOP3.LUT R25, R25, 0xffff0000, R18, 0xf8, !PT ;  /* 0xffff000019197812 */ /* 0x000fe200078ef812 */
[----:B------:R-:W-:Y:S01]  /*3500*/  HFMA2.BF16_V2 R53, R53.H0_H0, 1, 1, R36.H0_H0 ;  /* 0x3f803f8035357831 */ /* 0x000fe20000240824 */
[----:B------:R-:W-:Y:S01]  /*3510*/  LOP3.LUT R14, R67, 0xffff, R20, 0xf8, !PT ;  /* 0x0000ffff430e7812 */ /* 0x000fe200078ef814 */
[----:B------:R-:W-:Y:S01]  /*3520*/  HFMA2.BF16_V2 R46, R46.H0_H0, 1, 1, R119.H0_H0 ;  /* 0x3f803f802e2e7831 */ /* 0x000fe20000240877 */
[----:B------:R-:W-:Y:S01]  /*3530*/  LOP3.LUT R16, R16, 0xffff, R55, 0xf8, !PT ;  /* 0x0000ffff10107812 */ /* 0x000fe200078ef837 */
[----:B------:R-:W-:Y:S01]  /*3540*/  FMUL.FTZ R66, R141, R66 ;  /* 0x000000428d427220 */ /* 0x000fe20000410000 */
[----:B------:R-:W-:Y:S01]  /*3550*/  LOP3.LUT R18, R33, 0xffff, R32, 0xf8, !PT ;  /* 0x0000ffff21127812 */ /* 0x000fe200078ef820 */
[----:B------:R-:W-:Y:S01]  /*3560*/  HFMA2.BF16_V2 R48, R48.H0_H0, 1, 1, R120.H0_H0 ;  /* 0x3f803f8030307831 */ /* 0x000fe20000240878 */
[----:B------:R-:W-:Y:S01]  /*3570*/  LOP3.LUT R33, R34, 0xffff, RZ, 0xc0, !PT ;  /* 0x0000ffff22217812 */ /* 0x000fe200078ec0ff */
[----:B------:R-:W-:Y:S01]  /*3580*/  HFMA2.BF16_V2 R54, R54.H0_H0, 1, 1, R123.H0_H0 ;  /* 0x3f803f8036367831 */ /* 0x000fe2000024087b */
[----:B------:R-:W-:Y:S01]  /*3590*/  SHF.L.U64.HI R22, R22, 0x10, RZ ;  /* 0x0000001016167819 */ /* 0x000fe200000102ff */
[----:B------:R-:W-:Y:S01]  /*35a0*/  FMUL.FTZ R50, R141, R50 ;  /* 0x000000328d327220 */ /* 0x000fe20000410000 */
[----:B------:R-:W-:Y:S01]  /*35b0*/  SHF.L.U32 R20, R37, 0x10, RZ ;  /* 0x0000001025147819 */ /* 0x000fe200000006ff */
[----:B------:R-:W-:Y:S01]  /*35c0*/  FMUL.FTZ R58, R141, R58 ;  /* 0x0000003a8d3a7220 */ /* 0x000fe20000410000 */
[----:B------:R-:W-:Y:S01]  /*35d0*/  SHF.L.U64.HI R55, R37, 0x10, RZ ;  /* 0x0000001025377819 */ /* 0x000fe200000102ff */
[----:B------:R-:W-:Y:S01]  /*35e0*/  FMUL.FTZ R47, R141, R47 ;  /* 0x0000002f8d2f7220 */ /* 0x000fe20000410000 */
[----:B------:R-:W-:Y:S01]  /*35f0*/  SHF.L.U32 R37, R41, 0x10, RZ ;  /* 0x0000001029257819 */ /* 0x000fe200000006ff */
[C---:B------:R-:W-:Y:S01]  /*3600*/  FMUL.FTZ R51, R141.reuse, R51 ;  /* 0x000000338d337220 */ /* 0x040fe20000410000 */
[----:B------:R-:W-:Y:S01]  /*3610*/  LOP3.LUT R26, R26, 0xffff, RZ, 0xc0, !PT ;  /* 0x0000ffff1a1a7812 */ /* 0x000fe200078ec0ff */
[----:B------:R-:W-:Y:S01]  /*3620*/  FMUL.FTZ R64, R141, R64 ;  /* 0x000000408d407220 */ /* 0x000fe20000410000 */
[----:B------:R-:W-:Y:S01]  /*3630*/  SHF.L.U64.HI R65, R65, 0x10, RZ ;  /* 0x0000001041417819 */ /* 0x000fe200000102ff */
[C---:B------:R-:W-:Y:S01]  /*3640*/  FMUL.FTZ R139, R141.reuse, R139 ;  /* 0x0000008b8d8b7220 */ /* 0x040fe20000410000 */
[----:B------:R-:W-:Y:S01]  /*3650*/  F2FP.BF16.PACK_AB R56, RZ, R56 ;  /* 0x00000038ff38723e */ /* 0x000fe200000010ff */
[----:B------:R-:W-:Y:S01]  /*3660*/  FMUL.FTZ R60, R141, R60 ;  /* 0x0000003c8d3c7220 */ /* 0x000fe20000410000 */
[----:B------:R-:W-:Y:S01]  /*3670*/  LOP3.LUT R45, R45, 0xffff, RZ, 0xc0, !PT ;  /* 0x0000ffff2d2d7812 */ /* 0x000fe200078ec0ff */
[----:B------:R-:W-:Y:S01]  /*3680*/  HFMA2.BF16_V2 R57, R57.H0_H0, 1, 1, R114.H0_H0 ;  /* 0x3f803f8039397831 */ /* 0x000fe20000240872 */
[----:B------:R-:W-:Y:S01]  /*3690*/  LOP3.LUT R49, R49, 0xffff, RZ, 0xc0, !PT ;  /* 0x0000ffff31317812 */ /* 0x000fe200078ec0ff */
[----:B------:R-:W-:Y:S01]  /*36a0*/  HFMA2.BF16_V2 R56, R92.H0_H0, R56.H0_H0, -RZ.H0_H0 ;  /* 0x200000385c387231 */ /* 0x000fe200003408ff */
[----:B------:R-:W-:Y:S01]  /*36b0*/  F2FP.BF16.PACK_AB R62, RZ, R62 ;  /* 0x0000003eff3e723e */ /* 0x000fe200000010ff */
[----:B------:R-:W-:Y:S01]  /*36c0*/  HFMA2.BF16_V2 R59, R59.H0_H0, 1, 1, R118.H0_H0 ;  /* 0x3f803f803b3b7831 */ /* 0x000fe20000240876 */
[----:B------:R-:W-:Y:S01]  /*36d0*/  LOP3.LUT R33, R33, 0xffff0000, R22, 0xf8, !PT ;  /* 0xffff000021217812 */ /* 0x000fe200078ef816 */
[----:B------:R-:W-:Y:S01]  /*36e0*/  HFMA2.BF16_V2 R56, R56.H0_H0, 1, 1, R124.H0_H0 ;  /* 0x3f803f8038387831 */ /* 0x000fe2000024087c */
[----:B------:R-:W-:Y:S01]  /*36f0*/  LOP3.LUT R22, R37, 0xffff, R40, 0xf8, !PT ;  /* 0x0000ffff25167812 */ /* 0x000fe200078ef828 */
[----:B------:R-:W-:Y:S01]  /*3700*/  HFMA2.BF16_V2 R62, R95.H0_H0, R62.H0_H0, -RZ.H0_H0 ;  /* 0x2000003e5f3e7231 */ /* 0x000fe200003408ff */
[----:B------:R-:W-:Y:S01]  /*3710*/  LOP3.LUT R29, R26, 0xffff0000, R65, 0xf8, !PT ;  /* 0xffff00001a1d7812 */ /* 0x000fe200078ef841 */
[----:B------:R-:W-:Y:S01]  /*3720*/  HFMA2.BF16_V2 R61, R61.H0_H0, 1, 1, R122.H0_H0 ;  /* 0x3f803f803d3d7831 */ /* 0x000fe2000024087a */
[----:B------:R-:W-:Y:S01]  /*3730*/  LOP3.LUT R37, R42, 0xffff, RZ, 0xc0, !PT ;  /* 0x0000ffff2a257812 */ /* 0x000fe200078ec0ff */
[----:B------:R-:W-:Y:S01]  /*3740*/  HFMA2.BF16_V2 R62, R62.H0_H0, 1, 1, R127.H0_H0 ;  /* 0x3f803f803e3e7831 */ /* 0x000fe2000024087f */
[----:B------:R-:W-:-:S02]  /*3750*/  SHF.L.U64.HI R24, R41, 0x10, RZ ;  /* 0x0000001029187819 */ /* 0x000fc400000102ff */
[----:B------:R-:W-:Y:S02]  /*3760*/  LOP3.LUT R36, R38, 0xffff, RZ, 0xc0, !PT ;  /* 0x0000ffff26247812 */ /* 0x000fe400078ec0ff */
[----:B------:R-:W-:Y:S02]  /*3770*/  SHF.L.U32 R26, R45, 0x10, RZ ;  /* 0x000000102d1a7819 */ /* 0x000fe400000006ff */
[----:B------:R-:W-:Y:S02]  /*3780*/  SHF.L.U32 R41, R49, 0x10, RZ ;  /* 0x0000001031297819 */ /* 0x000fe400000006ff */
[----:B------:R-:W-:Y:S02]  /*3790*/  LOP3.LUT R38, R46, 0xffff, RZ, 0xc0, !PT ;  /* 0x0000ffff2e267812 */ /* 0x000fe400078ec0ff */
[----:B------:R-:W-:Y:S02]  /*37a0*/  SHF.L.U64.HI R45, R45, 0x10, RZ ;  /* 0x000000102d2d7819 */ /* 0x000fe400000102ff */
[----:B------:R-:W-:-:S02]  /*37b0*/  LOP3.LUT R53, R53, 0xffff, RZ, 0xc0, !PT ;  /* 0x0000ffff35357812 */ /* 0x000fc400078ec0ff */
[----:B------:R-:W-:Y:S02]  /*37c0*/  F2FP.BF16.PACK_AB R66, RZ, R66 ;  /* 0x00000042ff42723e */ /* 0x000fe400000010ff */
[----:B------:R-:W-:Y:S02]  /*37d0*/  LOP3.LUT R144, R144, 0xffff, RZ, 0xc0, !PT ;  /* 0x0000ffff90907812 */ /* 0x000fe400078ec0ff */
[----:B------:R-:W-:Y:S01]  /*37e0*/  LOP3.LUT R37, R37, 0xffff0000, R24, 0xf8, !PT ;  /* 0xffff000025257812 */ /* 0x000fe200078ef818 */
[----:B------:R-:W-:Y:S01]  /*37f0*/  HFMA2.BF16_V2 R66, R97.H0_H0, R66.H0_H0, -RZ.H0_H0 ;  /* 0x2000004261427231 */ /* 0x000fe200003408ff */
[----:B------:R-:W-:Y:S02]  /*3800*/  LOP3.LUT R24, R41, 0xffff, R48, 0xf8, !PT ;  /* 0x0000ffff29187812 */ /* 0x000fe400078ef830 */
[----:B------:R-:W-:Y:S01]  /*3810*/  LOP3.LUT R38, R38, 0xffff0000, R45, 0xf8, !PT ;  /* 0xffff000026267812 */ /* 0x000fe200078ef82d */
[----:B------:R-:W-:Y:S01]  /*3820*/  HFMA2.BF16_V2 R66, R66.H0_H0, 1, 1, R129.H0_H0 ;  /* 0x3f803f8042427831 */ /* 0x000fe20000240881 */
[----:B------:R-:W-:-:S02]  /*3830*/  LOP3.LUT R41, R54, 0xffff, RZ, 0xc0, !PT ;  /* 0x0000ffff36297812 */ /* 0x000fc400078ec0ff */
[----:B------:R-:W-:Y:S02]  /*3840*/  SHF.L.U64.HI R30, R53, 0x10, RZ ;  /* 0x00000010351e7819 */ /* 0x000fe400000102ff */
[----:B------:R-:W-:Y:S02]  /*3850*/  SHF.L.U32 R45, R144, 0x10, RZ ;  /* 0x00000010902d7819 */ /* 0x000fe400000006ff */
[----:B------:R-:W-:Y:S02]  /*3860*/  LOP3.LUT R148, R148, 0xffff, RZ, 0xc0, !PT ;  /* 0x0000ffff94947812 */ /* 0x000fe400078ec0ff */
[----:B------:R-:W-:Y:S02]  /*3870*/  LOP3.LUT R41, R41, 0xffff0000, R30, 0xf8, !PT ;  /* 0xffff000029297812 */ /* 0x000fe400078ef81e */
[----:B------:R-:W-:Y:S02]  /*3880*/  LOP3.LUT R30, R45, 0xffff, R56, 0xf8, !PT ;  /* 0x0000ffff2d1e7812 */ /* 0x000fe400078ef838 */
[----:B------:R-:W-:-:S02]  /*3890*/  LOP3.LUT R44, R62, 0xffff, RZ, 0xc0, !PT ;  /* 0x0000ffff3e2c7812 */ /* 0x000fc400078ec0ff */
[----:B------:R-:W-:Y:S02]  /*38a0*/  SHF.L.U64.HI R45, R148, 0x10, RZ ;  /* 0x00000010942d7819 */ /* 0x000fe400000102ff */
[----:B------:R-:W-:Y:S02]  /*38b0*/  F2FP.BF16.PACK_AB R50, RZ, R50 ;  /* 0x00000032ff32723e */ /* 0x000fe400000010ff */
[----:B------:R-:W-:Y:S02]  /*38c0*/  LOP3.LUT R152, R152, 0xffff, RZ, 0xc0, !PT ;  /* 0x0000ffff98987812 */ /* 0x000fe400078ec0ff */
[----:B------:R-:W-:Y:S01]  /*38d0*/  LOP3.LUT R44, R44, 0xffff0000, R45, 0xf8, !PT ;  /* 0xffff00002c2c7812 */ /* 0x000fe200078ef82d */
[----:B------:R-:W-:Y:S01]  /*38e0*/  HFMA2.BF16_V2 R50, R89.H0_H0, R50.H0_H0, -RZ.H0_H0 ;  /* 0x2000003259327231 */ /* 0x000fe200003408ff */
[----:B------:R-:W-:Y:S02]  /*38f0*/  LOP3.LUT R45, R66, 0xffff, RZ, 0xc0, !PT ;  /* 0x0000ffff422d7812 */ /* 0x000fe400078ec0ff */
[----:B------:R-:W-:Y:S01]  /*3900*/  SHF.L.U64.HI R46, R152, 0x10, RZ ;  /* 0x00000010982e7819 */ /* 0x000fe200000102ff */
[----:B------:R-:W-:Y:S01]  /*3910*/  HFMA2.BF16_V2 R50, R50.H0_H0, 1, 1, R121.H0_H0 ;  /* 0x3f803f8032327831 */ /* 0x000fe20000240879 */
[----:B------:R-:W-:-:S02]  /*3920*/  F2FP.BF16.PACK_AB R58, RZ, R58 ;  /* 0x0000003aff3a723e */ /* 0x000fc400000010ff */
[----:B------:R-:W-:Y:S02]  /*3930*/  LOP3.LUT R45, R45, 0xffff0000, R46, 0xf8, !PT ;  /* 0xffff00002d2d7812 */ /* 0x000fe400078ef82e */
[----:B------:R-:W-:Y:S01]  /*3940*/  LOP3.LUT R46, R11, 0xffff, RZ, 0xc0, !PT ;  /* 0x0000ffff0b2e7812 */ /* 0x000fe200078ec0ff */
[----:B------:R-:W-:Y:S01]  /*3950*/  HFMA2.BF16_V2 R58, R93.H0_H0, R58.H0_H0, -RZ.H0_H0 ;  /* 0x2000003a5d3a7231 */ /* 0x000fe200003408ff */
[----:B------:R-:W-:Y:S02]  /*3960*/  F2FP.BF16.PACK_AB R47, RZ, R47 ;  /* 0x0000002fff2f723e */ /* 0x000fe400000010ff */
[----:B------:R-:W-:Y:S01]  /*3970*/  SHF.R.U32.HI R162, RZ, 0x10, R87 ;  /* 0x00000010ffa27819 */ /* 0x000fe20000011657 */
[----:B------:R-:W-:Y:S01]  /*3980*/  HFMA2.BF16_V2 R58, R58.H0_H0, 1, 1, R125.H0_H0 ;  /* 0x3f803f803a3a7831 */ /* 0x000fe2000024087d */
[----:B------:R-:W-:Y:S02]  /*3990*/  LOP3.LUT R48, R7, 0xffff, RZ, 0xc0, !PT ;  /* 0x0000ffff07307812 */ /* 0x000fe400078ec0ff */
[----:B------:R-:W-:Y:S01]  /*39a0*/  F2FP.BF16.PACK_AB R51, RZ, R51 ;  /* 0x00000033ff33723e */ /* 0x000fe200000010ff */
[----:B------:R-:W-:Y:S01]  /*39b0*/  HFMA2.BF16_V2 R47, R162.H0_H0, R47.H0_H0, -RZ.H0_H0 ;  /* 0x2000002fa22f7231 */ /* 0x000fe200003408ff */
[----:B------:R-:W-:-:S02]  /*39c0*/  SHF.R.U32.HI R156, RZ, 0x10, R89 ;  /* 0x00000010ff9c7819 */ /* 0x000fc40000011659 */
[----:B------:R-:W-:Y:S02]  /*39d0*/  PRMT R7, R13, 0x5410, R46 ;  /* 0x000054100d077816 */ /* 0x000fe4000000002e */
[----:B------:R-:W-:Y:S01]  /*39e0*/  F2FP.BF16.PACK_AB R64, RZ, R64 ;  /* 0x00000040ff40723e */ /* 0x000fe200000010ff */
[----:B------:R-:W-:Y:S01]  /*39f0*/  HFMA2.BF16_V2 R51, R156.H0_H0, R51.H0_H0, -RZ.H0_H0 ;  /* 0x200000339c337231 */ /* 0x000fe200003408ff */
[----:B------:R-:W-:Y:S02]  /*3a00*/  LOP3.LUT R40, R50, 0xffff, RZ, 0xc0, !PT ;  /* 0x0000ffff32287812 */ /* 0x000fe400078ec0ff */
[----:B------:R-:W-:Y:S01]  /*3a10*/  SHF.L.U64.HI R49, R49, 0x10, RZ ;  /* 0x0000001031317819 */ /* 0x000fe200000102ff */
[----:B------:R-:W-:Y:S01]  /*3a20*/  HFMA2.BF16_V2 R64, R96.H0_H0, R64.H0_H0, -RZ.H0_H0 ;  /* 0x2000004060407231 */ /* 0x000fe200003408ff */
[----:B------:R-:W-:Y:S02]  /*3a30*/  LOP3.LUT R46, R23, 0xffff, RZ, 0xc0, !PT ;  /* 0x0000ffff172e7812 */ /* 0x000fe400078ec0ff */
[----:B------:R-:W-:Y:S01]  /*3a40*/  SHF.R.U32.HI R52, RZ, 0x10, R119 ;  /* 0x00000010ff347819 */ /* 0x000fe20000011677 */
[----:B------:R-:W-:Y:S01]  /*3a50*/  HFMA2.BF16_V2 R64, R64.H0_H0, 1, 1, R128.H0_H0 ;  /* 0x3f803f8040407831 */ /* 0x000fe20000240880 */
[----:B------:R-:W-:-:S02]  /*3a60*/  SHF.R.U32.HI R28, RZ, 0x10, R121 ;  /* 0x00000010ff1c7819 */ /* 0x000fc40000011679 */
[----:B------:R-:W-:Y:S01]  /*3a70*/  LOP3.LUT R50, R15, 0xffff, RZ, 0xc0, !PT ;  /* 0x0000ffff0f327812 */ /* 0x000fe200078ec0ff */
[----:B------:R-:W-:Y:S01]  /*3a80*/  HFMA2.BF16_V2 R47, R47.H0_H0, 1, 1, R52.H0_H0 ;  /* 0x3f803f802f2f7831 */ /* 0x000fe20000240834 */
[----:B------:R-:W-:Y:S01]  /*3a90*/  LOP3.LUT R40, R40, 0xffff0000, R49, 0xf8, !PT ;  /* 0xffff000028287812 */ /* 0x000fe200078ef831 */
[----:B------:R-:W-:Y:S01]  /*3aa0*/  HFMA2.BF16_V2 R51, R51.H0_H0, 1, 1, R28.H0_H0 ;  /* 0x3f803f8033337831 */ /* 0x000fe2000024081c */
[----:B------:R-:W-:Y:S02]  /*3ab0*/  PRMT R15, R17, 0x5410, R46 ;  /* 0x00005410110f7816 */ /* 0x000fe4000000002e */
[----:B------:R-:W-:Y:S02]  /*3ac0*/  LOP3.LUT R42, R58, 0xffff, RZ, 0xc0, !PT ;  /* 0x0000ffff3a2a7812 */ /* 0x000fe400078ec0ff */
[----:B------:R-:W-:Y:S02]  /*3ad0*/  SHF.L.U64.HI R49, R144, 0x10, RZ ;  /* 0x0000001090317819 */ /* 0x000fe400000102ff */
[----:B------:R-:W-:-:S02]  /*3ae0*/  LOP3.LUT R46, R27, 0xffff, RZ, 0xc0, !PT ;  /* 0x0000ffff1b2e7812 */ /* 0x000fc400078ec0ff */
[----:B------:R-:W-:Y:S02]  /*3af0*/  PRMT R5, R5, 0x5410, R48 ;  /* 0x0000541005057816 */ /* 0x000fe40000000030 */
[----:B------:R-:W-:Y:S02]  /*3b00*/  LOP3.LUT R48, R19, 0xffff, RZ, 0xc0, !PT ;  /* 0x0000ffff13307812 */ /* 0x000fe400078ec0ff */
[----:B------:R-:W-:Y:S02]  /*3b10*/  LOP3.LUT R42, R42, 0xffff0000, R49, 0xf8, !PT ;  /* 0xffff00002a2a7812 */ /* 0x000fe400078ef831 */
[----:B------:R-:W-:Y:S02]  /*3b20*/  PRMT R13, R29, 0x5410, R46 ;  /* 0x000054101d0d7816 */ /* 0x000fe4000000002e */
[----:B------:R-:W-:Y:S02]  /*3b30*/  F2FP.BF16.PACK_AB R139, RZ, R139 ;  /* 0x0000008bff8b723e */ /* 0x000fe400000010ff */
[----:B------:R-:W-:-:S02]  /*3b40*/  SHF.R.U32.HI R141, RZ, 0x10, R129 ;  /* 0x00000010ff8d7819 */ /* 0x000fc40000011681 */
[----:B------:R-:W-:Y:S01]  /*3b50*/  LOP3.LUT R36, R36, 0xffff0000, R55, 0xf8, !PT ;  /* 0xffff000024247812 */ /* 0x000fe200078ef837 */
[----:B------:R-:W-:Y:S01]  /*3b60*/  HFMA2.BF16_V2 R139, R72.H0_H0, R139.H0_H0, -RZ.H0_H0 ;  /* 0x2000008b488b7231 */ /* 0x000fe200003408ff */
[----:B------:R-:W-:Y:S01]  /*3b70*/  SHF.L.U32 R49, R152, 0x10, RZ ;  /* 0x0000001098317819 */ /* 0x000fe200000006ff */
[----:B------:R-:W-:Y:S01]  /*3b80*/  HFMA2.BF16_V2 R154, R154.H0_H0, 1, 1, R141.H0_H0 ;  /* 0x3f803f809a9a7831 */ /* 0x000fe2000024088d */
[----:B------:R-:W-:Y:S01]  /*3b90*/  LOP3.LUT R46, R35, 0xffff, RZ, 0xc0, !PT ;  /* 0x0000ffff232e7812 */ /* 0x000fe200078ec0ff */
[----:B------:R-:W-:Y:S01]  /*3ba0*/  HFMA2.BF16_V2 R139, R139.H0_H0, 1, 1, R104.H0_H0 ;  /* 0x3f803f808b8b7831 */ /* 0x000fe20000240868 */
[----:B------:R-:W-:Y:S02]  /*3bb0*/  LOP3.LUT R39, R39, 0xffff, RZ, 0xc0, !PT ;  /* 0x0000ffff27277812 */ /* 0x000fe400078ec0ff */
[----:B------:R-:W-:Y:S02]  /*3bc0*/  PRMT R11, R21, 0x5410, R48 ;  /* 0x00005410150b7816 */ /* 0x000fe40000000030 */
[----:B------:R-:W-:-:S02]  /*3bd0*/  LOP3.LUT R48, R31, 0xffff, RZ, 0xc0, !PT ;  /* 0x0000ffff1f307812 */ /* 0x000fc400078ec0ff */
[----:B------:R-:W-:Y:S02]  /*3be0*/  LOP3.LUT R47, R47, 0xffff, RZ, 0xc0, !PT ;  /* 0x0000ffff2f2f7812 */ /* 0x000fe400078ec0ff */
[----:B------:R-:W-:Y:S02]  /*3bf0*/  LOP3.LUT R51, R51, 0xffff, RZ, 0xc0, !PT ;  /* 0x0000ffff33337812 */ /* 0x000fe400078ec0ff */
[----:B------:R-:W-:Y:S02]  /*3c00*/  LOP3.LUT R34, R49, 0xffff, R64, 0xf8, !PT ;  /* 0x0000ffff31227812 */ /* 0x000fe400078ef840 */
[----:B------:R-:W-:Y:S02]  /*3c10*/  PRMT R19, R33, 0x5410, R46 ;  /* 0x0000541021137816 */ /* 0x000fe4000000002e */
[----:B------:R-:W-:Y:S02]  /*3c20*/  PRMT R21, R36, 0x5410, R39 ;  /* 0x0000541024157816 */ /* 0x000fe40000000027 */
[----:B------:R-:W-:-:S02]  /*3c30*/  LOP3.LUT R31, R146, 0xffff, RZ, 0xc0, !PT ;  /* 0x0000ffff921f7812 */ /* 0x000fc400078ec0ff */
[----:B------:R-:W-:Y:S02]  /*3c40*/  LOP3.LUT R36, R43, 0xffff, RZ, 0xc0, !PT ;  /* 0x0000ffff2b247812 */ /* 0x000fe400078ec0ff */
[----:B------:R-:W-:Y:S02]  /*3c50*/  MOV R49, 0x8 ;  /* 0x0000000800317802 */ /* 0x000fe40000000f00 */
[----:B------:R-:W-:Y:S02]  /*3c60*/  LOP3.LUT R33, R150, 0xffff, RZ, 0xc0, !PT ;  /* 0x0000ffff96217812 */ /* 0x000fe400078ec0ff */
[----:B------:R-:W-:Y:S02]  /*3c70*/  PRMT R17, R25, 0x5410, R48 ;  /* 0x0000541019117816 */ /* 0x000fe40000000030 */
[----:B------:R-:W-:Y:S02]  /*3c80*/  PRMT R27, R38, 0x5410, R47 ;  /* 0x00005410261b7816 */ /* 0x000fe4000000002f */
[----:B------:R-:W-:-:S02]  /*3c90*/  PRMT R25, R40, 0x5410, R51 ;  /* 0x0000541028197816 */ /* 0x000fc40000000033 */
[----:B------:R-:W-:Y:S02]  /*3ca0*/  IADD3 R38, R138, 0x400, RZ ;  /* 0x000004008a267810 */ /* 0x000fe40007ffe0ff */
[----:B------:R-:W-:Y:S02]  /*3cb0*/  LOP3.LUT R142, R142, 0xffff, RZ, 0xc0, !PT ;  /* 0x0000ffff8e8e7812 */ /* 0x000fe400078ec0ff */
[----:B------:R-:W-:Y:S01]  /*3cc0*/  PRMT R31, R42, 0x5410, R31 ;  /* 0x000054102a1f7816 */ /* 0x000fe2000000001f */
[-C--:B------:R-:W-:Y:S01]  /*3cd0*/  IMAD.WIDE.U32 R38, R38, R49.reuse, c[0x0][0x178] ;  /* 0x00005e0026267625 */ /* 0x080fe200078e0031 */
[C---:B------:R-:W-:Y:S02]  /*3ce0*/  IADD3 R40, R138.reuse, 0x800, RZ ;  /* 0x000008008a287810 */ /* 0x040fe40007ffe0ff */
[----:B------:R-:W-:Y:S01]  /*3cf0*/  PRMT R23, R37, 0x5410, R36 ;  /* 0x0000541025177816 */ /* 0x000fe20000000024 */
[----:B------:R-:W-:Y:S01]  /*3d00*/  IMAD.WIDE.U32 R36, R138, R49, c[0x0][0x178] ;  /* 0x00005e008a247625 */ /* 0x000fe200078e0031 */
[----:B------:R-:W-:-:S02]  /*3d10*/  PRMT R33, R44, 0x5410, R33 ;  /* 0x000054102c217816 */ /* 0x000fc40000000021 */
[----:B------:R-:W-:Y:S02]  /*3d20*/  IADD3 R42, R138, 0xc00, RZ ;  /* 0x00000c008a2a7810 */ /* 0x000fe40007ffe0ff */
[----:B------:R-:W-:Y:S01]  /*3d30*/  SHF.L.U32 R10, R140, 0x10, RZ ;  /* 0x000000108c0a7819 */ /* 0x000fe200000006ff */
[----:B------:R0:W-:Y:S01]  /*3d40*/  STG.E.64 [R36.64], R4 ;  /* 0x0000000424007986 */ /* 0x0001e2000c101b06 */
[----:B------:R-:W-:Y:S01]  /*3d50*/  LOP3.LUT R154, R154, 0xffff, RZ, 0xc0, !PT ;  /* 0x0000ffff9a9a7812 */ /* 0x000fe200078ec0ff */
[-C--:B------:R-:W-:Y:S01]  /*3d60*/  IMAD.WIDE.U32 R42, R42, R49.reuse, c[0x0][0x178] ;  /* 0x00005e002a2a7625 */ /* 0x080fe200078e0031 */
[C---:B------:R-:W-:Y:S01]  /*3d70*/  IADD3 R44, R138.reuse, 0x1000, RZ ;  /* 0x000010008a2c7810 */ /* 0x040fe20007ffe0ff */
[----:B------:R1:W-:Y:S01]  /*3d80*/  STG.E.64 [R38.64], R6 ;  /* 0x0000000626007986 */ /* 0x0003e2000c101b06 */
[----:B------:R-:W-:Y:S02]  /*3d90*/  IADD3 R47, R138, 0x1400, RZ ;  /* 0x000014008a2f7810 */ /* 0x000fe40007ffe0ff */
[----:B------:R-:W-:Y:S01]  /*3da0*/  PRMT R29, R41, 0x5410, R142 ;  /* 0x00005410291d7816 */ /* 0x000fe2000000008e */
[----:B------:R-:W-:Y:S01]  /*3db0*/  IMAD.WIDE.U32 R40, R40, R49, c[0x0][0x178] ;  /* 0x00005e0028287625 */ /* 0x000fe200078e0031 */
[----:B------:R-:W-:-:S02]  /*3dc0*/  PRMT R9, R9, 0x5410, R50 ;  /* 0x0000541009097816 */ /* 0x000fc40000000032 */
[----:B------:R-:W-:Y:S02]  /*3dd0*/  LOP3.LUT R10, R10, 0xffff, R139, 0xf8, !PT ;  /* 0x0000ffff0a0a7812 */ /* 0x000fe400078ef88b */
[----:B------:R-:W-:Y:S01]  /*3de0*/  PRMT R35, R45, 0x5410, R154 ;  /* 0x000054102d237816 */ /* 0x000fe2000000009a */
[-C--:B------:R-:W-:Y:S01]  /*3df0*/  IMAD.WIDE.U32 R44, R44, R49.reuse, c[0x0][0x178] ;  /* 0x00005e002c2c7625 */ /* 0x080fe200078e0031 */
[C---:B------:R-:W-:Y:S01]  /*3e00*/  IADD3 R46, R138.reuse, 0x1800, RZ ;  /* 0x000018008a2e7810 */ /* 0x040fe20007ffe0ff */
[----:B------:R2:W-:Y:S01]  /*3e10*/  STG.E.64 [R40.64], R8 ;  /* 0x0000000828007986 */ /* 0x0005e2000c101b06 */
[C---:B0-----:R-:W-:Y:S01]  /*3e20*/  IADD3 R37, R138.reuse, 0x1c00, RZ ;  /* 0x00001c008a257810 */ /* 0x041fe20007ffe0ff */
[-C--:B------:R-:W-:Y:S01]  /*3e30*/  IMAD.WIDE.U32 R4, R47, R49.reuse, c[0x0][0x178] ;  /* 0x00005e002f047625 */ /* 0x080fe200078e0031 */
[----:B------:R-:W-:Y:S01]  /*3e40*/  F2FP.BF16.PACK_AB R60, RZ, R60 ;  /* 0x0000003cff3c723e */ /* 0x000fe200000010ff */
[----:B------:R0:W-:Y:S01]  /*3e50*/  STG.E.64 [R42.64], R10 ;  /* 0x0000000a2a007986 */ /* 0x0001e2000c101b06 */
[----:B------:R-:W-:Y:S01]  /*3e60*/  IADD3 R36, R138, 0x2000, RZ ;  /* 0x000020008a247810 */ /* 0x000fe20007ffe0ff */
[----:B-1----:R-:W-:Y:S01]  /*3e70*/  IMAD.WIDE.U32 R6, R46, R49, c[0x0][0x178] ;  /* 0x00005e002e067625 */ /* 0x002fe200078e0031 */
[----:B------:R-:W-:Y:S01]  /*3e80*/  IADD3 R38, R138, 0x2400, RZ ;  /* 0x000024008a267810 */ /* 0x000fe20007ffe0ff */
[----:B------:R1:W-:Y:S01]  /*3e90*/  STG.E.64 [R44.64], R14 ;  /* 0x0000000e2c007986 */ /* 0x0003e2000c101b06 */
[----:B------:R-:W-:Y:S01]  /*3ea0*/  HFMA2.BF16_V2 R63, R94.H0_H0, R60.H0_H0, -RZ.H0_H0 ;  /* 0x2000003c5e3f7231 */ /* 0x000fe200003408ff */
[----:B------:R-:W-:-:S02]  /*3eb0*/  LOP3.LUT R20, R20, 0xffff, R57, 0xf8, !PT ;  /* 0x0000ffff14147812 */ /* 0x000fc400078ef839 */
[----:B------:R3:W-:Y:S01]  /*3ec0*/  STG.E.64 [R4.64], R12 ;  /* 0x0000000c04007986 */ /* 0x0007e2000c101b06 */
[----:B------:R-:W-:Y:S01]  /*3ed0*/  SHF.L.U32 R28, R53, 0x10, RZ ;  /* 0x00000010351c7819 */ /* 0x000fe200000006ff */
[-C--:B--2---:R-:W-:Y:S01]  /*3ee0*/  IMAD.WIDE.U32 R8, R37, R49.reuse, c[0x0][0x178] ;  /* 0x00005e0025087625 */ /* 0x084fe200078e0031 */
[----:B------:R-:W-:Y:S01]  /*3ef0*/  IADD3 R37, R138, 0x2800, RZ ;  /* 0x000028008a257810 */ /* 0x000fe20007ffe0ff */
[----:B------:R2:W-:Y:S01]  /*3f00*/  STG.E.64 [R6.64], R16 ;  /* 0x0000001006007986 */ /* 0x0005e2000c101b06 */
[----:B------:R-:W-:Y:S01]  /*3f10*/  HFMA2.BF16_V2 R63, R63.H0_H0, 1, 1, R126.H0_H0 ;  /* 0x3f803f803f3f7831 */ /* 0x000fe2000024087e */
[-C--:B0-----:R-:W-:Y:S01]  /*3f20*/  IMAD.WIDE.U32 R10, R36, R49.reuse, c[0x0][0x178] ;  /* 0x00005e00240a7625 */ /* 0x081fe200078e0031 */
[----:B------:R-:W-:Y:S01]  /*3f30*/  IADD3 R36, R138, 0x2c00, RZ ;  /* 0x00002c008a247810 */ /* 0x000fe20007ffe0ff */
[----:B------:R0:W-:Y:S01]  /*3f40*/  STG.E.64 [R8.64], R18 ;  /* 0x0000001208007986 */ /* 0x0001e2000c101b06 */
[----:B------:R-:W-:Y:S01]  /*3f50*/  LOP3.LUT R26, R26, 0xffff, R59, 0xf8, !PT ;  /* 0x0000ffff1a1a7812 */ /* 0x000fe200078ef83b */
[-C--:B-1----:R-:W-:Y:S01]  /*3f60*/  IMAD.WIDE.U32 R14, R38, R49.reuse, c[0x0][0x178] ;  /* 0x00005e00260e7625 */ /* 0x082fe200078e0031 */
[----:B------:R-:W-:Y:S01]  /*3f70*/  SHF.L.U32 R32, R148, 0x10, RZ ;  /* 0x0000001094207819 */ /* 0x000fe200000006ff */
[----:B------:R1:W-:Y:S01]  /*3f80*/  STG.E.64 [R10.64], R20 ;  /* 0x000000140a007986 */ /* 0x0003e2000c101b06 */
[----:B------:R-:W-:Y:S01]  /*3f90*/  LOP3.LUT R28, R28, 0xffff, R61, 0xf8, !PT ;  /* 0x0000ffff1c1c7812 */ /* 0x000fe200078ef83d */
[-C--:B---3--:R-:W-:Y:S01]  /*3fa0*/  IMAD.WIDE.U32 R4, R37, R49.reuse, c[0x0][0x178] ;  /* 0x00005e0025047625 */ /* 0x088fe200078e0031 */
[C---:B------:R-:W-:Y:S01]  /*3fb0*/  IADD3 R12, R138.reuse, 0x3000, RZ ;  /* 0x000030008a0c7810 */ /* 0x040fe20007ffe0ff */
[----:B------:R3:W-:Y:S01]  /*3fc0*/  STG.E.64 [R14.64], R22 ;  /* 0x000000160e007986 */ /* 0x0007e2000c101b06 */
[----:B------:R-:W-:Y:S01]  /*3fd0*/  IADD3 R13, R138, 0x3400, RZ ;  /* 0x000034008a0d7810 */ /* 0x000fe20007ffe0ff */
[-C--:B--2---:R-:W-:Y:S01]  /*3fe0*/  IMAD.WIDE.U32 R6, R36, R49.reuse, c[0x0][0x178] ;  /* 0x00005e0024067625 */ /* 0x084fe200078e0031 */
[----:B------:R-:W-:Y:S01]  /*3ff0*/  LOP3.LUT R32, R32, 0xffff, R63, 0xf8, !PT ;  /* 0x0000ffff20207812 */ /* 0x000fe200078ef83f */
[----:B------:R2:W-:Y:S02]  /*4000*/  STG.E.64 [R4.64], R26 ;  /* 0x0000001a04007986 */ /* 0x0005e4000c101b06 */
[-C--:B0-----:R-:W-:Y:S01]  /*4010*/  IMAD.WIDE.U32 R8, R12, R49.reuse, c[0x0][0x178] ;  /* 0x00005e000c087625 */ /* 0x081fe200078e0031 */
[C---:B------:R-:W-:Y:S01]  /*4020*/  IADD3 R12, R138.reuse, 0x3800, RZ ;  /* 0x000038008a0c7810 */ /* 0x040fe20007ffe0ff */
[----:B------:R2:W-:Y:S01]  /*4030*/  STG.E.64 [R6.64], R24 ;  /* 0x0000001806007986 */ /* 0x0005e2000c101b06 */
[----:B------:R-:W-:Y:S01]  /*4040*/  IADD3 R138, R138, 0x3c00, RZ ;  /* 0x00003c008a8a7810 */ /* 0x000fe20007ffe0ff */
[----:B-1----:R-:W-:-:S02]  /*4050*/  IMAD.WIDE.U32 R10, R13, R49, c[0x0][0x178] ;  /* 0x00005e000d0a7625 */ /* 0x002fc400078e0031 */
[----:B------:R2:W-:Y:S02]  /*4060*/  STG.E.64 [R8.64], R28 ;  /* 0x0000001c08007986 */ /* 0x0005e4000c101b06 */
[-C--:B------:R-:W-:Y:S02]  /*4070*/  IMAD.WIDE.U32 R12, R12, R49.reuse, c[0x0][0x178] ;  /* 0x00005e000c0c7625 */ /* 0x080fe400078e0031 */
[----:B------:R2:W-:Y:S02]  /*4080*/  STG.E.64 [R10.64], R30 ;  /* 0x0000001e0a007986 */ /* 0x0005e4000c101b06 */
[----:B---3--:R-:W-:Y:S02]  /*4090*/  IMAD.WIDE.U32 R14, R138, R49, c[0x0][0x178] ;  /* 0x00005e008a0e7625 */ /* 0x008fe400078e0031 */
[----:B------:R2:W-:Y:S04]  /*40a0*/  STG.E.64 [R12.64], R32 ;  /* 0x000000200c007986 */ /* 0x0005e8000c101b06 */
[----:B------:R2:W-:Y:S02]  /*40b0*/  STG.E.64 [R14.64], R34 ;  /* 0x000000220e007986 */ /* 0x0005e4000c101b06 */
[----:B--2---:R-:W-:Y:S01]  /*40c0*/  @P0 CALL.REL.NOINC `(.L_x_4) ;  /* 0x0000001000000944 */ /* 0x004fe20003c00000 */
[----:B------:R-:W-:Y:S05]  /*40d0*/  BRA `(.L_x_5) ;  /* 0xffffc24000007947 */ /* 0x000fea000383ffff */
.L_x_4:
[----:B------:R-:W-:Y:S05]  /*40e0*/  EXIT ;  /* 0x000000000000794d */ /* 0x000fea0003800000 */
.L_x_0:
[----:B------:R-:W-:Y:S01]  /*40f0*/  HFMA2.MMA R137, -RZ, RZ, 0, 5.9604644775390625e-08 ;  /* 0x00000001ff897435 */ /* 0x000fe200000001ff */
[----:B------:R-:W-:-:S02]  /*4100*/  MOV R139, 0x1f ;  /* 0x0000001f008b7802 */ /* 0x000fc40000000f00 */
[----:B------:R-:W-:Y:S02]  /*4110*/  MOV R144, 0xffffffff ;  /* 0xffffffff00907802 */ /* 0x000fe40000000f00 */
[----:B------:R-:W-:Y:S02]  /*4120*/  MOV R142, 0x4140 ;  /* 0x00004140008e7802 */ /* 0x000fe40000000f00 */
[----:B-----5:R-:W-:Y:S05]  /*4130*/  CALL.REL.NOINC `($__internal_0_$__cuda_sm70_shflsync_bfly_p) ;  /* 0x00000b9000007944 */ /* 0x020fea0003c00000 */
[----:B01----:R-:W-:Y:S05]  /*4140*/  BRA `(.L_x_6) ;  /* 0xffffc99000007947 */ /* 0x003fea000383ffff */
.L_x_1:
[----:B------:R-:W-:Y:S01]  /*4150*/  HFMA2.MMA R137, -RZ, RZ, 0, 1.1920928955078125e-07 ;  /* 0x00000002ff897435 */ /* 0x000fe200000001ff */
[----:B------:R-:W-:Y:S02]  /*4160*/  MOV R139, 0x1f ;  /* 0x0000001f008b7802 */ /* 0x000fe40000000f00 */
[----:B------:R-:W-:Y:S02]  /*4170*/  MOV R144, 0xffffffff ;  /* 0xffffffff00907802 */ /* 0x000fe40000000f00 */
[----:B------:R-:W-:Y:S02]  /*4180*/  MOV R142, 0x41a0 ;  /* 0x000041a0008e7802 */ /* 0x000fe40000000f00 */
[----:B-----5:R-:W-:Y:S05]  /*4190*/  CALL.REL.NOINC `($__internal_0_$__cuda_sm70_shflsync_bfly_p) ;  /* 0x00000b3000007944 */ /* 0x020fea0003c00000 */
[----:B01----:R-:W-:Y:S01]  /*41a0*/  FADD.FTZ R146, R146, R137 ;  /* 0x0000008992927221 */ /* 0x003fe20000010000 */
[----:B------:R-:W-:Y:S01]  /*41b0*/  HFMA2.MMA R137, -RZ, RZ, 0, 2.384185791015625e-07 ;  /* 0x00000004ff897435 */ /* 0x000fe200000001ff */
[----:B------:R-:W-:Y:S02]  /*41c0*/  MOV R139, 0x1f ;  /* 0x0000001f008b7802 */ /* 0x000fe40000000f00 */
[----:B------:R-:W-:-:S02]  /*41d0*/  MOV R144, 0xffffffff ;  /* 0xffffffff00907802 */ /* 0x000fc40000000f00 */
[----:B------:R-:W-:Y:S02]  /*41e0*/  MOV R142, 0x4200 ;  /* 0x00004200008e7802 */ /* 0x000fe40000000f00 */
[----:B------:R-:W-:Y:S05]  /*41f0*/  CALL.REL.NOINC `($__internal_0_$__cuda_sm70_shflsync_bfly_p) ;  /* 0x00000ad000007944 */ /* 0x000fea0003c00000 */
[----:B01----:R-:W-:Y:S01]  /*4200*/  FADD.FTZ R146, R146, R137 ;  /* 0x0000008992927221 */ /* 0x003fe20000010000 */
[----:B------:R-:W-:Y:S01]  /*4210*/  HFMA2.MMA R137, -RZ, RZ, 0, 4.76837158203125e-07 ;  /* 0x00000008ff897435 */ /* 0x000fe200000001ff */
[----:B------:R-:W-:Y:S02]  /*4220*/  MOV R139, 0x1f ;  /* 0x0000001f008b7802 */ /* 0x000fe40000000f00 */
[----:B------:R-:W-:Y:S02]  /*4230*/  MOV R144, 0xffffffff ;  /* 0xffffffff00907802 */ /* 0x000fe40000000f00 */
[----:B------:R-:W-:Y:S02]  /*4240*/  MOV R142, 0x4260 ;  /* 0x00004260008e7802 */ /* 0x000fe40000000f00 */
[----:B------:R-:W-:Y:S05]  /*4250*/  CALL.REL.NOINC `($__internal_0_$__cuda_sm70_shflsync_bfly_p) ;  /* 0x00000a7000007944 */ /* 0x000fea0003c00000 */
[----:B01----:R-:W-:Y:S01]  /*4260*/  FADD.FTZ R146, R146, R137 ;  /* 0x0000008992927221 */ /* 0x003fe20000010000 */
[----:B------:R-:W-:Y:S01]  /*4270*/  HFMA2.MMA R137, -RZ, RZ, 0, 9.5367431640625e-07 ;  /* 0x00000010ff897435 */ /* 0x000fe200000001ff */
[----:B------:R-:W-:Y:S02]  /*4280*/  MOV R139, 0x1f ;  /* 0x0000001f008b7802 */ /* 0x000fe40000000f00 */
[----:B------:R-:W-:-:S02]  /*4290*/  MOV R144, 0xffffffff ;  /* 0xffffffff00907802 */ /* 0x000fc40000000f00 */
[----:B------:R-:W-:Y:S02]  /*42a0*/  MOV R142, 0x42c0 ;  /* 0x000042c0008e7802 */ /* 0x000fe40000000f00 */
[----:B------:R-:W-:Y:S05]  /*42b0*/  CALL.REL.NOINC `($__internal_0_$__cuda_sm70_shflsync_bfly_p) ;  /* 0x00000a1000007944 */ /* 0x000fea0003c00000 */
[----:B-1----:R-:W-:Y:S01]  /*42c0*/  FADD.FTZ R137, R146, R137 ;  /* 0x0000008992897221 */ /* 0x002fe20000010000 */
[----:B0-----:R-:W-:-:S03]  /*42d0*/  MOV R139, 0x1f ;  /* 0x0000001f008b7802 */ /* 0x001fc60000000f00 */
[----:B------:R-:W-:-:S04]  /*42e0*/  FMUL.FTZ R138, R137, 0.00048828125 ;  /* 0x3a000000898a7820 */ /* 0x000fc80000410000 */
[--C-:B------:R-:W-:Y:S02]  /*42f0*/  FADD.FTZ R137, R4, -R138.reuse ;  /* 0x8000008a04897221 */ /* 0x100fe40000010000 */
[--C-:B------:R-:W-:Y:S02]  /*4300*/  FADD.FTZ R142, R5, -R138.reuse ;  /* 0x8000008a058e7221 */ /* 0x100fe40000010000 */
[----:B------:R-:W-:Y:S02]  /*4310*/  FFMA.FTZ R137, R137, R137, RZ ;  /* 0x0000008989897223 */ /* 0x000fe400000100ff */
[--C-:B------:R-:W-:Y:S02]  /*4320*/  FADD.FTZ R144, R6, -R138.reuse ;  /* 0x8000008a06907221 */ /* 0x100fe40000010000 */
[----:B------:R-:W-:Y:S02]  /*4330*/  FFMA.FTZ R137, R142, R142, R137 ;  /* 0x0000008e8e897223 */ /* 0x000fe40000010089 */
[----:B------:R-:W-:-:S02]  /*4340*/  FADD.FTZ R142, R7, -R138 ;  /* 0x8000008a078e7221 */ /* 0x000fc40000010000 */
[----:B------:R-:W-:Y:S02]  /*4350*/  FFMA.FTZ R137, R144, R144, R137 ;  /* 0x0000009090897223 */ /* 0x000fe40000010089 */
[--C-:B------:R-:W-:Y:S02]  /*4360*/  FADD.FTZ R144, R8, -R138.reuse ;  /* 0x8000008a08907221 */ /* 0x100fe40000010000 */
[----:B------:R-:W-:Y:S02]  /*4370*/  FFMA.FTZ R137, R142, R142, R137 ;  /* 0x0000008e8e897223 */ /* 0x000fe40000010089 */
        /* <DEDUP_REMOVED lines=117> */
[----:B------:R-:W-:Y:S01]  /*4ad0*/  FFMA.FTZ R137, R144, R144, R137 ;  /* 0x0000009090897223 */ /* 0x000fe20000010089 */
[----:B------:R-:W-:-:S03]  /*4ae0*/  MOV R144, 0xffffffff ;  /* 0xffffffff00907802 */ /* 0x000fc60000000f00 */
[----:B------:R-:W-:Y:S01]  /*4af0*/  FFMA.FTZ R146, R142, R142, R137 ;  /* 0x0000008e8e927223 */ /* 0x000fe20000010089 */
[----:B------:R-:W-:Y:S01]  /*4b00*/  HFMA2.MMA R137, -RZ, RZ, 0, 5.9604644775390625e-08 ;  /* 0x00000001ff897435 */ /* 0x000fe200000001ff */
[----:B------:R-:W-:-:S05]  /*4b10*/  MOV R142, 0x4b30 ;  /* 0x00004b30008e7802 */ /* 0x000fca0000000f00 */
[----:B------:R-:W-:Y:S05]  /*4b20*/  CALL.REL.NOINC `($__internal_0_$__cuda_sm70_shflsync_bfly_p) ;  /* 0x000001a000007944 */ /* 0x000fea0003c00000 */
[----:B01----:R-:W-:Y:S01]  /*4b30*/  FADD.FTZ R146, R146, R137 ;  /* 0x0000008992927221 */ /* 0x003fe20000010000 */
[----:B------:R-:W-:Y:S01]  /*4b40*/  HFMA2.MMA R137, -RZ, RZ, 0, 1.1920928955078125e-07 ;  /* 0x00000002ff897435 */ /* 0x000fe200000001ff */
[----:B------:R-:W-:Y:S02]  /*4b50*/  MOV R139, 0x1f ;  /* 0x0000001f008b7802 */ /* 0x000fe40000000f00 */
[----:B------:R-:W-:Y:S02]  /*4b60*/  MOV R144, 0xffffffff ;  /* 0xffffffff00907802 */ /* 0x000fe40000000f00 */
[----:B------:R-:W-:Y:S02]  /*4b70*/  MOV R142, 0x4b90 ;  /* 0x00004b90008e7802 */ /* 0x000fe40000000f00 */
[----:B------:R-:W-:Y:S05]  /*4b80*/  CALL.REL.NOINC `($__internal_0_$__cuda_sm70_shflsync_bfly_p) ;  /* 0x0000014000007944 */ /* 0x000fea0003c00000 */
[----:B01----:R-:W-:Y:S01]  /*4b90*/  FADD.FTZ R146, R146, R137 ;  /* 0x0000008992927221 */ /* 0x003fe20000010000 */
[----:B------:R-:W-:Y:S01]  /*4ba0*/  HFMA2.MMA R137, -RZ, RZ, 0, 2.384185791015625e-07 ;  /* 0x00000004ff897435 */ /* 0x000fe200000001ff */
[----:B------:R-:W-:-:S02]  /*4bb0*/  MOV R139, 0x1f ;  /* 0x0000001f008b7802 */ /* 0x000fc40000000f00 */
[----:B------:R-:W-:Y:S02]  /*4bc0*/  MOV R144, 0xffffffff ;  /* 0xffffffff00907802 */ /* 0x000fe40000000f00 */
        /* <DEDUP_REMOVED lines=10> */
[----:B------:R-:W-:-:S02]  /*4c70*/  MOV R139, 0x1f ;  /* 0x0000001f008b7802 */ /* 0x000fc40000000f00 */
[----:B------:R-:W-:Y:S02]  /*4c80*/  MOV R144, 0xffffffff ;  /* 0xffffffff00907802 */ /* 0x000fe40000000f00 */
[----:B------:R-:W-:Y:S02]  /*4c90*/  MOV R142, 0x4cb0 ;  /* 0x00004cb0008e7802 */ /* 0x000fe40000000f00 */
[----:B------:R-:W-:Y:S05]  /*4ca0*/  CALL.REL.NOINC `($__internal_0_$__cuda_sm70_shflsync_bfly_p) ;  /* 0x0000002000007944 */ /* 0x000fea0003c00000 */
[----:B-1----:R-:W-:Y:S01]  /*4cb0*/  MOV R143, R137 ;  /* 0x00000089008f7202 */ /* 0x002fe20000000f00 */
[----:B0-----:R-:W-:Y:S05]  /*4cc0*/  BRA `(.L_x_7) ;  /* 0xffffc75000007947 */ /* 0x001fea000383ffff */
        .weak           $__internal_0_$__cuda_sm70_shflsync_bfly_p
        .type           $__internal_0_$__cuda_sm70_shflsync_bfly_p,@function
        .size           $__internal_0_$__cuda_sm70_shflsync_bfly_p,(.L_x_1049 - $__internal_0_$__cuda_sm70_shflsync_bfly_p)
$__internal_0_$__cuda_sm70_shflsync_bfly_p:
[----:B------:R-:W-:Y:S01]  /*4cd0*/  HFMA2.MMA R143, -RZ, RZ, 0, 0 ;  /* 0x00000000ff8f7435 */ /* 0x000fe200000001ff */
[----:B------:R-:W-:Y:S04]  /*4ce0*/  WARPSYNC R144 ;  /* 0x0000009000007348 */ /* 0x000fe80003800000 */
[----:B------:R0:W1:Y:S01]  /*4cf0*/  SHFL.BFLY PT, R137, R146, R137, R139 ;  /* 0x0c00008992897389 */ /* 0x00006200000e008b */
[----:B------:R-:W-:Y:S05]  /*4d00*/  RET.REL.NODEC R142 `(_ZN10layer_norm13ln_fwd_kernelINS_13Kernel_traitsI13__nv_bfloat16fS2_fjLj65536ELj8ELj1ELj4ELj16ENS_18Kernel_traits_baseILj65536ES2_fS2_fjLj128EEEEEEEvNS_9FwdParamsE) ;  /* 0xffffb2f08e007950 */ /* 0x000fea0003c3ffff */
.L_x_8:
[----:B------:R-:W-:-:S00]  /*4d10*/  BRA `(.L_x_8) ;  /* 0xfffffff000007947 */ /* 0x000fc0000383ffff */
[----:B------:R-:W-:-:S00]  /*4d20*/  NOP ;  /* 0x0000000000007918 */ /* 0x000fc00000000000 */
        /* <DEDUP_REMOVED lines=13> */
.L_x_1049:


//--------------------- .text._ZN10layer_norm13ln_fwd_kernelINS_13Kernel_traitsI13__nv_bfloat16S2_S2_fjLj65536ELj8ELj1ELj4ELj16ENS_18Kernel_traits_baseILj65536ES2_S2_S2_fjLj128EEEEEEEvNS_9FwdParamsE --------------------------
	.section	.text._ZN10layer_norm13ln_fwd_kernelINS_13Kernel_traitsI13__nv_bfloat16S2_S2_fjLj65536ELj8ELj1ELj4ELj16ENS_18Kernel_traits_baseILj65536ES2_S2_S2_fjLj128EEEEEEEvNS_9FwdParamsE,"ax",@progbits
	.sectioninfo	@"SHI_REGISTERS=168"
	.align	128
        .global         _ZN10layer_norm13ln_fwd_kernelINS_13Kernel_traitsI13__nv_bfloat16S2_S2_fjLj65536ELj8ELj1ELj4ELj16ENS_18Kernel_traits_baseILj65536ES2_S2_S2_fjLj128EEEEEEEvNS_9FwdParamsE
        .type           _ZN10layer_norm13ln_fwd_kernelINS_13Kernel_traitsI13__nv_bfloat16S2_S2_fjLj65536ELj8ELj1ELj4ELj16ENS_18Kernel_traits_baseILj65536ES2_S2_S2_fjLj128EEEEEEEvNS_9FwdParamsE,@function
        .size           _ZN10layer_norm13ln_fwd_kernelINS_13Kernel_traitsI13__nv_bfloat16S2_S2_fjLj65536ELj8ELj1ELj4ELj16ENS_18Kernel_traits_baseILj65536ES2_S2_S2_fjLj128EEEEEEEvNS_9FwdParamsE,(.L_x_1050 - _ZN10layer_norm13ln_fwd_kernelINS_13Kernel_traitsI13__nv_bfloat16S2_S2_fjLj65536ELj8ELj1ELj4ELj16ENS_18Kernel_traits_baseILj65536ES2_S2_S2_fjLj128EEEEEEEvNS_9FwdParamsE)
        .other          _ZN10layer_norm13ln_fwd_kernelINS_13Kernel_traitsI13__nv_bfloat16S2_S2_fjLj65536ELj8ELj1ELj4ELj16ENS_18Kernel_traits_baseILj65536ES2_S2_S2_fjLj128EEEEEEEvNS_9FwdParamsE,@"STO_CUDA_ENTRY STV_DEFAULT"
_ZN10layer_norm13ln_fwd_kernelINS_13Kernel_traitsI13__nv_bfloat16S2_S2_fjLj65536ELj8ELj1ELj4ELj16ENS_18Kernel_traits_baseILj65536ES2_S2_S2_fjLj128EEEEEEEvNS_9FwdParamsE:
.text._ZN10layer_norm13ln_fwd_kernelINS_13Kernel_traitsI13__nv_bfloat16S2_S2_fjLj65536ELj8ELj1ELj4ELj16ENS_18Kernel_traits_baseILj65536ES2_S2_S2_fjLj128EEEEEEEvNS_9FwdParamsE:
        /* <DEDUP_REMOVED lines=8> */
[----:B------:R-:W-:Y:S01]  /*0080*/  HFMA2.MMA R69, -RZ, RZ, 0, 9.5367431640625e-07 ;  /* 0x00000010ff457435 */ /* 0x000fe200000001ff */
[----:B------:R-:W-:Y:S01]  /*0090*/  LOP3.LUT R100, R115, 0x1f, RZ, 0xc0, !PT ;  /* 0x0000001f73647812 */ /* 0x000fe200078ec0ff */
[----:B------:R-:W-:Y:S01]  /*00a0*/  ULDC.64 UR6, c[0x0][0x118] ;  /* 0x0000460000067ab9 */ /* 0x000fe20000000a00 */
[----:B------:R-:W-:-:S04]  /*00b0*/  SHF.L.U32 R3, R102, 0x7, RZ ;  /* 0x0000000766037819 */ /* 0x000fc800000006ff */
[----:B------:R-:W-:-:S04]  /*00c0*/  LOP3.LUT R0, R3, 0x380, R100, 0xe2, !PT ;  /* 0x0000038003007812 */ /* 0x000fc800078ee264 */
[----:B------:R-:W-:-:S05]  /*00d0*/  LOP3.LUT R0, R0, 0x60, R115, 0xf8, !PT ;  /* 0x0000006000007812 */ /* 0x000fca00078ef873 */
[----:B------:R-:W-:-:S04]  /*00e0*/  IMAD.WIDE.U32 R2, R0, R69, c[0x0][0x190] ;  /* 0x0000640000027625 */ /* 0x000fc800078e0045 */
[----:B------:R-:W-:Y:S01]  /*00f0*/  IMAD.WIDE.U32 R68, R0, R69, c[0x0][0x198] ;  /* 0x0000660000447625 */ /* 0x000fe200078e0045 */
[----:B------:R0:W5:Y:S04]  /*0100*/  LDG.E.128 R64, [R2.64] ;  /* 0x0000000602407981 */ /* 0x000168000c1e1d00 */
[----:B------:R0:W5:Y:S04]  /*0110*/  LDG.E.128 R60, [R2.64+0x4000] ;  /* 0x00400006023c7981 */ /* 0x000168000c1e1d00 */
[----:B------:R0:W5:Y:S04]  /*0120*/  LDG.E.128 R56, [R2.64+0x8000] ;  /* 0x0080000602387981 */ /* 0x000168000c1e1d00 */
[----:B------:R0:W5:Y:S04]  /*0130*/  LDG.E.128 R52, [R2.64+0xc000] ;  /* 0x00c0000602347981 */ /* 0x000168000c1e1d00 */
[----:B------:R0:W5:Y:S04]  /*0140*/  LDG.E.128 R48, [R2.64+0x10000] ;  /* 0x0100000602307981 */ /* 0x000168000c1e1d00 */
[----:B------:R0:W5:Y:S04]  /*0150*/  LDG.E.128 R44, [R2.64+0x14000] ;  /* 0x01400006022c7981 */ /* 0x000168000c1e1d00 */
[----:B------:R0:W5:Y:S04]  /*0160*/  LDG.E.128 R40, [R2.64+0x18000] ;  /* 0x0180000602287981 */ /* 0x000168000c1e1d00 */
[----:B------:R0:W5:Y:S04]  /*0170*/  LDG.E.128 R36, [R2.64+0x1c000] ;  /* 0x01c0000602247981 */ /* 0x000168000c1e1d00 */
[----:B------:R0:W5:Y:S04]  /*0180*/  LDG.E.128 R32, [R68.64] ;  /* 0x0000000644207981 */ /* 0x000168000c1e1d00 */
[----:B------:R0:W5:Y:S04]  /*0190*/  LDG.E.128 R28, [R68.64+0x4000] ;  /* 0x00400006441c7981 */ /* 0x000168000c1e1d00 */
[----:B------:R0:W5:Y:S04]  /*01a0*/  LDG.E.128 R24, [R68.64+0x8000] ;  /* 0x0080000644187981 */ /* 0x000168000c1e1d00 */
[----:B------:R0:W5:Y:S04]  /*01b0*/  LDG.E.128 R20, [R68.64+0xc000] ;  /* 0x00c0000644147981 */ /* 0x000168000c1e1d00 */
[----:B------:R0:W5:Y:S04]  /*01c0*/  LDG.E.128 R16, [R68.64+0x10000] ;  /* 0x0100000644107981 */ /* 0x000168000c1e1d00 */
[----:B------:R0:W5:Y:S04]  /*01d0*/  LDG.E.128 R12, [R68.64+0x14000] ;  /* 0x01400006440c7981 */ /* 0x000168000c1e1d00 */
[----:B------:R0:W5:Y:S04]  /*01e0*/  LDG.E.128 R8, [R68.64+0x18000] ;  /* 0x0180000644087981 */ /* 0x000168000c1e1d00 */
[----:B------:R0:W5:Y:S01]  /*01f0*/  LDG.E.128 R4, [R68.64+0x1c000] ;  /* 0x01c0000644047981 */ /* 0x000162000c1e1d00 */
[----:B------:R-:W-:Y:S01]  /*0200*/  HFMA2.MMA R0, -RZ, RZ, 0, 5.9604644775390625e-08 ;  /* 0x00000001ff007435 */ /* 0x000fe200000001ff */
[----:B------:R-:W-:-:S02]  /*0210*/  MOV R96, RZ ;  /* 0x000000ff00607202 */ /* 0x000fc40000000f00 */
.L_x_14:
[----:B0-----:R-:W-:Y:S02]  /*0220*/  SHF.L.U32 R3, R102, 0x7, RZ ;  /* 0x0000000766037819 */ /* 0x001fe400000006ff */
[----:B------:R-:W-:-:S02]  /*0230*/  SHF.L.U32 R2, R98, 0xd, RZ ;  /* 0x0000000d62027819 */ /* 0x000fc400000006ff */
[----:B------:R-:W-:Y:S02]  /*0240*/  LOP3.LUT R68, R3, 0x380, R100, 0xe2, !PT ;  /* 0x0000038003447812 */ /* 0x000fe400078ee264 */
[----:B------:R-:W-:Y:S02]  /*0250*/  MOV R93, 0x10 ;  /* 0x00000010005d7802 */ /* 0x000fe40000000f00 */
[----:B------:R-:W-:-:S04]  /*0260*/  LOP3.LUT R3, R68, 0x60, R115, 0xf8, !PT ;  /* 0x0000006044037812 */ /* 0x000fc800078ef873 */
[----:B------:R-:W-:-:S05]  /*0270*/  LOP3.LUT R2, R2, R3, RZ, 0xfc, !PT ;  /* 0x0000000302027212 */ /* 0x000fca00078efcff */
[----:B------:R-:W-:-:S06]  /*0280*/  IMAD.WIDE.U32 R120, R2, R93, c[0x0][0x170] ;  /* 0x00005c0002787625 */ /* 0x000fcc00078e005d */
[----:B------:R-:W2:Y:S01]  /*0290*/  LDG.E.128 R120, [R120.64] ;  /* 0x0000000678787981 */ /* 0x000ea2000c1e1d00 */
[----:B------:R-:W-:-:S05]  /*02a0*/  IADD3 R68, R2, 0x400, RZ ;  /* 0x0000040002447810 */ /* 0x000fca0007ffe0ff */
[----:B------:R-:W-:-:S06]  /*02b0*/  IMAD.WIDE.U32 R68, R68, R93, c[0x0][0x170] ;  /* 0x00005c0044447625 */ /* 0x000fcc00078e005d */
[----:B------:R-:W3:Y:S01]  /*02c0*/  LDG.E.128 R68, [R68.64] ;  /* 0x0000000644447981 */ /* 0x000ee2000c1e1d00 */
[----:B------:R-:W-:-:S05]  /*02d0*/  IADD3 R72, R2, 0x800, RZ ;  /* 0x0000080002487810 */ /* 0x000fca0007ffe0ff */
[----:B------:R-:W-:-:S06]  /*02e0*/  IMAD.WIDE.U32 R72, R72, R93, c[0x0][0x170] ;  /* 0x00005c0048487625 */ /* 0x000fcc00078e005d */
[----:B------:R-:W4:Y:S01]  /*02f0*/  LDG.E.128 R72, [R72.64] ;  /* 0x0000000648487981 */ /* 0x000f22000c1e1d00 */
[----:B------:R-:W-:-:S05]  /*0300*/  IADD3 R76, R2, 0xc00, RZ ;  /* 0x00000c00024c7810 */ /* 0x000fca0007ffe0ff */
[----:B------:R-:W-:-:S06]  /*0310*/  IMAD.WIDE.U32 R76, R76, R93, c[0x0][0x170] ;  /* 0x00005c004c4c7625 */ /* 0x000fcc00078e005d */
[----:B------:R-:W4:Y:S01]  /*0320*/  LDG.E.128 R76, [R76.64] ;  /* 0x000000064c4c7981 */ /* 0x000f22000c1e1d00 */
[----:B------:R-:W-:-:S05]  /*0330*/  LOP3.LUT R80, R2, 0x1000, RZ, 0xfc, !PT ;  /* 0x0000100002507812 */ /* 0x000fca00078efcff */
[----:B------:R-:W-:-:S06]  /*0340*/  IMAD.WIDE.U32 R80, R80, R93, c[0x0][0x170] ;  /* 0x00005c0050507625 */ /* 0x000fcc00078e005d */
[----:B------:R-:W4:Y:S01]  /*0350*/  LDG.E.128 R80, [R80.64] ;  /* 0x0000000650507981 */ /* 0x000f22000c1e1d00 */
[----:B------:R-:W-:-:S05]  /*0360*/  IADD3 R84, R2, 0x1400, RZ ;  /* 0x0000140002547810 */ /* 0x000fca0007ffe0ff */
        /* <DEDUP_REMOVED lines=8> */
[----:B------:R-:W-:Y:S02]  /*03f0*/  LOP3.LUT P1, RZ, R0, 0xff, RZ, 0xc0, !PT ;  /* 0x000000ff00ff7812 */ /* 0x000fe4000782c0ff */
[----:B------:R-:W-:Y:S02]  /*0400*/  SHF.R.U32.HI R116, RZ, 0x5, R115 ;  /* 0x00000005ff747819 */ /* 0x000fe40000011673 */
[----:B------:R-:W-:Y:S02]  /*0410*/  ISETP.NE.AND P0, PT, R100, RZ, PT ;  /* 0x000000ff6400720c */ /* 0x000fe40003f05270 */
[----:B------:R-:W-:-:S07]  /*0420*/  LOP3.LUT R116, R116, 0x7fffffc, RZ, 0xc0, !PT ;  /* 0x07fffffc74747812 */ /* 0x000fce00078ec0ff */
[----:B------:R-:W-:Y:S02]  /*0430*/  @!P1 IADD3 R116, R116, 0x4, RZ ;  /* 0x0000000474749810 */ /* 0x000fe40007ffe0ff */
[--C-:B--2---:R-:W-:Y:S02]  /*0440*/  PRMT R113, RZ, 0x5410, R120.reuse ;  /* 0x00005410ff717816 */ /* 0x104fe40000000078 */
[----:B------:R-:W-:Y:S02]  /*0450*/  PRMT R111, RZ, 0x7610, R120 ;  /* 0x00007610ff6f7816 */ /* 0x000fe40000000078 */
[----:B------:R-:W-:Y:S01]  /*0460*/  PRMT R109, RZ, 0x5410, R121 ;  /* 0x00005410ff6d7816 */ /* 0x000fe20000000079 */
[----:B------:R-:W-:Y:S01]  /*0470*/  FADD.FTZ R2, RZ, R113 ;  /* 0x00000071ff027221 */ /* 0x000fe20000010000 */
[----:B------:R-:W-:Y:S02]  /*0480*/  PRMT R107, RZ, 0x7610, R121 ;  /* 0x00007610ff6b7816 */ /* 0x000fe40000000079 */
[----:B------:R-:W-:Y:S01]  /*0490*/  PRMT R105, RZ, 0x5410, R122 ;  /* 0x00005410ff697816 */ /* 0x000fe2000000007a */
[----:B------:R-:W-:Y:S01]  /*04a0*/  FADD.FTZ R2, R111, R2 ;  /* 0x000000026f027221 */ /* 0x000fe20000010000 */
[----:B------:R-:W-:-:S02]  /*04b0*/  PRMT R103, RZ, 0x7610, R122 ;  /* 0x00007610ff677816 */ /* 0x000fc4000000007a */
[--C-:B------:R-:W-:Y:S01]  /*04c0*/  PRMT R101, RZ, 0x5410, R123.reuse ;  /* 0x00005410ff657816 */ /* 0x100fe2000000007b */
[----:B------:R-:W-:Y:S01]  /*04d0*/  FADD.FTZ R2, R109, R2 ;  /* 0x000000026d027221 */ /* 0x000fe20000010000 */
[----:B------:R-:W-:Y:S02]  /*04e0*/  PRMT R99, RZ, 0x7610, R123 ;  /* 0x00007610ff637816 */ /* 0x000fe4000000007b */
[----:B---3--:R-:W-:Y:S01]  /*04f0*/  PRMT R97, RZ, 0x5410, R68 ;  /* 0x00005410ff617816 */ /* 0x008fe20000000044 */
[----:B------:R-:W-:Y:S01]  /*0500*/  FADD.FTZ R2, R107, R2 ;  /* 0x000000026b027221 */ /* 0x000fe20000010000 */
[----:B------:R-:W-:Y:S02]  /*0510*/  PRMT R121, RZ, 0x7610, R68 ;  /* 0x00007610ff797816 */ /* 0x000fe40000000044 */
[--C-:B------:R-:W-:Y:S01]  /*0520*/  PRMT R119, RZ, 0x5410, R69.reuse ;  /* 0x00005410ff777816 */ /* 0x100fe20000000045 */
[----:B------:R-:W-:Y:S01]  /*0530*/  FADD.FTZ R2, R105, R2 ;  /* 0x0000000269027221 */ /* 0x000fe20000010000 */
[----:B------:R-:W-:-:S02]  /*0540*/  PRMT R125, RZ, 0x7610, R69 ;  /* 0x00007610ff7d7816 */ /* 0x000fc40000000045 */
[----:B------:R-:W-:Y:S01]  /*0550*/  PRMT R123, RZ, 0x5410, R70 ;  /* 0x00005410ff7b7816 */ /* 0x000fe20000000046 */
[----:B------:R-:W-:Y:S01]  /*0560*/  FADD.FTZ R2, R103, R2 ;  /* 0x0000000267027221 */ /* 0x000fe20000010000 */
[----:B------:R-:W-:Y:S02]  /*0570*/  PRMT R129, RZ, 0x7610, R70 ;  /* 0x00007610ff817816 */ /* 0x000fe40000000046 */
[--C-:B------:R-:W-:Y:S01]  /*0580*/  PRMT R127, RZ, 0x5410, R71.reuse ;  /* 0x00005410ff7f7816 */ /* 0x100fe20000000047 */
[----:B------:R-:W-:Y:S01]  /*0590*/  FADD.FTZ R2, R101, R2 ;  /* 0x0000000265027221 */ /* 0x000fe20000010000 */
[----:B------:R-:W-:Y:S02]  /*05a0*/  PRMT R131, RZ, 0x7610, R71 ;  /* 0x00007610ff837816 */ /* 0x000fe40000000047 */
[----:B----4-:R-:W-:Y:S01]  /*05b0*/  PRMT R71, RZ, 0x5410, R72 ;  /* 0x00005410ff477816 */ /* 0x010fe20000000048 */
[----:B------:R-:W-:Y:S01]  /*05c0*/  FADD.FTZ R2, R99, R2 ;  /* 0x0000000263027221 */ /* 0x000fe20000010000 */
[----:B------:R-:W-:-:S02]  /*05d0*/  PRMT R135, RZ, 0x7610, R72 ;  /* 0x00007610ff877816 */ /* 0x000fc40000000048 */
[--C-:B------:R-:W-:Y:S01]  /*05e0*/  PRMT R133, RZ, 0x5410, R73.reuse ;  /* 0x00005410ff857816 */ /* 0x100fe20000000049 */
[----:B------:R-:W-:Y:S01]  /*05f0*/  FADD.FTZ R2, R97, R2 ;  /* 0x0000000261027221 */ /* 0x000fe20000010000 */
[----:B------:R-:W-:Y:S02]  /*0600*/  PRMT R137, RZ, 0x7610, R73 ;  /* 0x00007610ff897816 */ /* 0x000fe40000000049 */
[----:B------:R-:W-:Y:S01]  /*0610*/  PRMT R73, RZ, 0x5410, R74 ;  /* 0x00005410ff497816 */ /* 0x000fe2000000004a */
        /* <DEDUP_REMOVED lines=11> */
[----:B------:R-:W-:Y:S01]  /*06d0*/  PRMT R77, RZ, 0x5410, R78 ;  /* 0x00005410ff4d7816 */ /* 0x000fe2000000004e */
        /* <DEDUP_REMOVED lines=52> */
[----:B------:R-:W-:-:S03]  /*0a20*/  PRMT R95, RZ, 0x7610, R95 ;  /* 0x00007610ff5f7816 */ /* 0x000fc6000000005f */
        /* <DEDUP_REMOVED lines=35> */
.L_x_15:
        /* <DEDUP_REMOVED lines=148> */
.L_x_16:
[----:B------:R-:W-:Y:S01]  /*15a0*/  SHF.R.U32.HI R118, RZ, 0x5, R115 ;  /* 0x00000005ff767819 */ /* 0x000fe20000011673 */
[----:B-1----:R-:W-:Y:S01]  /*15b0*/  FADD.FTZ R3, R122, R120 ;  /* 0x000000787a037221 */ /* 0x002fe20000010000 */
[----:B------:R-:W-:Y:S01]  /*15c0*/  WARPSYNC 0xffffffff ;  /* 0xffffffff00007948 */ /* 0x000fe20003800000 */
[----:B------:R-:W-:Y:S01]  /*15d0*/  ISETP.GT.U32.AND P1, PT, R100, 0x3, PT ;  /* 0x000000036400780c */ /* 0x000fe20003f24070 */
[----:B------:R-:W-:Y:S01]  /*15e0*/  CS2R R68, SRZ ;  /* 0x0000000000447805 */ /* 0x000fe2000001ff00 */
[----:B------:R-:W-:Y:S01]  /*15f0*/  LOP3.LUT R118, R118, 0x3, RZ, 0xc0, !PT ;  /* 0x0000000376767812 */ /* 0x000fe200078ec0ff */
[----:B------:R-:W-:Y:S02]  /*1600*/  ULDC UR4, c[0x0][0x160] ;  /* 0x0000580000047ab9 */ /* 0x000fe40000000800 */
[----:B------:R-:W-:Y:S01]  /*1610*/  USHF.L.U32 UR4, UR4, 0x3, URZ ;  /* 0x0000000304047899 */ /* 0x000fe2000800063f */
[----:B0-----:R-:W-:-:S05]  /*1620*/  @!P0 IADD3 R120, R116, R118, RZ ;  /* 0x0000007674788210 */ /* 0x001fca0007ffe0ff */
[----:B------:R-:W-:Y:S04]  /*1630*/  @!P0 STS.64 [R120.X8], R2 ;  /* 0x0000000278008388 */ /* 0x000fe80000008a00 */
[----:B------:R-:W-:Y:S01]  /*1640*/  BAR.SYNC.DEFER_BLOCKING 0x0 ;  /* 0x0000000000007b1d */ /* 0x000fe20000010000 */
[----:B------:R-:W-:Y:S01]  /*1650*/  @!P1 IADD3 R122, R100, R116, RZ ;  /* 0x00000074647a9210 */ /* 0x000fe20007ffe0ff */
[----:B------:R-:W-:Y:S01]  /*1660*/  HFMA2.MMA R116, -RZ, RZ, 0, 0 ;  /* 0x00000000ff747435 */ /* 0x000fe200000001ff */
[----:B------:R-:W-:-:S05]  /*1670*/  LOP3.LUT P0, RZ, R118, 0x1f, R115, 0xf8, !PT ;  /* 0x0000001f76ff7812 */ /* 0x000fca000780f873 */
[----:B------:R-:W-:-:S05]  /*1680*/  @!P1 MOV R116, 0x45000000 ;  /* 0x4500000000749802 */ /* 0x000fca0000000f00 */
[----:B------:R-:W0:Y:S04]  /*1690*/  SHFL.DOWN PT, R124, R116, 0x2, 0x1f ;  /* 0x08401f00747c7f89 */ /* 0x000e2800000e0000 */
[----:B------:R-:W1:Y:S01]  /*16a0*/  @!P1 LDS.64 R68, [R122.X8] ;  /* 0x000000007a449984 */ /* 0x000e620000008a00 */
[----:B0-----:R-:W-:-:S04]  /*16b0*/  FADD.FTZ R130, R124, R116 ;  /* 0x000000747c827221 */ /* 0x001fc80000010000 */
[----:B------:R-:W0:Y:S01]  /*16c0*/  MUFU.RCP R132, R130 ;  /* 0x0000008200847308 */ /* 0x000e220000001000 */
[----:B------:R-:W-:Y:S04]  /*16d0*/  SHFL.DOWN PT, R120, R130, 0x1, 0x1f ;  /* 0x08201f0082787f89 */ /* 0x000fe800000e0000 */
[----:B-1----:R-:W1:Y:S04]  /*16e0*/  SHFL.DOWN PT, R126, R68, 0x2, 0x1f ;  /* 0x08401f00447e7f89 */ /* 0x002e6800000e0000 */
[----:B------:R-:W2:Y:S01]  /*16f0*/  SHFL.DOWN PT, R128, R69, 0x2, 0x1f ;  /* 0x08401f0045807f89 */ /* 0x000ea200000e0000 */
[----:B-1----:R-:W-:-:S02]  /*1700*/  FADD.FTZ R2, -R126, R68 ;  /* 0x000000447e027221 */ /* 0x002fc40000010100 */
[----:B------:R-:W-:Y:S02]  /*1710*/  FMUL.FTZ R126, R124, R126 ;  /* 0x0000007e7c7e7220 */ /* 0x000fe40000410000 */
[----:B------:R-:W-:Y:S02]  /*1720*/  FMUL.FTZ R3, R2, R2 ;  /* 0x0000000202037220 */ /* 0x000fe40000410000 */
[----:B------:R-:W-:Y:S02]  /*1730*/  FFMA.FTZ R126, R116, R68, R126 ;  /* 0x00000044747e7223 */ /* 0x000fe4000001007e */
[----:B------:R-:W-:Y:S02]  /*1740*/  FMUL.FTZ R2, R3, R116 ;  /* 0x0000007403027220 */ /* 0x000fe40000410000 */
[----:B0-----:R-:W-:Y:S02]  /*1750*/  FMUL.FTZ R126, R132, R126 ;  /* 0x0000007e847e7220 */ /* 0x001fe40000410000 */
[----:B--2---:R-:W-:-:S02]  /*1760*/  FADD.FTZ R3, R128, R69 ;  /* 0x0000004580037221 */ /* 0x004fc40000010000 */
[----:B------:R-:W-:Y:S01]  /*1770*/  FMUL.FTZ R2, R124, R2 ;  /* 0x000000027c027220 */ /* 0x000fe20000410000 */
[----:B------:R-:W0:Y:S01]  /*1780*/  SHFL.DOWN PT, R69, R126, 0x1, 0x1f ;  /* 0x08201f007e457f89 */ /* 0x000e2200000e0000 */
[----:B------:R-:W-:Y:S02]  /*1790*/  FADD.FTZ R68, R130, R120 ;  /* 0x0000007882447221 */ /* 0x000fe40000010000 */
[----:B------:R-:W-:-:S04]  /*17a0*/  FFMA.FTZ R2, R132, R2, R3 ;  /* 0x0000000284027223 */ /* 0x000fc80000010003 */
[----:B------:R-:W1:Y:S01]  /*17b0*/  MUFU.RCP R68, R68 ;  /* 0x0000004400447308 */ /* 0x000e620000001000 */
[----:B------:R-:W2:Y:S01]  /*17c0*/  SHFL.DOWN PT, R3, R2, 0x1, 0x1f ;  /* 0x08201f0002037f89 */ /* 0x000ea200000e0000 */
[----:B0-----:R-:W-:Y:S02]  /*17d0*/  FADD.FTZ R116, R126, -R69 ;  /* 0x800000457e747221 */ /* 0x001fe40000010000 */
[----:B------:R-:W-:Y:S02]  /*17e0*/  FMUL.FTZ R122, R120, R69 ;  /* 0x00000045787a7220 */ /* 0x000fe40000410000 */
[----:B------:R-:W-:Y:S01]  /*17f0*/  FMUL.FTZ R69, R116, R116 ;  /* 0x0000007474457220 */ /* 0x000fe20000410000 */
[----:B------:R-:W-:Y:S01]  /*1800*/  LOP3.LUT R116, R96, 0x1, RZ, 0xc0, !PT ;  /* 0x0000000160747812 */ /* 0x000fe200078ec0ff */
[C---:B------:R-:W-:Y:S02]  /*1810*/  FFMA.FTZ R122, R130.reuse, R126, R122 ;  /* 0x0000007e827a7223 */ /* 0x040fe4000001007a */
[----:B------:R-:W-:-:S02]  /*1820*/  FMUL.FTZ R69, R130, R69 ;  /* 0x0000004582457220 */ /* 0x000fc40000410000 */
[----:B--2---:R-:W-:Y:S02]  /*1830*/  FADD.FTZ R3, R2, R3 ;  /* 0x0000000302037221 */ /* 0x004fe40000010000 */
[----:B------:R-:W-:Y:S01]  /*1840*/  FMUL.FTZ R69, R120, R69 ;  /* 0x0000004578457220 */ /* 0x000fe20000410000 */
[----:B------:R-:W-:Y:S01]  /*1850*/  IADD3 R120, -R116, RZ, RZ ;  /* 0x000000ff74787210 */ /* 0x000fe20007ffe1ff */
[C---:B-1----:R-:W-:Y:S02]  /*1860*/  FMUL.FTZ R2, R68.reuse, R122 ;  /* 0x0000007a44027220 */ /* 0x042fe40000410000 */
[----:B------:R-:W-:Y:S01]  /*1870*/  FFMA.FTZ R3, R68, R69, R3 ;  /* 0x0000004544037223 */ /* 0x000fe20000010003 */
[----:B------:R-:W-:Y:S02]  /*1880*/  LEA.HI R69, R115, R104, RZ, 0x19 ;  /* 0x0000006873457211 */ /* 0x000fe400078fc8ff */
[----:B------:R-:W-:Y:S01]  /*1890*/  LOP3.LUT R68, R120, UR4, RZ, 0xc0, !PT ;  /* 0x0000000478447c12 */ /* 0x000fe2000f8ec0ff */
[----:B------:R-:W-:Y:S03]  /*18a0*/  SHFL.IDX PT, R2, R2, RZ, 0x1f ;  /* 0x00001fff02027589 */ /* 0x000fe600000e0000 */
[----:B------:R-:W-:Y:S01]  /*18b0*/  LEA R122, P1, R69, R68, 0x3 ;  /* 0x00000044457a7211 */ /* 0x000fe200078218ff */
[----:B------:R-:W0:Y:S03]  /*18c0*/  SHFL.IDX PT, R3, R3, RZ, 0x1f ;  /* 0x00001fff03037589 */ /* 0x000e2600000e0000 */
[----:B------:R-:W-:-:S02]  /*18d0*/  IADD3.X R124, RZ, RZ, RZ, P1, !PT ;  /* 0x000000ffff7c7210 */ /* 0x000fc40000ffe4ff */
        /* <DEDUP_REMOVED lines=20> */
.L_x_12:
[----:B------:R-:W2:Y:S01]  /*1a20*/  LDG.E.STRONG.GPU R68, [R2.64] ;  /* 0x0000000602447981 */ /* 0x000ea2000c1ef900 */
[----:B------:R-:W-:Y:S01]  /*1a30*/  YIELD ;  /* 0x0000000000007946 */ /* 0x000fe20003800000 */
[----:B--2---:R-:W-:Y:S01]  /*1a40*/  ISETP.NE.AND P0, PT, R68, R69, PT ;  /* 0x000000454400720c */ /* 0x004fe20003f05270 */
[----:B------:R-:W-:-:S12]  /*1a50*/  CCTL.IVALL ;  /* 0x00000000ff00798f */ /* 0x000fd80002000000 */
[----:B------:R-:W-:Y:S05]  /*1a60*/  @P0 BRA `(.L_x_12) ;  /* 0xffffffb000000947 */ /* 0x000fea000383ffff */
.L_x_11:
        /* <DEDUP_REMOVED lines=11> */
[----:B------:R-:W-:Y:S02]  /*1b20*/  LOP3.LUT P1, RZ, R0, 0xff, RZ, 0xc0, !PT ;  /* 0x000000ff00ff7812 */ /* 0x000fe4000782c0ff */
[----:B------:R-:W-:Y:S01]  /*1b30*/  IADD3 R96, R96, 0x1, RZ ;  /* 0x0000000160607810 */ /* 0x000fe20007ffe0ff */
[----:B------:R-:W0:Y:S01]  /*1b40*/  SHFL.DOWN PT, R122, R120, 0x4, 0x1f ;  /* 0x08801f00787a7f89 */ /* 0x000e2200000e0000 */
        /* <DEDUP_REMOVED lines=10> */
[----:B------:R-:W-:Y:S02]  /*1bf0*/  FMUL.FTZ R3, R124, R124 ;  /* 0x0000007c7c037220 */ /* 0x000fe40000410000 */
[----:B0-----:R-:W-:Y:S02]  /*1c00*/  FMUL.FTZ R132, R130, R132 ;  /* 0x0000008482847220 */ /* 0x001fe40000410000 */
[----:B------:R-:W-:Y:S02]  /*1c10*/  FMUL.FTZ R120, R3, R120 ;  /* 0x0000007803787220 */ /* 0x000fe40000410000 */
[----:B--2---:R-:W-:Y:S01]  /*1c20*/  FADD.FTZ R3, R126, R69 ;  /* 0x000000457e037221 */ /* 0x004fe20000010000 */
[----:B------:R-:W0:Y:S01]  /*1c30*/  SHFL.DOWN PT, R2, R132, 0x2, 0x1f ;  /* 0x08401f0084027f89 */ /* 0x000e2200000e0000 */
[----:B------:R-:W-:-:S02]  /*1c40*/  FMUL.FTZ R120, R122, R120 ;  /* 0x000000787a787220 */ /* 0x000fc40000410000 */
[----:B------:R-:W-:Y:S02]  /*1c50*/  FADD.FTZ R69, R128, R116 ;  /* 0x0000007480457221 */ /* 0x000fe40000010000 */
[----:B------:R-:W-:Y:S02]  /*1c60*/  FFMA.FTZ R3, R130, R120, R3 ;  /* 0x0000007882037223 */ /* 0x000fe40000010003 */
[----:B------:R-:W1:Y:S01]  /*1c70*/  MUFU.RCP R120, R69 ;  /* 0x0000004500787308 */ /* 0x000e620000001000 */
[----:B------:R-:W-:Y:S04]  /*1c80*/  SHFL.DOWN PT, R124, R69, 0x1, 0x1f ;  /* 0x08201f00457c7f89 */ /* 0x000fe800000e0000 */
[----:B------:R-:W2:Y:S01]  /*1c90*/  SHFL.DOWN PT, R68, R3, 0x2, 0x1f ;  /* 0x08401f0003447f89 */ /* 0x000ea200000e0000 */
[----:B0-----:R-:W-:-:S02]  /*1ca0*/  FMUL.FTZ R122, R116, R2 ;  /* 0x00000002747a7220 */ /* 0x001fc40000410000 */
[----:B------:R-:W-:Y:S02]  /*1cb0*/  FADD.FTZ R2, R132, -R2 ;  /* 0x8000000284027221 */ /* 0x000fe40000010000 */
[----:B------:R-:W-:Y:S02]  /*1cc0*/  FFMA.FTZ R122, R128, R132, R122 ;  /* 0x00000084807a7223 */ /* 0x000fe4000001007a */
[----:B------:R-:W-:Y:S02]  /*1cd0*/  FMUL.FTZ R2, R2, R2 ;  /* 0x0000000202027220 */ /* 0x000fe40000410000 */
[----:B-1----:R-:W-:Y:S02]  /*1ce0*/  FMUL.FTZ R122, R120, R122 ;  /* 0x0000007a787a7220 */ /* 0x002fe40000410000 */
[----:B------:R-:W-:Y:S02]  /*1cf0*/  FMUL.FTZ R2, R128, R2 ;  /* 0x0000000280027220 */ /* 0x000fe40000410000 */
[----:B--2---:R-:W-:Y:S01]  /*1d00*/  FADD.FTZ R68, R3, R68 ;  /* 0x0000004403447221 */ /* 0x004fe20000010000 */
[----:B------:R-:W0:Y:S01]  /*1d10*/  SHFL.DOWN PT, R126, R122, 0x1, 0x1f ;  /* 0x08201f007a7e7f89 */ /* 0x000e2200000e0000 */
[----:B------:R-:W-:-:S02]  /*1d20*/  FMUL.FTZ R3, R116, R2 ;  /* 0x0000000274037220 */ /* 0x000fc40000410000 */
[----:B------:R-:W-:Y:S02]  /*1d30*/  FADD.FTZ R2, R69, R124 ;  /* 0x0000007c45027221 */ /* 0x000fe40000010000 */
[----:B------:R-:W-:Y:S01]  /*1d40*/  FFMA.FTZ R68, R120, R3, R68 ;  /* 0x0000000378447223 */ /* 0x000fe20000010044 */
[----:B------:R-:W-:-:S03]  /*1d50*/  MOV R120, 0x37800000 ;  /* 0x3780000000787802 */ /* 0x000fc60000000f00 */
[----:B------:R-:W1:Y:S01]  /*1d60*/  MUFU.RCP R2, R2 ;  /* 0x0000000200027308 */ /* 0x000e620000001000 */
[----:B------:R-:W2:Y:S01]  /*1d70*/  SHFL.DOWN PT, R3, R68, 0x1, 0x1f ;  /* 0x08201f0044037f89 */ /* 0x000ea200000e0000 */
[----:B0-----:R-:W-:Y:S02]  /*1d80*/  FADD.FTZ R116, R122, -R126 ;  /* 0x8000007e7a747221 */ /* 0x001fe40000010000 */
[----:B------:R-:W-:Y:S02]  /*1d90*/  FMUL.FTZ R126, R124, R126 ;  /* 0x0000007e7c7e7220 */ /* 0x000fe40000410000 */
[----:B------:R-:W-:Y:S02]  /*1da0*/  FMUL.FTZ R116, R116, R116 ;  /* 0x0000007474747220 */ /* 0x000fe40000410000 */
[C---:B------:R-:W-:Y:S01]  /*1db0*/  FFMA.FTZ R126, R69.reuse, R122, R126 ;  /* 0x0000007a457e7223 */ /* 0x040fe2000001007e */
[----:B------:R-:W-:Y:S01]  /*1dc0*/  SHF.L.U32 R122, R98, 0xd, RZ ;  /* 0x0000000d627a7819 */ /* 0x000fe200000006ff */
[----:B------:R-:W-:-:S02]  /*1dd0*/  FMUL.FTZ R116, R69, R116 ;  /* 0x0000007445747220 */ /* 0x000fc40000410000 */
[----:B--2---:R-:W-:Y:S01]  /*1de0*/  FADD.FTZ R69, R68, R3 ;  /* 0x0000000344457221 */ /* 0x004fe20000010000 */
[----:B------:R-:W-:Y:S01]  /*1df0*/  LOP3.LUT R3, R100, 0x7, R117, 0xf8, !PT ;  /* 0x0000000764037812 */ /* 0x000fe200078ef875 */
[----:B------:R-:W-:Y:S02]  /*1e00*/  FMUL.FTZ R116, R124, R116 ;  /* 0x000000747c747220 */ /* 0x000fe40000410000 */
[C---:B-1----:R-:W-:Y:S01]  /*1e10*/  FMUL.FTZ R126, R2.reuse, R126 ;  /* 0x0000007e027e7220 */ /* 0x042fe20000410000 */
[----:B------:R-:W-:Y:S01]  /*1e20*/  LOP3.LUT P0, RZ, R3, R118, RZ, 0xfc, !PT ;  /* 0x0000007603ff7212 */ /* 0x000fe2000780fcff */
[----:B------:R-:W-:Y:S01]  /*1e30*/  FFMA.FTZ R69, R2, R116, R69 ;  /* 0x0000007402457223 */ /* 0x000fe20000010045 */
[----:B------:R-:W-:Y:S02]  /*1e40*/  SHF.L.U32 R3, R102, 0x7, RZ ;  /* 0x0000000766037819 */ /* 0x000fe400000006ff */
[----:B------:R-:W0:Y:S02]  /*1e50*/  SHFL.IDX PT, R118, R126, RZ, 0x1f ;  /* 0x00001fff7e767589 */ /* 0x000e2400000e0000 */
[----:B------:R-:W-:-:S02]  /*1e60*/  LOP3.LUT R2, R3, 0x380, R100, 0xe2, !PT ;  /* 0x0000038003027812 */ /* 0x000fc400078ee264 */
[----:B------:R-:W1:Y:S02]  /*1e70*/  SHFL.IDX PT, R69, R69, RZ, 0x1f ;  /* 0x00001fff45457589 */ /* 0x000e6400000e0000 */
[----:B------:R-:W-:-:S03]  /*1e80*/  LOP3.LUT R116, R2, 0x60, R115, 0xf8, !PT ;  /* 0x0000006002747812 */ /* 0x000fc600078ef873 */
[----:B------:R-:W-:Y:S02]  /*1e90*/  @!P0 MOV R3, 0x4 ;  /* 0x0000000400038802 */ /* 0x000fe40000000f00 */
[----:B------:R-:W-:Y:S02]  /*1ea0*/  LOP3.LUT R116, R122, R116, RZ, 0xfc, !PT ;  /* 0x000000747a747212 */ /* 0x000fe400078efcff */
[----:B------:R-:W-:Y:S01]  /*1eb0*/  @!P0 MOV R68, 0x4 ;  /* 0x0000000400448802 */ /* 0x000fe20000000f00 */
[----:B------:R-:W-:-:S04]  /*1ec0*/  @!P0 IMAD.WIDE R2, R98, R3, c[0x0][0x180] ;  /* 0x0000600062028625 */ /* 0x000fc800078e0203 */
[--C-:B0-----:R-:W-:Y:S01]  /*1ed0*/  FADD.FTZ R113, R113, -R118.reuse ;  /* 0x8000007671717221 */ /* 0x101fe20000010000 */
[----:B------:R0:W-:Y:S01]  /*1ee0*/  @!P0 STG.E [R2.64], R118 ;  /* 0x0000007602008986 */ /* 0x0001e2000c101906 */
[--C-:B------:R-:W-:Y:S02]  /*1ef0*/  FADD.FTZ R105, R105, -R118.reuse ;  /* 0x8000007669697221 */ /* 0x100fe40000010000 */
[----:B-1----:R-:W-:Y:S02]  /*1f00*/  FFMA.FTZ R120, R69, R120, c[0x0][0x1b0] ;  /* 0x00006c0045787623 */ /* 0x002fe40000010078 */
[--C-:B------:R-:W-:Y:S02]  /*1f10*/  FADD.FTZ R103, R103, -R118.reuse ;  /* 0x8000007667677221 */ /* 0x100fe40000010000 */
[--C-:B------:R-:W-:Y:S02]  /*1f20*/  FADD.FTZ R125, R125, -R118.reuse ;  /* 0x800000767d7d7221 */ /* 0x100fe40000010000 */
[----:B------:R-:W1:Y:S01]  /*1f30*/  MUFU.RSQ R120, R120 ;  /* 0x0000007800787308 */ /* 0x000e620000001400 */
[----:B------:R-:W-:-:S02]  /*1f40*/  FADD.FTZ R129, R129, -R118 ;  /* 0x8000007681817221 */ /* 0x000fc40000010000 */
[--C-:B------:R-:W-:Y:S02]  /*1f50*/  FADD.FTZ R126, R91, -R118.reuse ;  /* 0x800000765b7e7221 */ /* 0x100fe40000010000 */
[--C-:B------:R-:W-:Y:S02]  /*1f60*/  FADD.FTZ R111, R111, -R118.reuse ;  /* 0x800000766f6f7221 */ /* 0x100fe40000010000 */
[--C-:B------:R-:W-:Y:S02]  /*1f70*/  FADD.FTZ R109, R109, -R118.reuse ;  /* 0x800000766d6d7221 */ /* 0x100fe40000010000 */
[--C-:B------:R-:W-:Y:S02]  /*1f80*/  FADD.FTZ R107, R107, -R118.reuse ;  /* 0x800000766b6b7221 */ /* 0x100fe40000010000 */
[--C-:B------:R-:W-:Y:S02]  /*1f90*/  FADD.FTZ R101, R101, -R118.reuse ;  /* 0x8000007665657221 */ /* 0x100fe40000010000 */
[----:B------:R-:W-:-:S02]  /*1fa0*/  FADD.FTZ R99, R99, -R118 ;  /* 0x8000007663637221 */ /* 0x000fc40000010000 */
[--C-:B------:R-:W-:Y:S02]  /*1fb0*/  FADD.FTZ R127, R127, -R118.reuse ;  /* 0x800000767f7f7221 */ /* 0x100fe40000010000 */
[C---:B-1----:R-:W-:Y:S02]  /*1fc0*/  FMUL.FTZ R113, R120.reuse, R113 ;  /* 0x0000007178717220 */ /* 0x042fe40000410000 */
[C---:B------:R-:W-:Y:S02]  /*1fd0*/  FMUL.FTZ R105, R120.reuse, R105 ;  /* 0x0000006978697220 */ /* 0x040fe40000410000 */
[----:B0-----:R-:W-:Y:S02]  /*1fe0*/  FMUL.FTZ R2, R120, R103 ;  /* 0x0000006778027220 */ /* 0x001fe40000410000 */
[--C-:B------:R-:W-:Y:S01]  /*1ff0*/  FADD.FTZ R91, R94, -R118.reuse ;  /* 0x800000765e5b7221 */ /* 0x100fe20000010000 */
[----:B------:R-:W-:Y:S01]  /*2000*/  F2FP.BF16.PACK_AB R94, RZ, R113 ;  /* 0x00000071ff5e723e */ /* 0x000fe200000010ff */
[--C-:B------:R-:W-:Y:S01]  /*2010*/  FADD.FTZ R97, R97, -R118.reuse ;  /* 0x8000007661617221 */ /* 0x100fe20000010000 */
[----:B------:R-:W-:Y:S01]  /*2020*/  F2FP.BF16.PACK_AB R103, RZ, R105 ;  /* 0x00000069ff67723e */ /* 0x000fe200000010ff */
[--C-:B------:R-:W-:Y:S01]  /*2030*/  FADD.FTZ R121, R121, -R118.reuse ;  /* 0x8000007679797221 */ /* 0x100fe20000010000 */
[----:B------:R-:W-:Y:S01]  /*2040*/  F2FP.BF16.PACK_AB R105, RZ, R2 ;  /* 0x00000002ff69723e */ /* 0x000fe200000010ff */
[----:B------:R-:W-:-:S02]  /*2050*/  FADD.FTZ R119, R119, -R118 ;  /* 0x8000007677777221 */ /* 0x000fc40000010000 */
[--C-:B------:R-:W-:Y:S01]  /*2060*/  FADD.FTZ R123, R123, -R118.reuse ;  /* 0x800000767b7b7221 */ /* 0x100fe20000010000 */
[----:B------:R-:W-:Y:S01]  /*2070*/  PRMT R103, R103, 0x5410, R105 ;  /* 0x0000541067677816 */ /* 0x000fe20000000069 */
[--C-:B------:R-:W-:Y:S02]  /*2080*/  FADD.FTZ R131, R131, -R118.reuse ;  /* 0x8000007683837221 */ /* 0x100fe40000010000 */
[--C-:B------:R-:W-:Y:S02]  /*2090*/  FADD.FTZ R135, R135, -R118.reuse ;  /* 0x8000007687877221 */ /* 0x100fe40000010000 */
[--C-:B------:R-:W-:Y:S02]  /*20a0*/  FADD.FTZ R133, R133, -R118.reuse ;  /* 0x8000007685857221 */ /* 0x100fe40000010000 */
[----:B------:R-:W-:Y:S02]  /*20b0*/  FMUL.FTZ R113, R120, R125 ;  /* 0x0000007d78717220 */ /* 0x000fe40000410000 */
[----:B------:R-:W-:-:S02]  /*20c0*/  FADD.FTZ R137, R137, -R118 ;  /* 0x8000007689897221 */ /* 0x000fc40000010000 */
[--C-:B------:R-:W-:Y:S01]  /*20d0*/  FADD.FTZ R73, R73, -R118.reuse ;  /* 0x8000007649497221 */ /* 0x100fe20000010000 */
[----:B------:R-:W-:Y:S01]  /*20e0*/  F2FP.BF16.PACK_AB R113, RZ, R113 ;  /* 0x00000071ff71723e */ /* 0x000fe200000010ff */
[----:B------:R-:W-:Y:S02]  /*20f0*/  FMUL.FTZ R125, R120, R129 ;  /* 0x00000081787d7220 */ /* 0x000fe40000410000 */
[--C-:B------:R-:W-:Y:S02]  /*2100*/  FADD.FTZ R71, R71, -R118.reuse ;  /* 0x8000007647477221 */ /* 0x100fe40000010000 */
[--C-:B------:R-:W-:Y:S01]  /*2110*/  FADD.FTZ R141, R141, -R118.reuse ;  /* 0x800000768d8d7221 */ /* 0x100fe20000010000 */
[----:B------:R-:W-:Y:S01]  /*2120*/  F2FP.BF16.PACK_AB R125, RZ, R125 ;  /* 0x0000007dff7d723e */ /* 0x000fe200000010ff */
[--C-:B------:R-:W-:Y:S02]  /*2130*/  FADD.FTZ R139, R139, -R118.reuse ;  /* 0x800000768b8b7221 */ /* 0x100fe40000010000 */
        /* <DEDUP_REMOVED lines=22> */
[--C-:B------:R-:W-:Y:S01]  /*22a0*/  FADD.FTZ R122, R86, -R118.reuse ;  /* 0x80000076567a7221 */ /* 0x100fe20000010000 */
[----:B------:R-:W-:Y:S01]  /*22b0*/  IADD3 R86, R116, 0x800, RZ ;  /* 0x0000080074567810 */ /* 0x000fe20007ffe0ff */
        /* <DEDUP_REMOVED lines=15> */
[C---:B------:R-:W-:Y:S02]  /*23b0*/  FMUL.FTZ R111, R120.reuse, R111 ;  /* 0x0000006f786f7220 */ /* 0x040fe40000410000 */
[----:B------:R-:W-:Y:S02]  /*23c0*/  FADD.FTZ R95, R95, -R118 ;  /* 0x800000765f5f7221 */ /* 0x000fe40000010000 */
[C---:B------:R-:W-:Y:S01]  /*23d0*/  FMUL.FTZ R109, R120.reuse, R109 ;  /* 0x0000006d786d7220 */ /* 0x040fe20000410000 */
[----:B------:R-:W-:Y:S01]  /*23e0*/  F2FP.BF16.PACK_AB R111, RZ, R111 ;  /* 0x0000006fff6f723e */ /* 0x000fe200000010ff */
        /* <DEDUP_REMOVED lines=31> */
[----:B------:R-:W-:Y:S01]  /*25e0*/  FMUL.FTZ R136, R120, R143 ;  /* 0x0000008f78887220 */ /* 0x000fe20000410000 */
[----:B------:R-:W-:Y:S01]  /*25f0*/  F2FP.BF16.PACK_AB R73, RZ, R73 ;  /* 0x00000049ff49723e */ /* 0x000fe200000010ff */
[----:B------:R-:W-:Y:S01]  /*2600*/  @!P0 IMAD.WIDE R68, R98, R68, c[0x0][0x188] ;  /* 0x0000620062448625 */ /* 0x000fe200078e0244 */
[----:B------:R-:W-:-:S02]  /*2610*/  F2FP.BF16.PACK_AB R137, RZ, R137 ;  /* 0x00000089ff89723e */ /* 0x000fc400000010ff */
[----:B------:R-:W-:Y:S01]  /*2620*/  F2FP.BF16.PACK_AB R136, RZ, R136 ;  /* 0x00000088ff88723e */ /* 0x000fe200000010ff */
[----:B------:R-:W-:Y:S01]  /*2630*/  FMUL.FTZ R121, R120, R75 ;  /* 0x0000004b78797220 */ /* 0x000fe20000410000 */
[----:B------:R-:W-:Y:S01]  /*2640*/  PRMT R94, R94, 0x5410, R111 ;  /* 0x000054105e5e7816 */ /* 0x000fe2000000006f */
[----:B------:R0:W-:Y:S01]  /*2650*/  @!P0 STG.E [R68.64], R120 ;  /* 0x0000007844008986 */ /* 0x0001e2000c101906 */
[----:B------:R-:W-:Y:S01]  /*2660*/  PRMT R109, R109, 0x5410, R107 ;  /* 0x000054106d6d7816 */ /* 0x000fe2000000006b */
[C---:B------:R-:W-:Y:S01]  /*2670*/  FMUL.FTZ R140, R120.reuse, R72 ;  /* 0x00000048788c7220 */ /* 0x040fe20000410000 */
[----:B------:R-:W-:Y:S01]  /*2680*/  PRMT R101, R101, 0x5410, R97 ;  /* 0x0000541065657816 */ /* 0x000fe20000000061 */
[C---:B------:R-:W-:Y:S01]  /*2690*/  FMUL.FTZ R141, R120.reuse, R74 ;  /* 0x0000004a788d7220 */ /* 0x040fe20000410000 */
[----:B------:R-:W-:Y:S01]  /*26a0*/  PRMT R119, R119, 0x5410, R99 ;  /* 0x0000541077777816 */ /* 0x000fe20000000063 */
[----:B------:R-:W-:Y:S01]  /*26b0*/  FMUL.FTZ R123, R120, R77 ;  /* 0x0000004d787b7220 */ /* 0x000fe20000410000 */
[----:B------:R-:W-:Y:S01]  /*26c0*/  PRMT R118, R118, 0x5410, R113 ;  /* 0x0000541076767816 */ /* 0x000fe20000000071 */
[----:B------:R-:W-:Y:S01]  /*26d0*/  FMUL.FTZ R131, R120, R79 ;  /* 0x0000004f78837220 */ /* 0x000fe20000410000 */
[----:B------:R-:W-:Y:S01]  /*26e0*/  PRMT R130, R130, 0x5410, R125 ;  /* 0x0000541082827816 */ /* 0x000fe2000000007d */
[C---:B------:R-:W-:Y:S01]  /*26f0*/  FMUL.FTZ R142, R120.reuse, R76 ;  /* 0x0000004c788e7220 */ /* 0x040fe20000410000 */
[----:B------:R-:W-:Y:S01]  /*2700*/  PRMT R129, R129, 0x5410, R127 ;  /* 0x0000541081817816 */ /* 0x000fe2000000007f */
[----:B------:R-:W-:Y:S01]  /*2710*/  FMUL.FTZ R143, R120, R78 ;  /* 0x0000004e788f7220 */ /* 0x000fe20000410000 */
[----:B------:R-:W-:Y:S01]  /*2720*/  MOV R71, 0x10 ;  /* 0x0000001000477802 */ /* 0x000fe20000000f00 */
[----:B-----5:R-:W-:Y:S01]  /*2730*/  HFMA2.BF16_V2 R72, R64, R94, -RZ.H0_H0 ;  /* 0x0000005e40487231 */ /* 0x020fe200003400ff */
[----:B------:R-:W-:Y:S01]  /*2740*/  PRMT R128, R128, 0x5410, R132 ;  /* 0x0000541080807816 */ /* 0x000fe20000000084 */
[----:B------:R-:W-:Y:S01]  /*2750*/  HFMA2.BF16_V2 R74, R66, R103, -RZ.H0_H0 ;  /* 0x00000067424a7231 */ /* 0x000fe200003400ff */
[----:B------:R-:W-:Y:S01]  /*2760*/  PRMT R135, R135, 0x5410, R133 ;  /* 0x0000541087877816 */ /* 0x000fe20000000085 */
[----:B------:R-:W-:Y:S01]  /*2770*/  HFMA2.BF16_V2 R75, R67, R101, -RZ.H0_H0 ;  /* 0x00000065434b7231 */ /* 0x000fe200003400ff */
[----:B------:R-:W-:Y:S01]  /*2780*/  PRMT R134, R134, 0x5410, R73 ;  /* 0x0000541086867816 */ /* 0x000fe20000000049 */
[----:B------:R-:W-:Y:S01]  /*2790*/  HFMA2.BF16_V2 R73, R65, R109, -RZ.H0_H0 ;  /* 0x0000006d41497231 */ /* 0x000fe200003400ff */
[----:B------:R-:W-:Y:S01]  /*27a0*/  PRMT R137, R137, 0x5410, R136 ;  /* 0x0000541089897816 */ /* 0x000fe20000000088 */
[----:B------:R-:W-:Y:S01]  /*27b0*/  HFMA2.BF16_V2 R76, R60, R119, -RZ.H0_H0 ;  /* 0x000000773c4c7231 */ /* 0x000fe200003400ff */
[----:B0-----:R-:W-:Y:S01]  /*27c0*/  IADD3 R68, R116, 0x400, RZ ;  /* 0x0000040074447810 */ /* 0x001fe20007ffe0ff */
[----:B------:R-:W-:Y:S01]  /*27d0*/  HFMA2.BF16_V2 R77, R61, R118, -RZ.H0_H0 ;  /* 0x000000763d4d7231 */ /* 0x000fe200003400ff */
[C---:B------:R-:W-:Y:S01]  /*27e0*/  FMUL.FTZ R147, R120.reuse, R147 ;  /* 0x0000009378937220 */ /* 0x040fe20000410000 */
[----:B------:R-:W-:Y:S01]  /*27f0*/  HFMA2.BF16_V2 R78, R62, R130, -RZ.H0_H0 ;  /* 0x000000823e4e7231 */ /* 0x000fe200003400ff */
[C---:B------:R-:W-:Y:S01]  /*2800*/  FMUL.FTZ R145, R120.reuse, R145 ;  /* 0x0000009178917220 */ /* 0x040fe20000410000 */
[----:B------:R-:W-:Y:S01]  /*2810*/  HFMA2.BF16_V2 R79, R63, R129, -RZ.H0_H0 ;  /* 0x000000813f4f7231 */ /* 0x000fe200003400ff */
[C---:B------:R-:W-:Y:S01]  /*2820*/  FMUL.FTZ R149, R120.reuse, R149 ;  /* 0x0000009578957220 */ /* 0x040fe20000410000 */
[----:B------:R-:W-:Y:S01]  /*2830*/  HFMA2.BF16_V2 R72, R72, 1, 1, R32 ;  /* 0x3f803f8048487831 */ /* 0x000fe20000200020 */
[C---:B------:R-:W-:Y:S01]  /*2840*/  FMUL.FTZ R153, R120.reuse, R153 ;  /* 0x0000009978997220 */ /* 0x040fe20000410000 */
[----:B------:R-:W-:Y:S01]  /*2850*/  HFMA2.BF16_V2 R73, R73, 1, 1, R33 ;  /* 0x3f803f8049497831 */ /* 0x000fe20000200021 */
[C---:B------:R-:W-:Y:S01]  /*2860*/  FMUL.FTZ R151, R120.reuse, R151 ;  /* 0x0000009778977220 */ /* 0x040fe20000410000 */
[----:B------:R-:W-:Y:S01]  /*2870*/  HFMA2.BF16_V2 R74, R74, 1, 1, R34 ;  /* 0x3f803f804a4a7831 */ /* 0x000fe20000200022 */
[C---:B------:R-:W-:Y:S01]  /*2880*/  FMUL.FTZ R155, R120.reuse, R155 ;  /* 0x0000009b789b7220 */ /* 0x040fe20000410000 */
[----:B------:R-:W-:Y:S01]  /*2890*/  HFMA2.BF16_V2 R75, R75, 1, 1, R35 ;  /* 0x3f803f804b4b7831 */ /* 0x000fe20000200023 */
[C---:B------:R-:W-:Y:S01]  /*28a0*/  FMUL.FTZ R138, R120.reuse, R81 ;  /* 0x00000051788a7220 */ /* 0x040fe20000410000 */
[----:B------:R-:W-:Y:S01]  /*28b0*/  HFMA2.BF16_V2 R81, R57, R135, -RZ.H0_H0 ;  /* 0x0000008739517231 */ /* 0x000fe200003400ff */
[C---:B------:R-:W-:Y:S01]  /*28c0*/  FMUL.FTZ R139, R120.reuse, R83 ;  /* 0x00000053788b7220 */ /* 0x040fe20000410000 */
[----:B------:R-:W-:Y:S01]  /*28d0*/  HFMA2.BF16_V2 R83, R59, R137, -RZ.H0_H0 ;  /* 0x000000893b537231 */ /* 0x000fe200003400ff */
[C---:B------:R-:W-:Y:S01]  /*28e0*/  FMUL.FTZ R144, R120.reuse, R80 ;  /* 0x0000005078907220 */ /* 0x040fe20000410000 */
[----:B------:R-:W-:Y:S01]  /*28f0*/  HFMA2.BF16_V2 R80, R56, R128, -RZ.H0_H0 ;  /* 0x0000008038507231 */ /* 0x000fe200003400ff */
[----:B------:R-:W-:Y:S01]  /*2900*/  FMUL.FTZ R146, R120, R82 ;  /* 0x0000005278927220 */ /* 0x000fe20000410000 */
[----:B------:R-:W-:Y:S01]  /*2910*/  HFMA2.BF16_V2 R82, R58, R134, -RZ.H0_H0 ;  /* 0x000000863a527231 */ /* 0x000fe200003400ff */
[----:B------:R-:W-:Y:S01]  /*2920*/  IMAD.WIDE.U32 R2, R116, R71, c[0x0][0x178] ;  /* 0x00005e0074027625 */ /* 0x000fe200078e0047 */
[----:B------:R-:W-:Y:S01]  /*2930*/  HFMA2.BF16_V2 R76, R76, 1, 1, R28 ;  /* 0x3f803f804c4c7831 */ /* 0x000fe2000020001c */
[----:B------:R-:W-:Y:S01]  /*2940*/  F2FP.BF16.PACK_AB R121, RZ, R121 ;  /* 0x00000079ff79723e */ /* 0x000fe200000010ff */
        /* <DEDUP_REMOVED lines=11> */
[----:B------:R-:W-:Y:S01]  /*2a00*/  FMUL.FTZ R70, R120, R70 ;  /* 0x0000004678467220 */ /* 0x000fe20000410000 */
[----:B------:R-:W-:Y:S01]  /*2a10*/  HFMA2.BF16_V2 R83, R83, 1, 1, R27 ;  /* 0x3f803f8053537831 */ /* 0x000fe2000020001b */
[----:B------:R-:W-:Y:S01]  /*2a20*/  IMAD.WIDE.U32 R68, R68, R71, c[0x0][0x178] ;  /* 0x00005e0044447625 */ /* 0x000fe200078e0047 */
[----:B------:R-:W-:Y:S01]  /*2a30*/  F2FP.BF16.PACK_AB R147, RZ, R147 ;  /* 0x00000093ff93723e */ /* 0x000fe200000010ff */
[----:B------:R0:W-:Y:S01]  /*2a40*/  STG.E.128 [R2.64], R72 ;  /* 0x0000004802007986 */ /* 0x0001e2000c101d06 */
        /* <DEDUP_REMOVED lines=28> */
[----:B------:R1:W-:Y:S01]  /*2c10*/  STG.E.128 [R68.64], R76 ;  /* 0x0000004c44007986 */ /* 0x0003e2000c101d06 */
[C---:B------:R-:W-:Y:S01]  /*2c20*/  FMUL.FTZ R114, R120.reuse, R114 ;  /* 0x0000007278727220 */ /* 0x040fe20000410000 */
[----:B------:R-:W-:Y:S01]  /*2c30*/  F2FP.BF16.PACK_AB R139, RZ, R139 ;  /* 0x0000008bff8b723e */ /* 0x000fe200000010ff */
[C---:B------:R-:W-:Y:S01]  /*2c40*/  FMUL.FTZ R91, R120.reuse, R91 ;  /* 0x0000005b785b7220 */ /* 0x040fe20000410000 */
[----:B------:R-:W-:Y:S01]  /*2c50*/  F2FP.BF16.PACK_AB R84, RZ, R84 ;  /* 0x00000054ff54723e */ /* 0x000fe200000010ff */
[----:B------:R-:W-:Y:S01]  /*2c60*/  FMUL.FTZ R95, R120, R95 ;  /* 0x0000005f785f7220 */ /* 0x000fe20000410000 */
[----:B------:R-:W-:Y:S01]  /*2c70*/  F2FP.BF16.PACK_AB R140, RZ, R140 ;  /* 0x0000008cff8c723e */ /* 0x000fe200000010ff */
[----:B------:R-:W-:Y:S01]  /*2c80*/  IMAD.WIDE.U32 R86, R86, R71, c[0x0][0x178] ;  /* 0x00005e0056567625 */ /* 0x000fe200078e0047 */
[----:B------:R-:W-:-:S02]  /*2c90*/  F2FP.BF16.PACK_AB R141, RZ, R141 ;  /* 0x0000008dff8d723e */ /* 0x000fc400000010ff */
[----:B------:R-:W-:Y:S02]  /*2ca0*/  F2FP.BF16.PACK_AB R85, RZ, R85 ;  /* 0x00000055ff55723e */ /* 0x000fe400000010ff */
[----:B------:R-:W-:Y:S01]  /*2cb0*/  F2FP.BF16.PACK_AB R122, RZ, R122 ;  /* 0x0000007aff7a723e */ /* 0x000fe200000010ff */
[----:B------:R2:W-:Y:S01]  /*2cc0*/  STG.E.128 [R86.64], R80 ;  /* 0x0000005056007986 */ /* 0x0005e2000c101d06 */
[----:B------:R-:W-:Y:S02]  /*2cd0*/  F2FP.BF16.PACK_AB R142, RZ, R142 ;  /* 0x0000008eff8e723e */ /* 0x000fe400000010ff */
[----:B------:R-:W-:Y:S02]  /*2ce0*/  F2FP.BF16.PACK_AB R143, RZ, R143 ;  /* 0x0000008fff8f723e */ /* 0x000fe400000010ff */
[----:B------:R-:W-:Y:S02]  /*2cf0*/  F2FP.BF16.PACK_AB R124, RZ, R124 ;  /* 0x0000007cff7c723e */ /* 0x000fe400000010ff */
[----:B------:R-:W-:-:S02]  /*2d00*/  F2FP.BF16.PACK_AB R88, RZ, R88 ;  /* 0x00000058ff58723e */ /* 0x000fc400000010ff */
[----:B------:R-:W-:Y:S02]  /*2d10*/  F2FP.BF16.PACK_AB R144, RZ, R144 ;  /* 0x00000090ff90723e */ /* 0x000fe400000010ff */
[----:B------:R-:W-:Y:S02]  /*2d20*/  F2FP.BF16.PACK_AB R146, RZ, R146 ;  /* 0x00000092ff92723e */ /* 0x000fe400000010ff */
[----:B------:R-:W-:Y:S02]  /*2d30*/  F2FP.BF16.PACK_AB R89, RZ, R89 ;  /* 0x00000059ff59723e */ /* 0x000fe400000010ff */
[----:B------:R-:W-:Y:S02]  /*2d40*/  F2FP.BF16.PACK_AB R106, RZ, R106 ;  /* 0x0000006aff6a723e */ /* 0x000fe400000010ff */
[----:B------:R-:W-:Y:S02]  /*2d50*/  F2FP.BF16.PACK_AB R90, RZ, R90 ;  /* 0x0000005aff5a723e */ /* 0x000fe400000010ff */
[----:B------:R-:W-:-:S02]  /*2d60*/  F2FP.BF16.PACK_AB R108, RZ, R108 ;  /* 0x0000006cff6c723e */ /* 0x000fc400000010ff */
[C---:B0-----:R-:W-:Y:S02]  /*2d70*/  IADD3 R2, R116.reuse, 0xc00, RZ ;  /* 0x00000c0074027810 */ /* 0x041fe40007ffe0ff */
[C---:B-1----:R-:W-:Y:S02]  /*2d80*/  IADD3 R76, R116.reuse, 0x1000, RZ ;  /* 0x00001000744c7810 */ /* 0x042fe40007ffe0ff */
[----:B------:R-:W-:Y:S01]  /*2d90*/  IADD3 R74, R116, 0x1400, RZ ;  /* 0x00001400744a7810 */ /* 0x000fe20007ffe0ff */
[-C--:B------:R-:W-:Y:S01]  /*2da0*/  IMAD.WIDE.U32 R2, R2, R71.reuse, c[0x0][0x178] ;  /* 0x00005e0002027625 */ /* 0x080fe200078e0047 */
[C---:B------:R-:W-:Y:S02]  /*2db0*/  IADD3 R72, R116.reuse, 0x1800, RZ ;  /* 0x0000180074487810 */ /* 0x040fe40007ffe0ff */
[----:B------:R-:W-:Y:S01]  /*2dc0*/  IADD3 R78, R116, 0x1c00, RZ ;  /* 0x00001c00744e7810 */ /* 0x000fe20007ffe0ff */
[----:B------:R-:W-:Y:S01]  /*2dd0*/  IMAD.WIDE.U32 R76, R76, R71, c[0x0][0x178] ;  /* 0x00005e004c4c7625 */ /* 0x000fe200078e0047 */
[----:B------:R-:W-:-:S02]  /*2de0*/  F2FP.BF16.PACK_AB R126, RZ, R126 ;  /* 0x0000007eff7e723e */ /* 0x000fc400000010ff */
[----:B------:R-:W-:Y:S01]  /*2df0*/  F2FP.BF16.PACK_AB R110, RZ, R110 ;  /* 0x0000006eff6e723e */ /* 0x000fe200000010ff */
[-C--:B------:R-:W-:Y:S01]  /*2e00*/  IMAD.WIDE.U32 R74, R74, R71.reuse, c[0x0][0x178] ;  /* 0x00005e004a4a7625 */ /* 0x080fe200078e0047 */
[----:B------:R-:W-:Y:S02]  /*2e10*/  F2FP.BF16.PACK_AB R92, RZ, R92 ;  /* 0x0000005cff5c723e */ /* 0x000fe400000010ff */
[----:B------:R-:W-:Y:S01]  /*2e20*/  F2FP.BF16.PACK_AB R112, RZ, R112 ;  /* 0x00000070ff70723e */ /* 0x000fe200000010ff */
[----:B------:R-:W-:Y:S01]  /*2e30*/  IMAD.WIDE.U32 R72, R72, R71, c[0x0][0x178] ;  /* 0x00005e0048487625 */ /* 0x000fe200078e0047 */
[----:B------:R-:W-:Y:S02]  /*2e40*/  F2FP.BF16.PACK_AB R93, RZ, R93 ;  /* 0x0000005dff5d723e */ /* 0x000fe400000010ff */
[----:B------:R-:W-:Y:S01]  /*2e50*/  F2FP.BF16.PACK_AB R114, RZ, R114 ;  /* 0x00000072ff72723e */ /* 0x000fe200000010ff */
[----:B------:R-:W-:Y:S01]  /*2e60*/  IMAD.WIDE.U32 R78, R78, R71, c[0x0][0x178] ;  /* 0x00005e004e4e7625 */ /* 0x000fe200078e0047 */
[----:B------:R-:W-:-:S02]  /*2e70*/  F2FP.BF16.PACK_AB R91, RZ, R91 ;  /* 0x0000005bff5b723e */ /* 0x000fc400000010ff */
[----:B------:R-:W-:Y:S02]  /*2e80*/  F2FP.BF16.PACK_AB R95, RZ, R95 ;  /* 0x0000005fff5f723e */ /* 0x000fe400000010ff */
[----:B------:R-:W-:Y:S02]  /*2e90*/  PRMT R121, R121, 0x5410, R147 ;  /* 0x0000541079797816 */ /* 0x000fe40000000093 */
[----:B------:R-:W-:Y:S02]  /*2ea0*/  PRMT R145, R145, 0x5410, R149 ;  /* 0x0000541091917816 */ /* 0x000fe40000000095 */
[----:B------:R-:W-:Y:S01]  /*2eb0*/  PRMT R123, R123, 0x5410, R153 ;  /* 0x000054107b7b7816 */ /* 0x000fe20000000099 */
[----:B------:R-:W-:Y:S01]  /*2ec0*/  HFMA2.BF16_V2 R68, R52, R121, -RZ.H0_H0 ;  /* 0x0000007934447231 */ /* 0x000fe200003400ff */
[----:B------:R-:W-:Y:S01]  /*2ed0*/  PRMT R151, R151, 0x5410, R155 ;  /* 0x0000541097977816 */ /* 0x000fe2000000009b */
[----:B------:R-:W-:Y:S01]  /*2ee0*/  HFMA2.BF16_V2 R69, R53, R145, -RZ.H0_H0 ;  /* 0x0000009135457231 */ /* 0x000fe200003400ff */
[----:B------:R-:W-:Y:S01]  /*2ef0*/  PRMT R131, R131, 0x5410, R159 ;  /* 0x0000541083837816 */ /* 0x000fe2000000009f */
[----:B------:R-:W-:Y:S01]  /*2f00*/  HFMA2.BF16_V2 R68, R68, 1, 1, R20 ;  /* 0x3f803f8044447831 */ /* 0x000fe20000200014 */
[----:B------:R-:W-:Y:S01]  /*2f10*/  PRMT R157, R157, 0x5410, R161 ;  /* 0x000054109d9d7816 */ /* 0x000fe200000000a1 */
[----:B------:R-:W-:Y:S01]  /*2f20*/  HFMA2.BF16_V2 R71, R55, R151, -RZ.H0_H0 ;  /* 0x0000009737477231 */ /* 0x000fe200003400ff */
[----:B------:R-:W-:Y:S01]  /*2f30*/  PRMT R138, R138, 0x5410, R165 ;  /* 0x000054108a8a7816 */ /* 0x000fe200000000a5 */
[----:B--2---:R-:W-:Y:S01]  /*2f40*/  HFMA2.BF16_V2 R80, R48, R131, -RZ.H0_H0 ;  /* 0x0000008330507231 */ /* 0x004fe200003400ff */
        /* <DEDUP_REMOVED lines=26> */
[----:B------:R-:W-:Y:S01]  /*30f0*/  IADD3 R98, R98, c[0x0][0x160], RZ ;  /* 0x0000580062627a10 */ /* 0x000fe20007ffe0ff */
[----:B------:R-:W-:-:S02]  /*3100*/  HFMA2.BF16_V2 R93, R37, R99, -RZ.H0_H0 ;  /* 0x00000063255d7231 */ /* 0x000fc400003400ff */
[----:B------:R-:W-:Y:S01]  /*3110*/  HFMA2.BF16_V2 R94, R38, R101, -RZ.H0_H0 ;  /* 0x00000065265e7231 */ /* 0x000fe200003400ff */
[----:B------:R-:W-:Y:S01]  /*3120*/  ISETP.GE.AND P0, PT, R98, c[0x0][0x164], PT ;  /* 0x0000590062007a0c */ /* 0x000fe20003f06270 */
[----:B------:R-:W-:Y:S02]  /*3130*/  HFMA2.BF16_V2 R95, R39, R103, -RZ.H0_H0 ;  /* 0x00000067275f7231 */ /* 0x000fe400003400ff */
[----:B------:R-:W-:Y:S02]  /*3140*/  HFMA2.BF16_V2 R69, R69, 1, 1, R21 ;  /* 0x3f803f8045457831 */ /* 0x000fe40000200015 */
[----:B------:R-:W-:Y:S02]  /*3150*/  HFMA2.BF16_V2 R70, R70, 1, 1, R22 ;  /* 0x3f803f8046467831 */ /* 0x000fe40000200016 */
[----:B------:R-:W-:Y:S02]  /*3160*/  HFMA2.BF16_V2 R71, R71, 1, 1, R23 ;  /* 0x3f803f8047477831 */ /* 0x000fe40000200017 */
[----:B------:R-:W-:-:S02]  /*3170*/  HFMA2.BF16_V2 R80, R80, 1, 1, R16 ;  /* 0x3f803f8050507831 */ /* 0x000fc40000200010 */
[----:B------:R-:W-:Y:S01]  /*3180*/  HFMA2.BF16_V2 R81, R81, 1, 1, R17 ;  /* 0x3f803f8051517831 */ /* 0x000fe20000200011 */
[----:B------:R0:W-:Y:S01]  /*3190*/  STG.E.128 [R2.64], R68 ;  /* 0x0000004402007986 */ /* 0x0001e2000c101d06 */
[----:B------:R-:W-:Y:S02]  /*31a0*/  HFMA2.BF16_V2 R82, R82, 1, 1, R18 ;  /* 0x3f803f8052527831 */ /* 0x000fe40000200012 */
[----:B------:R-:W-:Y:S02]  /*31b0*/  HFMA2.BF16_V2 R83, R83, 1, 1, R19 ;  /* 0x3f803f8053537831 */ /* 0x000fe40000200013 */
[----:B------:R-:W-:Y:S02]  /*31c0*/  HFMA2.BF16_V2 R84, R84, 1, 1, R12 ;  /* 0x3f803f8054547831 */ /* 0x000fe4000020000c */
[----:B------:R-:W-:Y:S01]  /*31d0*/  HFMA2.BF16_V2 R85, R85, 1, 1, R13 ;  /* 0x3f803f8055557831 */ /* 0x000fe2000020000d */
[----:B------:R0:W-:Y:S01]  /*31e0*/  STG.E.128 [R76.64], R80 ;  /* 0x000000504c007986 */ /* 0x0001e2000c101d06 */
[----:B------:R-:W-:-:S02]  /*31f0*/  HFMA2.BF16_V2 R86, R86, 1, 1, R14 ;  /* 0x3f803f8056567831 */ /* 0x000fc4000020000e */
[----:B------:R-:W-:Y:S02]  /*3200*/  HFMA2.BF16_V2 R87, R87, 1, 1, R15 ;  /* 0x3f803f8057577831 */ /* 0x000fe4000020000f */
[----:B------:R-:W-:Y:S02]  /*3210*/  HFMA2.BF16_V2 R88, R88, 1, 1, R8 ;  /* 0x3f803f8058587831 */ /* 0x000fe40000200008 */
[----:B------:R-:W-:Y:S01]  /*3220*/  HFMA2.BF16_V2 R89, R89, 1, 1, R9 ;  /* 0x3f803f8059597831 */ /* 0x000fe20000200009 */
[----:B------:R0:W-:Y:S01]  /*3230*/  STG.E.128 [R74.64], R84 ;  /* 0x000000544a007986 */ /* 0x0001e2000c101d06 */
[----:B------:R-:W-:Y:S02]  /*3240*/  HFMA2.BF16_V2 R90, R90, 1, 1, R10 ;  /* 0x3f803f805a5a7831 */ /* 0x000fe4000020000a */
[----:B------:R-:W-:Y:S02]  /*3250*/  HFMA2.BF16_V2 R91, R91, 1, 1, R11 ;  /* 0x3f803f805b5b7831 */ /* 0x000fe4000020000b */
[----:B------:R-:W-:-:S02]  /*3260*/  HFMA2.BF16_V2 R92, R92, 1, 1, R4 ;  /* 0x3f803f805c5c7831 */ /* 0x000fc40000200004 */
[----:B------:R-:W-:Y:S01]  /*3270*/  HFMA2.BF16_V2 R93, R93, 1, 1, R5 ;  /* 0x3f803f805d5d7831 */ /* 0x000fe20000200005 */
[----:B------:R0:W-:Y:S01]  /*3280*/  STG.E.128 [R72.64], R88 ;  /* 0x0000005848007986 */ /* 0x0001e2000c101d06 */
[----:B------:R-:W-:Y:S02]  /*3290*/  HFMA2.BF16_V2 R94, R94, 1, 1, R6 ;  /* 0x3f803f805e5e7831 */ /* 0x000fe40000200006 */
[----:B------:R-:W-:-:S05]  /*32a0*/  HFMA2.BF16_V2 R95, R95, 1, 1, R7 ;  /* 0x3f803f805f5f7831 */ /* 0x000fca0000200007 */
[----:B------:R0:W-:Y:S02]  /*32b0*/  STG.E.128 [R78.64], R92 ;  /* 0x0000005c4e007986 */ /* 0x0001e4000c101d06 */
[----:B0-----:R-:W-:Y:S01]  /*32c0*/  @P0 CALL.REL.NOINC `(.L_x_13) ;  /* 0x0000001000000944 */ /* 0x001fe20003c00000 */
[----:B------:R-:W-:Y:S05]  /*32d0*/  BRA `(.L_x_14) ;  /* 0xffffcf4000007947 */ /* 0x000fea000383ffff */
.L_x_13:
[----:B------:R-:W-:Y:S05]  /*32e0*/  EXIT ;  /* 0x000000000000794d */ /* 0x000fea0003800000 */
.L_x_9:
[----:B------:R-:W-:Y:S01]  /*32f0*/  HFMA2.MMA R3, -RZ, RZ, 0, 5.9604644775390625e-08 ;  /* 0x00000001ff037435 */ /* 0x000fe200000001ff */
[----:B------:R-:W-:Y:S02]  /*3300*/  MOV R122, 0x1f ;  /* 0x0000001f007a7802 */ /* 0x000fe40000000f00 */
[----:B------:R-:W-:Y:S02]  /*3310*/  MOV R118, 0xffffffff ;  /* 0xffffffff00767802 */ /* 0x000fe40000000f00 */
[----:B------:R-:W-:Y:S02]  /*3320*/  MOV R68, 0x3340 ;  /* 0x0000334000447802 */ /* 0x000fe40000000f00 */
[----:B-----5:R-:W-:Y:S05]  /*3330*/  CALL.REL.NOINC `($__internal_1_$__cuda_sm70_shflsync_bfly_p) ;  /* 0x00000b9000007944 */ /* 0x020fea0003c00000 */
[----:B-1----:R-:W-:Y:S01]  /*3340*/  MOV R2, R122 ;  /* 0x0000007a00027202 */ /* 0x002fe20000000f00 */
[----:B0-----:R-:W-:Y:S05]  /*3350*/  BRA `(.L_x_15) ;  /* 0xffffd90000007947 */ /* 0x001fea000383ffff */
.L_x_10:
[----:B------:R-:W-:Y:S01]  /*3360*/  HFMA2.MMA R3, -RZ, RZ, 0, 1.1920928955078125e-07 ;  /* 0x00000002ff037435 */ /* 0x000fe200000001ff */
[----:B------:R-:W-:Y:S02]  /*3370*/  MOV R122, 0x1f ;  /* 0x0000001f007a7802 */ /* 0x000fe40000000f00 */
[----:B------:R-:W-:-:S02]  /*3380*/  MOV R118, 0xffffffff ;  /* 0xffffffff00767802 */ /* 0x000fc40000000f00 */
[----:B------:R-:W-:Y:S02]  /*3390*/  MOV R68, 0x33b0 ;  /* 0x000033b000447802 */ /* 0x000fe40000000f00 */
[----:B-----5:R-:W-:Y:S05]  /*33a0*/  CALL.REL.NOINC `($__internal_1_$__cuda_sm70_shflsync_bfly_p) ;  /* 0x00000b2000007944 */ /* 0x020fea0003c00000 */
[----:B0-----:R-:W-:Y:S01]  /*33b0*/  HFMA2.MMA R3, -RZ, RZ, 0, 2.384185791015625e-07 ;  /* 0x00000004ff037435 */ /* 0x001fe200000001ff */
[----:B-1----:R-:W-:Y:S01]  /*33c0*/  FADD.FTZ R120, R120, R122 ;  /* 0x0000007a78787221 */ /* 0x002fe20000010000 */
[----:B------:R-:W-:Y:S02]  /*33d0*/  MOV R122, 0x1f ;  /* 0x0000001f007a7802 */ /* 0x000fe40000000f00 */
[----:B------:R-:W-:Y:S02]  /*33e0*/  MOV R118, 0xffffffff ;  /* 0xffffffff00767802 */ /* 0x000fe40000000f00 */
[----:B------:R-:W-:Y:S02]  /*33f0*/  MOV R68, 0x3410 ;  /* 0x0000341000447802 */ /* 0x000fe40000000f00 */
[----:B------:R-:W-:Y:S05]  /*3400*/  CALL.REL.NOINC `($__internal_1_$__cuda_sm70_shflsync_bfly_p) ;  /* 0x00000ac000007944 */ /* 0x000fea0003c00000 */
[----:B0-----:R-:W-:Y:S01]  /*3410*/  HFMA2.MMA R3, -RZ, RZ, 0, 4.76837158203125e-07 ;  /* 0x00000008ff037435 */ /* 0x001fe200000001ff */
[----:B-1----:R-:W-:Y:S01]  /*3420*/  FADD.FTZ R120, R120, R122 ;  /* 0x0000007a78787221 */ /* 0x002fe20000010000 */
[----:B------:R-:W-:Y:S02]  /*3430*/  MOV R122, 0x1f ;  /* 0x0000001f007a7802 */ /* 0x000fe40000000f00 */
[----:B------:R-:W-:-:S02]  /*3440*/  MOV R118, 0xffffffff ;  /* 0xffffffff00767802 */ /* 0x000fc40000000f00 */
[----:B------:R-:W-:Y:S02]  /*3450*/  MOV R68, 0x3470 ;  /* 0x0000347000447802 */ /* 0x000fe40000000f00 */
[----:B------:R-:W-:Y:S05]  /*3460*/  CALL.REL.NOINC `($__internal_1_$__cuda_sm70_shflsync_bfly_p) ;  /* 0x00000a6000007944 */ /* 0x000fea0003c00000 */
[----:B0-----:R-:W-:Y:S01]  /*3470*/  HFMA2.MMA R3, -RZ, RZ, 0, 9.5367431640625e-07 ;  /* 0x00000010ff037435 */ /* 0x001fe200000001ff */
[----:B-1----:R-:W-:Y:S01]  /*3480*/  FADD.FTZ R120, R120, R122 ;  /* 0x0000007a78787221 */ /* 0x002fe20000010000 */
[----:B------:R-:W-:Y:S02]  /*3490*/  MOV R122, 0x1f ;  /* 0x0000001f007a7802 */ /* 0x000fe40000000f00 */
[----:B------:R-:W-:Y:S02]  /*34a0*/  MOV R118, 0xffffffff ;  /* 0xffffffff00767802 */ /* 0x000fe40000000f00 */
[----:B------:R-:W-:Y:S02]  /*34b0*/  MOV R68, 0x34d0 ;  /* 0x000034d000447802 */ /* 0x000fe40000000f00 */
[----:B------:R-:W-:Y:S05]  /*34c0*/  CALL.REL.NOINC `($__internal_1_$__cuda_sm70_shflsync_bfly_p) ;  /* 0x00000a0000007944 */ /* 0x000fea0003c00000 */
[----:B-1----:R-:W-:Y:S01]  /*34d0*/  FADD.FTZ R2, R120, R122 ;  /* 0x0000007a78027221 */ /* 0x002fe20000010000 */
[----:B------:R-:W-:-:S03]  /*34e0*/  MOV R122, 0x1f ;  /* 0x0000001f007a7802 */ /* 0x000fc60000000f00 */
[----:B------:R-:W-:-:S04]  /*34f0*/  FMUL.FTZ R2, R2, 0.00048828125 ;  /* 0x3a00000002027820 */ /* 0x000fc80000410000 */
[--C-:B0-----:R-:W-:Y:S02]  /*3500*/  FADD.FTZ R3, R113, -R2.reuse ;  /* 0x8000000271037221 */ /* 0x101fe40000010000 */
        /* <DEDUP_REMOVED lines=130> */
[----:B------:R-:W-:Y:S05]  /*3d30*/  CALL.REL.NOINC `($__internal_1_$__cuda_sm70_shflsync_bfly_p) ;  /* 0x0000019000007944 */ /* 0x000fea0003c00000 */
[----:B0-----:R-:W-:Y:S01]  /*3d40*/  HFMA2.MMA R3, -RZ, RZ, 0, 1.1920928955078125e-07 ;  /* 0x00000002ff037435 */ /* 0x001fe200000001ff */
[----:B-1----:R-:W-:Y:S01]  /*3d50*/  FADD.FTZ R120, R120, R122 ;  /* 0x0000007a78787221 */ /* 0x002fe20000010000 */
[----:B------:R-:W-:Y:S02]  /*3d60*/  MOV R122, 0x1f ;  /* 0x0000001f007a7802 */ /* 0x000fe40000000f00 */
[----:B------:R-:W-:Y:S02]  /*3d70*/  MOV R118, 0xffffffff ;  /* 0xffffffff00767802 */ /* 0x000fe40000000f00 */
[----:B------:R-:W-:Y:S02]  /*3d80*/  MOV R68, 0x3da0 ;  /* 0x00003da000447802 */ /* 0x000fe40000000f00 */
[----:B------:R-:W-:Y:S05]  /*3d90*/  CALL.REL.NOINC `($__internal_1_$__cuda_sm70_shflsync_bfly_p) ;  /* 0x0000013000007944 */ /* 0x000fea0003c00000 */
[----:B0-----:R-:W-:Y:S01]  /*3da0*/  HFMA2.MMA R3, -RZ, RZ, 0, 2.384185791015625e-07 ;  /* 0x00000004ff037435 */ /* 0x001fe200000001ff */
[----:B-1----:R-:W-:Y:S01]  /*3db0*/  FADD.FTZ R120, R120, R122 ;  /* 0x0000007a78787221 */ /* 0x002fe20000010000 */
[----:B------:R-:W-:-:S02]  /*3dc0*/  MOV R122, 0x1f ;  /* 0x0000001f007a7802 */ /* 0x000fc40000000f00 */
[----:B------:R-:W-:Y:S02]  /*3dd0*/  MOV R118, 0xffffffff ;  /* 0xffffffff00767802 */ /* 0x000fe40000000f00 */
[----:B------:R-:W-:Y:S02]  /*3de0*/  MOV R68, 0x3e00 ;  /* 0x00003e0000447802 */ /* 0x000fe40000000f00 */
[----:B------:R-:W-:Y:S05]  /*3df0*/  CALL.REL.NOINC `($__internal_1_$__cuda_sm70_shflsync_bfly_p) ;  /* 0x000000d000007944 */ /* 0x000fea0003c00000 */
[----:B0-----:R-:W-:Y:S01]  /*3e00*/  HFMA2.MMA R3, -RZ, RZ, 0, 4.76837158203125e-07 ;  /* 0x00000008ff037435 */ /* 0x001fe200000001ff */
[----:B-1----:R-:W-:Y:S01]  /*3e10*/  FADD.FTZ R120, R120, R122 ;  /* 0x0000007a78787221 */ /* 0x002fe20000010000 */
[----:B------:R-:W-:Y:S02]  /*3e20*/  MOV R122, 0x1f ;  /* 0x0000001f007a7802 */ /* 0x000fe40000000f00 */
[----:B------:R-:W-:Y:S02]  /*3e30*/  MOV R118, 0xffffffff ;  /* 0xffffffff00767802 */ /* 0x000fe40000000f00 */
[----:B------:R-:W-:Y:S02]  /*3e40*/  MOV R68, 0x3e60 ;  /* 0x00003e6000447802 */ /* 0x000fe40000000f00 */
[----:B------:R-:W-:Y:S05]  /*3e50*/  CALL.REL.NOINC `($__internal_1_$__cuda_sm70_shflsync_bfly_p) ;  /* 0x0000007000007944 */ /* 0x000fea0003c00000 */
[----:B0-----:R-:W-:Y:S01]  /*3e60*/  HFMA2.MMA R3, -RZ, RZ, 0, 9.5367431640625e-07 ;  /* 0x00000010ff037435 */ /* 0x001fe200000001ff */
[----:B-1----:R-:W-:Y:S01]  /*3e70*/  FADD.FTZ R120, R120, R122 ;  /* 0x0000007a78787221 */ /* 0x002fe20000010000 */
[----:B------:R-:W-:-:S02]  /*3e80*/  MOV R122, 0x1f ;  /* 0x0000001f007a7802 */ /* 0x000fc40000000f00 */
[----:B------:R-:W-:Y:S02]  /*3e90*/  MOV R118, 0xffffffff ;  /* 0xffffffff00767802 */ /* 0x000fe40000000f00 */
[----:B------:R-:W-:Y:S02]  /*3ea0*/  MOV R68, 0x3ec0 ;  /* 0x00003ec000447802 */ /* 0x000fe40000000f00 */
[----:B------:R-:W-:Y:S05]  /*3eb0*/  CALL.REL.NOINC `($__internal_1_$__cuda_sm70_shflsync_bfly_p) ;  /* 0x0000001000007944 */ /* 0x000fea0003c00000 */
[----:B01----:R-:W-:Y:S05]  /*3ec0*/  BRA `(.L_x_16) ;  /* 0xffffd6d000007947 */ /* 0x003fea000383ffff */
        .weak           $__internal_1_$__cuda_sm70_shflsync_bfly_p
        .type           $__internal_1_$__cuda_sm70_shflsync_bfly_p,@function
        .size           $__internal_1_$__cuda_sm70_shflsync_bfly_p,(.L_x_1050 - $__internal_1_$__cuda_sm70_shflsync_bfly_p)
$__internal_1_$__cuda_sm70_shflsync_bfly_p:
[----:B------:R-:W-:Y:S01]  /*3ed0*/  HFMA2.MMA R69, -RZ, RZ, 0, 0 ;  /* 0x00000000ff457435 */ /* 0x000fe200000001ff */
[----:B------:R-:W-:Y:S04]  /*3ee0*/  WARPSYNC R118 ;  /* 0x0000007600007348 */ /* 0x000fe80003800000 */
[----:B------:R0:W1:Y:S01]  /*3ef0*/  SHFL.BFLY PT, R122, R120, R3, R122 ;  /* 0x0c000003787a7389 */ /* 0x00006200000e007a */
[----:B------:R-:W-:Y:S05]  /*3f00*/  RET.REL.NODEC R68 `(_ZN10layer_norm13ln_fwd_kernelINS_13Kernel_traitsI13__nv_bfloat16S2_S2_fjLj65536ELj8ELj1ELj4ELj16ENS_18Kernel_traits_baseILj65536ES2_S2_S2_fjLj128EEEEEEEvNS_9FwdParamsE) ;  /* 0xffffc0f044007950 */ /* 0x000fea0003c3ffff */
.L_x_17:
        /* <DEDUP_REMOVED lines=15> */
.L_x_1050:


//--------------------- .text._ZN10layer_norm13ln_fwd_kernelINS_13Kernel_traitsI6__halffS2_fjLj65536ELj8ELj1ELj4ELj16ENS_18Kernel_traits_baseILj65536ES2_fS2_fjLj128EEEEEEEvNS_9FwdParamsE --------------------------
	.section	.text._ZN10layer_norm13ln_fwd_kernelINS_13Kernel_traitsI6__halffS2_fjLj65536ELj8ELj1ELj4ELj16ENS_18Kernel_traits_baseILj65536ES2_fS2_fjLj128EEEEEEEvNS_9FwdParamsE,"ax",@progbits
	.sectioninfo	@"SHI_REGISTERS=157"
	.align	128
        .global         _ZN10layer_norm13ln_fwd_kernelINS_13Kernel_traitsI6__halffS2_fjLj65536ELj8ELj1ELj4ELj16ENS_18Kernel_traits_baseILj65536ES2_fS2_fjLj128EEEEEEEvNS_9FwdParamsE
        .type           _ZN10layer_norm13ln_fwd_kernelINS_13Kernel_traitsI6__halffS2_fjLj65536ELj8ELj1ELj4ELj16ENS_18Kernel_traits_baseILj65536ES2_fS2_fjLj128EEEEEEEvNS_9FwdParamsE,@function
        .size           _ZN10layer_norm13ln_fwd_kernelINS_13Kernel_traitsI6__halffS2_fjLj65536ELj8ELj1ELj4ELj16ENS_18Kernel_traits_baseILj65536ES2_fS2_fjLj128EEEEEEEvNS_9FwdParamsE,(.L_x_1051 - _ZN10layer_norm13ln_fwd_kernelINS_13Kernel_traitsI6__halffS2_fjLj65536ELj8ELj1ELj4ELj16ENS_18Kernel_traits_baseILj65536ES2_fS2_fjLj128EEEEEEEvNS_9FwdParamsE)
        .other          _ZN10layer_norm13ln_fwd_kernelINS_13Kernel_traitsI6__halffS2_fjLj65536ELj8ELj1ELj4ELj16ENS_18Kernel_traits_baseILj65536ES2_fS2_fjLj128EEEEEEEvNS_9FwdParamsE,@"STO_CUDA_ENTRY STV_DEFAULT"
_ZN10layer_norm13ln_fwd_kernelINS_13Kernel_traitsI6__halffS2_fjLj65536ELj8ELj1ELj4ELj16ENS_18Kernel_traits_baseILj65536ES2_fS2_fjLj128EEEEEEEvNS_9FwdParamsE:
.text._ZN10layer_norm13ln_fwd_kernelINS_13Kernel_traitsI6__halffS2_fjLj65536ELj8ELj1ELj4ELj16ENS_18Kernel_traits_baseILj65536ES2_fS2_fjLj128EEEEEEEvNS_9FwdParamsE:
        /* <DEDUP_REMOVED lines=50> */
.L_x_23:
        /* <DEDUP_REMOVED lines=124> */
.L_x_24:
        /* <DEDUP_REMOVED lines=148> */
.L_x_25:
        /* <DEDUP_REMOVED lines=43> */
[----:B------:R-:W-:-:S02]  /*16d0*/  FMUL.FTZ R148, R147, R148 ;  /* 0x0000009493947220 */ /* 0x000fc40000410000 */
[----:B--2---:R-:W-:Y:S01]  /*16e0*/  FMUL.FTZ R138, R142, R145 ;  /* 0x000000918e8a7220 */ /* 0x004fe20000410000 */
[----:B------:R-:W-:Y:S01]  /*16f0*/  LOP3.LUT R140, R144, UR4, RZ, 0xc0, !PT ;  /* 0x00000004908c7c12 */ /* 0x000fe2000f8ec0ff */
[----:B------:R-:W-:Y:S01]  /*1700*/  FFMA.FTZ R139, R142, R148, R143 ;  /* 0x000000948e8b7223 */ /* 0x000fe2000001008f */
[----:B------:R-:W-:-:S03]  /*1710*/  LEA.HI R143, R130, R131, RZ, 0x19 ;  /* 0x00000083828f7211 */ /* 0x000fc600078fc8ff */
[----:B------:R-:W-:Y:S01]  /*1720*/  SHFL.IDX PT, R138, R138, RZ, 0x1f ;  /* 0x00001fff8a8a7589 */ /* 0x000fe200000e0000 */
[----:B------:R-:W-:-:S03]  /*1730*/  LEA R143, P1, R143, R140, 0x3 ;  /* 0x0000008c8f8f7211 */ /* 0x000fc600078218ff */
[----:B------:R-:W0:Y:S01]  /*1740*/  SHFL.IDX PT, R139, R139, RZ, 0x1f ;  /* 0x00001fff8b8b7589 */ /* 0x000e2200000e0000 */
[----:B------:R-:W-:Y:S02]  /*1750*/  IADD3.X R145, RZ, RZ, RZ, P1, !PT ;  /* 0x000000ffff917210 */ /* 0x000fe40000ffe4ff */
        /* <DEDUP_REMOVED lines=20> */
.L_x_21:
[----:B------:R-:W2:Y:S01]  /*18a0*/  LDG.E.STRONG.GPU R140, [R138.64] ;  /* 0x000000068a8c7981 */ /* 0x000ea2000c1ef900 */
[----:B------:R-:W-:Y:S01]  /*18b0*/  YIELD ;  /* 0x0000000000007946 */ /* 0x000fe20003800000 */
[----:B--2---:R-:W-:Y:S01]  /*18c0*/  ISETP.NE.AND P0, PT, R140, R141, PT ;  /* 0x0000008d8c00720c */ /* 0x004fe20003f05270 */
[----:B------:R-:W-:-:S12]  /*18d0*/  CCTL.IVALL ;  /* 0x00000000ff00798f */ /* 0x000fd80002000000 */
[----:B------:R-:W-:Y:S05]  /*18e0*/  @P0 BRA `(.L_x_21) ;  /* 0xffffffb000000947 */ /* 0x000fea000383ffff */
.L_x_20:
        /* <DEDUP_REMOVED lines=12> */
[----:B------:R-:W-:Y:S01]  /*19b0*/  LOP3.LUT P1, RZ, R134, 0xff, RZ, 0xc0, !PT ;  /* 0x000000ff86ff7812 */ /* 0x000fe2000782c0ff */
[----:B------:R-:W0:Y:S01]  /*19c0*/  SHFL.DOWN PT, R146, R143, 0x4, 0x1f ;  /* 0x08801f008f927f89 */ /* 0x000e2200000e0000 */
[----:B------:R-:W-:Y:S02]  /*19d0*/  IADD3 R135, R135, 0x1, RZ ;  /* 0x0000000187877810 */ /* 0x000fe40007ffe0ff */
[----:B------:R-:W-:-:S02]  /*19e0*/  SEL R134, RZ, 0x1, P1 ;  /* 0x00000001ff867807 */ /* 0x000fc40000800000 */
        /* <DEDUP_REMOVED lines=30> */
[----:B-1----:R-:W-:Y:S01]  /*1bd0*/  FADD.FTZ R145, R143, R144 ;  /* 0x000000908f917221 */ /* 0x002fe20000010000 */
[----:B------:R-:W-:-:S03]  /*1be0*/  LOP3.LUT R144, R133, 0x7, R0, 0xf8, !PT ;  /* 0x0000000785907812 */ /* 0x000fc600078ef800 */
[----:B------:R-:W-:Y:S01]  /*1bf0*/  FFMA.FTZ R145, R138, R146, R145 ;  /* 0x000000928a917223 */ /* 0x000fe20000010091 */
[----:B------:R-:W-:Y:S02]  /*1c00*/  LOP3.LUT P0, RZ, R144, R137, RZ, 0xfc, !PT ;  /* 0x0000008990ff7212 */ /* 0x000fe4000780fcff */
[----:B------:R-:W-:Y:S01]  /*1c10*/  SHF.L.U32 R144, R132, 0x7, RZ ;  /* 0x0000000784907819 */ /* 0x000fe200000006ff */
[----:B0-----:R-:W-:Y:S01]  /*1c20*/  FMUL.FTZ R138, R139, R148 ;  /* 0x000000948b8a7220 */ /* 0x001fe20000410000 */
[----:B------:R-:W0:Y:S02]  /*1c30*/  SHFL.DOWN PT, R146, R145, 0x1, 0x1f ;  /* 0x08201f0091927f89 */ /* 0x000e2400000e0000 */
[----:B------:R-:W-:Y:S01]  /*1c40*/  LOP3.LUT R143, R144, 0x380, R133, 0xe2, !PT ;  /* 0x00000380908f7812 */ /* 0x000fe200078ee285 */
[----:B------:R-:W-:Y:S02]  /*1c50*/  FFMA.FTZ R141, R140, R147, R138 ;  /* 0x000000938c8d7223 */ /* 0x000fe4000001008a */
[----:B------:R-:W-:Y:S01]  /*1c60*/  FADD.FTZ R147, R147, -R148 ;  /* 0x8000009493937221 */ /* 0x000fe20000010000 */
[----:B------:R-:W-:Y:S01]  /*1c70*/  LOP3.LUT R143, R143, 0x60, R130, 0xf8, !PT ;  /* 0x000000608f8f7812 */ /* 0x000fe200078ef882 */
[----:B--2---:R-:W-:-:S02]  /*1c80*/  FMUL.FTZ R138, R142, R141 ;  /* 0x0000008d8e8a7220 */ /* 0x004fc40000410000 */
[----:B------:R-:W-:Y:S01]  /*1c90*/  FMUL.FTZ R147, R147, R147 ;  /* 0x0000009393937220 */ /* 0x000fe20000410000 */
[----:B------:R-:W-:-:S03]  /*1ca0*/  @!P0 MOV R137, 0x4 ;  /* 0x0000000400898802 */ /* 0x000fc60000000f00 */
[----:B------:R-:W1:Y:S01]  /*1cb0*/  SHFL.IDX PT, R138, R138, RZ, 0x1f ;  /* 0x00001fff8a8a7589 */ /* 0x000e6200000e0000 */
[----:B------:R-:W-:-:S04]  /*1cc0*/  FMUL.FTZ R140, R140, R147 ;  /* 0x000000938c8c7220 */ /* 0x000fc80000410000 */
[----:B------:R-:W-:Y:S02]  /*1cd0*/  FMUL.FTZ R140, R139, R140 ;  /* 0x0000008c8b8c7220 */ /* 0x000fe40000410000 */
[----:B0-----:R-:W-:Y:S01]  /*1ce0*/  FADD.FTZ R141, R145, R146 ;  /* 0x00000092918d7221 */ /* 0x001fe20000010000 */
[C---:B------:R-:W-:Y:S01]  /*1cf0*/  SHF.L.U32 R146, R136.reuse, 0xe, RZ ;  /* 0x0000000e88927819 */ /* 0x040fe200000006ff */
[----:B------:R-:W-:-:S03]  /*1d00*/  @!P0 IMAD.WIDE R144, R136, R137, c[0x0][0x180] ;  /* 0x0000600088908625 */ /* 0x000fc600078e0289 */
[----:B------:R-:W-:Y:S01]  /*1d10*/  LOP3.LUT R137, R146, R143, RZ, 0xfc, !PT ;  /* 0x0000008f92897212 */ /* 0x000fe200078efcff */
[----:B------:R-:W-:Y:S01]  /*1d20*/  FFMA.FTZ R141, R142, R140, R141 ;  /* 0x0000008c8e8d7223 */ /* 0x000fe2000001008d */
[----:B------:R-:W-:Y:S01]  /*1d30*/  SHF.R.U32.HI R143, RZ, 0x10, R97 ;  /* 0x00000010ff8f7819 */ /* 0x000fe20000011661 */
        /* <DEDUP_REMOVED lines=12> */
[--C-:B------:R-:W-:Y:S02]  /*1e00*/  FADD.FTZ R11, R11, -R138.reuse ;  /* 0x8000008a0b0b7221 */ /* 0x100fe40000010000 */
[--C-:B------:R-:W-:Y:S02]  /*1e10*/  FADD.FTZ R15, R15, -R138.reuse ;  /* 0x8000008a0f0f7221 */ /* 0x100fe40000010000 */
[----:B------:R-:W-:-:S02]  /*1e20*/  FADD.FTZ R142, R55, -R138 ;  /* 0x8000008a378e7221 */ /* 0x000fc40000010000 */
[--C-:B------:R-:W-:Y:S02]  /*1e30*/  FADD.FTZ R144, R57, -R138.reuse ;  /* 0x8000008a39907221 */ /* 0x100fe40000010000 */
[--C-:B------:R-:W-:Y:S02]  /*1e40*/  FADD.FTZ R19, R19, -R138.reuse ;  /* 0x8000008a13137221 */ /* 0x100fe40000010000 */
[--C-:B------:R-:W-:Y:S02]  /*1e50*/  FADD.FTZ R21, R21, -R138.reuse ;  /* 0x8000008a15157221 */ /* 0x100fe40000010000 */
[----:B------:R-:W-:Y:S02]  /*1e60*/  FADD.FTZ R25, R25, -R138 ;  /* 0x8000008a19197221 */ /* 0x000fe40000010000 */
[----:B-1----:R-:W-:Y:S02]  /*1e70*/  FFMA.FTZ R141, R16, R141, c[0x0][0x1b0] ;  /* 0x00006c00108d7623 */ /* 0x002fe4000001008d */
[C---:B------:R-:W-:Y:S01]  /*1e80*/  @!P0 IMAD.WIDE R16, R136.reuse, R17, c[0x0][0x188] ;  /* 0x0000620088108625 */ /* 0x040fe200078e0211 */
[----:B------:R-:W-:-:S03]  /*1e90*/  IADD3 R136, R136, c[0x0][0x160], RZ ;  /* 0x0000580088887a10 */ /* 0x000fc60007ffe0ff */
[----:B------:R-:W0:Y:S01]  /*1ea0*/  MUFU.RSQ R141, R141 ;  /* 0x0000008d008d7308 */ /* 0x000e220000001400 */
[--C-:B------:R-:W-:Y:S02]  /*1eb0*/  FADD.FTZ R150, R63, -R138.reuse ;  /* 0x8000008a3f967221 */ /* 0x100fe40000010000 */
[--C-:B------:R-:W-:Y:S01]  /*1ec0*/  FADD.FTZ R152, R65, -R138.reuse ;  /* 0x8000008a41987221 */ /* 0x100fe20000010000 */
[----:B------:R-:W-:Y:S01]  /*1ed0*/  SHF.R.U32.HI R65, RZ, 0x10, R103 ;  /* 0x00000010ff417819 */ /* 0x000fe20000011667 */
[--C-:B------:R-:W-:Y:S02]  /*1ee0*/  FADD.FTZ R29, R29, -R138.reuse ;  /* 0x8000008a1d1d7221 */ /* 0x100fe40000010000 */
[--C-:B------:R-:W-:Y:S02]  /*1ef0*/  FADD.FTZ R31, R31, -R138.reuse ;  /* 0x8000008a1f1f7221 */ /* 0x100fe40000010000 */
[--C-:B------:R-:W-:Y:S02]  /*1f00*/  FADD.FTZ R35, R35, -R138.reuse ;  /* 0x8000008a23237221 */ /* 0x100fe40000010000 */
[----:B------:R-:W-:-:S02]  /*1f10*/  FADD.FTZ R39, R39, -R138 ;  /* 0x8000008a27277221 */ /* 0x000fc40000010000 */
[--C-:B------:R-:W-:Y:S02]  /*1f20*/  FADD.FTZ R41, R41, -R138.reuse ;  /* 0x8000008a29297221 */ /* 0x100fe40000010000 */
[--C-:B------:R-:W-:Y:S01]  /*1f30*/  FADD.FTZ R45, R45, -R138.reuse ;  /* 0x8000008a2d2d7221 */ /* 0x100fe20000010000 */
[----:B0-----:R0:W-:Y:S01]  /*1f40*/  @!P0 STG.E [R16.64], R141 ;  /* 0x0000008d10008986 */ /* 0x0011e2000c101906 */
[C---:B------:R-:W-:Y:S01]  /*1f50*/  FMUL.FTZ R5, R141.reuse, R5 ;  /* 0x000000058d057220 */ /* 0x040fe20000410000 */
[----:B------:R-:W-:Y:S01]  /*1f60*/  ISETP.GE.AND P0, PT, R136, c[0x0][0x164], PT ;  /* 0x0000590088007a0c */ /* 0x000fe20003f06270 */
[C---:B------:R-:W-:Y:S02]  /*1f70*/  FMUL.FTZ R28, R141.reuse, R28 ;  /* 0x0000001c8d1c7220 */ /* 0x040fe40000410000 */
[C---:B------:R-:W-:Y:S01]  /*1f80*/  FMUL.FTZ R36, R141.reuse, R36 ;  /* 0x000000248d247220 */ /* 0x040fe20000410000 */
[----:B------:R-:W-:Y:S01]  /*1f90*/  F2FP.PACK_AB R5, RZ, R5 ;  /* 0x00000005ff05723e */ /* 0x000fe200000000ff */
[C---:B------:R-:W-:Y:S01]  /*1fa0*/  FMUL.FTZ R7, R141.reuse, R7 ;  /* 0x000000078d077220 */ /* 0x040fe20000410000 */
[----:B------:R-:W-:Y:S01]  /*1fb0*/  F2FP.PACK_AB R55, RZ, R28 ;  /* 0x0000001cff37723e */ /* 0x000fe200000000ff */
[C---:B------:R-:W-:Y:S01]  /*1fc0*/  FMUL.FTZ R9, R141.reuse, R9 ;  /* 0x000000098d097220 */ /* 0x040fe20000410000 */
[----:B------:R-:W-:Y:S01]  /*1fd0*/  F2FP.PACK_AB R57, RZ, R36 ;  /* 0x00000024ff39723e */ /* 0x000fe200000000ff */
[C---:B------:R-:W-:Y:S01]  /*1fe0*/  FMUL.FTZ R60, R141.reuse, R60 ;  /* 0x0000003c8d3c7220 */ /* 0x040fe20000410000 */
[----:B0-----:R-:W-:Y:S01]  /*1ff0*/  SHF.R.U64 R17, R98, 0x10, R99 ;  /* 0x0000001062117819 */ /* 0x001fe20000001263 */
[C---:B------:R-:W-:Y:S01]  /*2000*/  FMUL.FTZ R11, R141.reuse, R11 ;  /* 0x0000000b8d0b7220 */ /* 0x040fe20000410000 */
[----:B------:R-:W-:Y:S01]  /*2010*/  SHF.R.U64 R16, R2, 0x10, R3 ;  /* 0x0000001002107819 */ /* 0x000fe20000001203 */
[C---:B------:R-:W-:Y:S01]  /*2020*/  FMUL.FTZ R15, R141.reuse, R15 ;  /* 0x0000000f8d0f7220 */ /* 0x040fe20000410000 */
[----:B------:R-:W-:Y:S01]  /*2030*/  F2FP.PACK_AB R7, RZ, R7 ;  /* 0x00000007ff07723e */ /* 0x000fe200000000ff */
[C---:B------:R-:W-:Y:S01]  /*2040*/  FMUL.FTZ R19, R141.reuse, R19 ;  /* 0x000000138d137220 */ /* 0x040fe20000410000 */
[----:B------:R-:W-:Y:S01]  /*2050*/  SHF.R.U32.HI R36, RZ, 0x10, R99 ;  /* 0x00000010ff247819 */ /* 0x000fe20000011663 */
[----:B------:R-:W-:Y:S01]  /*2060*/  HFMA2 R5, R16.H0_H0, R5.H0_H0, R17.H0_H0 ;  /* 0x2000000510057231 */ /* 0x000fe20000040811 */
[----:B------:R-:W-:Y:S01]  /*2070*/  SHF.R.U32.HI R28, RZ, 0x10, R3 ;  /* 0x00000010ff1c7819 */ /* 0x000fe20000011603 */
[C---:B------:R-:W-:Y:S01]  /*2080*/  FMUL.FTZ R21, R141.reuse, R21 ;  /* 0x000000158d157220 */ /* 0x040fe20000410000 */
[----:B------:R-:W-:Y:S01]  /*2090*/  F2FP.PACK_AB R9, RZ, R9 ;  /* 0x00000009ff09723e */ /* 0x000fe200000000ff */
[C---:B------:R-:W-:Y:S01]  /*20a0*/  FMUL.FTZ R25, R141.reuse, R25 ;  /* 0x000000198d197220 */ /* 0x040fe20000410000 */
[----:B------:R-:W-:Y:S01]  /*20b0*/  F2FP.PACK_AB R63, RZ, R60 ;  /* 0x0000003cff3f723e */ /* 0x000fe200000000ff */
[----:B------:R-:W-:Y:S01]  /*20c0*/  HFMA2 R7, R28.H0_H0, R7.H0_H0, R36.H0_H0 ;  /* 0x200000071c077231 */ /* 0x000fe20000040824 */
[----:B------:R-:W-:Y:S01]  /*20d0*/  SHF.R.U64 R17, R100, 0x10, R101 ;  /* 0x0000001064117819 */ /* 0x000fe20000001265 */
[C---:B------:R-:W-:Y:S01]  /*20e0*/  FMUL.FTZ R29, R141.reuse, R29 ;  /* 0x0000001d8d1d7220 */ /* 0x040fe20000410000 */
[----:B------:R-:W-:Y:S01]  /*20f0*/  SHF.R.U64 R16, R68, 0x10, R69 ;  /* 0x0000001044107819 */ /* 0x000fe20000001245 */
[C---:B------:R-:W-:Y:S01]  /*2100*/  FMUL.FTZ R31, R141.reuse, R31 ;  /* 0x0000001f8d1f7220 */ /* 0x040fe20000410000 */
[----:B------:R-:W-:Y:S01]  /*2110*/  F2FP.PACK_AB R11, RZ, R11 ;  /* 0x0000000bff0b723e */ /* 0x000fe200000000ff */
[C---:B------:R-:W-:Y:S01]  /*2120*/  FMUL.FTZ R35, R141.reuse, R35 ;  /* 0x000000238d237220 */ /* 0x040fe20000410000 */
[----:B------:R-:W-:Y:S01]  /*2130*/  F2FP.PACK_AB R15, RZ, R15 ;  /* 0x0000000fff0f723e */ /* 0x000fe200000000ff */
[----:B------:R-:W-:Y:S01]  /*2140*/  HFMA2 R9, R16.H0_H0, R9.H0_H0, R17.H0_H0 ;  /* 0x2000000910097231 */ /* 0x000fe20000040811 */
[----:B------:R-:W-:Y:S01]  /*2150*/  SHF.R.U32.HI R36, RZ, 0x10, R101 ;  /* 0x00000010ff247819 */ /* 0x000fe20000011665 */
[C---:B------:R-:W-:Y:S01]  /*2160*/  FMUL.FTZ R39, R141.reuse, R39 ;  /* 0x000000278d277220 */ /* 0x040fe20000410000 */
[----:B------:R-:W-:Y:S01]  /*2170*/  SHF.R.U32.HI R28, RZ, 0x10, R69 ;  /* 0x00000010ff1c7819 */ /* 0x000fe20000011645 */
[C---:B------:R-:W-:Y:S01]  /*2180*/  FMUL.FTZ R41, R141.reuse, R41 ;  /* 0x000000298d297220 */ /* 0x040fe20000410000 */
[----:B------:R-:W-:Y:S01]  /*2190*/  SHF.R.U32.HI R60, RZ, 0x10, R71 ;  /* 0x00000010ff3c7819 */ /* 0x000fe20000011647 */
[----:B------:R-:W-:Y:S01]  /*21a0*/  FMUL.FTZ R45, R141, R45 ;  /* 0x0000002d8d2d7220 */ /* 0x000fe20000410000 */
[----:B------:R-:W-:Y:S01]  /*21b0*/  F2FP.PACK_AB R19, RZ, R19 ;  /* 0x00000013ff13723e */ /* 0x000fe200000000ff */
[----:B------:R-:W-:Y:S01]  /*21c0*/  HFMA2 R11, R28.H0_H0, R11.H0_H0, R36.H0_H0 ;  /* 0x2000000b1c0b7231 */ /* 0x000fe20000040824 */
[----:B------:R-:W-:Y:S01]  /*21d0*/  SHF.R.U32.HI R17, RZ, 0x10, R105 ;  /* 0x00000010ff117819 */ /* 0x000fe20000011669 */
[----:B------:R-:W-:Y:S01]  /*21e0*/  HFMA2 R15, R60.H0_H0, R15.H0_H0, R65.H0_H0 ;  /* 0x2000000f3c0f7231 */ /* 0x000fe20000040841 */
[----:B------:R-:W-:Y:S01]  /*21f0*/  SHF.R.U32.HI R16, RZ, 0x10, R73 ;  /* 0x00000010ff107819 */ /* 0x000fe20000011649 */
[--C-:B------:R-:W-:Y:S01]  /*2200*/  FADD.FTZ R49, R49, -R138.reuse ;  /* 0x8000008a31317221 */ /* 0x100fe20000010000 */
[----:B------:R-:W-:Y:S01]  /*2210*/  F2FP.PACK_AB R21, RZ, R21 ;  /* 0x00000015ff15723e */ /* 0x000fe200000000ff */
[--C-:B------:R-:W-:Y:S01]  /*2220*/  FADD.FTZ R4, R4, -R138.reuse ;  /* 0x8000008a04047221 */ /* 0x100fe20000010000 */
[----:B------:R-:W-:Y:S01]  /*2230*/  F2FP.PACK_AB R25, RZ, R25 ;  /* 0x00000019ff19723e */ /* 0x000fe200000000ff */
[----:B------:R-:W-:Y:S01]  /*2240*/  HFMA2 R19, R16.H0_H0, R19.H0_H0, R17.H0_H0 ;  /* 0x2000001310137231 */ /* 0x000fe20000040811 */
[----:B------:R-:W-:Y:S01]  /*2250*/  SHF.R.U64 R36, R106, 0x10, R107 ;  /* 0x000000106a247819 */ /* 0x000fe2000000126b */
[--C-:B------:R-:W-:Y:S01]  /*2260*/  FADD.FTZ R6, R6, -R138.reuse ;  /* 0x8000008a06067221 */ /* 0x100fe20000010000 */
[----:B------:R-:W-:Y:S01]  /*2270*/  SHF.R.U64 R28, R74, 0x10, R75 ;  /* 0x000000104a1c7819 */ /* 0x000fe2000000124b */
[--C-:B------:R-:W-:Y:S01]  /*2280*/  FADD.FTZ R8, R8, -R138.reuse ;  /* 0x8000008a08087221 */ /* 0x100fe20000010000 */
[----:B------:R-:W-:Y:S01]  /*2290*/  SHF.R.U64 R65, R108, 0x10, R109 ;  /* 0x000000106c417819 */ /* 0x000fe2000000126d */
[--C-:B------:R-:W-:Y:S01]  /*22a0*/  FADD.FTZ R10, R10, -R138.reuse ;  /* 0x8000008a0a0a7221 */ /* 0x100fe20000010000 */
[----:B------:R-:W-:Y:S01]  /*22b0*/  SHF.R.U64 R60, R76, 0x10, R77 ;  /* 0x000000104c3c7819 */ /* 0x000fe2000000124d */
[----:B------:R-:W-:Y:S01]  /*22c0*/  HFMA2 R21, R28.H0_H0, R21.H0_H0, R36.H0_H0 ;  /* 0x200000151c157231 */ /* 0x000fe20000040824 */
[----:B------:R-:W-:Y:S01]  /*22d0*/  F2FP.PACK_AB R29, RZ, R29 ;  /* 0x0000001dff1d723e */ /* 0x000fe200000000ff */
[--C-:B------:R-:W-:Y:S01]  /*22e0*/  FADD.FTZ R12, R12, -R138.reuse ;  /* 0x8000008a0c0c7221 */ /* 0x100fe20000010000 */
[----:B------:R-:W-:Y:S01]  /*22f0*/  SHF.R.U64 R17, R110, 0x10, R111 ;  /* 0x000000106e117819 */ /* 0x000fe2000000126f */
[----:B------:R-:W-:Y:S01]  /*2300*/  HFMA2 R25, R60.H0_H0, R25.H0_H0, R65.H0_H0 ;  /* 0x200000193c197231 */ /* 0x000fe20000040841 */
[----:B------:R-:W-:Y:S01]  /*2310*/  SHF.R.U64 R16, R78, 0x10, R79 ;  /* 0x000000104e107819 */ /* 0x000fe2000000124f */
[--C-:B------:R-:W-:Y:S01]  /*2320*/  FADD.FTZ R13, R13, -R138.reuse ;  /* 0x8000008a0d0d7221 */ /* 0x100fe20000010000 */
[----:B------:R-:W-:Y:S01]  /*2330*/  F2FP.PACK_AB R31, RZ, R31 ;  /* 0x0000001fff1f723e */ /* 0x000fe200000000ff */
[--C-:B------:R-:W-:Y:S01]  /*2340*/  FADD.FTZ R14, R14, -R138.reuse ;  /* 0x8000008a0e0e7221 */ /* 0x100fe20000010000 */
[----:B------:R-:W-:Y:S01]  /*2350*/  F2FP.PACK_AB R35, RZ, R35 ;  /* 0x00000023ff23723e */ /* 0x000fe200000000ff */
[--C-:B------:R-:W-:Y:S01]  /*2360*/  FADD.FTZ R18, R18, -R138.reuse ;  /* 0x8000008a12127221 */ /* 0x100fe20000010000 */
[----:B------:R-:W-:Y:S01]  /*2370*/  SHF.R.U32.HI R36, RZ, 0x10, R111 ;  /* 0x00000010ff247819 */ /* 0x000fe2000001166f */
[--C-:B------:R-:W-:Y:S01]  /*2380*/  FADD.FTZ R20, R20, -R138.reuse ;  /* 0x8000008a14147221 */ /* 0x100fe20000010000 */
[----:B------:R-:W-:Y:S01]  /*2390*/  SHF.R.U32.HI R28, RZ, 0x10, R79 ;  /* 0x00000010ff1c7819 */ /* 0x000fe2000001164f */
[--C-:B------:R-:W-:Y:S01]  /*23a0*/  FADD.FTZ R22, R22, -R138.reuse ;  /* 0x8000008a16167221 */ /* 0x100fe20000010000 */
[----:B------:R-:W-:Y:S01]  /*23b0*/  SHF.R.U32.HI R65, RZ, 0x10, R113 ;  /* 0x00000010ff417819 */ /* 0x000fe20000011671 */
[--C-:B------:R-:W-:Y:S01]  /*23c0*/  FADD.FTZ R23, R23, -R138.reuse ;  /* 0x8000008a17177221 */ /* 0x100fe20000010000 */
[----:B------:R-:W-:Y:S01]  /*23d0*/  SHF.R.U32.HI R60, RZ, 0x10, R81 ;  /* 0x00000010ff3c7819 */ /* 0x000fe20000011651 */
[--C-:B------:R-:W-:Y:S01]  /*23e0*/  FADD.FTZ R24, R24, -R138.reuse ;  /* 0x8000008a18187221 */ /* 0x100fe20000010000 */
[----:B------:R-:W-:Y:S01]  /*23f0*/  HFMA2 R29, R16.H0_H0, R29.H0_H0, R17.H0_H0 ;  /* 0x2000001d101d7231 */ /* 0x000fe20000040811 */
[--C-:B------:R-:W-:Y:S01]  /*2400*/  FADD.FTZ R26, R26, -R138.reuse ;  /* 0x8000008a1a1a7221 */ /* 0x100fe20000010000 */
[----:B------:R-:W-:Y:S01]  /*2410*/  F2FP.PACK_AB R39, RZ, R39 ;  /* 0x00000027ff27723e */ /* 0x000fe200000000ff */
[--C-:B------:R-:W-:Y:S01]  /*2420*/  FADD.FTZ R27, R27, -R138.reuse ;  /* 0x8000008a1b1b7221 */ /* 0x100fe20000010000 */
[----:B------:R-:W-:Y:S01]  /*2430*/  HFMA2 R31, R28.H0_H0, R31.H0_H0, R36.H0_H0 ;  /* 0x2000001f1c1f7231 */ /* 0x000fe20000040824 */
[--C-:B------:R-:W-:Y:S01]  /*2440*/  FADD.FTZ R30, R30, -R138.reuse ;  /* 0x8000008a1e1e7221 */ /* 0x100fe20000010000 */
[----:B------:R-:W-:Y:S01]  /*2450*/  HFMA2 R35, R60.H0_H0, R35.H0_H0, R65.H0_H0 ;  /* 0x200000233c237231 */ /* 0x000fe20000040841 */
[--C-:B------:R-:W-:Y:S01]  /*2460*/  FADD.FTZ R32, R32, -R138.reuse ;  /* 0x8000008a20207221 */ /* 0x100fe20000010000 */
[----:B------:R-:W-:Y:S01]  /*2470*/  SHF.R.U32.HI R17, RZ, 0x10, R115 ;  /* 0x00000010ff117819 */ /* 0x000fe20000011673 */
[--C-:B------:R-:W-:Y:S01]  /*2480*/  FADD.FTZ R33, R33, -R138.reuse ;  /* 0x8000008a21217221 */ /* 0x100fe20000010000 */
[----:B------:R-:W-:Y:S01]  /*2490*/  SHF.R.U32.HI R16, RZ, 0x10, R83 ;  /* 0x00000010ff107819 */ /* 0x000fe20000011653 */
[--C-:B------:R-:W-:Y:S01]  /*24a0*/  FADD.FTZ R34, R34, -R138.reuse ;  /* 0x8000008a22227221 */ /* 0x100fe20000010000 */
[----:B------:R-:W-:Y:S01]  /*24b0*/  F2FP.PACK_AB R41, RZ, R41 ;  /* 0x00000029ff29723e */ /* 0x000fe200000000ff */
[--C-:B------:R-:W-:Y:S01]  /*24c0*/  FADD.FTZ R37, R37, -R138.reuse ;  /* 0x8000008a25257221 */ /* 0x100fe20000010000 */
[----:B------:R-:W-:Y:S01]  /*24d0*/  F2FP.PACK_AB R45, RZ, R45 ;  /* 0x0000002dff2d723e */ /* 0x000fe200000000ff */
[--C-:B------:R-:W-:Y:S01]  /*24e0*/  FADD.FTZ R38, R38, -R138.reuse ;  /* 0x8000008a26267221 */ /* 0x100fe20000010000 */
[----:B------:R-:W-:Y:S01]  /*24f0*/  SHF.R.U64 R36, R116, 0x10, R117 ;  /* 0x0000001074247819 */ /* 0x000fe20000001275 */
[--C-:B------:R-:W-:Y:S01]  /*2500*/  FADD.FTZ R40, R40, -R138.reuse ;  /* 0x8000008a28287221 */ /* 0x100fe20000010000 */
[----:B------:R-:W-:Y:S01]  /*2510*/  SHF.R.U64 R28, R84, 0x10, R85 ;  /* 0x00000010541c7819 */ /* 0x000fe20000001255 */
[--C-:B------:R-:W-:Y:S01]  /*2520*/  FADD.FTZ R42, R42, -R138.reuse ;  /* 0x8000008a2a2a7221 */ /* 0x100fe20000010000 */
[----:B------:R-:W-:Y:S01]  /*2530*/  SHF.R.U64 R65, R118, 0x10, R119 ;  /* 0x0000001076417819 */ /* 0x000fe20000001277 */
[--C-:B------:R-:W-:Y:S01]  /*2540*/  FADD.FTZ R43, R43, -R138.reuse ;  /* 0x8000008a2b2b7221 */ /* 0x100fe20000010000 */
[----:B------:R-:W-:Y:S01]  /*2550*/  SHF.R.U64 R60, R86, 0x10, R87 ;  /* 0x00000010563c7819 */ /* 0x000fe20000001257 */
[--C-:B------:R-:W-:Y:S01]  /*2560*/  FADD.FTZ R44, R44, -R138.reuse ;  /* 0x8000008a2c2c7221 */ /* 0x100fe20000010000 */
[----:B------:R-:W-:Y:S01]  /*2570*/  HFMA2 R39, R16.H0_H0, R39.H0_H0, R17.H0_H0 ;  /* 0x2000002710277231 */ /* 0x000fe20000040811 */
[--C-:B------:R-:W-:Y:S01]  /*2580*/  FADD.FTZ R46, R46, -R138.reuse ;  /* 0x8000008a2e2e7221 */ /* 0x100fe20000010000 */
[----:B------:R-:W-:Y:S01]  /*2590*/  HFMA2 R41, R28.H0_H0, R41.H0_H0, R36.H0_H0 ;  /* 0x200000291c297231 */ /* 0x000fe20000040824 */
[--C-:B------:R-:W-:Y:S01]  /*25a0*/  FADD.FTZ R47, R47, -R138.reuse ;  /* 0x8000008a2f2f7221 */ /* 0x100fe20000010000 */
[----:B------:R-:W-:Y:S01]  /*25b0*/  HFMA2 R45, R60.H0_H0, R45.H0_H0, R65.H0_H0 ;  /* 0x2000002d3c2d7231 */ /* 0x000fe20000040841 */
[--C-:B------:R-:W-:Y:S01]  /*25c0*/  FADD.FTZ R48, R48, -R138.reuse ;  /* 0x8000008a30307221 */ /* 0x100fe20000010000 */
[----:B------:R-:W-:Y:S01]  /*25d0*/  SHF.R.U64 R17, R120, 0x10, R121 ;  /* 0x0000001078117819 */ /* 0x000fe20000001279 */
[--C-:B------:R-:W-:Y:S01]  /*25e0*/  FADD.FTZ R50, R50, -R138.reuse ;  /* 0x8000008a32327221 */ /* 0x100fe20000010000 */
[----:B------:R-:W-:Y:S01]  /*25f0*/  SHF.R.U64 R16, R88, 0x10, R89 ;  /* 0x0000001058107819 */ /* 0x000fe20000001259 */
        /* <DEDUP_REMOVED lines=9> */
[----:B------:R-:W-:Y:S01]  /*2690*/  LOP3.LUT R21, R21, 0xffff, RZ, 0xc0, !PT ;  /* 0x0000ffff15157812 */ /* 0x000fe200078ec0ff */
[--C-:B------:R-:W-:Y:S01]  /*26a0*/  FADD.FTZ R58, R58, -R138.reuse ;  /* 0x8000008a3a3a7221 */ /* 0x100fe20000010000 */
[----:B------:R-:W-:Y:S01]  /*26b0*/  LOP3.LUT R29, R29, 0xffff, RZ, 0xc0, !PT ;  /* 0x0000ffff1d1d7812 */ /* 0x000fe200078ec0ff */
[--C-:B------:R-:W-:Y:S01]  /*26c0*/  FADD.FTZ R146, R59, -R138.reuse ;  /* 0x8000008a3b927221 */ /* 0x100fe20000010000 */
[----:B------:R-:W-:Y:S01]  /*26d0*/  HFMA2 R55, R78.H0_H0, R55.H0_H0, R110.H0_H0 ;  /* 0x200000374e377231 */ /* 0x000fe2000004086e */
[--C-:B------:R-:W-:Y:S01]  /*26e0*/  FADD.FTZ R148, R61, -R138.reuse ;  /* 0x8000008a3d947221 */ /* 0x100fe20000010000 */
[----:B------:R-:W-:Y:S01]  /*26f0*/  LOP3.LUT R41, R41, 0xffff, RZ, 0xc0, !PT ;  /* 0x0000ffff29297812 */ /* 0x000fe200078ec0ff */
[--C-:B------:R-:W-:Y:S01]  /*2700*/  FADD.FTZ R62, R62, -R138.reuse ;  /* 0x8000008a3e3e7221 */ /* 0x100fe20000010000 */
[----:B------:R-:W-:Y:S01]  /*2710*/  LOP3.LUT R45, R45, 0xffff, RZ, 0xc0, !PT ;  /* 0x0000ffff2d2d7812 */ /* 0x000fe200078ec0ff */
[--C-:B------:R-:W-:Y:S01]  /*2720*/  FADD.FTZ R64, R64, -R138.reuse ;  /* 0x8000008a40407221 */ /* 0x100fe20000010000 */
[----:B------:R-:W-:Y:S01]  /*2730*/  LOP3.LUT R39, R39, 0xffff, RZ, 0xc0, !PT ;  /* 0x0000ffff27277812 */ /* 0x000fe200078ec0ff */
[--C-:B------:R-:W-:Y:S01]  /*2740*/  FADD.FTZ R66, R66, -R138.reuse ;  /* 0x8000008a42427221 */ /* 0x100fe20000010000 */
[----:B------:R-:W-:Y:S01]  /*2750*/  HFMA2 R57, R82.H0_H0, R57.H0_H0, R114.H0_H0 ;  /* 0x2000003952397231 */ /* 0x000fe20000040872 */
[----:B------:R-:W-:Y:S01]  /*2760*/  FADD.FTZ R138, R67, -R138 ;  /* 0x8000008a438a7221 */ /* 0x000fe20000010000 */
[----:B------:R-:W-:Y:S01]  /*2770*/  SHF.R.U64 R67, R72, 0x10, R73 ;  /* 0x0000001048437819 */ /* 0x000fe20000001249 */
[C---:B------:R-:W-:Y:S01]  /*2780*/  FMUL.FTZ R140, R141.reuse, R140 ;  /* 0x0000008c8d8c7220 */ /* 0x040fe20000410000 */
[----:B------:R-:W-:Y:S01]  /*2790*/  HFMA2 R63, R94.H0_H0, R63.H0_H0, R126.H0_H0 ;  /* 0x2000003f5e3f7231 */ /* 0x000fe2000004087e */
[----:B------:R-:W-:-:S02]  /*27a0*/  FMUL.FTZ R49, R141, R49 ;  /* 0x000000318d317220 */ /* 0x000fc40000410000 */
[C---:B------:R-:W-:Y:S01]  /*27b0*/  FMUL.FTZ R51, R141.reuse, R51 ;  /* 0x000000338d337220 */ /* 0x040fe20000410000 */
[----:B------:R-:W-:Y:S01]  /*27c0*/  F2FP.PACK_AB R140, RZ, R140 ;  /* 0x0000008cff8c723e */ /* 0x000fe200000000ff */
[C---:B------:R-:W-:Y:S01]  /*27d0*/  FMUL.FTZ R142, R141.reuse, R142 ;  /* 0x0000008e8d8e7220 */ /* 0x040fe20000410000 */
[----:B------:R-:W-:Y:S01]  /*27e0*/  F2FP.PACK_AB R49, RZ, R49 ;  /* 0x00000031ff31723e */ /* 0x000fe200000000ff */
[C---:B------:R-:W-:Y:S01]  /*27f0*/  FMUL.FTZ R4, R141.reuse, R4 ;  /* 0x000000048d047220 */ /* 0x040fe20000410000 */
[----:B------:R-:W-:Y:S01]  /*2800*/  F2FP.PACK_AB R51, RZ, R51 ;  /* 0x00000033ff33723e */ /* 0x000fe200000000ff */
[C---:B------:R-:W-:Y:S01]  /*2810*/  FMUL.FTZ R6, R141.reuse, R6 ;  /* 0x000000068d067220 */ /* 0x040fe20000410000 */
[----:B------:R-:W-:Y:S01]  /*2820*/  F2FP.PACK_AB R142, RZ, R142 ;  /* 0x0000008eff8e723e */ /* 0x000fe200000000ff */
[C---:B------:R-:W-:Y:S01]  /*2830*/  FMUL.FTZ R8, R141.reuse, R8 ;  /* 0x000000088d087220 */ /* 0x040fe20000410000 */
[----:B------:R-:W-:Y:S01]  /*2840*/  HFMA2 R49, R16.H0_H0, R49.H0_H0, R17.H0_H0 ;  /* 0x2000003110317231 */ /* 0x000fe20000040811 */
[C---:B------:R-:W-:Y:S01]  /*2850*/  FMUL.FTZ R10, R141.reuse, R10 ;  /* 0x0000000a8d0a7220 */ /* 0x040fe20000410000 */
[----:B------:R-:W-:Y:S01]  /*2860*/  F2FP.PACK_AB R6, RZ, R6 ;  /* 0x00000006ff06723e */ /* 0x000fe200000000ff */
[C---:B------:R-:W-:Y:S01]  /*2870*/  FMUL.FTZ R12, R141.reuse, R12 ;  /* 0x0000000c8d0c7220 */ /* 0x040fe20000410000 */
[----:B------:R-:W-:Y:S01]  /*2880*/  HFMA2 R51, R28.H0_H0, R51.H0_H0, R36.H0_H0 ;  /* 0x200000331c337231 */ /* 0x000fe20000040824 */
[C---:B------:R-:W-:Y:S01]  /*2890*/  FMUL.FTZ R13, R141.reuse, R13 ;  /* 0x0000000d8d0d7220 */ /* 0x040fe20000410000 */
[----:B------:R-:W-:Y:S01]  /*28a0*/  HFMA2 R142, R65.H0_H0, R142.H0_H0, R60.H0_H0 ;  /* 0x2000008e418e7231 */ /* 0x000fe2000004083c */
[C---:B------:R-:W-:Y:S01]  /*28b0*/  FMUL.FTZ R14, R141.reuse, R14 ;  /* 0x0000000e8d0e7220 */ /* 0x040fe20000410000 */
[----:B------:R-:W-:Y:S01]  /*28c0*/  SHF.R.U32.HI R16, RZ, 0x10, R125 ;  /* 0x00000010ff107819 */ /* 0x000fe2000001167d */
[C---:B------:R-:W-:Y:S01]  /*28d0*/  FMUL.FTZ R139, R141.reuse, R139 ;  /* 0x0000008b8d8b7220 */ /* 0x040fe20000410000 */
[----:B------:R-:W-:Y:S01]  /*28e0*/  SHF.R.U32.HI R17, RZ, 0x10, R93 ;  /* 0x00000010ff117819 */ /* 0x000fe2000001165d */
[C---:B------:R-:W-:Y:S01]  /*28f0*/  FMUL.FTZ R18, R141.reuse, R18 ;  /* 0x000000128d127220 */ /* 0x040fe20000410000 */
[----:B------:R-:W-:Y:S01]  /*2900*/  SHF.R.U64 R28, R126, 0x10, R127 ;  /* 0x000000107e1c7819 */ /* 0x000fe2000000127f */
[C---:B------:R-:W-:Y:S01]  /*2910*/  FMUL.FTZ R20, R141.reuse, R20 ;  /* 0x000000148d147220 */ /* 0x040fe20000410000 */
[----:B------:R-:W-:Y:S01]  /*2920*/  SHF.R.U64 R65, R94, 0x10, R95 ;  /* 0x000000105e417819 */ /* 0x000fe2000000125f */
[C---:B------:R-:W-:Y:S01]  /*2930*/  FMUL.FTZ R22, R141.reuse, R22 ;  /* 0x000000168d167220 */ /* 0x040fe20000410000 */
[----:B------:R-:W-:Y:S01]  /*2940*/  HFMA2 R6, R3.H0_H0, R6.H0_H0, R99.H0_H0 ;  /* 0x2000000603067231 */ /* 0x000fe20000040863 */
        /* <DEDUP_REMOVED lines=19> */
[----:B------:R-:W-:Y:S01]  /*2a80*/  F2FP.PACK_AB R12, RZ, R12 ;  /* 0x0000000cff0c723e */ /* 0x000fe200000000ff */
[C---:B------:R-:W-:Y:S01]  /*2a90*/  FMUL.FTZ R40, R141.reuse, R40 ;  /* 0x000000288d287220 */ /* 0x040fe20000410000 */
[----:B------:R-:W-:Y:S01]  /*2aa0*/  F2FP.PACK_AB R37, RZ, R37 ;  /* 0x00000025ff25723e */ /* 0x000fe200000000ff */
[C---:B------:R-:W-:Y:S01]  /*2ab0*/  FMUL.FTZ R42, R141.reuse, R42 ;  /* 0x0000002a8d2a7220 */ /* 0x040fe20000410000 */
[----:B------:R-:W-:Y:S01]  /*2ac0*/  HFMA2 R4, R2.H0_H0, R4.H0_H0, R98.H0_H0 ;  /* 0x2000000402047231 */ /* 0x000fe20000040862 */
        /* <DEDUP_REMOVED lines=15> */
[----:B------:R-:W-:Y:S01]  /*2bc0*/  SHF.R.U64 R48, R70, 0x10, R71 ;  /* 0x0000001046307819 */ /* 0x000fe20000001247 */
[C---:B------:R-:W-:Y:S01]  /*2bd0*/  FMUL.FTZ R54, R141.reuse, R54 ;  /* 0x000000368d367220 */ /* 0x040fe20000410000 */
[----:B------:R-:W-:Y:S01]  /*2be0*/  F2FP.PACK_AB R61, RZ, R52 ;  /* 0x00000034ff3d723e */ /* 0x000fe200000000ff */
[C---:B------:R-:W-:Y:S01]  /*2bf0*/  FMUL.FTZ R56, R141.reuse, R56 ;  /* 0x000000388d387220 */ /* 0x040fe20000410000 */
[----:B------:R-:W-:Y:S01]  /*2c00*/  SHF.R.U64 R52, R102, 0x10, R103 ;  /* 0x0000001066347819 */ /* 0x000fe20000001267 */
        /* <DEDUP_REMOVED lines=9> */
[----:B------:R-:W-:Y:S01]  /*2ca0*/  F2FP.PACK_AB R146, RZ, R146 ;  /* 0x00000092ff92723e */ /* 0x000fe200000000ff */
[C---:B------:R-:W-:Y:S01]  /*2cb0*/  FMUL.FTZ R150, R141.reuse, R150 ;  /* 0x000000968d967220 */ /* 0x040fe20000410000 */
[----:B------:R-:W-:Y:S01]  /*2cc0*/  F2FP.PACK_AB R148, RZ, R148 ;  /* 0x00000094ff94723e */ /* 0x000fe200000000ff */
[C---:B------:R-:W-:Y:S01]  /*2cd0*/  FMUL.FTZ R64, R141.reuse, R64 ;  /* 0x000000408d407220 */ /* 0x040fe20000410000 */
[----:B------:R-:W-:Y:S01]  /*2ce0*/  SHF.R.U32.HI R48, RZ, 0x10, R75 ;  /* 0x00000010ff307819 */ /* 0x000fe2000001164b */
[C---:B------:R-:W-:Y:S01]  /*2cf0*/  FMUL.FTZ R152, R141.reuse, R152 ;  /* 0x000000988d987220 */ /* 0x040fe20000410000 */
[----:B------:R-:W-:Y:S01]  /*2d00*/  HFMA2 R146, R17.H0_H0, R146.H0_H0, R16.H0_H0 ;  /* 0x2000009211927231 */ /* 0x000fe20000040810 */
[C---:B------:R-:W-:Y:S01]  /*2d10*/  FMUL.FTZ R66, R141.reuse, R66 ;  /* 0x000000428d427220 */ /* 0x040fe20000410000 */
[----:B------:R-:W-:Y:S01]  /*2d20*/  HFMA2 R148, R65.H0_H0, R148.H0_H0, R28.H0_H0 ;  /* 0x2000009441947231 */ /* 0x000fe2000004081c */
[----:B------:R-:W-:Y:S01]  /*2d30*/  FMUL.FTZ R138, R141, R138 ;  /* 0x0000008a8d8a7220 */ /* 0x000fe20000410000 */
[----:B------:R-:W-:Y:S01]  /*2d40*/  SHF.R.U64 R141, R104, 0x10, R105 ;  /* 0x00000010688d7819 */ /* 0x000fe20000001269 */
[----:B------:R-:W-:Y:S01]  /*2d50*/  HFMA2 R23, R48.H0_H0, R23.H0_H0, R52.H0_H0 ;  /* 0x2000001730177231 */ /* 0x000fe20000040834 */
[----:B------:R-:W-:Y:S01]  /*2d60*/  LOP3.LUT R16, R5, 0xffff, RZ, 0xc0, !PT ;  /* 0x0000ffff05107812 */ /* 0x000fe200078ec0ff */
[----:B------:R-:W-:Y:S01]  /*2d70*/  HFMA2 R139, R72.H0_H0, R139.H0_H0, R104.H0_H0 ;  /* 0x2000008b488b7231 */ /* 0x000fe20000040868 */
[----:B------:R-:W-:Y:S01]  /*2d80*/  LOP3.LUT R65, R9, 0xffff, RZ, 0xc0, !PT ;  /* 0x0000ffff09417812 */ /* 0x000fe200078ec0ff */
[----:B------:R-:W-:Y:S01]  /*2d90*/  HFMA2 R140, R67.H0_H0, R140.H0_H0, R141.H0_H0 ;  /* 0x2000008c438c7231 */ /* 0x000fe2000004088d */
[----:B------:R-:W-:Y:S01]  /*2da0*/  SHF.R.U32.HI R67, RZ, 0x10, R109 ;  /* 0x00000010ff437819 */ /* 0x000fe2000001166d */
[----:B------:R-:W-:Y:S01]  /*2db0*/  HFMA2 R22, R75.H0_H0, R22.H0_H0, R107.H0_H0 ;  /* 0x200000164b167231 */ /* 0x000fe2000004086b */
[----:B------:R-:W-:Y:S01]  /*2dc0*/  LOP3.LUT R5, R6, 0xffff, RZ, 0xc0, !PT ;  /* 0x0000ffff06057812 */ /* 0x000fe200078ec0ff */
[----:B------:R-:W-:Y:S01]  /*2dd0*/  HFMA2 R18, R73.H0_H0, R18.H0_H0, R105.H0_H0 ;  /* 0x2000001249127231 */ /* 0x000fe20000040869 */
[----:B------:R-:W-:Y:S01]  /*2de0*/  SHF.L.U64.HI R6, R16, 0x10, RZ ;  /* 0x0000001010067819 */ /* 0x000fe200000102ff */
[----:B------:R-:W-:Y:S01]  /*2df0*/  HFMA2 R27, R154.H0_H0, R27.H0_H0, R67.H0_H0 ;  /* 0x2000001b9a1b7231 */ /* 0x000fe20000040843 */
[----:B------:R-:W-:Y:S01]  /*2e00*/  SHF.R.U64 R67, R114, 0x10, R115 ;  /* 0x0000001072437819 */ /* 0x000fe20000001273 */
[----:B------:R-:W-:Y:S01]  /*2e10*/  HFMA2 R44, R88.H0_H0, R44.H0_H0, R120.H0_H0 ;  /* 0x2000002c582c7231 */ /* 0x000fe20000040878 */
[----:B------:R-:W-:Y:S01]  /*2e20*/  SHF.R.U64 R154, R82, 0x10, R83 ;  /* 0x00000010529a7819 */ /* 0x000fe20000001253 */
[----:B------:R-:W-:Y:S01]  /*2e30*/  HFMA2 R59, R86.H0_H0, R59.H0_H0, R118.H0_H0 ;  /* 0x2000003b563b7231 */ /* 0x000fe20000040876 */
[----:B------:R-:W-:Y:S01]  /*2e40*/  SHF.L.U32 R9, R65, 0x10, RZ ;  /* 0x0000001041097819 */ /* 0x000fe200000006ff */
[----:B------:R-:W-:Y:S01]  /*2e50*/  HFMA2 R61, R90.H0_H0, R61.H0_H0, R122.H0_H0 ;  /* 0x2000003d5a3d7231 */ /* 0x000fe2000004087a */
[----:B------:R-:W-:Y:S01]  /*2e60*/  SHF.L.U32 R17, R16, 0x10, RZ ;  /* 0x0000001010117819 */ /* 0x000fe200000006ff */
[----:B------:R-:W-:Y:S01]  /*2e70*/  HFMA2 R37, R154.H0_H0, R37.H0_H0, R67.H0_H0 ;  /* 0x200000259a257231 */ /* 0x000fe20000040843 */
[----:B------:R-:W-:-:S02]  /*2e80*/  SHF.R.U32.HI R67, RZ, 0x10, R119 ;  /* 0x00000010ff437819 */ /* 0x000fc40000011677 */
[----:B------:R-:W-:Y:S02]  /*2e90*/  SHF.R.U32.HI R154, RZ, 0x10, R87 ;  /* 0x00000010ff9a7819 */ /* 0x000fe40000011657 */
[----:B------:R-:W-:Y:S02]  /*2ea0*/  LOP3.LUT R5, R5, 0xffff0000, R6, 0xf8, !PT ;  /* 0xffff000005057812 */ /* 0x000fe400078ef806 */
[----:B------:R-:W-:Y:S01]  /*2eb0*/  LOP3.LUT R6, R9, 0xffff, R8, 0xf8, !PT ;  /* 0x0000ffff09067812 */ /* 0x000fe200078ef808 */
[----:B------:R-:W-:Y:S01]  /*2ec0*/  HFMA2 R47, R154.H0_H0, R47.H0_H0, R67.H0_H0 ;  /* 0x2000002f9a2f7231 */ /* 0x000fe20000040843 */
[----:B------:R-:W-:Y:S02]  /*2ed0*/  LOP3.LUT R13, R13, 0xffff, RZ, 0xc0, !PT ;  /* 0x0000ffff0d0d7812 */ /* 0x000fe400078ec0ff */
[----:B------:R-:W-:Y:S02]  /*2ee0*/  F2FP.PACK_AB R144, RZ, R144 ;  /* 0x00000090ff90723e */ /* 0x000fe400000000ff */
[----:B------:R-:W-:-:S02]  /*2ef0*/  SHF.R.U64 R141, R124, 0x10, R125 ;  /* 0x000000107c8d7819 */ /* 0x000fc4000000127d */
[----:B------:R-:W-:Y:S02]  /*2f00*/  SHF.R.U64 R67, R92, 0x10, R93 ;  /* 0x000000105c437819 */ /* 0x000fe4000000125d */
[----:B------:R-:W-:Y:S02]  /*2f10*/  LOP3.LUT R8, R10, 0xffff, RZ, 0xc0, !PT ;  /* 0x0000ffff0a087812 */ /* 0x000fe400078ec0ff */
[----:B------:R-:W-:Y:S01]  /*2f20*/  LOP3.LUT R140, R140, 0xffff, RZ, 0xc0, !PT ;  /* 0x0000ffff8c8c7812 */ /* 0x000fe200078ec0ff */
[----:B------:R-:W-:Y:S01]  /*2f30*/  HFMA2 R144, R67.H0_H0, R144.H0_H0, R141.H0_H0 ;  /* 0x2000009043907231 */ /* 0x000fe2000004088d */
[----:B------:R-:W-:Y:S02]  /*2f40*/  SHF.L.U64.HI R65, R65, 0x10, RZ ;  /* 0x0000001041417819 */ /* 0x000fe400000102ff */
[----:B------:R-:W-:Y:S02]  /*2f50*/  SHF.R.U64 R52, R112, 0x10, R113 ;  /* 0x0000001070347819 */ /* 0x000fe40000001271 */
[----:B------:R-:W-:-:S02]  /*2f60*/  SHF.R.U64 R48, R80, 0x10, R81 ;  /* 0x0000001050307819 */ /* 0x000fc40000001251 */
[----:B------:R-:W-:Y:S02]  /*2f70*/  LOP3.LUT R4, R17, 0xffff, R4, 0xf8, !PT ;  /* 0x0000ffff11047812 */ /* 0x000fe400078ef804 */
[----:B------:R-:W-:Y:S01]  /*2f80*/  LOP3.LUT R9, R14, 0xffff, RZ, 0xc0, !PT ;  /* 0x0000ffff0e097812 */ /* 0x000fe200078ec0ff */
[----:B------:R-:W-:Y:S01]  /*2f90*/  HFMA2 R33, R48.H0_H0, R33.H0_H0, R52.H0_H0 ;  /* 0x2000002130217231 */ /* 0x000fe20000040834 */
[----:B------:R-:W-:Y:S02]  /*2fa0*/  F2FP.PACK_AB R24, RZ, R24 ;  /* 0x00000018ff18723e */ /* 0x000fe400000000ff */
[C---:B------:R-:W-:Y:S02]  /*2fb0*/  SHF.L.U32 R17, R13.reuse, 0x10, RZ ;  /* 0x000000100d117819 */ /* 0x040fe400000006ff */
[----:B------:R-:W-:Y:S01]  /*2fc0*/  SHF.L.U64.HI R14, R13, 0x10, RZ ;  /* 0x000000100d0e7819 */ /* 0x000fe200000102ff */
[----:B------:R-:W-:Y:S01]  /*2fd0*/  HFMA2 R24, R76.H0_H0, R24.H0_H0, R108.H0_H0 ;  /* 0x200000184c187231 */ /* 0x000fe2000004086c */
[----:B------:R-:W-:-:S02]  /*2fe0*/  F2FP.PACK_AB R30, RZ, R30 ;  /* 0x0000001eff1e723e */ /* 0x000fc400000000ff */
[----:B------:R-:W-:Y:S02]  /*2ff0*/  SHF.L.U32 R10, R140, 0x10, RZ ;  /* 0x000000108c0a7819 */ /* 0x000fe400000006ff */
[----:B------:R-:W-:Y:S01]  /*3000*/  LOP3.LUT R13, R8, 0xffff0000, R65, 0xf8, !PT ;  /* 0xffff0000080d7812 */ /* 0x000fe200078ef841 */
[----:B------:R-:W-:Y:S01]  /*3010*/  HFMA2 R30, R79.H0_H0, R30.H0_H0, R111.H0_H0 ;  /* 0x2000001e4f1e7231 */ /* 0x000fe2000004086f */
[----:B------:R-:W-:Y:S02]  /*3020*/  LOP3.LUT R65, R25, 0xffff, RZ, 0xc0, !PT ;  /* 0x0000ffff19417812 */ /* 0x000fe400078ec0ff */
[----:B------:R-:W-:Y:S02]  /*3030*/  F2FP.PACK_AB R150, RZ, R150 ;  /* 0x00000096ff96723e */ /* 0x000fe400000000ff */
[----:B------:R-:W-:Y:S02]  /*3040*/  SHF.R.U32.HI R36, RZ, 0x10, R127 ;  /* 0x00000010ff247819 */ /* 0x000fe4000001167f */
[----:B------:R-:W-:-:S02]  /*3050*/  SHF.R.U32.HI R67, RZ, 0x10, R95 ;  /* 0x00000010ff437819 */ /* 0x000fc4000001165f */
[----:B------:R-:W-:Y:S02]  /*3060*/  LOP3.LUT R8, R17, 0xffff, R12, 0xf8, !PT ;  /* 0x0000ffff11087812 */ /* 0x000fe400078ef80c */
[----:B------:R-:W-:Y:S01]  /*3070*/  LOP3.LUT R10, R10, 0xffff, R139, 0xf8, !PT ;  /* 0x0000ffff0a0a7812 */ /* 0x000fe200078ef88b */
[----:B------:R-:W-:Y:S01]  /*3080*/  HFMA2 R150, R67.H0_H0, R150.H0_H0, R36.H0_H0 ;  /* 0x2000009643967231 */ /* 0x000fe20000040824 */
[----:B------:R-:W-:Y:S02]  /*3090*/  LOP3.LUT R17, R22, 0xffff, RZ, 0xc0, !PT ;  /* 0x0000ffff16117812 */ /* 0x000fe400078ec0ff */
[----:B------:R-:W-:Y:S02]  /*30a0*/  SHF.L.U64.HI R12, R21, 0x10, RZ ;  /* 0x00000010150c7819 */ /* 0x000fe400000102ff */
[----:B------:R-:W-:Y:S02]  /*30b0*/  F2FP.PACK_AB R20, RZ, R20 ;  /* 0x00000014ff14723e */ /* 0x000fe400000000ff */
[----:B------:R-:W-:-:S02]  /*30c0*/  F2FP.PACK_AB R32, RZ, R32 ;  /* 0x00000020ff20723e */ /* 0x000fc400000000ff */
[----:B------:R-:W-:Y:S01]  /*30d0*/  LOP3.LUT R18, R18, 0xffff, RZ, 0xc0, !PT ;  /* 0x0000ffff12127812 */ /* 0x000fe200078ec0ff */
[----:B------:R-:W-:Y:S01]  /*30e0*/  HFMA2 R20, R74.H0_H0, R20.H0_H0, R106.H0_H0 ;  /* 0x200000144a147231 */ /* 0x000fe2000004086a */
[----:B------:R-:W-:Y:S01]  /*30f0*/  SHF.L.U64.HI R139, R140, 0x10, RZ ;  /* 0x000000108c8b7819 */ /* 0x000fe200000102ff */
[----:B------:R-:W-:Y:S01]  /*3100*/  HFMA2 R32, R80.H0_H0, R32.H0_H0, R112.H0_H0 ;  /* 0x2000002050207231 */ /* 0x000fe20000040870 */
[----:B------:R-:W-:Y:S02]  /*3110*/  SHF.L.U32 R25, R65, 0x10, RZ ;  /* 0x0000001041197819 */ /* 0x000fe400000006ff */
[----:B------:R-:W-:Y:S02]  /*3120*/  F2FP.PACK_AB R34, RZ, R34 ;  /* 0x00000022ff22723e */ /* 0x000fe400000000ff */
[----:B------:R-:W-:Y:S02]  /*3130*/  LOP3.LUT R22, R33, 0xffff, RZ, 0xc0, !PT ;  /* 0x0000ffff21167812 */ /* 0x000fe400078ec0ff */
[----:B------:R-:W-:Y:S01]  /*3140*/  F2FP.PACK_AB R26, RZ, R26 ;  /* 0x0000001aff1a723e */ /* 0x000fe200000000ff */
[----:B------:R-:W-:Y:S01]  /*3150*/  HFMA2 R34, R81.H0_H0, R34.H0_H0, R113.H0_H0 ;  /* 0x2000002251227231 */ /* 0x000fe20000040871 */
[----:B------:R-:W-:-:S02]  /*3160*/  F2FP.PACK_AB R43, RZ, R43 ;  /* 0x0000002bff2b723e */ /* 0x000fc400000000ff */
[----:B------:R-:W-:Y:S01]  /*3170*/  SHF.R.U32.HI R52, RZ, 0x10, R117 ;  /* 0x00000010ff347819 */ /* 0x000fe20000011675 */
[----:B------:R-:W-:Y:S01]  /*3180*/  HFMA2 R26, R77.H0_H0, R26.H0_H0, R109.H0_H0 ;  /* 0x2000001a4d1a7231 */ /* 0x000fe2000004086d */
[----:B------:R-:W-:Y:S02]  /*3190*/  SHF.R.U32.HI R48, RZ, 0x10, R85 ;  /* 0x00000010ff307819 */ /* 0x000fe40000011655 */
[----:B------:R-:W-:Y:S02]  /*31a0*/  SHF.L.U32 R67, R21, 0x10, RZ ;  /* 0x0000001015437819 */ /* 0x000fe400000006ff */
[----:B------:R-:W-:Y:S01]  /*31b0*/  LOP3.LUT R17, R17, 0xffff0000, R12, 0xf8, !PT ;  /* 0xffff000011117812 */ /* 0x000fe200078ef80c */
[----:B------:R-:W-:Y:S01]  /*31c0*/  HFMA2 R43, R48.H0_H0, R43.H0_H0, R52.H0_H0 ;  /* 0x2000002b302b7231 */ /* 0x000fe20000040834 */
[----:B------:R-:W-:Y:S02]  /*31d0*/  LOP3.LUT R21, R18, 0xffff0000, R139, 0xf8, !PT ;  /* 0xffff000012157812 */ /* 0x000fe400078ef88b */
[----:B------:R-:W-:-:S02]  /*31e0*/  LOP3.LUT R12, R25, 0xffff, R24, 0xf8, !PT ;  /* 0x0000ffff190c7812 */ /* 0x000fc400078ef818 */
[----:B------:R-:W-:Y:S02]  /*31f0*/  LOP3.LUT R25, R30, 0xffff, RZ, 0xc0, !PT ;  /* 0x0000ffff1e197812 */ /* 0x000fe400078ec0ff */
[C---:B------:R-:W-:Y:S02]  /*3200*/  SHF.L.U64.HI R18, R29.reuse, 0x10, RZ ;  /* 0x000000101d127819 */ /* 0x040fe400000102ff */
[----:B------:R-:W-:Y:S02]  /*3210*/  F2FP.PACK_AB R40, RZ, R40 ;  /* 0x00000028ff28723e */ /* 0x000fe400000000ff */
[----:B------:R-:W-:Y:S02]  /*3220*/  SHF.L.U32 R16, R29, 0x10, RZ ;  /* 0x000000101d107819 */ /* 0x000fe400000006ff */
[----:B------:R-:W-:Y:S01]  /*3230*/  SHF.L.U32 R33, R22, 0x10, RZ ;  /* 0x0000001016217819 */ /* 0x000fe200000006ff */
[----:B------:R-:W-:Y:S01]  /*3240*/  HFMA2 R40, R84.H0_H0, R40.H0_H0, R116.H0_H0 ;  /* 0x2000002854287231 */ /* 0x000fe20000040874 */
[----:B------:R-:W-:-:S02]  /*3250*/  F2FP.PACK_AB R42, RZ, R42 ;  /* 0x0000002aff2a723e */ /* 0x000fc400000000ff */
[----:B------:R-:W-:Y:S02]  /*3260*/  LOP3.LUT R37, R37, 0xffff, RZ, 0xc0, !PT ;  /* 0x0000ffff25257812 */ /* 0x000fe400078ec0ff */
[----:B------:R-:W-:Y:S01]  /*3270*/  F2FP.PACK_AB R38, RZ, R38 ;  /* 0x00000026ff26723e */ /* 0x000fe200000000ff */
[----:B------:R-:W-:Y:S01]  /*3280*/  HFMA2 R42, R85.H0_H0, R42.H0_H0, R117.H0_H0 ;  /* 0x2000002a552a7231 */ /* 0x000fe20000040875 */
[----:B------:R-:W-:Y:S02]  /*3290*/  F2FP.PACK_AB R46, RZ, R46 ;  /* 0x0000002eff2e723e */ /* 0x000fe400000000ff */
[----:B------:R-:W-:Y:S01]  /*32a0*/  F2FP.PACK_AB R53, RZ, R53 ;  /* 0x00000035ff35723e */ /* 0x000fe200000000ff */
[----:B------:R-:W-:Y:S01]  /*32b0*/  HFMA2 R38, R83.H0_H0, R38.H0_H0, R115.H0_H0 ;  /* 0x2000002653267231 */ /* 0x000fe20000040873 */
[----:B------:R-:W-:Y:S01]  /*32c0*/  SHF.R.U64 R52, R122, 0x10, R123 ;  /* 0x000000107a347819 */ /* 0x000fe2000000127b */
[----:B------:R-:W-:Y:S01]  /*32d0*/  HFMA2 R46, R87.H0_H0, R46.H0_H0, R119.H0_H0 ;  /* 0x2000002e572e7231 */ /* 0x000fe20000040877 */
[----:B------:R-:W-:-:S02]  /*32e0*/  SHF.R.U64 R48, R90, 0x10, R91 ;  /* 0x000000105a307819 */ /* 0x000fc4000000125b */
[----:B------:R-:W-:Y:S02]  /*32f0*/  LOP3.LUT R9, R9, 0xffff0000, R14, 0xf8, !PT ;  /* 0xffff000009097812 */ /* 0x000fe400078ef80e */
[----:B------:R-:W-:Y:S01]  /*3300*/  LOP3.LUT R25, R25, 0xffff0000, R18, 0xf8, !PT ;  /* 0xffff000019197812 */ /* 0x000fe200078ef812 */
[----:B------:R-:W-:Y:S01]  /*3310*/  HFMA2 R53, R48.H0_H0, R53.H0_H0, R52.H0_H0 ;  /* 0x2000003530357231 */ /* 0x000fe20000040834 */
[----:B------:R-:W-:Y:S02]  /*3320*/  LOP3.LUT R14, R67, 0xffff, R20, 0xf8, !PT ;  /* 0x0000ffff430e7812 */ /* 0x000fe400078ef814 */
[----:B------:R-:W-:Y:S02]  /*3330*/  LOP3.LUT R16, R16, 0xffff, R55, 0xf8, !PT ;  /* 0x0000ffff10107812 */ /* 0x000fe400078ef837 */
[----:B------:R-:W-:Y:S02]  /*3340*/  LOP3.LUT R18, R33, 0xffff, R32, 0xf8, !PT ;  /* 0x0000ffff21127812 */ /* 0x000fe400078ef820 */
[----:B------:R-:W-:-:S02]  /*3350*/  LOP3.LUT R33, R34, 0xffff, RZ, 0xc0, !PT ;  /* 0x0000ffff22217812 */ /* 0x000fc400078ec0ff */
[----:B------:R-:W-:Y:S02]  /*3360*/  SHF.L.U64.HI R22, R22, 0x10, RZ ;  /* 0x0000001016167819 */ /* 0x000fe400000102ff */
[C---:B------:R-:W-:Y:S02]  /*3370*/  SHF.L.U32 R20, R37.reuse, 0x10, RZ ;  /* 0x0000001025147819 */ /* 0x040fe400000006ff */
[----:B------:R-:W-:Y:S02]  /*3380*/  SHF.L.U64.HI R55, R37, 0x10, RZ ;  /* 0x0000001025377819 */ /* 0x000fe400000102ff */
[----:B------:R-:W-:Y:S02]  /*3390*/  SHF.L.U32 R37, R41, 0x10, RZ ;  /* 0x0000001029257819 */ /* 0x000fe400000006ff */
[----:B------:R-:W-:Y:S02]  /*33a0*/  F2FP.PACK_AB R54, RZ, R54 ;  /* 0x00000036ff36723e */ /* 0x000fe400000000ff */
[----:B------:R-:W-:-:S02]  /*33b0*/  LOP3.LUT R26, R26, 0xffff, RZ, 0xc0, !PT ;  /* 0x0000ffff1a1a7812 */ /* 0x000fc400078ec0ff */
[----:B------:R-:W-:Y:S01]  /*33c0*/  SHF.L.U64.HI R65, R65, 0x10, RZ ;  /* 0x0000001041417819 */ /* 0x000fe200000102ff */
[----:B------:R-:W-:Y:S01]  /*33d0*/  HFMA2 R54, R91.H0_H0, R54.H0_H0, R123.H0_H0 ;  /* 0x200000365b367231 */ /* 0x000fe2000004087b */
[----:B------:R-:W-:Y:S02]  /*33e0*/  LOP3.LUT R49, R49, 0xffff, RZ, 0xc0, !PT ;  /* 0x0000ffff31317812 */ /* 0x000fe400078ec0ff */
[----:B------:R-:W-:Y:S02]  /*33f0*/  LOP3.LUT R33, R33, 0xffff0000, R22, 0xf8, !PT ;  /* 0xffff000021217812 */ /* 0x000fe400078ef816 */
[----:B------:R-:W-:Y:S02]  /*3400*/  LOP3.LUT R22, R37, 0xffff, R40, 0xf8, !PT ;  /* 0x0000ffff25167812 */ /* 0x000fe400078ef828 */
[----:B------:R-:W-:Y:S02]  /*3410*/  LOP3.LUT R29, R26, 0xffff0000, R65, 0xf8, !PT ;  /* 0xffff00001a1d7812 */ /* 0x000fe400078ef841 */
[----:B------:R-:W-:-:S02]  /*3420*/  LOP3.LUT R37, R42, 0xffff, RZ, 0xc0, !PT ;  /* 0x0000ffff2a257812 */ /* 0x000fc400078ec0ff */
[----:B------:R-:W-:Y:S02]  /*3430*/  SHF.L.U64.HI R24, R41, 0x10, RZ ;  /* 0x0000001029187819 */ /* 0x000fe400000102ff */
[----:B------:R-:W-:Y:S02]  /*3440*/  F2FP.PACK_AB R56, RZ, R56 ;  /* 0x00000038ff38723e */ /* 0x000fe400000000ff */
[----:B------:R-:W-:Y:S02]  /*3450*/  LOP3.LUT R36, R38, 0xffff, RZ, 0xc0, !PT ;  /* 0x0000ffff26247812 */ /* 0x000fe400078ec0ff */
[----:B------:R-:W-:Y:S01]  /*3460*/  SHF.L.U32 R26, R45, 0x10, RZ ;  /* 0x000000102d1a7819 */ /* 0x000fe200000006ff */
[----:B------:R-:W-:Y:S01]  /*3470*/  HFMA2 R56, R92.H0_H0, R56.H0_H0, R124.H0_H0 ;  /* 0x200000385c387231 */ /* 0x000fe2000004087c */
[----:B------:R-:W-:Y:S02]  /*3480*/  SHF.L.U32 R41, R49, 0x10, RZ ;  /* 0x0000001031297819 */ /* 0x000fe400000006ff */
[----:B------:R-:W-:-:S02]  /*3490*/  F2FP.PACK_AB R62, RZ, R62 ;  /* 0x0000003eff3e723e */ /* 0x000fc400000000ff */
[----:B------:R-:W-:Y:S02]  /*34a0*/  LOP3.LUT R38, R46, 0xffff, RZ, 0xc0, !PT ;  /* 0x0000ffff2e267812 */ /* 0x000fe400078ec0ff */
[----:B------:R-:W-:Y:S01]  /*34b0*/  SHF.L.U64.HI R45, R45, 0x10, RZ ;  /* 0x000000102d2d7819 */ /* 0x000fe200000102ff */
[----:B------:R-:W-:Y:S01]  /*34c0*/  HFMA2 R62, R95.H0_H0, R62.H0_H0, R127.H0_H0 ;  /* 0x2000003e5f3e7231 */ /* 0x000fe2000004087f */
[----:B------:R-:W-:Y:S02]  /*34d0*/  LOP3.LUT R53, R53, 0xffff, RZ, 0xc0, !PT ;  /* 0x0000ffff35357812 */ /* 0x000fe400078ec0ff */
[----:B------:R-:W-:Y:S02]  /*34e0*/  F2FP.PACK_AB R152, RZ, R152 ;  /* 0x00000098ff98723e */ /* 0x000fe400000000ff */
[----:B------:R-:W-:Y:S02]  /*34f0*/  SHF.R.U64 R48, R128, 0x10, R129 ;  /* 0x0000001080307819 */ /* 0x000fe40000001281 */
[----:B------:R-:W-:-:S02]  /*3500*/  SHF.R.U64 R141, R96, 0x10, R97 ;  /* 0x00000010608d7819 */ /* 0x000fc40000001261 */
[----:B------:R-:W-:Y:S02]  /*3510*/  LOP3.LUT R144, R144, 0xffff, RZ, 0xc0, !PT ;  /* 0x0000ffff90907812 */ /* 0x000fe400078ec0ff */
[----:B------:R-:W-:Y:S01]  /*3520*/  LOP3.LUT R37, R37, 0xffff0000, R24, 0xf8, !PT ;  /* 0xffff000025257812 */ /* 0x000fe200078ef818 */
[----:B------:R-:W-:Y:S01]  /*3530*/  HFMA2 R152, R141.H0_H0, R152.H0_H0, R48.H0_H0 ;  /* 0x200000988d987231 */ /* 0x000fe20000040830 */
[----:B------:R-:W-:Y:S02]  /*3540*/  LOP3.LUT R24, R41, 0xffff, R44, 0xf8, !PT ;  /* 0x0000ffff29187812 */ /* 0x000fe400078ef82c */
[----:B------:R-:W-:Y:S02]  /*3550*/  LOP3.LUT R38, R38, 0xffff0000, R45, 0xf8, !PT ;  /* 0xffff000026267812 */ /* 0x000fe400078ef82d */
[----:B------:R-:W-:Y:S02]  /*3560*/  LOP3.LUT R41, R54, 0xffff, RZ, 0xc0, !PT ;  /* 0x0000ffff36297812 */ /* 0x000fe400078ec0ff */
[----:B------:R-:W-:-:S02]  /*3570*/  SHF.L.U64.HI R30, R53, 0x10, RZ ;  /* 0x00000010351e7819 */ /* 0x000fc400000102ff */
[----:B------:R-:W-:Y:S02]  /*3580*/  F2FP.PACK_AB R66, RZ, R66 ;  /* 0x00000042ff42723e */ /* 0x000fe400000000ff */
[----:B------:R-:W-:Y:S02]  /*3590*/  SHF.L.U32 R45, R144, 0x10, RZ ;  /* 0x00000010902d7819 */ /* 0x000fe400000006ff */
[----:B------:R-:W-:Y:S01]  /*35a0*/  LOP3.LUT R148, R148, 0xffff, RZ, 0xc0, !PT ;  /* 0x0000ffff94947812 */ /* 0x000fe200078ec0ff */
[----:B------:R-:W-:Y:S01]  /*35b0*/  HFMA2 R66, R97.H0_H0, R66.H0_H0, R129.H0_H0 ;  /* 0x2000004261427231 */ /* 0x000fe20000040881 */
[----:B------:R-:W-:Y:S02]  /*35c0*/  LOP3.LUT R41, R41, 0xffff0000, R30, 0xf8, !PT ;  /* 0xffff000029297812 */ /* 0x000fe400078ef81e */
[----:B------:R-:W-:Y:S02]  /*35d0*/  LOP3.LUT R30, R45, 0xffff, R56, 0xf8, !PT ;  /* 0x0000ffff2d1e7812 */ /* 0x000fe400078ef838 */
[----:B------:R-:W-:-:S02]  /*35e0*/  LOP3.LUT R44, R62, 0xffff, RZ, 0xc0, !PT ;  /* 0x0000ffff3e2c7812 */ /* 0x000fc400078ec0ff */
[----:B------:R-:W-:Y:S02]  /*35f0*/  SHF.L.U64.HI R45, R148, 0x10, RZ ;  /* 0x00000010942d7819 */ /* 0x000fe400000102ff */
[----:B------:R-:W-:Y:S02]  /*3600*/  LOP3.LUT R152, R152, 0xffff, RZ, 0xc0, !PT ;  /* 0x0000ffff98987812 */ /* 0x000fe400078ec0ff */
[----:B------:R-:W-:Y:S02]  /*3610*/  LOP3.LUT R44, R44, 0xffff0000, R45, 0xf8, !PT ;  /* 0xffff00002c2c7812 */ /* 0x000fe400078ef82d */
[----:B------:R-:W-:Y:S02]  /*3620*/  F2FP.PACK_AB R50, RZ, R50 ;  /* 0x00000032ff32723e */ /* 0x000fe400000000ff */
[----:B------:R-:W-:Y:S02]  /*3630*/  LOP3.LUT R45, R66, 0xffff, RZ, 0xc0, !PT ;  /* 0x0000ffff422d7812 */ /* 0x000fe400078ec0ff */
[----:B------:R-:W-:Y:S01]  /*3640*/  SHF.L.U64.HI R46, R152, 0x10, RZ ;  /* 0x00000010982e7819 */ /* 0x000fe200000102ff */
[----:B------:R-:W-:Y:S01]  /*3650*/  HFMA2 R50, R89.H0_H0, R50.H0_H0, R121.H0_H0 ;  /* 0x2000003259327231 */ /* 0x000fe20000040879 */
[----:B------:R-:W-:-:S02]  /*3660*/  F2FP.PACK_AB R58, RZ, R58 ;  /* 0x0000003aff3a723e */ /* 0x000fc400000000ff */
[----:B------:R-:W-:Y:S02]  /*3670*/  LOP3.LUT R45, R45, 0xffff0000, R46, 0xf8, !PT ;  /* 0xffff00002d2d7812 */ /* 0x000fe400078ef82e */
[----:B------:R-:W-:Y:S01]  /*3680*/  LOP3.LUT R46, R11, 0xffff, RZ, 0xc0, !PT ;  /* 0x0000ffff0b2e7812 */ /* 0x000fe200078ec0ff */
[----:B------:R-:W-:Y:S01]  /*3690*/  HFMA2 R58, R93.H0_H0, R58.H0_H0, R125.H0_H0 ;  /* 0x2000003a5d3a7231 */ /* 0x000fe2000004087d */
[----:B------:R-:W-:Y:S02]  /*36a0*/  LOP3.LUT R48, R7, 0xffff, RZ, 0xc0, !PT ;  /* 0x0000ffff07307812 */ /* 0x000fe400078ec0ff */
[----:B------:R-:W-:Y:S02]  /*36b0*/  PRMT R7, R13, 0x5410, R46 ;  /* 0x000054100d077816 */ /* 0x000fe4000000002e */
[----:B------:R-:W-:Y:S02]  /*36c0*/  LOP3.LUT R40, R50, 0xffff, RZ, 0xc0, !PT ;  /* 0x0000ffff32287812 */ /* 0x000fe400078ec0ff */
[----:B------:R-:W-:-:S02]  /*36d0*/  SHF.L.U64.HI R49, R49, 0x10, RZ ;  /* 0x0000001031317819 */ /* 0x000fc400000102ff */
[----:B------:R-:W-:Y:S02]  /*36e0*/  LOP3.LUT R46, R23, 0xffff, RZ, 0xc0, !PT ;  /* 0x0000ffff172e7812 */ /* 0x000fe400078ec0ff */
[----:B------:R-:W-:Y:S02]  /*36f0*/  LOP3.LUT R50, R15, 0xffff, RZ, 0xc0, !PT ;  /* 0x0000ffff0f327812 */ /* 0x000fe400078ec0ff */
[----:B------:R-:W-:Y:S02]  /*3700*/  F2FP.PACK_AB R64, RZ, R64 ;  /* 0x00000040ff40723e */ /* 0x000fe400000000ff */
[----:B------:R-:W-:Y:S02]  /*3710*/  LOP3.LUT R40, R40, 0xffff0000, R49, 0xf8, !PT ;  /* 0xffff000028287812 */ /* 0x000fe400078ef831 */
[----:B------:R-:W-:Y:S01]  /*3720*/  PRMT R15, R17, 0x5410, R46 ;  /* 0x00005410110f7816 */ /* 0x000fe2000000002e */
[----:B------:R-:W-:Y:S01]  /*3730*/  HFMA2 R64, R96.H0_H0, R64.H0_H0, R128.H0_H0 ;  /* 0x2000004060407231 */ /* 0x000fe20000040880 */
[----:B------:R-:W-:-:S02]  /*3740*/  LOP3.LUT R42, R58, 0xffff, RZ, 0xc0, !PT ;  /* 0x0000ffff3a2a7812 */ /* 0x000fc400078ec0ff */
[----:B------:R-:W-:Y:S02]  /*3750*/  SHF.L.U64.HI R49, R144, 0x10, RZ ;  /* 0x0000001090317819 */ /* 0x000fe400000102ff */
[----:B------:R-:W-:Y:S02]  /*3760*/  LOP3.LUT R46, R27, 0xffff, RZ, 0xc0, !PT ;  /* 0x0000ffff1b2e7812 */ /* 0x000fe400078ec0ff */
[----:B------:R-:W-:Y:S02]  /*3770*/  PRMT R5, R5, 0x5410, R48 ;  /* 0x0000541005057816 */ /* 0x000fe40000000030 */
[----:B------:R-:W-:Y:S02]  /*3780*/  LOP3.LUT R48, R19, 0xffff, RZ, 0xc0, !PT ;  /* 0x0000ffff13307812 */ /* 0x000fe400078ec0ff */
[----:B------:R-:W-:Y:S02]  /*3790*/  LOP3.LUT R42, R42, 0xffff0000, R49, 0xf8, !PT ;  /* 0xffff00002a2a7812 */ /* 0x000fe400078ef831 */
[----:B------:R-:W-:-:S02]  /*37a0*/  PRMT R13, R29, 0x5410, R46 ;  /* 0x000054101d0d7816 */ /* 0x000fc4000000002e */
[----:B------:R-:W-:Y:S02]  /*37b0*/  F2FP.PACK_AB R138, RZ, R138 ;  /* 0x0000008aff8a723e */ /* 0x000fe400000000ff */
[----:B------:R-:W-:Y:S02]  /*37c0*/  SHF.R.U32.HI R52, RZ, 0x10, R129 ;  /* 0x00000010ff347819 */ /* 0x000fe40000011681 */
[----:B------:R-:W-:Y:S02]  /*37d0*/  LOP3.LUT R36, R36, 0xffff0000, R55, 0xf8, !PT ;  /* 0xffff000024247812 */ /* 0x000fe400078ef837 */
[----:B------:R-:W-:Y:S01]  /*37e0*/  SHF.L.U32 R49, R152, 0x10, RZ ;  /* 0x0000001098317819 */ /* 0x000fe200000006ff */
[----:B------:R-:W-:Y:S01]  /*37f0*/  HFMA2 R138, R143.H0_H0, R138.H0_H0, R52.H0_H0 ;  /* 0x2000008a8f8a7231 */ /* 0x000fe20000040834 */
[----:B------:R-:W-:Y:S02]  /*3800*/  LOP3.LUT R46, R35, 0xffff, RZ, 0xc0, !PT ;  /* 0x0000ffff232e7812 */ /* 0x000fe400078ec0ff */
[----:B------:R-:W-:-:S02]  /*3810*/  PRMT R11, R21, 0x5410, R48 ;  /* 0x00005410150b7816 */ /* 0x000fc40000000030 */
[----:B------:R-:W-:Y:S02]  /*3820*/  LOP3.LUT R48, R31, 0xffff, RZ, 0xc0, !PT ;  /* 0x0000ffff1f307812 */ /* 0x000fe400078ec0ff */
[----:B------:R-:W-:Y:S02]  /*3830*/  LOP3.LUT R47, R47, 0xffff, RZ, 0xc0, !PT ;  /* 0x0000ffff2f2f7812 */ /* 0x000fe400078ec0ff */
[----:B------:R-:W-:Y:S02]  /*3840*/  LOP3.LUT R51, R51, 0xffff, RZ, 0xc0, !PT ;  /* 0x0000ffff33337812 */ /* 0x000fe400078ec0ff */
[----:B------:R-:W-:Y:S02]  /*3850*/  LOP3.LUT R34, R49, 0xffff, R64, 0xf8, !PT ;  /* 0x0000ffff31227812 */ /* 0x000fe400078ef840 */
[----:B------:R-:W-:Y:S02]  /*3860*/  PRMT R19, R33, 0x5410, R46 ;  /* 0x0000541021137816 */ /* 0x000fe4000000002e */
[----:B------:R-:W-:-:S02]  /*3870*/  PRMT R21, R36, 0x5410, R39 ;  /* 0x0000541024157816 */ /* 0x000fc40000000027 */
[----:B------:R-:W-:Y:S02]  /*3880*/  LOP3.LUT R31, R146, 0xffff, RZ, 0xc0, !PT ;  /* 0x0000ffff921f7812 */ /* 0x000fe400078ec0ff */
[----:B------:R-:W-:Y:S02]  /*3890*/  LOP3.LUT R36, R43, 0xffff, RZ, 0xc0, !PT ;  /* 0x0000ffff2b247812 */ /* 0x000fe400078ec0ff */
[----:B------:R-:W-:Y:S02]  /*38a0*/  MOV R49, 0x8 ;  /* 0x0000000800317802 */ /* 0x000fe40000000f00 */
[----:B------:R-:W-:Y:S02]  /*38b0*/  LOP3.LUT R33, R150, 0xffff, RZ, 0xc0, !PT ;  /* 0x0000ffff96217812 */ /* 0x000fe400078ec0ff */
[----:B------:R-:W-:Y:S02]  /*38c0*/  PRMT R17, R25, 0x5410, R48 ;  /* 0x0000541019117816 */ /* 0x000fe40000000030 */
[----:B------:R-:W-:-:S02]  /*38d0*/  PRMT R27, R38, 0x5410, R47 ;  /* 0x00005410261b7816 */ /* 0x000fc4000000002f */
[----:B------:R-:W-:Y:S02]  /*38e0*/  PRMT R25, R40, 0x5410, R51 ;  /* 0x0000541028197816 */ /* 0x000fe40000000033 */
[C---:B------:R-:W-:Y:S02]  /*38f0*/  IADD3 R38, R137.reuse, 0x400, RZ ;  /* 0x0000040089267810 */ /* 0x040fe40007ffe0ff */
[----:B------:R-:W-:Y:S02]  /*3900*/  LOP3.LUT R142, R142, 0xffff, RZ, 0xc0, !PT ;  /* 0x0000ffff8e8e7812 */ /* 0x000fe400078ec0ff */
[----:B------:R-:W-:Y:S01]  /*3910*/  PRMT R31, R42, 0x5410, R31 ;  /* 0x000054102a1f7816 */ /* 0x000fe2000000001f */
[-C--:B------:R-:W-:Y:S01]  /*3920*/  IMAD.WIDE.U32 R38, R38, R49.reuse, c[0x0][0x178] ;  /* 0x00005e0026267625 */ /* 0x080fe200078e0031 */
[----:B------:R-:W-:Y:S02]  /*3930*/  IADD3 R40, R137, 0x800, RZ ;  /* 0x0000080089287810 */ /* 0x000fe40007ffe0ff */
[----:B------:R-:W-:Y:S01]  /*3940*/  PRMT R23, R37, 0x5410, R36 ;  /* 0x0000541025177816 */ /* 0x000fe20000000024 */
[----:B------:R-:W-:Y:S01]  /*3950*/  IMAD.WIDE.U32 R36, R137, R49, c[0x0][0x178] ;  /* 0x00005e0089247625 */ /* 0x000fe200078e0031 */
[----:B------:R-:W-:-:S02]  /*3960*/  PRMT R33, R44, 0x5410, R33 ;  /* 0x000054102c217816 */ /* 0x000fc40000000021 */
[C---:B------:R-:W-:Y:S02]  /*3970*/  IADD3 R42, R137.reuse, 0xc00, RZ ;  /* 0x00000c00892a7810 */ /* 0x040fe40007ffe0ff */
[----:B------:R-:W-:Y:S01]  /*3980*/  LOP3.LUT R138, R138, 0xffff, RZ, 0xc0, !PT ;  /* 0x0000ffff8a8a7812 */ /* 0x000fe200078ec0ff */
[----:B------:R0:W-:Y:S01]  /*3990*/  STG.E.64 [R36.64], R4 ;  /* 0x0000000424007986 */ /* 0x0001e2000c101b06 */
[C---:B------:R-:W-:Y:S01]  /*39a0*/  IADD3 R44, R137.reuse, 0x1000, RZ ;  /* 0x00001000892c7810 */ /* 0x040fe20007ffe0ff */
[-C--:B------:R-:W-:Y:S01]  /*39b0*/  IMAD.WIDE.U32 R42, R42, R49.reuse, c[0x0][0x178] ;  /* 0x00005e002a2a7625 */ /* 0x080fe200078e0031 */
[----:B------:R-:W-:Y:S01]  /*39c0*/  IADD3 R47, R137, 0x1400, RZ ;  /* 0x00001400892f7810 */ /* 0x000fe20007ffe0ff */
[----:B------:R1:W-:Y:S01]  /*39d0*/  STG.E.64 [R38.64], R6 ;  /* 0x0000000626007986 */ /* 0x0003e2000c101b06 */
[----:B------:R-:W-:Y:S01]  /*39e0*/  PRMT R29, R41, 0x5410, R142 ;  /* 0x00005410291d7816 */ /* 0x000fe2000000008e */
[----:B------:R-:W-:Y:S01]  /*39f0*/  IMAD.WIDE.U32 R40, R40, R49, c[0x0][0x178] ;  /* 0x00005e0028287625 */ /* 0x000fe200078e0031 */
[----:B------:R-:W-:-:S02]  /*3a00*/  PRMT R9, R9, 0x5410, R50 ;  /* 0x0000541009097816 */ /* 0x000fc40000000032 */
[----:B------:R-:W-:Y:S01]  /*3a10*/  PRMT R35, R45, 0x5410, R138 ;  /* 0x000054102d237816 */ /* 0x000fe2000000008a */
[-C--:B------:R-:W-:Y:S01]  /*3a20*/  IMAD.WIDE.U32 R44, R44, R49.reuse, c[0x0][0x178] ;  /* 0x00005e002c2c7625 */ /* 0x080fe200078e0031 */
[----:B------:R-:W-:Y:S01]  /*3a30*/  IADD3 R46, R137, 0x1800, RZ ;  /* 0x00001800892e7810 */ /* 0x000fe20007ffe0ff */
[----:B------:R2:W-:Y:S01]  /*3a40*/  STG.E.64 [R40.64], R8 ;  /* 0x0000000828007986 */ /* 0x0005e2000c101b06 */
[----:B------:R-:W-:Y:S01]  /*3a50*/  LOP3.LUT R20, R20, 0xffff, R57, 0xf8, !PT ;  /* 0x0000ffff14147812 */ /* 0x000fe200078ef839 */
[-C--:B0-----:R-:W-:Y:S01]  /*3a60*/  IMAD.WIDE.U32 R4, R47, R49.reuse, c[0x0][0x178] ;  /* 0x00005e002f047625 */ /* 0x081fe200078e0031 */
[C---:B------:R-:W-:Y:S01]  /*3a70*/  IADD3 R37, R137.reuse, 0x1c00, RZ ;  /* 0x00001c0089257810 */ /* 0x040fe20007ffe0ff */
[----:B------:R0:W-:Y:S01]  /*3a80*/  STG.E.64 [R42.64], R10 ;  /* 0x0000000a2a007986 */ /* 0x0001e2000c101b06 */
[C---:B------:R-:W-:Y:S01]  /*3a90*/  IADD3 R36, R137.reuse, 0x2000, RZ ;  /* 0x0000200089247810 */ /* 0x040fe20007ffe0ff */
[----:B-1----:R-:W-:Y:S01]  /*3aa0*/  IMAD.WIDE.U32 R6, R46, R49, c[0x0][0x178] ;  /* 0x00005e002e067625 */ /* 0x002fe200078e0031 */
[----:B------:R-:W-:Y:S01]  /*3ab0*/  IADD3 R38, R137, 0x2400, RZ ;  /* 0x0000240089267810 */ /* 0x000fe20007ffe0ff */
[----:B------:R1:W-:Y:S01]  /*3ac0*/  STG.E.64 [R44.64], R14 ;  /* 0x0000000e2c007986 */ /* 0x0003e2000c101b06 */
[----:B------:R-:W-:-:S02]  /*3ad0*/  SHF.L.U32 R28, R53, 0x10, RZ ;  /* 0x00000010351c7819 */ /* 0x000fc400000006ff */
[----:B------:R-:W-:Y:S01]  /*3ae0*/  LOP3.LUT R26, R26, 0xffff, R59, 0xf8, !PT ;  /* 0x0000ffff1a1a7812 */ /* 0x000fe200078ef83b */
[----:B------:R3:W-:Y:S01]  /*3af0*/  STG.E.64 [R4.64], R12 ;  /* 0x0000000c04007986 */ /* 0x0007e2000c101b06 */
[----:B------:R-:W-:Y:S01]  /*3b00*/  SHF.L.U32 R32, R148, 0x10, RZ ;  /* 0x0000001094207819 */ /* 0x000fe200000006ff */
[-C--:B--2---:R-:W-:Y:S01]  /*3b10*/  IMAD.WIDE.U32 R8, R37, R49.reuse, c[0x0][0x178] ;  /* 0x00005e0025087625 */ /* 0x084fe200078e0031 */
[C---:B------:R-:W-:Y:S01]  /*3b20*/  IADD3 R37, R137.reuse, 0x2800, RZ ;  /* 0x0000280089257810 */ /* 0x040fe20007ffe0ff */
[----:B------:R2:W-:Y:S01]  /*3b30*/  STG.E.64 [R6.64], R16 ;  /* 0x0000001006007986 */ /* 0x0005e2000c101b06 */
[----:B------:R-:W-:Y:S01]  /*3b40*/  LOP3.LUT R28, R28, 0xffff, R61, 0xf8, !PT ;  /* 0x0000ffff1c1c7812 */ /* 0x000fe200078ef83d */
[-C--:B0-----:R-:W-:Y:S01]  /*3b50*/  IMAD.WIDE.U32 R10, R36, R49.reuse, c[0x0][0x178] ;  /* 0x00005e00240a7625 */ /* 0x081fe200078e0031 */
[----:B------:R-:W-:Y:S01]  /*3b60*/  IADD3 R36, R137, 0x2c00, RZ ;  /* 0x00002c0089247810 */ /* 0x000fe20007ffe0ff */
[----:B------:R0:W-:Y:S01]  /*3b70*/  STG.E.64 [R8.64], R18 ;  /* 0x0000001208007986 */ /* 0x0001e2000c101b06 */
[----:B------:R-:W-:Y:S01]  /*3b80*/  LOP3.LUT R32, R32, 0xffff, R63, 0xf8, !PT ;  /* 0x0000ffff20207812 */ /* 0x000fe200078ef83f */
[----:B-1----:R-:W-:-:S02]  /*3b90*/  IMAD.WIDE.U32 R14, R38, R49, c[0x0][0x178] ;  /* 0x00005e00260e7625 */ /* 0x002fc400078e0031 */
[----:B------:R1:W-:Y:S01]  /*3ba0*/  STG.E.64 [R10.64], R20 ;  /* 0x000000140a007986 */ /* 0x0003e2000c101b06 */
[----:B---3--:R-:W-:Y:S01]  /*3bb0*/  IADD3 R12, R137, 0x3000, RZ ;  /* 0x00003000890c7810 */ /* 0x008fe20007ffe0ff */
[-C--:B------:R-:W-:Y:S01]  /*3bc0*/  IMAD.WIDE.U32 R4, R37, R49.reuse, c[0x0][0x178] ;  /* 0x00005e0025047625 */ /* 0x080fe200078e0031 */
[C---:B------:R-:W-:Y:S01]  /*3bd0*/  IADD3 R13, R137.reuse, 0x3400, RZ ;  /* 0x00003400890d7810 */ /* 0x040fe20007ffe0ff */
[----:B------:R3:W-:Y:S02]  /*3be0*/  STG.E.64 [R14.64], R22 ;  /* 0x000000160e007986 */ /* 0x0007e4000c101b06 */
[-C--:B--2---:R-:W-:Y:S02]  /*3bf0*/  IMAD.WIDE.U32 R6, R36, R49.reuse, c[0x0][0x178] ;  /* 0x00005e0024067625 */ /* 0x084fe400078e0031 */
        /* <DEDUP_REMOVED lines=14> */
.L_x_22:
[----:B------:R-:W-:Y:S05]  /*3ce0*/  EXIT ;  /* 0x000000000000794d */ /* 0x000fea0003800000 */
.L_x_18:
[----:B------:R-:W-:Y:S01]  /*3cf0*/  HFMA2.MMA R137, -RZ, RZ, 0, 5.9604644775390625e-08 ;  /* 0x00000001ff897435 */ /* 0x000fe200000001ff */
[----:B------:R-:W-:-:S02]  /*3d00*/  MOV R139, 0x1f ;  /* 0x0000001f008b7802 */ /* 0x000fc40000000f00 */
[----:B------:R-:W-:Y:S02]  /*3d10*/  MOV R144, 0xffffffff ;  /* 0xffffffff00907802 */ /* 0x000fe40000000f00 */
[----:B------:R-:W-:Y:S02]  /*3d20*/  MOV R142, 0x3d40 ;  /* 0x00003d40008e7802 */ /* 0x000fe40000000f00 */
[----:B-----5:R-:W-:Y:S05]  /*3d30*/  CALL.REL.NOINC `($__internal_2_$__cuda_sm70_shflsync_bfly_p) ;  /* 0x00000b9000007944 */ /* 0x020fea0003c00000 */
[----:B01----:R-:W-:Y:S05]  /*3d40*/  BRA `(.L_x_24) ;  /* 0xffffcd9000007947 */ /* 0x003fea000383ffff */
.L_x_19:
[----:B------:R-:W-:Y:S01]  /*3d50*/  HFMA2.MMA R137, -RZ, RZ, 0, 1.1920928955078125e-07 ;  /* 0x00000002ff897435 */ /* 0x000fe200000001ff */
[----:B------:R-:W-:Y:S02]  /*3d60*/  MOV R139, 0x1f ;  /* 0x0000001f008b7802 */ /* 0x000fe40000000f00 */
[----:B------:R-:W-:Y:S02]  /*3d70*/  MOV R144, 0xffffffff ;  /* 0xffffffff00907802 */ /* 0x000fe40000000f00 */
[----:B------:R-:W-:Y:S02]  /*3d80*/  MOV R142, 0x3da0 ;  /* 0x00003da0008e7802 */ /* 0x000fe40000000f00 */
[----:B-----5:R-:W-:Y:S05]  /*3d90*/  CALL.REL.NOINC `($__internal_2_$__cuda_sm70_shflsync_bfly_p) ;  /* 0x00000b3000007944 */ /* 0x020fea0003c00000 */
[----:B01----:R-:W-:Y:S01]  /*3da0*/  FADD.FTZ R146, R146, R137 ;  /* 0x0000008992927221 */ /* 0x003fe20000010000 */
[----:B------:R-:W-:Y:S01]  /*3db0*/  HFMA2.MMA R137, -RZ, RZ, 0, 2.384185791015625e-07 ;  /* 0x00000004ff897435 */ /* 0x000fe200000001ff */
[----:B------:R-:W-:Y:S02]  /*3dc0*/  MOV R139, 0x1f ;  /* 0x0000001f008b7802 */ /* 0x000fe40000000f00 */
[----:B------:R-:W-:-:S02]  /*3dd0*/  MOV R144, 0xffffffff ;  /* 0xffffffff00907802 */ /* 0x000fc40000000f00 */
[----:B------:R-:W-:Y:S02]  /*3de0*/  MOV R142, 0x3e00 ;  /* 0x00003e00008e7802 */ /* 0x000fe40000000f00 */
[----:B------:R-:W-:Y:S05]  /*3df0*/  CALL.REL.NOINC `($__internal_2_$__cuda_sm70_shflsync_bfly_p) ;  /* 0x00000ad000007944 */ /* 0x000fea0003c00000 */
[----:B01----:R-:W-:Y:S01]  /*3e00*/  FADD.FTZ R146, R146, R137 ;  /* 0x0000008992927221 */ /* 0x003fe20000010000 */
[----:B------:R-:W-:Y:S01]  /*3e10*/  HFMA2.MMA R137, -RZ, RZ, 0, 4.76837158203125e-07 ;  /* 0x00000008ff897435 */ /* 0x000fe200000001ff */
[----:B------:R-:W-:Y:S02]  /*3e20*/  MOV R139, 0x1f ;  /* 0x0000001f008b7802 */ /* 0x000fe40000000f00 */
[----:B------:R-:W-:Y:S02]  /*3e30*/  MOV R144, 0xffffffff ;  /* 0xffffffff00907802 */ /* 0x000fe40000000f00 */
[----:B------:R-:W-:Y:S02]  /*3e40*/  MOV R142, 0x3e60 ;  /* 0x00003e60008e7802 */ /* 0x000fe40000000f00 */
[----:B------:R-:W-:Y:S05]  /*3e50*/  CALL.REL.NOINC `($__internal_2_$__cuda_sm70_shflsync_bfly_p) ;  /* 0x00000a7000007944 */ /* 0x000fea0003c00000 */
[----:B01----:R-:W-:Y:S01]  /*3e60*/  FADD.FTZ R146, R146, R137 ;  /* 0x0000008992927221 */ /* 0x003fe20000010000 */
[----:B------:R-:W-:Y:S01]  /*3e70*/  HFMA2.MMA R137, -RZ, RZ, 0, 9.5367431640625e-07 ;  /* 0x00000010ff897435 */ /* 0x000fe200000001ff */
[----:B------:R-:W-:Y:S02]  /*3e80*/  MOV R139, 0x1f ;  /* 0x0000001f008b7802 */ /* 0x000fe40000000f00 */
[----:B------:R-:W-:-:S02]  /*3e90*/  MOV R144, 0xffffffff ;  /* 0xffffffff00907802 */ /* 0x000fc40000000f00 */
[----:B------:R-:W-:Y:S02]  /*3ea0*/  MOV R142, 0x3ec0 ;  /* 0x00003ec0008e7802 */ /* 0x000fe40000000f00 */
[----:B------:R-:W-:Y:S05]  /*3eb0*/  CALL.REL.NOINC `($__internal_2_$__cuda_sm70_shflsync_bfly_p) ;  /* 0x00000a1000007944 */ /* 0x000fea0003c00000 */
        /* <DEDUP_REMOVED lines=134> */
[----:B------:R-:W-:Y:S05]  /*4720*/  CALL.REL.NOINC `($__internal_2_$__cuda_sm70_shflsync_bfly_p) ;  /* 0x000001a000007944 */ /* 0x000fea0003c00000 */
[----:B01----:R-:W-:Y:S01]  /*4730*/  FADD.FTZ R146, R146, R137 ;  /* 0x0000008992927221 */ /* 0x003fe20000010000 */
[----:B------:R-:W-:Y:S01]  /*4740*/  HFMA2.MMA R137, -RZ, RZ, 0, 1.1920928955078125e-07 ;  /* 0x00000002ff897435 */ /* 0x000fe200000001ff */
[----:B------:R-:W-:Y:S02]  /*4750*/  MOV R139, 0x1f ;  /* 0x0000001f008b7802 */ /* 0x000fe40000000f00 */
[----:B------:R-:W-:Y:S02]  /*4760*/  MOV R144, 0xffffffff ;  /* 0xffffffff00907802 */ /* 0x000fe40000000f00 */
[----:B------:R-:W-:Y:S02]  /*4770*/  MOV R142, 0x4790 ;  /* 0x00004790008e7802 */ /* 0x000fe40000000f00 */
[----:B------:R-:W-:Y:S05]  /*4780*/  CALL.REL.NOINC `($__internal_2_$__cuda_sm70_shflsync_bfly_p) ;  /* 0x0000014000007944 */ /* 0x000fea0003c00000 */
[----:B01----:R-:W-:Y:S01]  /*4790*/  FADD.FTZ R146, R146, R137 ;  /* 0x0000008992927221 */ /* 0x003fe20000010000 */
[----:B------:R-:W-:Y:S01]  /*47a0*/  HFMA2.MMA R137, -RZ, RZ, 0, 2.384185791015625e-07 ;  /* 0x00000004ff897435 */ /* 0x000fe200000001ff */
[----:B------:R-:W-:-:S02]  /*47b0*/  MOV R139, 0x1f ;  /* 0x0000001f008b7802 */ /* 0x000fc40000000f00 */
[----:B------:R-:W-:Y:S02]  /*47c0*/  MOV R144, 0xffffffff ;  /* 0xffffffff00907802 */ /* 0x000fe40000000f00 */
        /* <DEDUP_REMOVED lines=10> */
[----:B------:R-:W-:-:S02]  /*4870*/  MOV R139, 0x1f ;  /* 0x0000001f008b7802 */ /* 0x000fc40000000f00 */
[----:B------:R-:W-:Y:S02]  /*4880*/  MOV R144, 0xffffffff ;  /* 0xffffffff00907802 */ /* 0x000fe40000000f00 */
[----:B------:R-:W-:Y:S02]  /*4890*/  MOV R142, 0x48b0 ;  /* 0x000048b0008e7802 */ /* 0x000fe40000000f00 */
[----:B------:R-:W-:Y:S05]  /*48a0*/  CALL.REL.NOINC `($__internal_2_$__cuda_sm70_shflsync_bfly_p) ;  /* 0x0000002000007944 */ /* 0x000fea0003c00000 */
[----:B-1----:R-:W-:Y:S01]  /*48b0*/  MOV R141, R137 ;  /* 0x00000089008d7202 */ /* 0x002fe20000000f00 */
[----:B0-----:R-:W-:Y:S05]  /*48c0*/  BRA `(.L_x_25) ;  /* 0xffffcb5000007947 */ /* 0x001fea000383ffff */
        .weak           $__internal_2_$__cuda_sm70_shflsync_bfly_p
        .type           $__internal_2_$__cuda_sm70_shflsync_bfly_p,@function
        .size           $__internal_2_$__cuda_sm70_shflsync_bfly_p,(.L_x_1051 - $__internal_2_$__cuda_sm70_shflsync_bfly_p)
$__internal_2_$__cuda_sm70_shflsync_bfly_p:
[----:B------:R-:W-:Y:S01]  /*48d0*/  HFMA2.MMA R143, -RZ, RZ, 0, 0 ;  /* 0x00000000ff8f7435 */ /* 0x000fe200000001ff */
[----:B------:R-:W-:Y:S04]  /*48e0*/  WARPSYNC R144 ;  /* 0x0000009000007348 */ /* 0x000fe80003800000 */
[----:B------:R0:W1:Y:S01]  /*48f0*/  SHFL.BFLY PT, R137, R146, R137, R139 ;  /* 0x0c00008992897389 */ /* 0x00006200000e008b */
[----:B------:R-:W-:Y:S05]  /*4900*/  RET.REL.NODEC R142 `(_ZN10layer_norm13ln_fwd_kernelINS_13Kernel_traitsI6__halffS2_fjLj65536ELj8ELj1ELj4ELj16ENS_18Kernel_traits_baseILj65536ES2_fS2_fjLj128EEEEEEEvNS_9FwdParamsE) ;  /* 0xffffb6f08e007950 */ /* 0x000fea0003c3ffff */
.L_x_26:
        /* <DEDUP_REMOVED lines=15> */
.L_x_1051:


//--------------------- .text._ZN10layer_norm13ln_fwd_kernelINS_13Kernel_traitsI6__halfS2_S2_fjLj65536ELj8ELj1ELj4ELj16ENS_18Kernel_traits_baseILj65536ES2_S2_S2_fjLj128EEEEEEEvNS_9FwdParamsE --------------------------
	.section	.text._ZN10layer_norm13ln_fwd_kernelINS_13Kernel_traitsI6__halfS2_S2_fjLj65536ELj8ELj1ELj4ELj16ENS_18Kernel_traits_baseILj65536ES2_S2_S2_fjLj128EEEEEEEvNS_9FwdParamsE,"ax",@progbits
	.sectioninfo	@"SHI_REGISTERS=168"
	.align	128
        .global         _ZN10layer_norm13ln_fwd_kernelINS_13Kernel_traitsI6__halfS2_S2_fjLj65536ELj8ELj1ELj4ELj16ENS_18Kernel_traits_baseILj65536ES2_S2_S2_fjLj128EEEEEEEvNS_9FwdParamsE
        .type           _ZN10layer_norm13ln_fwd_kernelINS_13Kernel_traitsI6__halfS2_S2_fjLj65536ELj8ELj1ELj4ELj16ENS_18Kernel_traits_baseILj65536ES2_S2_S2_fjLj128EEEEEEEvNS_9FwdParamsE,@function
        .size           _ZN10layer_norm13ln_fwd_kernelINS_13Kernel_traitsI6__halfS2_S2_fjLj65536ELj8ELj1ELj4ELj16ENS_18Kernel_traits_baseILj65536ES2_S2_S2_fjLj128EEEEEEEvNS_9FwdParamsE,(.L_x_1052 - _ZN10layer_norm13ln_fwd_kernelINS_13Kernel_traitsI6__halfS2_S2_fjLj65536ELj8ELj1ELj4ELj16ENS_18Kernel_traits_baseILj65536ES2_S2_S2_fjLj128EEEEEEEvNS_9FwdParamsE)
        .other          _ZN10layer_norm13ln_fwd_kernelINS_13Kernel_traitsI6__halfS2_S2_fjLj65536ELj8ELj1ELj4ELj16ENS_18Kernel_traits_baseILj65536ES2_S2_S2_fjLj128EEEEEEEvNS_9FwdParamsE,@"STO_CUDA_ENTRY STV_DEFAULT"
_ZN10layer_norm13ln_fwd_kernelINS_13Kernel_traitsI6__halfS2_S2_fjLj65536ELj8ELj1ELj4ELj16ENS_18Kernel_traits_baseILj65536ES2_S2_S2_fjLj128EEEEEEEvNS_9FwdParamsE:
.text._ZN10layer_norm13ln_fwd_kernelINS_13Kernel_traitsI6__halfS2_S2_fjLj65536ELj8ELj1ELj4ELj16ENS_18Kernel_traits_baseILj65536ES2_S2_S2_fjLj128EEEEEEEvNS_9FwdParamsE:
        /* <DEDUP_REMOVED lines=34> */
.L_x_32:
        /* <DEDUP_REMOVED lines=33> */
[----:B------:R-:W-:Y:S01]  /*0430*/  @!P1 IADD3 R116, R116, 0x4, RZ ;  /* 0x0000000474749810 */ /* 0x000fe20007ffe0ff */
[--C-:B--2---:R-:W-:Y:S02]  /*0440*/  HADD2.F32 R113, -RZ, R120.reuse.H0_H0 ;  /* 0x20000078ff717230 */ /* 0x104fe40000004100 */
[----:B------:R-:W-:Y:S02]  /*0450*/  HADD2.F32 R111, -RZ, R120.H1_H1 ;  /* 0x30000078ff6f7230 */ /* 0x000fe40000004100 */
[--C-:B------:R-:W-:Y:S01]  /*0460*/  HADD2.F32 R109, -RZ, R121.reuse.H0_H0 ;  /* 0x20000079ff6d7230 */ /* 0x100fe20000004100 */
[----:B------:R-:W-:Y:S01]  /*0470*/  FADD.FTZ R2, RZ, R113 ;  /* 0x00000071ff027221 */ /* 0x000fe20000010000 */
[----:B------:R-:W-:Y:S02]  /*0480*/  HADD2.F32 R107, -RZ, R121.H1_H1 ;  /* 0x30000079ff6b7230 */ /* 0x000fe40000004100 */
[--C-:B------:R-:W-:Y:S01]  /*0490*/  HADD2.F32 R105, -RZ, R122.reuse.H0_H0 ;  /* 0x2000007aff697230 */ /* 0x100fe20000004100 */
[----:B------:R-:W-:Y:S01]  /*04a0*/  FADD.FTZ R2, R111, R2 ;  /* 0x000000026f027221 */ /* 0x000fe20000010000 */
[----:B------:R-:W-:-:S02]  /*04b0*/  HADD2.F32 R103, -RZ, R122.H1_H1 ;  /* 0x3000007aff677230 */ /* 0x000fc40000004100 */
[--C-:B------:R-:W-:Y:S01]  /*04c0*/  HADD2.F32 R101, -RZ, R123.reuse.H0_H0 ;  /* 0x2000007bff657230 */ /* 0x100fe20000004100 */
[----:B------:R-:W-:Y:S01]  /*04d0*/  FADD.FTZ R2, R109, R2 ;  /* 0x000000026d027221 */ /* 0x000fe20000010000 */
[----:B------:R-:W-:Y:S02]  /*04e0*/  HADD2.F32 R99, -RZ, R123.H1_H1 ;  /* 0x3000007bff637230 */ /* 0x000fe40000004100 */
[--C-:B---3--:R-:W-:Y:S01]  /*04f0*/  HADD2.F32 R97, -RZ, R68.reuse.H0_H0 ;  /* 0x20000044ff617230 */ /* 0x108fe20000004100 */
[----:B------:R-:W-:Y:S01]  /*0500*/  FADD.FTZ R2, R107, R2 ;  /* 0x000000026b027221 */ /* 0x000fe20000010000 */
[----:B------:R-:W-:Y:S02]  /*0510*/  HADD2.F32 R121, -RZ, R68.H1_H1 ;  /* 0x30000044ff797230 */ /* 0x000fe40000004100 */
[--C-:B------:R-:W-:Y:S01]  /*0520*/  HADD2.F32 R119, -RZ, R69.reuse.H0_H0 ;  /* 0x20000045ff777230 */ /* 0x100fe20000004100 */
[----:B------:R-:W-:Y:S01]  /*0530*/  FADD.FTZ R2, R105, R2 ;  /* 0x0000000269027221 */ /* 0x000fe20000010000 */
[----:B------:R-:W-:-:S02]  /*0540*/  HADD2.F32 R125, -RZ, R69.H1_H1 ;  /* 0x30000045ff7d7230 */ /* 0x000fc40000004100 */
[--C-:B------:R-:W-:Y:S01]  /*0550*/  HADD2.F32 R123, -RZ, R70.reuse.H0_H0 ;  /* 0x20000046ff7b7230 */ /* 0x100fe20000004100 */
[----:B------:R-:W-:Y:S01]  /*0560*/  FADD.FTZ R2, R103, R2 ;  /* 0x0000000267027221 */ /* 0x000fe20000010000 */
[----:B------:R-:W-:Y:S02]  /*0570*/  HADD2.F32 R129, -RZ, R70.H1_H1 ;  /* 0x30000046ff817230 */ /* 0x000fe40000004100 */
[--C-:B------:R-:W-:Y:S01]  /*0580*/  HADD2.F32 R127, -RZ, R71.reuse.H0_H0 ;  /* 0x20000047ff7f7230 */ /* 0x100fe20000004100 */
[----:B------:R-:W-:Y:S01]  /*0590*/  FADD.FTZ R2, R101, R2 ;  /* 0x0000000265027221 */ /* 0x000fe20000010000 */
[----:B------:R-:W-:Y:S02]  /*05a0*/  HADD2.F32 R131, -RZ, R71.H1_H1 ;  /* 0x30000047ff837230 */ /* 0x000fe40000004100 */
[--C-:B----4-:R-:W-:Y:S01]  /*05b0*/  HADD2.F32 R71, -RZ, R72.reuse.H0_H0 ;  /* 0x20000048ff477230 */ /* 0x110fe20000004100 */
        /* <DEDUP_REMOVED lines=70> */
[----:B------:R-:W-:-:S03]  /*0a20*/  HADD2.F32 R95, -RZ, R95.H1_H1 ;  /* 0x3000005fff5f7230 */ /* 0x000fc60000004100 */
        /* <DEDUP_REMOVED lines=35> */
.L_x_33:
        /* <DEDUP_REMOVED lines=148> */
.L_x_34:
        /* <DEDUP_REMOVED lines=72> */
.L_x_30:
[----:B------:R-:W2:Y:S01]  /*1a20*/  LDG.E.STRONG.GPU R68, [R2.64] ;  /* 0x0000000602447981 */ /* 0x000ea2000c1ef900 */
[----:B------:R-:W-:Y:S01]  /*1a30*/  YIELD ;  /* 0x0000000000007946 */ /* 0x000fe20003800000 */
[----:B--2---:R-:W-:Y:S01]  /*1a40*/  ISETP.NE.AND P0, PT, R68, R69, PT ;  /* 0x000000454400720c */ /* 0x004fe20003f05270 */
[----:B------:R-:W-:-:S12]  /*1a50*/  CCTL.IVALL ;  /* 0x00000000ff00798f */ /* 0x000fd80002000000 */
[----:B------:R-:W-:Y:S05]  /*1a60*/  @P0 BRA `(.L_x_30) ;  /* 0xffffffb000000947 */ /* 0x000fea000383ffff */
.L_x_29:
        /* <DEDUP_REMOVED lines=67> */
[----:B------:R-:W-:Y:S02]  /*1ea0*/  @!P0 MOV R68, 0x4 ;  /* 0x0000000400448802 */ /* 0x000fe40000000f00 */
[----:B------:R-:W-:Y:S01]  /*1eb0*/  LOP3.LUT R116, R122, R116, RZ, 0xfc, !PT ;  /* 0x000000747a747212 */ /* 0x000fe200078efcff */
        /* <DEDUP_REMOVED lines=15> */
[----:B------:R-:W-:Y:S02]  /*1fb0*/  FADD.FTZ R124, R89, -R118 ;  /* 0x80000076597c7221 */ /* 0x000fe40000010000 */
[C---:B-1----:R-:W-:Y:S02]  /*1fc0*/  FMUL.FTZ R113, R120.reuse, R113 ;  /* 0x0000007178717220 */ /* 0x042fe40000410000 */
[----:B0-----:R-:W-:Y:S02]  /*1fd0*/  FMUL.FTZ R2, R120, R111 ;  /* 0x0000006f78027220 */ /* 0x001fe40000410000 */
[C---:B------:R-:W-:Y:S01]  /*1fe0*/  @!P0 IMAD.WIDE R68, R98.reuse, R68, c[0x0][0x188] ;  /* 0x0000620062448625 */ /* 0x040fe200078e0244 */
[----:B------:R-:W-:-:S03]  /*1ff0*/  IADD3 R98, R98, c[0x0][0x160], RZ ;  /* 0x0000580062627a10 */ /* 0x000fc60007ffe0ff */
[--C-:B------:R-:W-:Y:S01]  /*2000*/  FADD.FTZ R109, R109, -R118.reuse ;  /* 0x800000766d6d7221 */ /* 0x100fe20000010000 */
[----:B------:R0:W-:Y:S01]  /*2010*/  @!P0 STG.E [R68.64], R120 ;  /* 0x0000007844008986 */ /* 0x0001e2000c101906 */
[--C-:B------:R-:W-:Y:S01]  /*2020*/  FADD.FTZ R122, R72, -R118.reuse ;  /* 0x80000076487a7221 */ /* 0x100fe20000010000 */
[----:B------:R-:W-:Y:S01]  /*2030*/  ISETP.GE.AND P0, PT, R98, c[0x0][0x164], PT ;  /* 0x0000590062007a0c */ /* 0x000fe20003f06270 */
        /* <DEDUP_REMOVED lines=50> */
[C---:B------:R-:W-:Y:S02]  /*2360*/  FMUL.FTZ R72, R120.reuse, R107 ;  /* 0x0000006b78487220 */ /* 0x040fe40000410000 */
[----:B------:R-:W-:-:S02]  /*2370*/  FMUL.FTZ R105, R120, R105 ;  /* 0x0000006978697220 */ /* 0x000fc40000410000 */
[----:B------:R-:W-:Y:S01]  /*2380*/  FMUL.FTZ R94, R120, R103 ;  /* 0x00000067785e7220 */ /* 0x000fe20000410000 */
[----:B------:R-:W-:Y:S01]  /*2390*/  F2FP.PACK_AB R103, R2, R113 ;  /* 0x000000710267723e */ /* 0x000fe200000000ff */
[C---:B------:R-:W-:Y:S02]  /*23a0*/  FMUL.FTZ R3, R120.reuse, R101 ;  /* 0x0000006578037220 */ /* 0x040fe40000410000 */
[----:B------:R-:W-:Y:S01]  /*23b0*/  FMUL.FTZ R118, R120, R99 ;  /* 0x0000006378767220 */ /* 0x000fe20000410000 */
[----:B------:R-:W-:Y:S01]  /*23c0*/  F2FP.PACK_AB R99, R94, R105 ;  /* 0x000000695e63723e */ /* 0x000fe200000000ff */
[C---:B------:R-:W-:Y:S01]  /*23d0*/  FMUL.FTZ R107, R120.reuse, R97 ;  /* 0x00000061786b7220 */ /* 0x040fe20000410000 */
[----:B------:R-:W-:Y:S01]  /*23e0*/  MOV R105, 0x10 ;  /* 0x0000001000697802 */ /* 0x000fe20000000f00 */
[----:B------:R-:W-:Y:S01]  /*23f0*/  FMUL.FTZ R126, R120, R121 ;  /* 0x00000079787e7220 */ /* 0x000fe20000410000 */
[----:B------:R-:W-:Y:S01]  /*2400*/  F2FP.PACK_AB R97, R118, R3 ;  /* 0x000000037661723e */ /* 0x000fe200000000ff */
[----:B------:R-:W-:-:S02]  /*2410*/  FMUL.FTZ R121, R120, R119 ;  /* 0x0000007778797220 */ /* 0x000fc40000410000 */
[----:B------:R-:W-:Y:S01]  /*2420*/  FMUL.FTZ R2, R120, R125 ;  /* 0x0000007d78027220 */ /* 0x000fe20000410000 */
[----:B------:R-:W-:Y:S01]  /*2430*/  F2FP.PACK_AB R94, R126, R107 ;  /* 0x0000006b7e5e723e */ /* 0x000fe200000000ff */
[C---:B------:R-:W-:Y:S02]  /*2440*/  FMUL.FTZ R109, R120.reuse, R109 ;  /* 0x0000006d786d7220 */ /* 0x040fe40000410000 */
[----:B------:R-:W-:Y:S01]  /*2450*/  FMUL.FTZ R119, R120, R123 ;  /* 0x0000007b78777220 */ /* 0x000fe20000410000 */
[----:B------:R-:W-:Y:S01]  /*2460*/  F2FP.PACK_AB R121, R2, R121 ;  /* 0x000000790279723e */ /* 0x000fe200000000ff */
[----:B0-----:R-:W-:Y:S01]  /*2470*/  FMUL.FTZ R68, R120, R129 ;  /* 0x0000008178447220 */ /* 0x001fe20000410000 */
[----:B------:R-:W-:Y:S01]  /*2480*/  F2FP.PACK_AB R101, R72, R109 ;  /* 0x0000006d4865723e */ /* 0x000fe200000000ff */
[C---:B------:R-:W-:Y:S02]  /*2490*/  FMUL.FTZ R107, R120.reuse, R71 ;  /* 0x00000047786b7220 */ /* 0x040fe40000410000 */
[----:B------:R-:W-:Y:S01]  /*24a0*/  FMUL.FTZ R118, R120, R135 ;  /* 0x0000008778767220 */ /* 0x000fe20000410000 */
[----:B------:R-:W-:Y:S01]  /*24b0*/  F2FP.PACK_AB R119, R68, R119 ;  /* 0x000000774477723e */ /* 0x000fe200000000ff */
[----:B------:R-:W-:-:S02]  /*24c0*/  FMUL.FTZ R113, R120, R73 ;  /* 0x0000004978717220 */ /* 0x000fc40000410000 */
[----:B------:R-:W-:Y:S01]  /*24d0*/  FMUL.FTZ R2, R120, R141 ;  /* 0x0000008d78027220 */ /* 0x000fe20000410000 */
[----:B------:R-:W-:Y:S01]  /*24e0*/  F2FP.PACK_AB R107, R118, R107 ;  /* 0x0000006b766b723e */ /* 0x000fe200000000ff */
[----:B------:R-:W-:Y:S01]  /*24f0*/  FMUL.FTZ R111, R120, R127 ;  /* 0x0000007f786f7220 */ /* 0x000fe20000410000 */
[----:B------:R-:W-:Y:S01]  /*2500*/  IADD3 R118, R116, 0x800, RZ ;  /* 0x0000080074767810 */ /* 0x000fe20007ffe0ff */
[----:B------:R-:W-:Y:S01]  /*2510*/  FMUL.FTZ R72, R120, R131 ;  /* 0x0000008378487220 */ /* 0x000fe20000410000 */
[----:B------:R-:W-:Y:S01]  /*2520*/  F2FP.PACK_AB R113, R2, R113 ;  /* 0x000000710271723e */ /* 0x000fe200000000ff */
[C---:B------:R-:W-:Y:S02]  /*2530*/  FMUL.FTZ R71, R120.reuse, R133 ;  /* 0x0000008578477220 */ /* 0x040fe40000410000 */
[----:B------:R-:W-:Y:S01]  /*2540*/  FMUL.FTZ R126, R120, R137 ;  /* 0x00000089787e7220 */ /* 0x000fe20000410000 */
[----:B------:R-:W-:Y:S01]  /*2550*/  F2FP.PACK_AB R111, R72, R111 ;  /* 0x0000006f486f723e */ /* 0x000fe200000000ff */
[----:B------:R-:W-:Y:S01]  /*2560*/  FMUL.FTZ R109, R120, R139 ;  /* 0x0000008b786d7220 */ /* 0x000fe20000410000 */
[----:B------:R-:W-:Y:S01]  /*2570*/  IADD3 R72, R116, 0x400, RZ ;  /* 0x0000040074487810 */ /* 0x000fe20007ffe0ff */
[----:B------:R-:W-:Y:S01]  /*2580*/  FMUL.FTZ R68, R120, R143 ;  /* 0x0000008f78447220 */ /* 0x000fe20000410000 */
[----:B------:R-:W-:Y:S01]  /*2590*/  F2FP.PACK_AB R71, R126, R71 ;  /* 0x000000477e47723e */ /* 0x000fe200000000ff */
[C---:B------:R-:W-:Y:S01]  /*25a0*/  FMUL.FTZ R135, R120.reuse, R76 ;  /* 0x0000004c78877220 */ /* 0x040fe20000410000 */
[----:B-----5:R-:W-:Y:S01]  /*25b0*/  HFMA2.MMA R76, R64, R103, R32 ;  /* 0x00000067404c7235 */ /* 0x020fe20000000020 */
[----:B------:R-:W-:Y:S01]  /*25c0*/  FMUL.FTZ R140, R120, R78 ;  /* 0x0000004e788c7220 */ /* 0x000fe20000410000 */
[----:B------:R-:W-:Y:S01]  /*25d0*/  F2FP.PACK_AB R109, R68, R109 ;  /* 0x0000006d446d723e */ /* 0x000fe200000000ff */
[C---:B------:R-:W-:Y:S01]  /*25e0*/  FMUL.FTZ R139, R120.reuse, R80 ;  /* 0x00000050788b7220 */ /* 0x040fe20000410000 */
[----:B------:R-:W-:Y:S01]  /*25f0*/  HFMA2.MMA R78, R66, R99, R34 ;  /* 0x00000063424e7235 */ /* 0x000fe20000000022 */
[----:B------:R-:W-:Y:S01]  /*2600*/  FMUL.FTZ R142, R120, R82 ;  /* 0x00000052788e7220 */ /* 0x000fe20000410000 */
[----:B------:R-:W-:Y:S01]  /*2610*/  HFMA2.MMA R80, R60, R94, R28 ;  /* 0x0000005e3c507235 */ /* 0x000fe2000000001c */
[----:B------:R-:W-:Y:S01]  /*2620*/  IMAD.WIDE.U32 R68, R118, R105, c[0x0][0x178] ;  /* 0x00005e0076447625 */ /* 0x000fe200078e0069 */
[----:B------:R-:W-:-:S03]  /*2630*/  HFMA2.MMA R82, R62, R119, R30 ;  /* 0x000000773e527235 */ /* 0x000fc6000000001e */
[C---:B------:R-:W-:Y:S01]  /*2640*/  FMUL.FTZ R123, R120.reuse, R77 ;  /* 0x0000004d787b7220 */ /* 0x040fe20000410000 */
[----:B------:R-:W-:Y:S01]  /*2650*/  HFMA2 R77, R65, R101, R33 ;  /* 0x00000065414d7231 */ /* 0x000fe20000000021 */
[C---:B------:R-:W-:Y:S01]  /*2660*/  FMUL.FTZ R125, R120.reuse, R79 ;  /* 0x0000004f787d7220 */ /* 0x040fe20000410000 */
[----:B------:R-:W-:Y:S01]  /*2670*/  HFMA2 R79, R67, R97, R35 ;  /* 0x00000061434f7231 */ /* 0x000fe20000000023 */
[C---:B------:R-:W-:Y:S01]  /*2680*/  FMUL.FTZ R138, R120.reuse, R84 ;  /* 0x00000054788a7220 */ /* 0x040fe20000410000 */
[----:B------:R-:W-:Y:S01]  /*2690*/  HFMA2.MMA R84, R56, R107, R24 ;  /* 0x0000006b38547235 */ /* 0x000fe20000000018 */
[----:B------:R-:W-:Y:S01]  /*26a0*/  FMUL.FTZ R133, R120, R86 ;  /* 0x0000005678857220 */ /* 0x000fe20000410000 */
[----:B------:R-:W-:Y:S01]  /*26b0*/  HFMA2.MMA R86, R58, R113, R26 ;  /* 0x000000713a567235 */ /* 0x000fe2000000001a */
[----:B------:R-:W-:-:S04]  /*26c0*/  IMAD.WIDE.U32 R2, R116, R105, c[0x0][0x178] ;  /* 0x00005e0074027625 */ /* 0x000fc800078e0069 */
[C---:B------:R-:W-:Y:S01]  /*26d0*/  FMUL.FTZ R75, R120.reuse, R75 ;  /* 0x0000004b784b7220 */ /* 0x040fe20000410000 */
[----:B------:R0:W-:Y:S01]  /*26e0*/  STG.E.128 [R2.64], R76 ;  /* 0x0000004c02007986 */ /* 0x0001e2000c101d06 */
[C---:B------:R-:W-:Y:S02]  /*26f0*/  FMUL.FTZ R118, R120.reuse, R147 ;  /* 0x0000009378767220 */ /* 0x040fe40000410000 */
[C---:B------:R-:W-:Y:S02]  /*2700*/  FMUL.FTZ R128, R120.reuse, R153 ;  /* 0x0000009978807220 */ /* 0x040fe40000410000 */
[C---:B------:R-:W-:Y:S01]  /*2710*/  FMUL.FTZ R127, R120.reuse, R81 ;  /* 0x00000051787f7220 */ /* 0x040fe20000410000 */
[----:B------:R-:W-:Y:S01]  /*2720*/  HFMA2 R81, R61, R121, R29 ;  /* 0x000000793d517231 */ /* 0x000fe2000000001d */
[C---:B------:R-:W-:Y:S01]  /*2730*/  FMUL.FTZ R129, R120.reuse, R83 ;  /* 0x0000005378817220 */ /* 0x040fe20000410000 */
[----:B------:R-:W-:Y:S01]  /*2740*/  HFMA2 R83, R63, R111, R31 ;  /* 0x0000006f3f537231 */ /* 0x000fe2000000001f */
[----:B------:R-:W-:Y:S01]  /*2750*/  FMUL.FTZ R131, R120, R74 ;  /* 0x0000004a78837220 */ /* 0x000fe20000410000 */
[----:B------:R-:W-:Y:S01]  /*2760*/  F2FP.PACK_AB R75, R118, R75 ;  /* 0x0000004b764b723e */ /* 0x000fe200000000ff */
[----:B------:R-:W-:Y:S01]  /*2770*/  IMAD.WIDE.U32 R72, R72, R105, c[0x0][0x178] ;  /* 0x00005e0048487625 */ /* 0x000fe200078e0069 */
[----:B------:R-:W-:-:S03]  /*2780*/  F2FP.PACK_AB R123, R128, R123 ;  /* 0x0000007b807b723e */ /* 0x000fc600000000ff */
[C---:B------:R-:W-:Y:S01]  /*2790*/  FMUL.FTZ R132, R120.reuse, R159 ;  /* 0x0000009f78847220 */ /* 0x040fe20000410000 */
[----:B------:R1:W-:Y:S01]  /*27a0*/  STG.E.128 [R72.64], R80 ;  /* 0x0000005048007986 */ /* 0x0003e2000c101d06 */
[----:B------:R-:W-:Y:S01]  /*27b0*/  FMUL.FTZ R136, R120, R165 ;  /* 0x000000a578887220 */ /* 0x000fe20000410000 */
[----:B0-----:R-:W-:Y:S01]  /*27c0*/  F2FP.PACK_AB R76, R138, R129 ;  /* 0x000000818a4c723e */ /* 0x001fe200000000ff */
[C---:B------:R-:W-:Y:S01]  /*27d0*/  FMUL.FTZ R74, R120.reuse, R85 ;  /* 0x00000055784a7220 */ /* 0x040fe20000410000 */
[----:B------:R-:W-:Y:S01]  /*27e0*/  HFMA2 R85, R57, R71, R25 ;  /* 0x0000004739557231 */ /* 0x000fe20000000019 */
[C---:B------:R-:W-:Y:S01]  /*27f0*/  FMUL.FTZ R137, R120.reuse, R87 ;  /* 0x0000005778897220 */ /* 0x040fe20000410000 */
[----:B------:R-:W-:Y:S01]  /*2800*/  HFMA2 R87, R59, R109, R27 ;  /* 0x0000006d3b577231 */ /* 0x000fe2000000001b */
[----:B------:R-:W-:Y:S01]  /*2810*/  FMUL.FTZ R145, R120, R145 ;  /* 0x0000009178917220 */ /* 0x000fe20000410000 */
[----:B------:R-:W-:Y:S01]  /*2820*/  F2FP.PACK_AB R125, R132, R125 ;  /* 0x0000007d847d723e */ /* 0x000fe200000000ff */
[----:B------:R-:W-:Y:S01]  /*2830*/  FMUL.FTZ R126, R120, R149 ;  /* 0x00000095787e7220 */ /* 0x000fe20000410000 */
[----:B------:R-:W-:Y:S01]  /*2840*/  F2FP.PACK_AB R127, R136, R127 ;  /* 0x0000007f887f723e */ /* 0x000fe200000000ff */
[C---:B------:R-:W-:Y:S01]  /*2850*/  FMUL.FTZ R151, R120.reuse, R151 ;  /* 0x0000009778977220 */ /* 0x040fe20000410000 */
[----:B------:R0:W-:Y:S01]  /*2860*/  STG.E.128 [R68.64], R84 ;  /* 0x0000005444007986 */ /* 0x0001e2000c101d06 */
[C---:B------:R-:W-:Y:S01]  /*2870*/  FMUL.FTZ R130, R120.reuse, R155 ;  /* 0x0000009b78827220 */ /* 0x040fe20000410000 */
[----:B------:R-:W-:Y:S01]  /*2880*/  F2FP.PACK_AB R78, R133, R74 ;  /* 0x0000004a854e723e */ /* 0x000fe200000000ff */
[----:B------:R-:W-:Y:S01]  /*2890*/  FMUL.FTZ R88, R120, R88 ;  /* 0x0000005878587220 */ /* 0x000fe20000410000 */
[----:B------:R-:W-:Y:S01]  /*28a0*/  IADD3 R2, R116, 0xc00, RZ ;  /* 0x00000c0074027810 */ /* 0x000fe20007ffe0ff */
[----:B------:R-:W-:Y:S01]  /*28b0*/  FMUL.FTZ R124, R120, R124 ;  /* 0x0000007c787c7220 */ /* 0x000fe20000410000 */
[----:B------:R-:W-:Y:S01]  /*28c0*/  F2FP.PACK_AB R71, R130, R151 ;  /* 0x000000978247723e */ /* 0x000fe200000000ff */
[----:B------:R-:W-:Y:S01]  /*28d0*/  FMUL.FTZ R141, R120, R106 ;  /* 0x0000006a788d7220 */ /* 0x000fe20000410000 */
[----:B-1----:R-:W-:Y:S01]  /*28e0*/  F2FP.PACK_AB R80, R88, R137 ;  /* 0x000000895850723e */ /* 0x002fe200000000ff */
[----:B------:R-:W-:Y:S01]  /*28f0*/  FMUL.FTZ R91, R120, R91 ;  /* 0x0000005b785b7220 */ /* 0x000fe20000410000 */
[----:B------:R-:W-:Y:S01]  /*2900*/  F2FP.PACK_AB R79, R140, R135 ;  /* 0x000000878c4f723e */ /* 0x000fe200000000ff */
[C---:B------:R-:W-:Y:S01]  /*2910*/  FMUL.FTZ R110, R120.reuse, R110 ;  /* 0x0000006e786e7220 */ /* 0x040fe20000410000 */
[----:B------:R-:W-:Y:S01]  /*2920*/  F2FP.PACK_AB R82, R141, R124 ;  /* 0x0000007c8d52723e */ /* 0x000fe200000000ff */
[----:B------:R-:W-:Y:S01]  /*2930*/  FMUL.FTZ R157, R120, R157 ;  /* 0x0000009d789d7220 */ /* 0x000fe20000410000 */
[----:B------:R-:W-:Y:S01]  /*2940*/  F2FP.PACK_AB R81, R142, R139 ;  /* 0x0000008b8e51723e */ /* 0x000fe200000000ff */
[----:B------:R-:W-:Y:S01]  /*2950*/  FMUL.FTZ R134, R120, R161 ;  /* 0x000000a178867220 */ /* 0x000fe20000410000 */
[----:B------:R-:W-:Y:S01]  /*2960*/  F2FP.PACK_AB R110, R110, R91 ;  /* 0x0000005b6e6e723e */ /* 0x000fe200000000ff */
[----:B------:R-:W-:Y:S01]  /*2970*/  FMUL.FTZ R163, R120, R163 ;  /* 0x000000a378a37220 */ /* 0x000fe20000410000 */
[----:B0-----:R-:W-:Y:S01]  /*2980*/  F2FP.PACK_AB R69, R126, R145 ;  /* 0x000000917e45723e */ /* 0x001fe200000000ff */
[----:B------:R-:W-:Y:S01]  /*2990*/  FMUL.FTZ R70, R120, R70 ;  /* 0x0000004678467220 */ /* 0x000fe20000410000 */
[----:B------:R-:W-:Y:S01]  /*29a0*/  F2FP.PACK_AB R73, R134, R157 ;  /* 0x0000009d8649723e */ /* 0x000fe200000000ff */
[----:B------:R-:W-:Y:S01]  /*29b0*/  FMUL.FTZ R93, R120, R93 ;  /* 0x0000005d785d7220 */ /* 0x000fe20000410000 */
[----:B------:R-:W-:Y:S01]  /*29c0*/  IADD3 R84, R116, 0x1000, RZ ;  /* 0x0000100074547810 */ /* 0x000fe20007ffe0ff */
[----:B------:R-:W-:Y:S01]  /*29d0*/  FMUL.FTZ R114, R120, R114 ;  /* 0x0000007278727220 */ /* 0x000fe20000410000 */
[----:B------:R-:W-:Y:S01]  /*29e0*/  F2FP.PACK_AB R163, R70, R163 ;  /* 0x000000a346a3723e */ /* 0x000fe200000000ff */
[----:B------:R-:W-:Y:S01]  /*29f0*/  FMUL.FTZ R122, R120, R122 ;  /* 0x0000007a787a7220 */ /* 0x000fe20000410000 */
[----:B------:R-:W-:Y:S01]  /*2a00*/  IADD3 R86, R116, 0x1400, RZ ;  /* 0x0000140074567810 */ /* 0x000fe20007ffe0ff */
[----:B------:R-:W-:Y:S01]  /*2a10*/  FMUL.FTZ R90, R120, R90 ;  /* 0x0000005a785a7220 */ /* 0x000fe20000410000 */
[----:B------:R-:W-:Y:S01]  /*2a20*/  F2FP.PACK_AB R93, R114, R93 ;  /* 0x0000005d725d723e */ /* 0x000fe200000000ff */
[C---:B------:R-:W-:Y:S01]  /*2a30*/  FMUL.FTZ R143, R120.reuse, R108 ;  /* 0x0000006c788f7220 */ /* 0x040fe20000410000 */
[----:B------:R-:W-:Y:S01]  /*2a40*/  F2FP.PACK_AB R77, R131, R122 ;  /* 0x0000007a834d723e */ /* 0x000fe200000000ff */
[----:B------:R-:W-:Y:S01]  /*2a50*/  FMUL.FTZ R92, R120, R92 ;  /* 0x0000005c785c7220 */ /* 0x000fe20000410000 */
[----:B------:R-:W-:Y:S01]  /*2a60*/  IADD3 R88, R116, 0x1800, RZ ;  /* 0x0000180074587810 */ /* 0x000fe20007ffe0ff */
[C---:B------:R-:W-:Y:S01]  /*2a70*/  FMUL.FTZ R147, R120.reuse, R112 ;  /* 0x0000007078937220 */ /* 0x040fe20000410000 */
[----:B------:R-:W-:Y:S01]  /*2a80*/  F2FP.PACK_AB R83, R143, R90 ;  /* 0x0000005a8f53723e */ /* 0x000fe200000000ff */
[C---:B------:R-:W-:Y:S01]  /*2a90*/  FMUL.FTZ R89, R120.reuse, R89 ;  /* 0x0000005978597220 */ /* 0x040fe20000410000 */
[----:B------:R-:W-:Y:S01]  /*2aa0*/  HFMA2.MMA R68, R52, R75, R20 ;  /* 0x0000004b34447235 */ /* 0x000fe20000000014 */
[----:B------:R-:W-:Y:S01]  /*2ab0*/  FMUL.FTZ R94, R120, R95 ;  /* 0x0000005f785e7220 */ /* 0x000fe20000410000 */
[----:B------:R-:W-:Y:S01]  /*2ac0*/  HFMA2.MMA R70, R54, R123, R22 ;  /* 0x0000007b36467235 */ /* 0x000fe20000000016 */
[----:B------:R-:W-:Y:S01]  /*2ad0*/  F2FP.PACK_AB R92, R147, R92 ;  /* 0x0000005c935c723e */ /* 0x000fe200000000ff */
[----:B------:R-:W-:Y:S01]  /*2ae0*/  HFMA2.MMA R72, R48, R125, R16 ;  /* 0x0000007d30487235 */ /* 0x000fe20000000010 */
[----:B------:R-:W-:Y:S01]  /*2af0*/  IADD3 R90, R116, 0x1c00, RZ ;  /* 0x00001c00745a7810 */ /* 0x000fe20007ffe0ff */
[----:B------:R-:W-:Y:S01]  /*2b00*/  HFMA2.MMA R74, R50, R127, R18 ;  /* 0x0000007f324a7235 */ /* 0x000fe20000000012 */
[----:B------:R-:W-:Y:S01]  /*2b10*/  F2FP.PACK_AB R94, R94, R89 ;  /* 0x000000595e5e723e */ /* 0x000fe200000000ff */
[-C--:B------:R-:W-:Y:S01]  /*2b20*/  IMAD.WIDE.U32 R2, R2, R105.reuse, c[0x0][0x178] ;  /* 0x00005e0002027625 */ /* 0x080fe200078e0069 */
[----:B------:R-:W-:Y:S01]  /*2b30*/  HFMA2 R69, R53, R69, R21 ;  /* 0x0000004535457231 */ /* 0x000fe20000000015 */
[----:B------:R-:W-:Y:S01]  /*2b40*/  HFMA2.MMA R76, R44, R76, R12 ;  /* 0x0000004c2c4c7235 */ /* 0x000fe2000000000c */
[----:B------:R-:W-:Y:S01]  /*2b50*/  HFMA2 R71, R55, R71, R23 ;  /* 0x0000004737477231 */ /* 0x000fe20000000017 */
[----:B------:R-:W-:Y:S01]  /*2b60*/  HFMA2.MMA R78, R46, R78, R14 ;  /* 0x0000004e2e4e7235 */ /* 0x000fe2000000000e */
[-C--:B------:R-:W-:Y:S01]  /*2b70*/  IMAD.WIDE.U32 R84, R84, R105.reuse, c[0x0][0x178] ;  /* 0x00005e0054547625 */ /* 0x080fe200078e0069 */
[----:B------:R-:W-:Y:S01]  /*2b80*/  HFMA2 R73, R49, R73, R17 ;  /* 0x0000004931497231 */ /* 0x000fe20000000011 */
[----:B------:R-:W-:Y:S01]  /*2b90*/  HFMA2.MMA R80, R40, R80, R8 ;  /* 0x0000005028507235 */ /* 0x000fe20000000008 */
[----:B------:R-:W-:Y:S01]  /*2ba0*/  HFMA2 R75, R51, R163, R19 ;  /* 0x000000a3334b7231 */ /* 0x000fe20000000013 */
[----:B------:R-:W-:Y:S01]  /*2bb0*/  HFMA2.MMA R82, R42, R82, R10 ;  /* 0x000000522a527235 */ /* 0x000fe2000000000a */
[-C--:B------:R-:W-:Y:S01]  /*2bc0*/  IMAD.WIDE.U32 R86, R86, R105.reuse, c[0x0][0x178] ;  /* 0x00005e0056567625 */ /* 0x080fe200078e0069 */
[----:B------:R-:W-:Y:S01]  /*2bd0*/  HFMA2.MMA R108, R36, R110, R4 ;  /* 0x0000006e246c7235 */ /* 0x000fe20000000004 */
[----:B------:R-:W-:Y:S01]  /*2be0*/  HFMA2 R77, R45, R77, R13 ;  /* 0x0000004d2d4d7231 */ /* 0x000fe2000000000d */
[----:B------:R-:W-:Y:S01]  /*2bf0*/  HFMA2.MMA R110, R38, R93, R6 ;  /* 0x0000005d266e7235 */ /* 0x000fe20000000006 */
[----:B------:R-:W-:Y:S01]  /*2c00*/  HFMA2 R79, R47, R79, R15 ;  /* 0x0000004f2f4f7231 */ /* 0x000fe2000000000f */
[-C--:B------:R-:W-:Y:S01]  /*2c10*/  IMAD.WIDE.U32 R88, R88, R105.reuse, c[0x0][0x178] ;  /* 0x00005e0058587625 */ /* 0x080fe200078e0069 */
[----:B------:R-:W-:Y:S01]  /*2c20*/  HFMA2 R81, R41, R81, R9 ;  /* 0x0000005129517231 */ /* 0x000fe20000000009 */
[----:B------:R0:W-:Y:S01]  /*2c30*/  STG.E.128 [R2.64], R68 ;  /* 0x0000004402007986 */ /* 0x0001e2000c101d06 */
[----:B------:R-:W-:Y:S01]  /*2c40*/  HFMA2 R83, R43, R83, R11 ;  /* 0x000000532b537231 */ /* 0x000fe2000000000b */
[----:B------:R-:W-:Y:S01]  /*2c50*/  IMAD.WIDE.U32 R90, R90, R105, c[0x0][0x178] ;  /* 0x00005e005a5a7625 */ /* 0x000fe200078e0069 */
[----:B------:R-:W-:Y:S01]  /*2c60*/  HFMA2 R109, R37, R92, R5 ;  /* 0x0000005c256d7231 */ /* 0x000fe20000000005 */
[----:B------:R0:W-:Y:S01]  /*2c70*/  STG.E.128 [R84.64], R72 ;  /* 0x0000004854007986 */ /* 0x0001e2000c101d06 */
[----:B------:R-:W-:-:S03]  /*2c80*/  HFMA2 R111, R39, R94, R7 ;  /* 0x0000005e276f7231 */ /* 0x000fc60000000007 */
[----:B------:R0:W-:Y:S04]  /*2c90*/  STG.E.128 [R86.64], R76 ;  /* 0x0000004c56007986 */ /* 0x0001e8000c101d06 */
[----:B------:R0:W-:Y:S04]  /*2ca0*/  STG.E.128 [R88.64], R80 ;  /* 0x0000005058007986 */ /* 0x0001e8000c101d06 */
[----:B------:R0:W-:Y:S02]  /*2cb0*/  STG.E.128 [R90.64], R108 ;  /* 0x0000006c5a007986 */ /* 0x0001e4000c101d06 */
[----:B0-----:R-:W-:Y:S01]  /*2cc0*/  @P0 CALL.REL.NOINC `(.L_x_31) ;  /* 0x0000001000000944 */ /* 0x001fe20003c00000 */
[----:B------:R-:W-:Y:S05]  /*2cd0*/  BRA `(.L_x_32) ;  /* 0xffffd54000007947 */ /* 0x000fea000383ffff */
.L_x_31:
[----:B------:R-:W-:Y:S05]  /*2ce0*/  EXIT ;  /* 0x000000000000794d */ /* 0x000fea0003800000 */
.L_x_27:
[----:B------:R-:W-:Y:S01]  /*2cf0*/  HFMA2.MMA R122, -RZ, RZ, 0, 1.847743988037109375e-06 ;  /* 0x0000001fff7a7435 */ /* 0x000fe200000001ff */
[----:B------:R-:W-:-:S02]  /*2d00*/  MOV R3, 0x1 ;  /* 0x0000000100037802 */ /* 0x000fc40000000f00 */
[----:B------:R-:W-:Y:S02]  /*2d10*/  MOV R118, 0xffffffff ;  /* 0xffffffff00767802 */ /* 0x000fe40000000f00 */
[----:B------:R-:W-:Y:S02]  /*2d20*/  MOV R68, 0x2d40 ;  /* 0x00002d4000447802 */ /* 0x000fe40000000f00 */
[----:B-----5:R-:W-:Y:S05]  /*2d30*/  CALL.REL.NOINC `($__internal_3_$__cuda_sm70_shflsync_bfly_p) ;  /* 0x00000b9000007944 */ /* 0x020fea0003c00000 */
[----:B-1----:R-:W-:Y:S01]  /*2d40*/  MOV R2, R122 ;  /* 0x0000007a00027202 */ /* 0x002fe20000000f00 */
[----:B0-----:R-:W-:Y:S05]  /*2d50*/  BRA `(.L_x_33) ;  /* 0xffffdf0000007947 */ /* 0x001fea000383ffff */
.L_x_28:
[----:B------:R-:W-:Y:S01]  /*2d60*/  HFMA2.MMA R3, -RZ, RZ, 0, 1.1920928955078125e-07 ;  /* 0x00000002ff037435 */ /* 0x000fe200000001ff */
[----:B------:R-:W-:Y:S02]  /*2d70*/  MOV R122, 0x1f ;  /* 0x0000001f007a7802 */ /* 0x000fe40000000f00 */
[----:B------:R-:W-:Y:S02]  /*2d80*/  MOV R118, 0xffffffff ;  /* 0xffffffff00767802 */ /* 0x000fe40000000f00 */
[----:B------:R-:W-:Y:S02]  /*2d90*/  MOV R68, 0x2db0 ;  /* 0x00002db000447802 */ /* 0x000fe40000000f00 */
[----:B-----5:R-:W-:Y:S05]  /*2da0*/  CALL.REL.NOINC `($__internal_3_$__cuda_sm70_shflsync_bfly_p) ;  /* 0x00000b2000007944 */ /* 0x020fea0003c00000 */
[----:B0-----:R-:W-:Y:S01]  /*2db0*/  HFMA2.MMA R3, -RZ, RZ, 0, 2.384185791015625e-07 ;  /* 0x00000004ff037435 */ /* 0x001fe200000001ff */
[----:B-1----:R-:W-:Y:S01]  /*2dc0*/  FADD.FTZ R120, R120, R122 ;  /* 0x0000007a78787221 */ /* 0x002fe20000010000 */
[----:B------:R-:W-:-:S02]  /*2dd0*/  MOV R122, 0x1f ;  /* 0x0000001f007a7802 */ /* 0x000fc40000000f00 */
[----:B------:R-:W-:Y:S02]  /*2de0*/  MOV R118, 0xffffffff ;  /* 0xffffffff00767802 */ /* 0x000fe40000000f00 */
[----:B------:R-:W-:Y:S02]  /*2df0*/  MOV R68, 0x2e10 ;  /* 0x00002e1000447802 */ /* 0x000fe40000000f00 */
[----:B------:R-:W-:Y:S05]  /*2e00*/  CALL.REL.NOINC `($__internal_3_$__cuda_sm70_shflsync_bfly_p) ;  /* 0x00000ac000007944 */ /* 0x000fea0003c00000 */
[----:B0-----:R-:W-:Y:S01]  /*2e10*/  HFMA2.MMA R3, -RZ, RZ, 0, 4.76837158203125e-07 ;  /* 0x00000008ff037435 */ /* 0x001fe200000001ff */
[----:B-1----:R-:W-:Y:S01]  /*2e20*/  FADD.FTZ R120, R120, R122 ;  /* 0x0000007a78787221 */ /* 0x002fe20000010000 */
[----:B------:R-:W-:Y:S02]  /*2e30*/  MOV R122, 0x1f ;  /* 0x0000001f007a7802 */ /* 0x000fe40000000f00 */
[----:B------:R-:W-:Y:S02]  /*2e40*/  MOV R118, 0xffffffff ;  /* 0xffffffff00767802 */ /* 0x000fe40000000f00 */
[----:B------:R-:W-:Y:S02]  /*2e50*/  MOV R68, 0x2e70 ;  /* 0x00002e7000447802 */ /* 0x000fe40000000f00 */
[----:B------:R-:W-:Y:S05]  /*2e60*/  CALL.REL.NOINC `($__internal_3_$__cuda_sm70_shflsync_bfly_p) ;  /* 0x00000a6000007944 */ /* 0x000fea0003c00000 */
[----:B0-----:R-:W-:Y:S01]  /*2e70*/  HFMA2.MMA R3, -RZ, RZ, 0, 9.5367431640625e-07 ;  /* 0x00000010ff037435 */ /* 0x001fe200000001ff */
[----:B-1----:R-:W-:Y:S01]  /*2e80*/  FADD.FTZ R120, R120, R122 ;  /* 0x0000007a78787221 */ /* 0x002fe20000010000 */
[----:B------:R-:W-:-:S02]  /*2e90*/  MOV R122, 0x1f ;  /* 0x0000001f007a7802 */ /* 0x000fc40000000f00 */
[----:B------:R-:W-:Y:S02]  /*2ea0*/  MOV R118, 0xffffffff ;  /* 0xffffffff00767802 */ /* 0x000fe40000000f00 */
[----:B------:R-:W-:Y:S02]  /*2eb0*/  MOV R68, 0x2ed0 ;  /* 0x00002ed000447802 */ /* 0x000fe40000000f00 */
[----:B------:R-:W-:Y:S05]  /*2ec0*/  CALL.REL.NOINC `($__internal_3_$__cuda_sm70_shflsync_bfly_p) ;  /* 0x00000a0000007944 */ /* 0x000fea0003c00000 */
        /* <DEDUP_REMOVED lines=134> */
[----:B------:R-:W-:Y:S05]  /*3730*/  CALL.REL.NOINC `($__internal_3_$__cuda_sm70_shflsync_bfly_p) ;  /* 0x0000019000007944 */ /* 0x000fea0003c00000 */
[----:B0-----:R-:W-:Y:S01]  /*3740*/  HFMA2.MMA R3, -RZ, RZ, 0, 1.1920928955078125e-07 ;  /* 0x00000002ff037435 */ /* 0x001fe200000001ff */
[----:B-1----:R-:W-:Y:S01]  /*3750*/  FADD.FTZ R120, R120, R122 ;  /* 0x0000007a78787221 */ /* 0x002fe20000010000 */
[----:B------:R-:W-:Y:S02]  /*3760*/  MOV R122, 0x1f ;  /* 0x0000001f007a7802 */ /* 0x000fe40000000f00 */
[----:B------:R-:W-:Y:S02]  /*3770*/  MOV R118, 0xffffffff ;  /* 0xffffffff00767802 */ /* 0x000fe40000000f00 */
[----:B------:R-:W-:Y:S02]  /*3780*/  MOV R68, 0x37a0 ;  /* 0x000037a000447802 */ /* 0x000fe40000000f00 */
[----:B------:R-:W-:Y:S05]  /*3790*/  CALL.REL.NOINC `($__internal_3_$__cuda_sm70_shflsync_bfly_p) ;  /* 0x0000013000007944 */ /* 0x000fea0003c00000 */
        /* <DEDUP_REMOVED lines=18> */
[----:B01----:R-:W-:Y:S05]  /*38c0*/  BRA `(.L_x_34) ;  /* 0xffffdcd000007947 */ /* 0x003fea000383ffff */
        .weak           $__internal_3_$__cuda_sm70_shflsync_bfly_p
        .type           $__internal_3_$__cuda_sm70_shflsync_bfly_p,@function
        .size           $__internal_3_$__cuda_sm70_shflsync_bfly_p,(.L_x_1052 - $__internal_3_$__cuda_sm70_shflsync_bfly_p)
$__internal_3_$__cuda_sm70_shflsync_bfly_p:
[----:B------:R-:W-:Y:S01]  /*38d0*/  HFMA2.MMA R69, -RZ, RZ, 0, 0 ;  /* 0x00000000ff457435 */ /* 0x000fe200000001ff */
[----:B------:R-:W-:Y:S04]  /*38e0*/  WARPSYNC R118 ;  /* 0x0000007600007348 */ /* 0x000fe80003800000 */
[----:B------:R0:W1:Y:S01]  /*38f0*/  SHFL.BFLY PT, R122, R120, R3, R122 ;  /* 0x0c000003787a7389 */ /* 0x00006200000e007a */
[----:B------:R-:W-:Y:S05]  /*3900*/  RET.REL.NODEC R68 `(_ZN10layer_norm13ln_fwd_kernelINS_13Kernel_traitsI6__halfS2_S2_fjLj65536ELj8ELj1ELj4ELj16ENS_18Kernel_traits_baseILj65536ES2_S2_S2_fjLj128EEEEEEEvNS_9FwdParamsE) ;  /* 0xffffc6f044007950 */ /* 0x000fea0003c3ffff */
.L_x_35:
        /* <DEDUP_REMOVED lines=15> */
.L_x_1052:


//--------------------- .text._ZN10layer_norm13ln_fwd_kernelINS_13Kernel_traitsIffffjLj65536ELj8ELj1ELj4ELj16ENS_18Kernel_traits_baseILj65536EffffjLj128EEEEEEEvNS_9FwdParamsE --------------------------
	.section	.text._ZN10layer_norm13ln_fwd_kernelINS_13Kernel_traitsIffffjLj65536ELj8ELj1ELj4ELj16ENS_18Kernel_traits_baseILj65536EffffjLj128EEEEEEEvNS_9FwdParamsE,"ax",@progbits
	.sectioninfo	@"SHI_REGISTERS=228"
	.align	128
        .global         _ZN10layer_norm13ln_fwd_kernelINS_13Kernel_traitsIffffjLj65536ELj8ELj1ELj4ELj16ENS_18Kernel_traits_baseILj65536EffffjLj128EEEEEEEvNS_9FwdParamsE
        .type           _ZN10layer_norm13ln_fwd_kernelINS_13Kernel_traitsIffffjLj65536ELj8ELj1ELj4ELj16ENS_18Kernel_traits_baseILj65536EffffjLj128EEEEEEEvNS_9FwdParamsE,@function
        .size           _ZN10layer_norm13ln_fwd_kernelINS_13Kernel_traitsIffffjLj65536ELj8ELj1ELj4ELj16ENS_18Kernel_traits_baseILj65536EffffjLj128EEEEEEEvNS_9FwdParamsE,(.L_x_1053 - _ZN10layer_norm13ln_fwd_kernelINS_13Kernel_traitsIffffjLj65536ELj8ELj1ELj4ELj16ENS_18Kernel_traits_baseILj65536EffffjLj128EEEEEEEvNS_9FwdParamsE)
        .other          _ZN10layer_norm13ln_fwd_kernelINS_13Kernel_traitsIffffjLj65536ELj8ELj1ELj4ELj16ENS_18Kernel_traits_baseILj65536EffffjLj128EEEEEEEvNS_9FwdParamsE,@"STO_CUDA_ENTRY STV_DEFAULT"
_ZN10layer_norm13ln_fwd_kernelINS_13Kernel_traitsIffffjLj65536ELj8ELj1ELj4ELj16ENS_18Kernel_traits_baseILj65536EffffjLj128EEEEEEEvNS_9FwdParamsE:
.text._ZN10layer_norm13ln_fwd_kernelINS_13Kernel_traitsIffffjLj65536ELj8ELj1ELj4ELj16ENS_18Kernel_traits_baseILj65536EffffjLj128EEEEEEEvNS_9FwdParamsE:
        /* <DEDUP_REMOVED lines=47> */
[----:B------:R0:W5:Y:S02]  /*02f0*/  LDG.E.128 R76, [R6.64+0x3c000] ;  /* 0x03c00006064c7981 */ /* 0x000164000c1e1d00 */
[----:B0-----:R-:W-:Y:S01]  /*0300*/  HFMA2.MMA R6, -RZ, RZ, 0, 5.9604644775390625e-08 ;  /* 0x00000001ff067435 */ /* 0x001fe200000001ff */
[----:B-1----:R-:W-:-:S02]  /*0310*/  MOV R7, RZ ;  /* 0x000000ff00077202 */ /* 0x002fc40000000f00 */
.L_x_41:
[----:B------:R-:W-:Y:S02]  /*0320*/  SHF.L.U32 R10, R4, 0x7, RZ ;  /* 0x00000007040a7819 */ /* 0x000fe400000006ff */
        /* <DEDUP_REMOVED lines=123> */
.L_x_42:
        /* <DEDUP_REMOVED lines=148> */
.L_x_43:
        /* <DEDUP_REMOVED lines=10> */
[----:B------:R-:W-:Y:S02]  /*14c0*/  @!P1 STS.64 [R13.X8], R10 ;  /* 0x0000000a0d009388 */ /* 0x000fe40000008a00 */
[----:B------:R-:W-:Y:S02]  /*14d0*/  @!P0 IADD3 R12, R5, R12, RZ ;  /* 0x0000000c050c8210 */ /* 0x000fe40007ffe0ff */
[----:B------:R-:W-:Y:S01]  /*14e0*/  BAR.SYNC.DEFER_BLOCKING 0x0 ;  /* 0x0000000000007b1d */ /* 0x000fe20000010000 */
[----:B------:R-:W-:-:S05]  /*14f0*/  @!P0 MOV R209, 0x45000000 ;  /* 0x4500000000d18802 */ /* 0x000fca0000000f00 */
[----:B------:R-:W1:Y:S04]  /*1500*/  SHFL.DOWN PT, R208, R209, 0x2, 0x1f ;  /* 0x08401f00d1d07f89 */ /* 0x000e6800000e0000 */
[----:B------:R-:W2:Y:S01]  /*1510*/  @!P0 LDS.64 R14, [R12.X8] ;  /* 0x000000000c0e8984 */ /* 0x000ea20000008a00 */
[----:B------:R-:W-:Y:S01]  /*1520*/  LOP3.LUT P0, RZ, R9, 0x1f, R2, 0xf8, !PT ;  /* 0x0000001f09ff7812 */ /* 0x000fe2000780f802 */
        /* <DEDUP_REMOVED lines=28> */
[C---:B--2---:R-:W-:Y:S01]  /*16f0*/  FMUL.FTZ R209, R14.reuse, R209 ;  /* 0x000000d10ed17220 */ /* 0x044fe20000410000 */
[----:B------:R-:W-:Y:S01]  /*1700*/  LOP3.LUT R10, R13, UR4, RZ, 0xc0, !PT ;  /* 0x000000040d0a7c12 */ /* 0x000fe2000f8ec0ff */
[----:B------:R-:W-:-:S03]  /*1710*/  FFMA.FTZ R15, R14, R212, R15 ;  /* 0x000000d40e0f7223 */ /* 0x000fc6000001000f */
        /* <DEDUP_REMOVED lines=24> */
.L_x_39:
[----:B------:R-:W2:Y:S01]  /*18a0*/  LDG.E.STRONG.GPU R12, [R10.64] ;  /* 0x000000060a0c7981 */ /* 0x000ea2000c1ef900 */
[----:B------:R-:W-:Y:S01]  /*18b0*/  YIELD ;  /* 0x0000000000007946 */ /* 0x000fe20003800000 */
[----:B--2---:R-:W-:Y:S01]  /*18c0*/  ISETP.NE.AND P0, PT, R12, R13, PT ;  /* 0x0000000d0c00720c */ /* 0x004fe20003f05270 */
[----:B------:R-:W-:-:S12]  /*18d0*/  CCTL.IVALL ;  /* 0x00000000ff00798f */ /* 0x000fd80002000000 */
[----:B------:R-:W-:Y:S05]  /*18e0*/  @P0 BRA `(.L_x_39) ;  /* 0xffffffb000000947 */ /* 0x000fea000383ffff */
.L_x_38:
        /* <DEDUP_REMOVED lines=11> */
[----:B------:R-:W-:-:S03]  /*19a0*/  IADD3 R7, R7, 0x1, RZ ;  /* 0x0000000107077810 */ /* 0x000fc60007ffe0ff */
[----:B------:R-:W0:Y:S01]  /*19b0*/  SHFL.DOWN PT, R14, R15, 0x4, 0x1f ;  /* 0x08801f000f0e7f89 */ /* 0x000e2200000e0000 */
[----:B------:R-:W-:Y:S01]  /*19c0*/  LOP3.LUT R7, R7, 0x3, RZ, 0xc0, !PT ;  /* 0x0000000307077812 */ /* 0x000fe200078ec0ff */
[----:B0-----:R-:W-:-:S04]  /*19d0*/  FADD.FTZ R208, R14, R15 ;  /* 0x0000000f0ed07221 */ /* 0x001fc80000010000 */
[----:B------:R-:W0:Y:S01]  /*19e0*/  MUFU.RCP R210, R208 ;  /* 0x000000d000d27308 */ /* 0x000e220000001000 */
[----:B------:R-:W1:Y:S02]  /*19f0*/  SHFL.DOWN PT, R213, R208, 0x2, 0x1f ;  /* 0x08401f00d0d57f89 */ /* 0x000e6400000e0000 */
[----:B-1----:R-:W-:-:S05]  /*1a00*/  FADD.FTZ R214, R208, R213 ;  /* 0x000000d5d0d67221 */ /* 0x002fca0000010000 */
[----:B------:R-:W-:Y:S04]  /*1a10*/  SHFL.DOWN PT, R215, R214, 0x1, 0x1f ;  /* 0x08201f00d6d77f89 */ /* 0x000fe800000e0000 */
[----:B--2---:R-:W1:Y:S04]  /*1a20*/  SHFL.DOWN PT, R209, R12, 0x4, 0x1f ;  /* 0x08801f000cd17f89 */ /* 0x004e6800000e0000 */
[----:B------:R-:W2:Y:S01]  /*1a30*/  SHFL.DOWN PT, R10, R13, 0x4, 0x1f ;  /* 0x08801f000d0a7f89 */ /* 0x000ea200000e0000 */
[----:B-1----:R-:W-:Y:S02]  /*1a40*/  FMUL.FTZ R211, R14, R209 ;  /* 0x000000d10ed37220 */ /* 0x002fe40000410000 */
[----:B------:R-:W-:-:S02]  /*1a50*/  FADD.FTZ R209, -R209, R12 ;  /* 0x0000000cd1d17221 */ /* 0x000fc40000010100 */
[----:B------:R-:W-:Y:S02]  /*1a60*/  FFMA.FTZ R211, R15, R12, R211 ;  /* 0x0000000c0fd37223 */ /* 0x000fe400000100d3 */
[----:B------:R-:W-:Y:S02]  /*1a70*/  FMUL.FTZ R12, R209, R209 ;  /* 0x000000d1d10c7220 */ /* 0x000fe40000410000 */
[----:B0-----:R-:W-:Y:S01]  /*1a80*/  FMUL.FTZ R211, R210, R211 ;  /* 0x000000d3d2d37220 */ /* 0x001fe20000410000 */
[----:B------:R-:W0:Y:S01]  /*1a90*/  MUFU.RCP R209, R214 ;  /* 0x000000d600d17308 */ /* 0x000e220000001000 */
[----:B------:R-:W-:Y:S02]  /*1aa0*/  FMUL.FTZ R15, R12, R15 ;  /* 0x0000000f0c0f7220 */ /* 0x000fe40000410000 */
[----:B--2---:R-:W-:Y:S01]  /*1ab0*/  FADD.FTZ R11, R10, R13 ;  /* 0x0000000d0a0b7221 */ /* 0x004fe20000010000 */
[----:B------:R-:W1:Y:S01]  /*1ac0*/  SHFL.DOWN PT, R212, R211, 0x2, 0x1f ;  /* 0x08401f00d3d47f89 */ /* 0x000e6200000e0000 */
[----:B------:R-:W-:-:S02]  /*1ad0*/  FMUL.FTZ R15, R14, R15 ;  /* 0x0000000f0e0f7220 */ /* 0x000fc40000410000 */
[----:B------:R-:W-:Y:S02]  /*1ae0*/  FADD.FTZ R14, R214, R215 ;  /* 0x000000d7d60e7221 */ /* 0x000fe40000010000 */
[----:B------:R-:W-:-:S04]  /*1af0*/  FFMA.FTZ R11, R210, R15, R11 ;  /* 0x0000000fd20b7223 */ /* 0x000fc8000001000b */
[----:B------:R-:W2:Y:S01]  /*1b00*/  MUFU.RCP R14, R14 ;  /* 0x0000000e000e7308 */ /* 0x000ea20000001000 */
[----:B-1----:R-:W-:-:S04]  /*1b10*/  FMUL.FTZ R10, R213, R212 ;  /* 0x000000d4d50a7220 */ /* 0x002fc80000410000 */
[----:B------:R-:W-:Y:S02]  /*1b20*/  FFMA.FTZ R12, R208, R211, R10 ;  /* 0x000000d3d00c7223 */ /* 0x000fe4000001000a */
[----:B------:R-:W1:Y:S01]  /*1b30*/  SHFL.DOWN PT, R10, R11, 0x2, 0x1f ;  /* 0x08401f000b0a7f89 */ /* 0x000e6200000e0000 */
[----:B------:R-:W-:Y:S02]  /*1b40*/  FADD.FTZ R211, R211, -R212 ;  /* 0x800000d4d3d37221 */ /* 0x000fe40000010000 */
[----:B0-----:R-:W-:Y:S02]  /*1b50*/  FMUL.FTZ R13, R209, R12 ;  /* 0x0000000cd10d7220 */ /* 0x001fe40000410000 */
[----:B------:R-:W-:-:S03]  /*1b60*/  FMUL.FTZ R211, R211, R211 ;  /* 0x000000d3d3d37220 */ /* 0x000fc60000410000 */
[----:B------:R-:W0:Y:S01]  /*1b70*/  SHFL.DOWN PT, R12, R13, 0x1, 0x1f ;  /* 0x08201f000d0c7f89 */ /* 0x000e2200000e0000 */
[----:B------:R-:W-:-:S04]  /*1b80*/  FMUL.FTZ R208, R208, R211 ;  /* 0x000000d3d0d07220 */ /* 0x000fc80000410000 */
[----:B------:R-:W-:Y:S02]  /*1b90*/  FMUL.FTZ R208, R213, R208 ;  /* 0x000000d0d5d07220 */ /* 0x000fe40000410000 */
[----:B-1----:R-:W-:-:S04]  /*1ba0*/  FADD.FTZ R10, R11, R10 ;  /* 0x0000000a0b0a7221 */ /* 0x002fc80000010000 */
[----:B------:R-:W-:Y:S02]  /*1bb0*/  FFMA.FTZ R208, R209, R208, R10 ;  /* 0x000000d0d1d07223 */ /* 0x000fe4000001000a */
[----:B0-----:R-:W-:-:S03]  /*1bc0*/  FMUL.FTZ R10, R215, R12 ;  /* 0x0000000cd70a7220 */ /* 0x001fc60000410000 */
[----:B------:R-:W0:Y:S01]  /*1bd0*/  SHFL.DOWN PT, R11, R208, 0x1, 0x1f ;  /* 0x08201f00d00b7f89 */ /* 0x000e2200000e0000 */
[----:B------:R-:W-:Y:S02]  /*1be0*/  FADD.FTZ R12, R13, -R12 ;  /* 0x8000000c0d0c7221 */ /* 0x000fe40000010000 */
[----:B------:R-:W-:Y:S01]  /*1bf0*/  FFMA.FTZ R15, R214, R13, R10 ;  /* 0x0000000dd60f7223 */ /* 0x000fe2000001000a */
[----:B------:R-:W-:-:S03]  /*1c00*/  LOP3.LUT R10, R5, 0x7, R0, 0xf8, !PT ;  /* 0x00000007050a7812 */ /* 0x000fc600078ef800 */
[----:B--2---:R-:W-:Y:S01]  /*1c10*/  FMUL.FTZ R15, R14, R15 ;  /* 0x0000000f0e0f7220 */ /* 0x004fe20000410000 */
[----:B------:R-:W-:Y:S01]  /*1c20*/  LOP3.LUT P0, RZ, R10, R9, RZ, 0xfc, !PT ;  /* 0x000000090aff7212 */ /* 0x000fe2000780fcff */
[----:B------:R-:W-:Y:S01]  /*1c30*/  FMUL.FTZ R9, R12, R12 ;  /* 0x0000000c0c097220 */ /* 0x000fe20000410000 */
[----:B------:R-:W-:-:S03]  /*1c40*/  SHF.L.U32 R10, R4, 0x7, RZ ;  /* 0x00000007040a7819 */ /* 0x000fc600000006ff */
[----:B------:R-:W1:Y:S01]  /*1c50*/  SHFL.IDX PT, R15, R15, RZ, 0x1f ;  /* 0x00001fff0f0f7589 */ /* 0x000e6200000e0000 */
[----:B------:R-:W-:Y:S01]  /*1c60*/  FMUL.FTZ R214, R214, R9 ;  /* 0x00000009d6d67220 */ /* 0x000fe20000410000 */
[----:B------:R-:W-:Y:S02]  /*1c70*/  LOP3.LUT R13, R10, 0x380, R5, 0xe2, !PT ;  /* 0x000003800a0d7812 */ /* 0x000fe400078ee205 */
[----:B------:R-:W-:Y:S01]  /*1c80*/  SHF.L.U32 R10, R8, 0xe, RZ ;  /* 0x0000000e080a7819 */ /* 0x000fe200000006ff */
[----:B------:R-:W-:-:S03]  /*1c90*/  FMUL.FTZ R214, R215, R214 ;  /* 0x000000d6d7d67220 */ /* 0x000fc60000410000 */
[----:B------:R-:W-:Y:S02]  /*1ca0*/  @!P0 MOV R209, 0x4 ;  /* 0x0000000400d18802 */ /* 0x000fe40000000f00 */
[----:B------:R-:W-:Y:S01]  /*1cb0*/  @!P0 MOV R219, 0x4 ;  /* 0x0000000400db8802 */ /* 0x000fe20000000f00 */
[----:B0-----:R-:W-:Y:S01]  /*1cc0*/  FADD.FTZ R9, R208, R11 ;  /* 0x0000000bd0097221 */ /* 0x001fe20000010000 */
[----:B------:R-:W-:Y:S01]  /*1cd0*/  LOP3.LUT R11, R13, 0x60, R2, 0xf8, !PT ;  /* 0x000000600d0b7812 */ /* 0x000fe200078ef802 */
[----:B------:R-:W-:-:S03]  /*1ce0*/  @!P0 IMAD.WIDE R208, R8, R209, c[0x0][0x180] ;  /* 0x0000600008d08625 */ /* 0x000fc600078e02d1 */
[----:B------:R-:W-:Y:S01]  /*1cf0*/  LOP3.LUT R11, R10, R11, RZ, 0xfc, !PT ;  /* 0x0000000b0a0b7212 */ /* 0x000fe200078efcff */
[----:B------:R-:W-:Y:S02]  /*1d00*/  FFMA.FTZ R214, R14, R214, R9 ;  /* 0x000000d60ed67223 */ /* 0x000fe40000010009 */
[C---:B------:R-:W-:Y:S01]  /*1d10*/  @!P0 IMAD.WIDE R218, R8.reuse, R219, c[0x0][0x188] ;  /* 0x0000620008da8625 */ /* 0x040fe200078e02db */
[----:B------:R-:W-:-:S03]  /*1d20*/  IADD3 R8, R8, c[0x0][0x160], RZ ;  /* 0x0000580008087a10 */ /* 0x000fc60007ffe0ff */
[--C-:B-1----:R-:W-:Y:S01]  /*1d30*/  FADD.FTZ R10, R205, -R15.reuse ;  /* 0x8000000fcd0a7221 */ /* 0x102fe20000010000 */
[----:B------:R-:W-:Y:S01]  /*1d40*/  @!P0 STG.E [R208.64], R15 ;  /* 0x0000000fd0008986 */ /* 0x000fe2000c101906 */
[--C-:B------:R-:W-:Y:S01]  /*1d50*/  FADD.FTZ R14, R200, -R15.reuse ;  /* 0x8000000fc80e7221 */ /* 0x100fe20000010000 */
[----:B------:R-:W-:Y:S01]  /*1d60*/  MOV R200, 0x37800000 ;  /* 0x3780000000c87802 */ /* 0x000fe20000000f00 */
[--C-:B------:R-:W-:Y:S01]  /*1d70*/  FADD.FTZ R203, R203, -R15.reuse ;  /* 0x8000000fcbcb7221 */ /* 0x100fe20000010000 */
[----:B------:R-:W0:Y:S01]  /*1d80*/  SHFL.IDX PT, R205, R214, RZ, 0x1f ;  /* 0x00001fffd6cd7589 */ /* 0x000e2200000e0000 */
        /* <DEDUP_REMOVED lines=12> */
[----:B0-----:R-:W-:Y:S02]  /*1e50*/  FFMA.FTZ R200, R205, R200, c[0x0][0x1b0] ;  /* 0x00006c00cdc87623 */ /* 0x001fe400000100c8 */
[--C-:B------:R-:W-:Y:S02]  /*1e60*/  FADD.FTZ R205, R168, -R15.reuse ;  /* 0x8000000fa8cd7221 */ /* 0x100fe40000010000 */
[----:B------:R-:W0:Y:S01]  /*1e70*/  MUFU.RSQ R168, R200 ;  /* 0x000000c800a87308 */ /* 0x000e220000001400 */
[----:B------:R-:W-:-:S02]  /*1e80*/  FADD.FTZ R187, R187, -R15 ;  /* 0x8000000fbbbb7221 */ /* 0x000fc40000010000 */
[--C-:B------:R-:W-:Y:S02]  /*1e90*/  FADD.FTZ R180, R180, -R15.reuse ;  /* 0x8000000fb4b47221 */ /* 0x100fe40000010000 */
[--C-:B------:R-:W-:Y:S02]  /*1ea0*/  FADD.FTZ R181, R181, -R15.reuse ;  /* 0x8000000fb5b57221 */ /* 0x100fe40000010000 */
[--C-:B------:R-:W-:Y:S02]  /*1eb0*/  FADD.FTZ R182, R182, -R15.reuse ;  /* 0x8000000fb6b67221 */ /* 0x100fe40000010000 */
[--C-:B------:R-:W-:Y:S02]  /*1ec0*/  FADD.FTZ R183, R183, -R15.reuse ;  /* 0x8000000fb7b77221 */ /* 0x100fe40000010000 */
[--C-:B------:R-:W-:Y:S02]  /*1ed0*/  FADD.FTZ R176, R176, -R15.reuse ;  /* 0x8000000fb0b07221 */ /* 0x100fe40000010000 */
[----:B------:R-:W-:-:S02]  /*1ee0*/  FADD.FTZ R177, R177, -R15 ;  /* 0x8000000fb1b17221 */ /* 0x000fc40000010000 */
[----:B------:R-:W-:Y:S01]  /*1ef0*/  FADD.FTZ R178, R178, -R15 ;  /* 0x8000000fb2b27221 */ /* 0x000fe20000010000 */
[----:B0-----:R0:W-:Y:S01]  /*1f00*/  @!P0 STG.E [R218.64], R168 ;  /* 0x000000a8da008986 */ /* 0x0011e2000c101906 */
[C---:B------:R-:W-:Y:S02]  /*1f10*/  FMUL.FTZ R190, R168.reuse, R203 ;  /* 0x000000cba8be7220 */ /* 0x040fe40000410000 */
[C---:B------:R-:W-:Y:S02]  /*1f20*/  FMUL.FTZ R203, R168.reuse, R192 ;  /* 0x000000c0a8cb7220 */ /* 0x040fe40000410000 */
[C---:B------:R-:W-:Y:S02]  /*1f30*/  FMUL.FTZ R192, R168.reuse, R193 ;  /* 0x000000c1a8c07220 */ /* 0x040fe40000410000 */
[C---:B------:R-:W-:Y:S02]  /*1f40*/  FMUL.FTZ R193, R168.reuse, R194 ;  /* 0x000000c2a8c17220 */ /* 0x040fe40000410000 */
[----:B------:R-:W-:-:S02]  /*1f50*/  FMUL.FTZ R194, R168, R195 ;  /* 0x000000c3a8c27220 */ /* 0x000fc40000410000 */
[C---:B------:R-:W-:Y:S02]  /*1f60*/  FMUL.FTZ R195, R168.reuse, R196 ;  /* 0x000000c4a8c37220 */ /* 0x040fe40000410000 */
        /* <DEDUP_REMOVED lines=9> */
[----:B------:R-:W-:Y:S02]  /*2000*/  FMUL.FTZ R181, R168, R182 ;  /* 0x000000b6a8b57220 */ /* 0x000fe40000410000 */
[----:B------:R-:W-:-:S02]  /*2010*/  FADD.FTZ R179, R179, -R15 ;  /* 0x8000000fb3b37221 */ /* 0x000fc40000010000 */
[----:B------:R-:W-:Y:S02]  /*2020*/  FMUL.FTZ R182, R168, R183 ;  /* 0x000000b7a8b67220 */ /* 0x000fe40000410000 */
[--C-:B------:R-:W-:Y:S02]  /*2030*/  FADD.FTZ R172, R172, -R15.reuse ;  /* 0x8000000facac7221 */ /* 0x100fe40000010000 */
[C---:B------:R-:W-:Y:S02]  /*2040*/  FMUL.FTZ R183, R168.reuse, R176 ;  /* 0x000000b0a8b77220 */ /* 0x040fe40000410000 */
[--C-:B------:R-:W-:Y:S02]  /*2050*/  FADD.FTZ R173, R173, -R15.reuse ;  /* 0x8000000fadad7221 */ /* 0x100fe40000010000 */
[----:B------:R-:W-:Y:S02]  /*2060*/  FMUL.FTZ R176, R168, R177 ;  /* 0x000000b1a8b07220 */ /* 0x000fe40000410000 */
[----:B------:R-:W-:-:S02]  /*2070*/  FADD.FTZ R174, R174, -R15 ;  /* 0x8000000faeae7221 */ /* 0x000fc40000010000 */
[C---:B------:R-:W-:Y:S02]  /*2080*/  FMUL.FTZ R177, R168.reuse, R178 ;  /* 0x000000b2a8b17220 */ /* 0x040fe40000410000 */
[--C-:B------:R-:W-:Y:S02]  /*2090*/  FADD.FTZ R175, R175, -R15.reuse ;  /* 0x8000000fafaf7221 */ /* 0x100fe40000010000 */
[----:B------:R-:W-:Y:S02]  /*20a0*/  FMUL.FTZ R178, R168, R179 ;  /* 0x000000b3a8b27220 */ /* 0x000fe40000410000 */
[--C-:B------:R-:W-:Y:S02]  /*20b0*/  FADD.FTZ R164, R164, -R15.reuse ;  /* 0x8000000fa4a47221 */ /* 0x100fe40000010000 */
        /* <DEDUP_REMOVED lines=8> */
[--C-:B------:R-:W-:Y:S02]  /*2140*/  FADD.FTZ R156, R156, -R15.reuse ;  /* 0x8000000f9c9c7221 */ /* 0x100fe40000010000 */
[C---:B------:R-:W-:Y:S02]  /*2150*/  FMUL.FTZ R175, R168.reuse, R164 ;  /* 0x000000a4a8af7220 */ /* 0x040fe40000410000 */
[--C-:B------:R-:W-:Y:S02]  /*2160*/  FADD.FTZ R157, R157, -R15.reuse ;  /* 0x8000000f9d9d7221 */ /* 0x100fe40000010000 */
[----:B------:R-:W-:Y:S02]  /*2170*/  FMUL.FTZ R164, R168, R165 ;  /* 0x000000a5a8a47220 */ /* 0x000fe40000410000 */
[----:B------:R-:W-:Y:S02]  /*2180*/  FADD.FTZ R158, R158, -R15 ;  /* 0x8000000f9e9e7221 */ /* 0x000fe40000010000 */
[----:B------:R-:W-:-:S02]  /*2190*/  FMUL.FTZ R165, R168, R166 ;  /* 0x000000a6a8a57220 */ /* 0x000fc40000410000 */
[--C-:B------:R-:W-:Y:S02]  /*21a0*/  FADD.FTZ R12, R204, -R15.reuse ;  /* 0x8000000fcc0c7221 */ /* 0x100fe40000010000 */
[--C-:B------:R-:W-:Y:S02]  /*21b0*/  FADD.FTZ R159, R159, -R15.reuse ;  /* 0x8000000f9f9f7221 */ /* 0x100fe40000010000 */
[--C-:B------:R-:W-:Y:S02]  /*21c0*/  FADD.FTZ R150, R150, -R15.reuse ;  /* 0x8000000f96967221 */ /* 0x100fe40000010000 */
[--C-:B------:R-:W-:Y:S01]  /*21d0*/  FADD.FTZ R215, R188, -R15.reuse ;  /* 0x8000000fbcd77221 */ /* 0x100fe20000010000 */
[----:B------:R-:W-:Y:S01]  /*21e0*/  IADD3 R188, R11, 0x400, RZ ;  /* 0x000004000bbc7810 */ /* 0x000fe20007ffe0ff */
[----:B------:R-:W-:Y:S02]  /*21f0*/  FMUL.FTZ R166, R168, R167 ;  /* 0x000000a7a8a67220 */ /* 0x000fe40000410000 */
[----:B------:R-:W-:-:S02]  /*2200*/  FADD.FTZ R13, R207, -R15 ;  /* 0x8000000fcf0d7221 */ /* 0x000fc40000010000 */
[--C-:B------:R-:W-:Y:S02]  /*2210*/  FADD.FTZ R160, R160, -R15.reuse ;  /* 0x8000000fa0a07221 */ /* 0x100fe40000010000 */
[C---:B------:R-:W-:Y:S02]  /*2220*/  FMUL.FTZ R9, R168.reuse, R9 ;  /* 0x00000009a8097220 */ /* 0x040fe40000410000 */
[----:B------:R-:W-:Y:S02]  /*2230*/  FMUL.FTZ R167, R168, R156 ;  /* 0x0000009ca8a77220 */ /* 0x000fe40000410000 */
        /* <DEDUP_REMOVED lines=13> */
[--C-:B------:R-:W-:Y:S01]  /*2310*/  FADD.FTZ R207, R170, -R15.reuse ;  /* 0x8000000faacf7221 */ /* 0x100fe20000010000 */
[----:B------:R-:W-:Y:S01]  /*2320*/  IADD3 R170, R11, 0x800, RZ ;  /* 0x000008000baa7810 */ /* 0x000fe20007ffe0ff */
[----:B------:R-:W-:-:S02]  /*2330*/  FADD.FTZ R171, R171, -R15 ;  /* 0x8000000fabab7221 */ /* 0x000fc40000010000 */
[--C-:B------:R-:W-:Y:S01]  /*2340*/  FADD.FTZ R209, R144, -R15.reuse ;  /* 0x8000000f90d17221 */ /* 0x100fe20000010000 */
[----:B------:R-:W-:Y:S01]  /*2350*/  MOV R144, 0x10 ;  /* 0x0000001000907802 */ /* 0x000fe20000000f00 */
[--C-:B------:R-:W-:Y:S01]  /*2360*/  FADD.FTZ R211, R145, -R15.reuse ;  /* 0x8000000f91d37221 */ /* 0x100fe20000010000 */
[----:B------:R-:W-:Y:S01]  /*2370*/  LEA R224, P1, R170, c[0x0][0x178], 0x4 ;  /* 0x00005e00aae07a11 */ /* 0x000fe200078220ff */
[--C-:B------:R-:W-:Y:S01]  /*2380*/  FADD.FTZ R213, R146, -R15.reuse ;  /* 0x8000000f92d57221 */ /* 0x100fe20000010000 */
[----:B------:R-:W-:Y:S01]  /*2390*/  LEA R146, P0, R188, c[0x0][0x178], 0x4 ;  /* 0x00005e00bc927a11 */ /* 0x000fe200078020ff */
[--C-:B------:R-:W-:Y:S01]  /*23a0*/  FADD.FTZ R147, R147, -R15.reuse ;  /* 0x8000000f93937221 */ /* 0x100fe20000010000 */
[----:B------:R-:W-:Y:S01]  /*23b0*/  LEA.HI.X R225, R170, c[0x0][0x17c], RZ, 0x4, P1 ;  /* 0x00005f00aae17a11 */ /* 0x000fe200008f24ff */
[----:B------:R-:W-:Y:S02]  /*23c0*/  FADD.FTZ R189, R189, -R15 ;  /* 0x8000000fbdbd7221 */ /* 0x000fe40000010000 */
[----:B------:R-:W-:-:S02]  /*23d0*/  FMUL.FTZ R156, R168, R157 ;  /* 0x0000009da89c7220 */ /* 0x000fc40000410000 */
[----:B------:R-:W-:Y:S02]  /*23e0*/  FADD.FTZ R15, R191, -R15 ;  /* 0x8000000fbf0f7221 */ /* 0x000fe40000010000 */
[C---:B------:R-:W-:Y:S02]  /*23f0*/  FMUL.FTZ R157, R168.reuse, R158 ;  /* 0x0000009ea89d7220 */ /* 0x040fe40000410000 */
[C---:B------:R-:W-:Y:S02]  /*2400*/  FMUL.FTZ R191, R168.reuse, R12 ;  /* 0x0000000ca8bf7220 */ /* 0x040fe40000410000 */
[C---:B------:R-:W-:Y:S02]  /*2410*/  FMUL.FTZ R10, R168.reuse, R10 ;  /* 0x0000000aa80a7220 */ /* 0x040fe40000410000 */
[C---:B------:R-:W-:Y:S02]  /*2420*/  FMUL.FTZ R158, R168.reuse, R159 ;  /* 0x0000009fa89e7220 */ /* 0x040fe40000410000 */
[----:B------:R-:W-:-:S02]  /*2430*/  FMUL.FTZ R223, R168, R150 ;  /* 0x00000096a8df7220 */ /* 0x000fc40000410000 */
[C---:B------:R-:W-:Y:S02]  /*2440*/  FMUL.FTZ R12, R168.reuse, R13 ;  /* 0x0000000da80c7220 */ /* 0x040fe40000410000 */
[----:B------:R-:W-:Y:S02]  /*2450*/  FMUL.FTZ R159, R168, R160 ;  /* 0x000000a0a89f7220 */ /* 0x000fe40000410000 */
[----:B-----5:R-:W-:Y:S01]  /*2460*/  FFMA.FTZ R150, R18, R9, R82 ;  /* 0x0000000912967223 */ /* 0x020fe20000010052 */
[----:B------:R-:W-:Y:S01]  /*2470*/  IADD3 R9, R11, 0xc00, RZ ;  /* 0x00000c000b097810 */ /* 0x000fe20007ffe0ff */
[C---:B------:R-:W-:Y:S02]  /*2480*/  FMUL.FTZ R13, R168.reuse, R14 ;  /* 0x0000000ea80d7220 */ /* 0x040fe40000410000 */
[C---:B------:R-:W-:Y:S02]  /*2490*/  FMUL.FTZ R160, R168.reuse, R161 ;  /* 0x000000a1a8a07220 */ /* 0x040fe40000410000 */
[----:B------:R-:W-:-:S02]  /*24a0*/  FMUL.FTZ R14, R168, R201 ;  /* 0x000000c9a80e7220 */ /* 0x000fc40000410000 */
[C---:B------:R-:W-:Y:S02]  /*24b0*/  FMUL.FTZ R161, R168.reuse, R162 ;  /* 0x000000a2a8a17220 */ /* 0x040fe40000410000 */
[C---:B------:R-:W-:Y:S02]  /*24c0*/  FMUL.FTZ R204, R168.reuse, R149 ;  /* 0x00000095a8cc7220 */ /* 0x040fe40000410000 */
[C---:B------:R-:W-:Y:S02]  /*24d0*/  FMUL.FTZ R201, R168.reuse, R202 ;  /* 0x000000caa8c97220 */ /* 0x040fe40000410000 */
[C---:B------:R-:W-:Y:S02]  /*24e0*/  FMUL.FTZ R162, R168.reuse, R163 ;  /* 0x000000a3a8a27220 */ /* 0x040fe40000410000 */
[----:B------:R-:W-:Y:S01]  /*24f0*/  FMUL.FTZ R214, R168, R147 ;  /* 0x00000093a8d67220 */ /* 0x000fe20000410000 */
[----:B------:R-:W-:Y:S01]  /*2500*/  LEA.HI.X R147, R188, c[0x0][0x17c], RZ, 0x4, P0 ;  /* 0x00005f00bc937a11 */ /* 0x000fe200000f24ff */
[----:B------:R-:W-:-:S02]  /*2510*/  FFMA.FTZ R149, R17, R10, R81 ;  /* 0x0000000a11957223 */ /* 0x000fc40000010051 */
[C---:B------:R-:W-:Y:S02]  /*2520*/  FMUL.FTZ R163, R168.reuse, R152 ;  /* 0x00000098a8a37220 */ /* 0x040fe40000410000 */
[C---:B------:R-:W-:Y:S02]  /*2530*/  FMUL.FTZ R200, R168.reuse, R153 ;  /* 0x00000099a8c87220 */ /* 0x040fe40000410000 */
[C---:B0-----:R-:W-:Y:S02]  /*2540*/  FMUL.FTZ R219, R168.reuse, R154 ;  /* 0x0000009aa8db7220 */ /* 0x041fe40000410000 */
[C---:B------:R-:W-:Y:S02]  /*2550*/  FMUL.FTZ R202, R168.reuse, R155 ;  /* 0x0000009ba8ca7220 */ /* 0x040fe40000410000 */
[C---:B------:R-:W-:Y:S02]  /*2560*/  FMUL.FTZ R221, R168.reuse, R148 ;  /* 0x00000094a8dd7220 */ /* 0x040fe40000410000 */
[----:B------:R-:W-:-:S02]  /*2570*/  FMUL.FTZ R206, R168, R151 ;  /* 0x00000097a8ce7220 */ /* 0x000fc40000410000 */
[C---:B------:R-:W-:Y:S02]  /*2580*/  FMUL.FTZ R205, R168.reuse, R205 ;  /* 0x000000cda8cd7220 */ /* 0x040fe40000410000 */
[C---:B------:R-:W-:Y:S02]  /*2590*/  FMUL.FTZ R208, R168.reuse, R169 ;  /* 0x000000a9a8d07220 */ /* 0x040fe40000410000 */
[C---:B------:R-:W-:Y:S02]  /*25a0*/  FMUL.FTZ R207, R168.reuse, R207 ;  /* 0x000000cfa8cf7220 */ /* 0x040fe40000410000 */
[C---:B------:R-:W-:Y:S01]  /*25b0*/  FMUL.FTZ R210, R168.reuse, R171 ;  /* 0x000000aba8d27220 */ /* 0x040fe20000410000 */
[----:B------:R-:W-:Y:S01]  /*25c0*/  LOP3.LUT R171, R11, 0x1000, RZ, 0xfc, !PT ;  /* 0x000010000bab7812 */ /* 0x000fe200078efcff */
[C---:B------:R-:W-:Y:S02]  /*25d0*/  FMUL.FTZ R209, R168.reuse, R209 ;  /* 0x000000d1a8d17220 */ /* 0x040fe40000410000 */
[C---:B------:R-:W-:Y:S01]  /*25e0*/  FMUL.FTZ R212, R168.reuse, R211 ;  /* 0x000000d3a8d47220 */ /* 0x040fe20000410000 */
[----:B------:R-:W-:Y:S01]  /*25f0*/  LEA R170, P1, R171, c[0x0][0x178], 0x4 ;  /* 0x00005e00abaa7a11 */ /* 0x000fe200078220ff */
[----:B------:R-:W-:-:S02]  /*2600*/  FMUL.FTZ R213, R168, R213 ;  /* 0x000000d5a8d57220 */ /* 0x000fc40000410000 */
[C---:B------:R-:W-:Y:S01]  /*2610*/  FMUL.FTZ R215, R168.reuse, R215 ;  /* 0x000000d7a8d77220 */ /* 0x040fe20000410000 */
[----:B------:R-:W-:Y:S01]  /*2620*/  LEA.HI.X R171, R171, c[0x0][0x17c], RZ, 0x4, P1 ;  /* 0x00005f00abab7a11 */ /* 0x000fe200008f24ff */
[C---:B------:R-:W-:Y:S02]  /*2630*/  FMUL.FTZ R216, R168.reuse, R189 ;  /* 0x000000bda8d87220 */ /* 0x040fe40000410000 */
[C---:B------:R-:W-:Y:S02]  /*2640*/  FMUL.FTZ R217, R168.reuse, R217 ;  /* 0x000000d9a8d97220 */ /* 0x040fe40000410000 */
[----:B------:R-:W-:Y:S01]  /*2650*/  FMUL.FTZ R10, R168, R15 ;  /* 0x0000000fa80a7220 */ /* 0x000fe20000410000 */
[----:B------:R-:W-:Y:S01]  /*2660*/  LEA R168, P0, R9, c[0x0][0x178], 0x4 ;  /* 0x00005e0009a87a11 */ /* 0x000fe200078020ff */
[----:B------:R-:W-:-:S03]  /*2670*/  IMAD.WIDE.U32 R144, R11, R144, c[0x0][0x178] ;  /* 0x00005e000b907625 */ /* 0x000fc600078e0090 */
[----:B------:R-:W-:Y:S01]  /*2680*/  LEA.HI.X R169, R9, c[0x0][0x17c], RZ, 0x4, P0 ;  /* 0x00005f0009a97a11 */ /* 0x000fe200000f24ff */
[----:B------:R-:W-:Y:S01]  /*2690*/  FFMA.FTZ R148, R16, R191, R80 ;  /* 0x000000bf10947223 */ /* 0x000fe20000010050 */
[----:B------:R-:W-:Y:S01]  /*26a0*/  IADD3 R9, R11, 0x1400, RZ ;  /* 0x000014000b097810 */ /* 0x000fe20007ffe0ff */
[----:B------:R-:W-:Y:S02]  /*26b0*/  FFMA.FTZ R151, R19, R12, R83 ;  /* 0x0000000c13977223 */ /* 0x000fe40000010053 */
[----:B------:R-:W-:Y:S02]  /*26c0*/  FFMA.FTZ R154, R22, R201, R86 ;  /* 0x000000c9169a7223 */ /* 0x000fe40000010056 */
[----:B------:R-:W-:Y:S01]  /*26d0*/  FFMA.FTZ R153, R21, R14, R85 ;  /* 0x0000000e15997223 */ /* 0x000fe20000010055 */
[----:B------:R0:W-:Y:S01]  /*26e0*/  STG.E.128 [R144.64], R148 ;  /* 0x0000009490007986 */ /* 0x0001e2000c101d06 */
[----:B------:R-:W-:Y:S02]  /*26f0*/  FFMA.FTZ R152, R20, R13, R84 ;  /* 0x0000000d14987223 */ /* 0x000fe40000010054 */
[----:B------:R-:W-:-:S02]  /*2700*/  FFMA.FTZ R155, R23, R190, R87 ;  /* 0x000000be179b7223 */ /* 0x000fc40000010057 */
[----:B------:R-:W-:Y:S02]  /*2710*/  FFMA.FTZ R14, R26, R193, R90 ;  /* 0x000000c11a0e7223 */ /* 0x000fe4000001005a */
[----:B------:R-:W-:Y:S01]  /*2720*/  FFMA.FTZ R13, R25, R192, R89 ;  /* 0x000000c0190d7223 */ /* 0x000fe20000010059 */
[----:B------:R1:W-:Y:S01]  /*2730*/  STG.E.128 [R146.64], R152 ;  /* 0x0000009892007986 */ /* 0x0003e2000c101d06 */
[----:B------:R-:W-:Y:S02]  /*2740*/  FFMA.FTZ R12, R24, R203, R88 ;  /* 0x000000cb180c7223 */ /* 0x000fe40000010058 */
[----:B------:R-:W-:-:S05]  /*2750*/  FFMA.FTZ R15, R27, R194, R91 ;  /* 0x000000c21b0f7223 */ /* 0x000fca000001005b */
[----:B------:R2:W-:Y:S01]  /*2760*/  STG.E.128 [R224.64], R12 ;  /* 0x0000000ce0007986 */ /* 0x0005e2000c101d06 */
[----:B0-----:R-:W-:Y:S01]  /*2770*/  FFMA.FTZ R145, R33, R184, R97 ;  /* 0x000000b821917223 */ /* 0x001fe20000010061 */
[----:B------:R-:W-:Y:S01]  /*2780*/  LEA R184, P0, R9, c[0x0][0x178], 0x4 ;  /* 0x00005e0009b87a11 */ /* 0x000fe200078020ff */
[----:B------:R-:W-:Y:S02]  /*2790*/  FFMA.FTZ R149, R29, R196, R93 ;  /* 0x000000c41d957223 */ /* 0x000fe4000001005d */
[----:B------:R-:W-:Y:S02]  /*27a0*/  FFMA.FTZ R148, R28, R195, R92 ;  /* 0x000000c31c947223 */ /* 0x000fe4000001005c */
[----:B------:R-:W-:Y:S01]  /*27b0*/  FFMA.FTZ R150, R30, R197, R94 ;  /* 0x000000c51e967223 */ /* 0x000fe2000001005e */
[----:B-1----:R-:W-:Y:S01]  /*27c0*/  IADD3 R153, R11, 0x1800, RZ ;  /* 0x000018000b997810 */ /* 0x002fe20007ffe0ff */
[----:B------:R-:W-:Y:S01]  /*27d0*/  FFMA.FTZ R151, R31, R198, R95 ;  /* 0x000000c61f977223 */ /* 0x000fe2000001005f */
[----:B------:R-:W-:Y:S01]  /*27e0*/  IADD3 R155, R11, 0x1c00, RZ ;  /* 0x00001c000b9b7810 */ /* 0x000fe20007ffe0ff */
[----:B------:R-:W-:Y:S01]  /*27f0*/  FFMA.FTZ R144, R32, R199, R96 ;  /* 0x000000c720907223 */ /* 0x000fe20000010060 */
[----:B------:R-:W-:Y:S01]  /*2800*/  LEA R152, P1, R153, c[0x0][0x178], 0x4 ;  /* 0x00005e0099987a11 */ /* 0x000fe200078220ff */
[----:B------:R-:W-:Y:S01]  /*2810*/  FFMA.FTZ R146, R34, R185, R98 ;  /* 0x000000b922927223 */ /* 0x000fe20000010062 */
[----:B------:R-:W-:Y:S01]  /*2820*/  LEA.HI.X R185, R9, c[0x0][0x17c], RZ, 0x4, P0 ;  /* 0x00005f0009b97a11 */ /* 0x000fe200000f24ff */
[----:B------:R-:W-:Y:S01]  /*2830*/  FFMA.FTZ R147, R35, R186, R99 ;  /* 0x000000ba23937223 */ /* 0x000fe20000010063 */
[----:B------:R-:W-:Y:S01]  /*2840*/  LOP3.LUT R9, R11, 0x2000, RZ, 0xfc, !PT ;  /* 0x000020000b097812 */ /* 0x000fe200078efcff */
[----:B------:R0:W-:Y:S01]  /*2850*/  STG.E.128 [R168.64], R148 ;  /* 0x00000094a8007986 */ /* 0x0001e2000c101d06 */
[----:B--2---:R-:W-:Y:S01]  /*2860*/  FFMA.FTZ R13, R37, R180, R101 ;  /* 0x000000b4250d7223 */ /* 0x004fe20000010065 */
[----:B------:R-:W-:Y:S01]  /*2870*/  LEA.HI.X R153, R153, c[0x0][0x17c], RZ, 0x4, P1 ;  /* 0x00005f0099997a11 */ /* 0x000fe200008f24ff */
[----:B------:R-:W-:Y:S01]  /*2880*/  FFMA.FTZ R12, R36, R187, R100 ;  /* 0x000000bb240c7223 */ /* 0x000fe20000010064 */
[----:B------:R1:W-:Y:S01]  /*2890*/  STG.E.128 [R170.64], R144 ;  /* 0x00000090aa007986 */ /* 0x0003e2000c101d06 */
[----:B------:R-:W-:Y:S01]  /*28a0*/  FFMA.FTZ R14, R38, R181, R102 ;  /* 0x000000b5260e7223 */ /* 0x000fe20000010066 */
[----:B------:R-:W-:Y:S01]  /*28b0*/  LEA R154, P1, R9, c[0x0][0x178], 0x4 ;  /* 0x00005e00099a7a11 */ /* 0x000fe200078220ff */
[----:B------:R-:W-:-:S05]  /*28c0*/  FFMA.FTZ R15, R39, R182, R103 ;  /* 0x000000b6270f7223 */ /* 0x000fca0000010067 */
[----:B------:R2:W-:Y:S01]  /*28d0*/  STG.E.128 [R184.64], R12 ;  /* 0x0000000cb8007986 */ /* 0x0005e2000c101d06 */
[----:B0-----:R-:W-:Y:S01]  /*28e0*/  LEA R168, P0, R155, c[0x0][0x178], 0x4 ;  /* 0x00005e009ba87a11 */ /* 0x001fe200078020ff */
[----:B------:R-:W-:Y:S01]  /*28f0*/  FFMA.FTZ R149, R45, R172, R109 ;  /* 0x000000ac2d957223 */ /* 0x000fe2000001006d */
[C---:B------:R-:W-:Y:S01]  /*2900*/  IADD3 R172, R11.reuse, 0x2800, RZ ;  /* 0x000028000bac7810 */ /* 0x040fe20007ffe0ff */
[----:B------:R-:W-:Y:S01]  /*2910*/  FFMA.FTZ R148, R44, R179, R108 ;  /* 0x000000b32c947223 */ /* 0x000fe2000001006c */
[----:B-1----:R-:W-:Y:S01]  /*2920*/  IADD3 R171, R11, 0x2400, RZ ;  /* 0x000024000bab7810 */ /* 0x002fe20007ffe0ff */
[----:B------:R-:W-:Y:S01]  /*2930*/  FFMA.FTZ R147, R43, R178, R107 ;  /* 0x000000b22b937223 */ /* 0x000fe2000001006b */
[----:B------:R-:W-:Y:S01]  /*2940*/  LEA.HI.X R169, R155, c[0x0][0x17c], RZ, 0x4, P0 ;  /* 0x00005f009ba97a11 */ /* 0x000fe200000f24ff */
[----:B------:R-:W-:Y:S01]  /*2950*/  FFMA.FTZ R146, R42, R177, R106 ;  /* 0x000000b12a927223 */ /* 0x000fe2000001006a */
[----:B------:R-:W-:Y:S01]  /*2960*/  LEA R170, P0, R171, c[0x0][0x178], 0x4 ;  /* 0x00005e00abaa7a11 */ /* 0x000fe200078020ff */
[----:B------:R-:W-:Y:S01]  /*2970*/  FFMA.FTZ R145, R41, R176, R105 ;  /* 0x000000b029917223 */ /* 0x000fe20000010069 */
[----:B------:R-:W-:Y:S01]  /*2980*/  LEA.HI.X R155, R9, c[0x0][0x17c], RZ, 0x4, P1 ;  /* 0x00005f00099b7a11 */ /* 0x000fe200008f24ff */
[----:B------:R-:W-:Y:S01]  /*2990*/  FFMA.FTZ R144, R40, R183, R104 ;  /* 0x000000b728907223 */ /* 0x000fe20000010068 */
[----:B------:R-:W-:Y:S01]  /*29a0*/  IADD3 R9, R11, 0x2c00, RZ ;  /* 0x00002c000b097810 */ /* 0x000fe20007ffe0ff */
[----:B------:R-:W-:Y:S01]  /*29b0*/  FFMA.FTZ R150, R46, R173, R110 ;  /* 0x000000ad2e967223 */ /* 0x000fe2000001006e */
[----:B------:R-:W-:Y:S01]  /*29c0*/  LEA.HI.X R171, R171, c[0x0][0x17c], RZ, 0x4, P0 ;  /* 0x00005f00abab7a11 */ /* 0x000fe200000f24ff */
[----:B------:R-:W-:Y:S01]  /*29d0*/  FFMA.FTZ R151, R47, R174, R111 ;  /* 0x000000ae2f977223 */ /* 0x000fe2000001006f */
[----:B------:R0:W-:Y:S01]  /*29e0*/  STG.E.128 [R152.64], R144 ;  /* 0x0000009098007986 */ /* 0x0001e2000c101d06 */
[----:B--2---:R-:W-:Y:S01]  /*29f0*/  FFMA.FTZ R13, R49, R164, R113 ;  /* 0x000000a4310d7223 */ /* 0x004fe20000010071 */
[C---:B------:R-:W-:Y:S01]  /*2a00*/  LEA R164, P1, R9.reuse, c[0x0][0x178], 0x4 ;  /* 0x00005e0009a47a11 */ /* 0x040fe200078220ff */
[----:B------:R-:W-:Y:S01]  /*2a10*/  FFMA.FTZ R12, R48, R175, R112 ;  /* 0x000000af300c7223 */ /* 0x000fe20000010070 */
[----:B------:R1:W-:Y:S01]  /*2a20*/  STG.E.128 [R168.64], R148 ;  /* 0x00000094a8007986 */ /* 0x0003e2000c101d06 */
[----:B------:R-:W-:Y:S01]  /*2a30*/  FFMA.FTZ R14, R50, R165, R114 ;  /* 0x000000a5320e7223 */ /* 0x000fe20000010072 */
[----:B------:R-:W-:Y:S01]  /*2a40*/  LEA.HI.X R165, R9, c[0x0][0x17c], RZ, 0x4, P1 ;  /* 0x00005f0009a57a11 */ /* 0x000fe200008f24ff */
[----:B------:R-:W-:Y:S01]  /*2a50*/  FFMA.FTZ R15, R51, R166, R115 ;  /* 0x000000a6330f7223 */ /* 0x000fe20000010073 */
[----:B------:R-:W-:-:S04]  /*2a60*/  IADD3 R9, R11, 0x3c00, RZ ;  /* 0x00003c000b097810 */ /* 0x000fc80007ffe0ff */
[----:B------:R2:W-:Y:S01]  /*2a70*/  STG.E.128 [R154.64], R12 ;  /* 0x0000000c9a007986 */ /* 0x0005e2000c101d06 */
[----:B0-----:R-:W-:Y:S02]  /*2a80*/  FFMA.FTZ R147, R55, R158, R119 ;  /* 0x0000009e37937223 */ /* 0x001fe40000010077 */
[----:B------:R-:W-:Y:S02]  /*2a90*/  FFMA.FTZ R146, R54, R157, R118 ;  /* 0x0000009d36927223 */ /* 0x000fe40000010076 */
[----:B------:R-:W-:Y:S01]  /*2aa0*/  FFMA.FTZ R145, R53, R156, R117 ;  /* 0x0000009c35917223 */ /* 0x000fe20000010075 */
[----:B------:R-:W-:Y:S01]  /*2ab0*/  LEA R156, P0, R172, c[0x0][0x178], 0x4 ;  /* 0x00005e00ac9c7a11 */ /* 0x000fe200078020ff */
[----:B------:R-:W-:Y:S02]  /*2ac0*/  FFMA.FTZ R144, R52, R167, R116 ;  /* 0x000000a734907223 */ /* 0x000fe40000010074 */
[----:B-1----:R-:W-:Y:S01]  /*2ad0*/  FFMA.FTZ R149, R57, R160, R121 ;  /* 0x000000a039957223 */ /* 0x002fe20000010079 */
[----:B------:R-:W-:Y:S01]  /*2ae0*/  LEA.HI.X R157, R172, c[0x0][0x17c], RZ, 0x4, P0 ;  /* 0x00005f00ac9d7a11 */ /* 0x000fe200000f24ff */
[----:B------:R-:W-:Y:S01]  /*2af0*/  FFMA.FTZ R148, R56, R159, R120 ;  /* 0x0000009f38947223 */ /* 0x000fe20000010078 */
[----:B------:R0:W-:Y:S01]  /*2b00*/  STG.E.128 [R170.64], R144 ;  /* 0x00000090aa007986 */ /* 0x0001e2000c101d06 */
[----:B--2---:R-:W-:Y:S01]  /*2b10*/  LOP3.LUT R12, R11, 0x3000, RZ, 0xfc, !PT ;  /* 0x000030000b0c7812 */ /* 0x004fe200078efcff */
[----:B------:R-:W-:-:S02]  /*2b20*/  FFMA.FTZ R150, R58, R161, R122 ;  /* 0x000000a13a967223 */ /* 0x000fc4000001007a */
[----:B------:R-:W-:Y:S02]  /*2b30*/  FFMA.FTZ R151, R59, R162, R123 ;  /* 0x000000a23b977223 */ /* 0x000fe4000001007b */
[----:B------:R-:W-:Y:S02]  /*2b40*/  FFMA.FTZ R153, R61, R200, R125 ;  /* 0x000000c83d997223 */ /* 0x000fe4000001007d */
[----:B------:R-:W-:Y:S01]  /*2b50*/  FFMA.FTZ R152, R60, R163, R124 ;  /* 0x000000a33c987223 */ /* 0x000fe2000001007c */
[----:B------:R1:W-:Y:S01]  /*2b60*/  STG.E.128 [R156.64], R148 ;  /* 0x000000949c007986 */ /* 0x0003e2000c101d06 */
[----:B------:R-:W-:Y:S02]  /*2b70*/  FFMA.FTZ R154, R62, R219, R126 ;  /* 0x000000db3e9a7223 */ /* 0x000fe4000001007e */
[----:B------:R-:W-:Y:S02]  /*2b80*/  FFMA.FTZ R155, R63, R202, R127 ;  /* 0x000000ca3f9b7223 */ /* 0x000fe4000001007f */
[----:B------:R-:W-:-:S02]  /*2b90*/  FFMA.FTZ R13, R65, R204, R129 ;  /* 0x000000cc410d7223 */ /* 0x000fc40000010081 */
[----:B------:R-:W-:Y:S01]  /*2ba0*/  FFMA.FTZ R14, R66, R223, R130 ;  /* 0x000000df420e7223 */ /* 0x000fe20000010082 */
[----:B------:R2:W-:Y:S01]  /*2bb0*/  STG.E.128 [R164.64], R152 ;  /* 0x00000098a4007986 */ /* 0x0005e2000c101d06 */
[----:B0-----:R-:W-:Y:S01]  /*2bc0*/  LEA R144, P1, R12, c[0x0][0x178], 0x4 ;  /* 0x00005e000c907a11 */ /* 0x001fe200078220ff */
[----:B------:R-:W-:Y:S01]  /*2bd0*/  FFMA.FTZ R15, R67, R206, R131 ;  /* 0x000000ce430f7223 */ /* 0x000fe20000010083 */
[----:B------:R-:W-:Y:S01]  /*2be0*/  IADD3 R147, R11, 0x3400, RZ ;  /* 0x000034000b937810 */ /* 0x000fe20007ffe0ff */
[----:B------:R-:W-:Y:S01]  /*2bf0*/  FFMA.FTZ R159, R75, R214, R139 ;  /* 0x000000d64b9f7223 */ /* 0x000fe2000001008b */
[----:B------:R-:W-:Y:S01]  /*2c00*/  IADD3 R11, R11, 0x3800, RZ ;  /* 0x000038000b0b7810 */ /* 0x000fe20007ffe0ff */
[----:B------:R-:W-:Y:S01]  /*2c10*/  FFMA.FTZ R158, R74, R213, R138 ;  /* 0x000000d54a9e7223 */ /* 0x000fe2000001008a */
[----:B------:R-:W-:Y:S01]  /*2c20*/  LEA.HI.X R145, R12, c[0x0][0x17c], RZ, 0x4, P1 ;  /* 0x00005f000c917a11 */ /* 0x000fe200008f24ff */
[----:B------:R-:W-:Y:S01]  /*2c30*/  FFMA.FTZ R12, R64, R221, R128 ;  /* 0x000000dd400c7223 */ /* 0x000fe20000010080 */
[----:B------:R-:W-:Y:S01]  /*2c40*/  LEA R146, P0, R147, c[0x0][0x178], 0x4 ;  /* 0x00005e0093927a11 */ /* 0x000fe200078020ff */
[----:B-1----:R-:W-:Y:S01]  /*2c50*/  FFMA.FTZ R157, R73, R212, R137 ;  /* 0x000000d4499d7223 */ /* 0x002fe20000010089 */
[----:B------:R-:W-:Y:S01]  /*2c60*/  LEA R148, P1, R11, c[0x0][0x178], 0x4 ;  /* 0x00005e000b947a11 */ /* 0x000fe200078220ff */
[----:B------:R-:W-:Y:S01]  /*2c70*/  FFMA.FTZ R156, R72, R209, R136 ;  /* 0x000000d1489c7223 */ /* 0x000fe20000010088 */
[----:B------:R-:W-:Y:S01]  /*2c80*/  LEA R150, P2, R9, c[0x0][0x178], 0x4 ;  /* 0x00005e0009967a11 */ /* 0x000fe200078420ff */
[----:B------:R0:W-:Y:S01]  /*2c90*/  STG.E.128 [R144.64], R12 ;  /* 0x0000000c90007986 */ /* 0x0001e2000c101d06 */
[----:B------:R-:W-:-:S02]  /*2ca0*/  LEA.HI.X R147, R147, c[0x0][0x17c], RZ, 0x4, P0 ;  /* 0x00005f0093937a11 */ /* 0x000fc400000f24ff */
[----:B------:R-:W-:Y:S01]  /*2cb0*/  LEA.HI.X R149, R11, c[0x0][0x17c], RZ, 0x4, P1 ;  /* 0x00005f000b957a11 */ /* 0x000fe200008f24ff */
[----:B--2---:R-:W-:Y:S01]  /*2cc0*/  FFMA.FTZ R153, R69, R208, R133 ;  /* 0x000000d045997223 */ /* 0x004fe20000010085 */
[----:B------:R-:W-:Y:S01]  /*2cd0*/  LEA.HI.X R151, R9, c[0x0][0x17c], RZ, 0x4, P2 ;  /* 0x00005f0009977a11 */ /* 0x000fe200010f24ff */
[----:B------:R-:W-:Y:S01]  /*2ce0*/  FFMA.FTZ R152, R68, R205, R132 ;  /* 0x000000cd44987223 */ /* 0x000fe20000010084 */
[----:B------:R-:W-:Y:S01]  /*2cf0*/  ISETP.GE.AND P0, PT, R8, c[0x0][0x164], PT ;  /* 0x0000590008007a0c */ /* 0x000fe20003f06270 */
[----:B------:R-:W-:Y:S01]  /*2d00*/  FFMA.FTZ R154, R70, R207, R134 ;  /* 0x000000cf469a7223 */ /* 0x000fe20000010086 */
[----:B------:R-:W-:Y:S01]  /*2d10*/  LOP3.LUT P1, RZ, R6, 0xff, RZ, 0xc0, !PT ;  /* 0x000000ff06ff7812 */ /* 0x000fe2000782c0ff */
[----:B------:R-:W-:-:S03]  /*2d20*/  FFMA.FTZ R155, R71, R210, R135 ;  /* 0x000000d2479b7223 */ /* 0x000fc60000010087 */
[----:B------:R-:W-:Y:S02]  /*2d30*/  SEL R6, RZ, 0x1, P1 ;  /* 0x00000001ff067807 */ /* 0x000fe40000800000 */
[----:B------:R1:W-:Y:S01]  /*2d40*/  STG.E.128 [R146.64], R152 ;  /* 0x0000009892007986 */ /* 0x0003e2000c101d06 */
[----:B0-----:R-:W-:-:S03]  /*2d50*/  FFMA.FTZ R13, R77, R216, R141 ;  /* 0x000000d84d0d7223 */ /* 0x001fc6000001008d */
[----:B------:R1:W-:Y:S01]  /*2d60*/  STG.E.128 [R148.64], R156 ;  /* 0x0000009c94007986 */ /* 0x0003e2000c101d06 */
[----:B------:R-:W-:Y:S02]  /*2d70*/  FFMA.FTZ R12, R76, R215, R140 ;  /* 0x000000d74c0c7223 */ /* 0x000fe4000001008c */
[----:B------:R-:W-:Y:S02]  /*2d80*/  FFMA.FTZ R14, R78, R217, R142 ;  /* 0x000000d94e0e7223 */ /* 0x000fe4000001008e */
[----:B------:R-:W-:-:S05]  /*2d90*/  FFMA.FTZ R15, R79, R10, R143 ;  /* 0x0000000a4f0f7223 */ /* 0x000fca000001008f */
[----:B------:R1:W-:Y:S02]  /*2da0*/  STG.E.128 [R150.64], R12 ;  /* 0x0000000c96007986 */ /* 0x0003e4000c101d06 */
[----:B-1----:R-:W-:Y:S01]  /*2db0*/  @P0 CALL.REL.NOINC `(.L_x_40) ;  /* 0x0000001000000944 */ /* 0x002fe20003c00000 */
[----:B------:R-:W-:Y:S05]  /*2dc0*/  BRA `(.L_x_41) ;  /* 0xffffd55000007947 */ /* 0x000fea000383ffff */
.L_x_40:
[----:B------:R-:W-:Y:S05]  /*2dd0*/  EXIT ;  /* 0x000000000000794d */ /* 0x000fea0003800000 */
.L_x_36:
[----:B------:R-:W-:Y:S01]  /*2de0*/  HFMA2.MMA R9, -RZ, RZ, 0, 5.9604644775390625e-08 ;  /* 0x00000001ff097435 */ /* 0x000fe200000001ff */
[----:B------:R-:W-:Y:S02]  /*2df0*/  MOV R11, 0x1f ;  /* 0x0000001f000b7802 */ /* 0x000fe40000000f00 */
[----:B------:R-:W-:Y:S02]  /*2e00*/  MOV R208, 0xffffffff ;  /* 0xffffffff00d07802 */ /* 0x000fe40000000f00 */
[----:B------:R-:W-:Y:S02]  /*2e10*/  MOV R14, 0x2e30 ;  /* 0x00002e30000e7802 */ /* 0x000fe40000000f00 */
[----:B-----5:R-:W-:Y:S05]  /*2e20*/  CALL.REL.NOINC `($__internal_4_$__cuda_sm70_shflsync_bfly_p) ;  /* 0x00000b9000007944 */ /* 0x020fea0003c00000 */
[----:B01----:R-:W-:Y:S05]  /*2e30*/  BRA `(.L_x_42) ;  /* 0xffffdca000007947 */ /* 0x003fea000383ffff */
.L_x_37:
[----:B------:R-:W-:Y:S01]  /*2e40*/  HFMA2.MMA R9, -RZ, RZ, 0, 1.1920928955078125e-07 ;  /* 0x00000002ff097435 */ /* 0x000fe200000001ff */
[----:B------:R-:W-:Y:S02]  /*2e50*/  MOV R11, 0x1f ;  /* 0x0000001f000b7802 */ /* 0x000fe40000000f00 */
[----:B------:R-:W-:-:S02]  /*2e60*/  MOV R208, 0xffffffff ;  /* 0xffffffff00d07802 */ /* 0x000fc40000000f00 */
[----:B------:R-:W-:Y:S02]  /*2e70*/  MOV R14, 0x2e90 ;  /* 0x00002e90000e7802 */ /* 0x000fe40000000f00 */
[----:B-----5:R-:W-:Y:S05]  /*2e80*/  CALL.REL.NOINC `($__internal_4_$__cuda_sm70_shflsync_bfly_p) ;  /* 0x00000b3000007944 */ /* 0x020fea0003c00000 */
[----:B01----:R-:W-:Y:S01]  /*2e90*/  FADD.FTZ R210, R210, R9 ;  /* 0x00000009d2d27221 */ /* 0x003fe20000010000 */
[----:B------:R-:W-:Y:S01]  /*2ea0*/  HFMA2.MMA R9, -RZ, RZ, 0, 2.384185791015625e-07 ;  /* 0x00000004ff097435 */ /* 0x000fe200000001ff */
[----:B------:R-:W-:Y:S02]  /*2eb0*/  MOV R11, 0x1f ;  /* 0x0000001f000b7802 */ /* 0x000fe40000000f00 */
[----:B------:R-:W-:Y:S02]  /*2ec0*/  MOV R208, 0xffffffff ;  /* 0xffffffff00d07802 */ /* 0x000fe40000000f00 */
[----:B------:R-:W-:Y:S02]  /*2ed0*/  MOV R14, 0x2ef0 ;  /* 0x00002ef0000e7802 */ /* 0x000fe40000000f00 */
[----:B------:R-:W-:Y:S05]  /*2ee0*/  CALL.REL.NOINC `($__internal_4_$__cuda_sm70_shflsync_bfly_p) ;  /* 0x00000ad000007944 */ /* 0x000fea0003c00000 */
[----:B01----:R-:W-:Y:S01]  /*2ef0*/  FADD.FTZ R210, R210, R9 ;  /* 0x00000009d2d27221 */ /* 0x003fe20000010000 */
[----:B------:R-:W-:Y:S01]  /*2f00*/  HFMA2.MMA R9, -RZ, RZ, 0, 4.76837158203125e-07 ;  /* 0x00000008ff097435 */ /* 0x000fe200000001ff */
[----:B------:R-:W-:Y:S02]  /*2f10*/  MOV R11, 0x1f ;  /* 0x0000001f000b7802 */ /* 0x000fe40000000f00 */
[----:B------:R-:W-:-:S02]  /*2f20*/  MOV R208, 0xffffffff ;  /* 0xffffffff00d07802 */ /* 0x000fc40000000f00 */
[----:B------:R-:W-:Y:S02]  /*2f30*/  MOV R14, 0x2f50 ;  /* 0x00002f50000e7802 */ /* 0x000fe40000000f00 */
[----:B------:R-:W-:Y:S05]  /*2f40*/  CALL.REL.NOINC `($__internal_4_$__cuda_sm70_shflsync_bfly_p) ;  /* 0x00000a7000007944 */ /* 0x000fea0003c00000 */
[----:B01----:R-:W-:Y:S01]  /*2f50*/  FADD.FTZ R210, R210, R9 ;  /* 0x00000009d2d27221 */ /* 0x003fe20000010000 */
[----:B------:R-:W-:Y:S01]  /*2f60*/  HFMA2.MMA R9, -RZ, RZ, 0, 9.5367431640625e-07 ;  /* 0x00000010ff097435 */ /* 0x000fe200000001ff */
[----:B------:R-:W-:Y:S02]  /*2f70*/  MOV R11, 0x1f ;  /* 0x0000001f000b7802 */ /* 0x000fe40000000f00 */
[----:B------:R-:W-:Y:S02]  /*2f80*/  MOV R208, 0xffffffff ;  /* 0xffffffff00d07802 */ /* 0x000fe40000000f00 */
[----:B------:R-:W-:Y:S02]  /*2f90*/  MOV R14, 0x2fb0 ;  /* 0x00002fb0000e7802 */ /* 0x000fe40000000f00 */
[----:B------:R-:W-:Y:S05]  /*2fa0*/  CALL.REL.NOINC `($__internal_4_$__cuda_sm70_shflsync_bfly_p) ;  /* 0x00000a1000007944 */ /* 0x000fea0003c00000 */
        /* <DEDUP_REMOVED lines=134> */
[----:B------:R-:W-:Y:S05]  /*3810*/  CALL.REL.NOINC `($__internal_4_$__cuda_sm70_shflsync_bfly_p) ;  /* 0x000001a000007944 */ /* 0x000fea0003c00000 */
[----:B01----:R-:W-:Y:S01]  /*3820*/  FADD.FTZ R210, R210, R9 ;  /* 0x00000009d2d27221 */ /* 0x003fe20000010000 */
[----:B------:R-:W-:Y:S01]  /*3830*/  HFMA2.MMA R9, -RZ, RZ, 0, 1.1920928955078125e-07 ;  /* 0x00000002ff097435 */ /* 0x000fe200000001ff */
[----:B------:R-:W-:Y:S02]  /*3840*/  MOV R11, 0x1f ;  /* 0x0000001f000b7802 */ /* 0x000fe40000000f00 */
[----:B------:R-:W-:Y:S02]  /*3850*/  MOV R208, 0xffffffff ;  /* 0xffffffff00d07802 */ /* 0x000fe40000000f00 */
[----:B------:R-:W-:Y:S02]  /*3860*/  MOV R14, 0x3880 ;  /* 0x00003880000e7802 */ /* 0x000fe40000000f00 */
[----:B------:R-:W-:Y:S05]  /*3870*/  CALL.REL.NOINC `($__internal_4_$__cuda_sm70_shflsync_bfly_p) ;  /* 0x0000014000007944 */ /* 0x000fea0003c00000 */
[----:B01----:R-:W-:Y:S01]  /*3880*/  FADD.FTZ R210, R210, R9 ;  /* 0x00000009d2d27221 */ /* 0x003fe20000010000 */
[----:B------:R-:W-:Y:S01]  /*3890*/  HFMA2.MMA R9, -RZ, RZ, 0, 2.384185791015625e-07 ;  /* 0x00000004ff097435 */ /* 0x000fe200000001ff */
[----:B------:R-:W-:-:S02]  /*38a0*/  MOV R11, 0x1f ;  /* 0x0000001f000b7802 */ /* 0x000fc40000000f00 */
[----:B------:R-:W-:Y:S02]  /*38b0*/  MOV R208, 0xffffffff ;  /* 0xffffffff00d07802 */ /* 0x000fe40000000f00 */
[----:B------:R-:W-:Y:S02]  /*38c0*/  MOV R14, 0x38e0 ;  /* 0x000038e0000e7802 */ /* 0x000fe40000000f00 */
[----:B------:R-:W-:Y:S05]  /*38d0*/  CALL.REL.NOINC `($__internal_4_$__cuda_sm70_shflsync_bfly_p) ;  /* 0x000000e000007944 */ /* 0x000fea0003c00000 */
[----:B01----:R-:W-:Y:S01]  /*38e0*/  FADD.FTZ R210, R210, R9 ;  /* 0x00000009d2d27221 */ /* 0x003fe20000010000 */
[----:B------:R-:W-:Y:S01]  /*38f0*/  HFMA2.MMA R9, -RZ, RZ, 0, 4.76837158203125e-07 ;  /* 0x00000008ff097435 */ /* 0x000fe200000001ff */
[----:B------:R-:W-:Y:S02]  /*3900*/  MOV R11, 0x1f ;  /* 0x0000001f000b7802 */ /* 0x000fe40000000f00 */
[----:B------:R-:W-:Y:S02]  /*3910*/  MOV R208, 0xffffffff ;  /* 0xffffffff00d07802 */ /* 0x000fe40000000f00 */
[----:B------:R-:W-:Y:S02]  /*3920*/  MOV R14, 0x3940 ;  /* 0x00003940000e7802 */ /* 0x000fe40000000f00 */
[----:B------:R-:W-:Y:S05]  /*3930*/  CALL.REL.NOINC `($__internal_4_$__cuda_sm70_shflsync_bfly_p) ;  /* 0x0000008000007944 */ /* 0x000fea0003c00000 */
[----:B01----:R-:W-:Y:S01]  /*3940*/  FADD.FTZ R210, R210, R9 ;  /* 0x00000009d2d27221 */ /* 0x003fe20000010000 */
[----:B------:R-:W-:Y:S01]  /*3950*/  HFMA2.MMA R9, -RZ, RZ, 0, 9.5367431640625e-07 ;  /* 0x00000010ff097435 */ /* 0x000fe200000001ff */
[----:B------:R-:W-:-:S02]  /*3960*/  MOV R11, 0x1f ;  /* 0x0000001f000b7802 */ /* 0x000fc40000000f00 */
[----:B------:R-:W-:Y:S02]  /*3970*/  MOV R208, 0xffffffff ;  /* 0xffffffff00d07802 */ /* 0x000fe40000000f00 */
[----:B------:R-:W-:Y:S02]  /*3980*/  MOV R14, 0x39a0 ;  /* 0x000039a0000e7802 */ /* 0x000fe40000000f00 */
[----:B------:R-:W-:Y:S05]  /*3990*/  CALL.REL.NOINC `($__internal_4_$__cuda_sm70_shflsync_bfly_p) ;  /* 0x0000002000007944 */ /* 0x000fea0003c00000 */
[----:B-1----:R-:W-:Y:S01]  /*39a0*/  MOV R13, R9 ;  /* 0x00000009000d7202 */ /* 0x002fe20000000f00 */
[----:B0-----:R-:W-:Y:S05]  /*39b0*/  BRA `(.L_x_43) ;  /* 0xffffda6000007947 */ /* 0x001fea000383ffff */
        .weak           $__internal_4_$__cuda_sm70_shflsync_bfly_p
        .type           $__internal_4_$__cuda_sm70_shflsync_bfly_p,@function
        .size           $__internal_4_$__cuda_sm70_shflsync_bfly_p,(.L_x_1053 - $__internal_4_$__cuda_sm70_shflsync_bfly_p)
$__internal_4_$__cuda_sm70_shflsync_bfly_p:
[----:B------:R-:W-:Y:S01]  /*39c0*/  HFMA2.MMA R15, -RZ, RZ, 0, 0 ;  /* 0x00000000ff0f7435 */ /* 0x000fe200000001ff */
[----:B------:R-:W-:Y:S04]  /*39d0*/  WARPSYNC R208 ;  /* 0x000000d000007348 */ /* 0x000fe80003800000 */
[----:B------:R0:W1:Y:S01]  /*39e0*/  SHFL.BFLY PT, R9, R210, R9, R11 ;  /* 0x0c000009d2097389 */ /* 0x00006200000e000b */
[----:B------:R-:W-:Y:S05]  /*39f0*/  RET.REL.NODEC R14 `(_ZN10layer_norm13ln_fwd_kernelINS_13Kernel_traitsIffffjLj65536ELj8ELj1ELj4ELj16ENS_18Kernel_traits_baseILj65536EffffjLj128EEEEEEEvNS_9FwdParamsE) ;  /* 0xffffc6000e007950 */ /* 0x000fea0003c3ffff */
.L_x_44:
        /* <DEDUP_REMOVED lines=16> */
.L_x_1053:


//--------------------- .text._ZN10layer_norm13ln_fwd_kernelINS_13Kernel_traitsI13__nv_bfloat16fS2_fjLj49152ELj4ELj1ELj4ELj16ENS_18Kernel_traits_baseILj49152ES2_fS2_fjLj128EEEEEEEvNS_9FwdParamsE --------------------------
	.section	.text._ZN10layer_norm13ln_fwd_kernelINS_13Kernel_traitsI13__nv_bfloat16fS2_fjLj49152ELj4ELj1ELj4ELj16ENS_18Kernel_traits_baseILj49152ES2_fS2_fjLj128EEEEEEEvNS_9FwdParamsE,"ax",@progbits
	.sectioninfo	@"SHI_REGISTERS=225"
	.align	128
        .global         _ZN10layer_norm13ln_fwd_kernelINS_13Kernel_traitsI13__nv_bfloat16fS2_fjLj49152ELj4ELj1ELj4ELj16ENS_18Kernel_traits_baseILj49152ES2_fS2_fjLj128EEEEEEEvNS_9FwdParamsE
        .type           _ZN10layer_norm13ln_fwd_kernelINS_13Kernel_traitsI13__nv_bfloat16fS2_fjLj49152ELj4ELj1ELj4ELj16ENS_18Kernel_traits_baseILj49152ES2_fS2_fjLj128EEEEEEEvNS_9FwdParamsE,@function
        .size           _ZN10layer_norm13ln_fwd_kernelINS_13Kernel_traitsI13__nv_bfloat16fS2_fjLj49152ELj4ELj1ELj4ELj16ENS_18Kernel_traits_baseILj49152ES2_fS2_fjLj128EEEEEEEvNS_9FwdParamsE,(.L_x_1054 - _ZN10layer_norm13ln_fwd_kernelINS_13Kernel_traitsI13__nv_bfloat16fS2_fjLj49152ELj4ELj1ELj4ELj16ENS_18Kernel_traits_baseILj49152ES2_fS2_fjLj128EEEEEEEvNS_9FwdParamsE)
        .other          _ZN10layer_norm13ln_fwd_kernelINS_13Kernel_traitsI13__nv_bfloat16fS2_fjLj49152ELj4ELj1ELj4ELj16ENS_18Kernel_traits_baseILj49152ES2_fS2_fjLj128EEEEEEEvNS_9FwdParamsE,@"STO_CUDA_ENTRY STV_DEFAULT"
_ZN10layer_norm13ln_fwd_kernelINS_13Kernel_traitsI13__nv_bfloat16fS2_fjLj49152ELj4ELj1ELj4ELj16ENS_18Kernel_traits_baseILj49152ES2_fS2_fjLj128EEEEEEEvNS_9FwdParamsE:
.text._ZN10layer_norm13ln_fwd_kernelINS_13Kernel_traitsI13__nv_bfloat16fS2_fjLj49152ELj4ELj1ELj4ELj16ENS_18Kernel_traits_baseILj49152ES2_fS2_fjLj128EEEEEEEvNS_9FwdParamsE:
        /* <DEDUP_REMOVED lines=66> */
.L_x_50:
[----:B0-----:R-:W0:Y:S01]  /*0420*/  S2R R4, SR_CTAID.X ;  /* 0x0000000000047919 */ /* 0x001e220000002500 */
[----:B------:R-:W-:-:S02]  /*0430*/  MOV R96, 0x10 ;  /* 0x0000001000607802 */ /* 0x000fc40000000f00 */
[----:B0-----:R-:W-:Y:S01]  /*0440*/  SHF.L.U32 R5, R4, 0x7, RZ ;  /* 0x0000000704057819 */ /* 0x001fe200000006ff */
[----:B------:R-:W-:-:S03]  /*0450*/  IMAD R4, R199, 0x3000, RZ ;  /* 0x00003000c7047824 */ /* 0x000fc600078e02ff */
[----:B------:R-:W-:-:S04]  /*0460*/  LOP3.LUT R5, R5, 0x180, R196, 0xe2, !PT ;  /* 0x0000018005057812 */ /* 0x000fc800078ee2c4 */
        /* <DEDUP_REMOVED lines=61> */
[----:B--2---:R-:W-:-:S04]  /*0840*/  FADD.FTZ R84, RZ, R4 ;  /* 0x00000004ff547221 */ /* 0x004fc80000010000 */
[----:B------:R-:W-:-:S04]  /*0850*/  FADD.FTZ R85, R5, R84 ;  /* 0x0000005405557221 */ /* 0x000fc80000010000 */
[----:B------:R-:W-:Y:S01]  /*0860*/  FADD.FTZ R84, R6, R85 ;  /* 0x0000005506547221 */ /* 0x000fe20000010000 */
[----:B------:R-:W-:-:S03]  /*0870*/  IADD3 R85, R97, 0x2800, RZ ;  /* 0x0000280061557810 */ /* 0x000fc60007ffe0ff */
[----:B------:R-:W-:Y:S02]  /*0880*/  FADD.FTZ R87, R7, R84 ;  /* 0x0000005407577221 */ /* 0x000fe40000010000 */
[----:B------:R-:W-:-:S04]  /*0890*/  IMAD.WIDE.U32 R84, R85, R96, c[0x0][0x170] ;  /* 0x00005c0055547625 */ /* 0x000fc800078e0060 */
[----:B---3--:R-:W-:Y:S02]  /*08a0*/  FADD.FTZ R88, R8, R87 ;  /* 0x0000005708587221 */ /* 0x008fe40000010000 */
[----:B------:R-:W2:Y:S02]  /*08b0*/  LDG.E.128 R84, [R84.64] ;  /* 0x0000000654547981 */ /* 0x000ea4000c1e1d00 */
[----:B------:R-:W-:-:S04]  /*08c0*/  FADD.FTZ R89, R9, R88 ;  /* 0x0000005809597221 */ /* 0x000fc80000010000 */
[----:B------:R-:W-:Y:S01]  /*08d0*/  FADD.FTZ R88, R10, R89 ;  /* 0x000000590a587221 */ /* 0x000fe20000010000 */
[----:B------:R-:W-:-:S03]  /*08e0*/  IADD3 R89, R97, 0x2a00, RZ ;  /* 0x00002a0061597810 */ /* 0x000fc60007ffe0ff */
[----:B------:R-:W-:Y:S02]  /*08f0*/  FADD.FTZ R91, R11, R88 ;  /* 0x000000580b5b7221 */ /* 0x000fe40000010000 */
[----:B------:R-:W-:-:S04]  /*0900*/  IMAD.WIDE.U32 R88, R89, R96, c[0x0][0x170] ;  /* 0x00005c0059587625 */ /* 0x000fc800078e0060 */
[----:B----4-:R-:W-:Y:S02]  /*0910*/  FADD.FTZ R92, R12, R91 ;  /* 0x0000005b0c5c7221 */ /* 0x010fe40000010000 */
[----:B------:R-:W3:Y:S02]  /*0920*/  LDG.E.128 R88, [R88.64] ;  /* 0x0000000658587981 */ /* 0x000ee4000c1e1d00 */
[----:B------:R-:W-:-:S04]  /*0930*/  FADD.FTZ R93, R13, R92 ;  /* 0x0000005c0d5d7221 */ /* 0x000fc80000010000 */
[----:B------:R-:W-:Y:S01]  /*0940*/  FADD.FTZ R92, R14, R93 ;  /* 0x0000005d0e5c7221 */ /* 0x000fe20000010000 */
[----:B------:R-:W-:-:S03]  /*0950*/  IADD3 R93, R97, 0x2c00, RZ ;  /* 0x00002c00615d7810 */ /* 0x000fc60007ffe0ff */
[----:B------:R-:W-:Y:S02]  /*0960*/  FADD.FTZ R95, R15, R92 ;  /* 0x0000005c0f5f7221 */ /* 0x000fe40000010000 */
[----:B------:R-:W-:-:S04]  /*0970*/  IMAD.WIDE.U32 R92, R93, R96, c[0x0][0x170] ;  /* 0x00005c005d5c7625 */ /* 0x000fc800078e0060 */
[----:B------:R-:W-:Y:S02]  /*0980*/  FADD.FTZ R98, R16, R95 ;  /* 0x0000005f10627221 */ /* 0x000fe40000010000 */
[----:B------:R-:W4:Y:S02]  /*0990*/  LDG.E.128 R92, [R92.64] ;  /* 0x000000065c5c7981 */ /* 0x000f24000c1e1d00 */
[----:B------:R-:W-:Y:S01]  /*09a0*/  FADD.FTZ R99, R17, R98 ;  /* 0x0000006211637221 */ /* 0x000fe20000010000 */
[----:B------:R-:W-:-:S03]  /*09b0*/  IADD3 R97, R97, 0x2e00, RZ ;  /* 0x00002e0061617810 */ /* 0x000fc60007ffe0ff */
[----:B------:R-:W-:Y:S02]  /*09c0*/  FADD.FTZ R98, R18, R99 ;  /* 0x0000006312627221 */ /* 0x000fe40000010000 */
[----:B------:R-:W-:-:S04]  /*09d0*/  IMAD.WIDE.U32 R96, R97, R96, c[0x0][0x170] ;  /* 0x00005c0061607625 */ /* 0x000fc800078e0060 */
[----:B------:R-:W-:-:S04]  /*09e0*/  FADD.FTZ R99, R19, R98 ;  /* 0x0000006213637221 */ /* 0x000fc80000010000 */
[----:B------:R-:W-:Y:S02]  /*09f0*/  FADD.FTZ R200, R20, R99 ;  /* 0x0000006314c87221 */ /* 0x000fe40000010000 */
[----:B------:R-:W4:Y:S02]  /*0a00*/  LDG.E.128 R96, [R96.64] ;  /* 0x0000000660607981 */ /* 0x000f24000c1e1d00 */
        /* <DEDUP_REMOVED lines=63> */
[----:B--2---:R-:W-:-:S04]  /*0e00*/  FADD.FTZ R200, R84, R201 ;  /* 0x000000c954c87221 */ /* 0x004fc80000010000 */
        /* <DEDUP_REMOVED lines=9> */
[----:B------:R-:W-:Y:S01]  /*0ea0*/  FADD.FTZ R200, R94, R201 ;  /* 0x000000c95ec87221 */ /* 0x000fe20000010000 */
[----:B------:R-:W-:-:S03]  /*0eb0*/  LOP3.LUT P0, RZ, R197, 0xff, RZ, 0xc0, !PT ;  /* 0x000000ffc5ff7812 */ /* 0x000fc6000780c0ff */
[----:B------:R-:W-:-:S04]  /*0ec0*/  FADD.FTZ R201, R95, R200 ;  /* 0x000000c85fc97221 */ /* 0x000fc80000010000 */
[----:B------:R-:W-:Y:S01]  /*0ed0*/  FADD.FTZ R200, R96, R201 ;  /* 0x000000c960c87221 */ /* 0x000fe20000010000 */
[----:B------:R-:W-:-:S03]  /*0ee0*/  SHF.R.U32.HI R203, RZ, 0x5, R0 ;  /* 0x00000005ffcb7819 */ /* 0x000fc60000011600 */
[----:B------:R-:W-:Y:S01]  /*0ef0*/  FADD.FTZ R201, R97, R200 ;  /* 0x000000c861c97221 */ /* 0x000fe20000010000 */
[----:B------:R-:W-:-:S03]  /*0f00*/  LOP3.LUT R203, R203, 0x7fffffc, RZ, 0xc0, !PT ;  /* 0x07fffffccbcb7812 */ /* 0x000fc600078ec0ff */
[----:B------:R-:W-:Y:S01]  /*0f10*/  FADD.FTZ R200, R98, R201 ;  /* 0x000000c962c87221 */ /* 0x000fe20000010000 */
[----:B------:R-:W-:Y:S02]  /*0f20*/  ISETP.NE.AND P1, PT, R196, RZ, PT ;  /* 0x000000ffc400720c */ /* 0x000fe40003f25270 */
[----:B------:R-:W-:Y:S01]  /*0f30*/  @!P0 IADD3 R203, R203, 0x4, RZ ;  /* 0x00000004cbcb8810 */ /* 0x000fe20007ffe0ff */
[----:B------:R-:W-:Y:S01]  /*0f40*/  FADD.FTZ R206, R99, R200 ;  /* 0x000000c863ce7221 */ /* 0x000fe20000010000 */
[----:B------:R-:W-:Y:S07]  /*0f50*/  BRA.DIV ~URZ, `(.L_x_45) ;  /* 0x00004ad27f007947 */ /* 0x000fee000b800000 */
[----:B------:R0:W1:Y:S02]  /*0f60*/  SHFL.BFLY PT, R200, R206, 0x1, 0x1f ;  /* 0x0c201f00cec87f89 */ /* 0x00006400000e0000 */
.L_x_51:
        /* <DEDUP_REMOVED lines=10> */
[----:B------:R-:W-:-:S04]  /*1010*/  FMUL.FTZ R200, R200, 0.00032552084303461015224 ;  /* 0x39aaaaabc8c87820 */ /* 0x000fc80000410000 */
        /* <DEDUP_REMOVED lines=201> */
.L_x_52:
[----:B------:R-:W-:Y:S01]  /*1cb0*/  SHF.R.U32.HI R202, RZ, 0x5, R0 ;  /* 0x00000005ffca7819 */ /* 0x000fe20000011600 */
[----:B-1----:R-:W-:Y:S01]  /*1cc0*/  FADD.FTZ R201, R207, R206 ;  /* 0x000000cecfc97221 */ /* 0x002fe20000010000 */
[----:B------:R-:W-:Y:S01]  /*1cd0*/  WARPSYNC 0xffffffff ;  /* 0xffffffff00007948 */ /* 0x000fe20003800000 */
[----:B------:R-:W-:Y:S01]  /*1ce0*/  ISETP.GT.U32.AND P0, PT, R196, 0x3, PT ;  /* 0x00000003c400780c */ /* 0x000fe20003f04070 */
[----:B0-----:R-:W-:Y:S01]  /*1cf0*/  CS2R R206, SRZ ;  /* 0x0000000000ce7805 */ /* 0x001fe2000001ff00 */
[----:B------:R-:W-:Y:S01]  /*1d00*/  LOP3.LUT R204, R202, 0x3, RZ, 0xc0, !PT ;  /* 0x00000003cacc7812 */ /* 0x000fe200078ec0ff */
[----:B------:R-:W-:Y:S02]  /*1d10*/  ULDC UR4, c[0x0][0x160] ;  /* 0x0000580000047ab9 */ /* 0x000fe40000000800 */
[----:B------:R-:W-:Y:S01]  /*1d20*/  USHF.L.U32 UR4, UR4, 0x2, URZ ;  /* 0x0000000204047899 */ /* 0x000fe2000800063f */
[----:B------:R-:W-:-:S05]  /*1d30*/  @!P1 IADD3 R205, R203, R204, RZ ;  /* 0x000000cccbcd9210 */ /* 0x000fca0007ffe0ff */
        /* <DEDUP_REMOVED lines=10> */
[----:B-1----:R-:W1:Y:S04]  /*1de0*/  SHFL.DOWN PT, R209, R206, 0x2, 0x1f ;  /* 0x08401f00ced17f89 */ /* 0x002e6800000e0000 */
[----:B------:R-:W2:Y:S01]  /*1df0*/  SHFL.DOWN PT, R212, R207, 0x2, 0x1f ;  /* 0x08401f00cfd47f89 */ /* 0x000ea200000e0000 */
[----:B-1----:R-:W-:Y:S02]  /*1e00*/  FADD.FTZ R200, -R209, R206 ;  /* 0x000000ced1c87221 */ /* 0x002fe40000010100 */
[----:B------:R-:W-:Y:S02]  /*1e10*/  FMUL.FTZ R209, R210, R209 ;  /* 0x000000d1d2d17220 */ /* 0x000fe40000410000 */
[----:B------:R-:W-:-:S02]  /*1e20*/  FMUL.FTZ R200, R200, R200 ;  /* 0x000000c8c8c87220 */ /* 0x000fc40000410000 */
[----:B------:R-:W-:Y:S02]  /*1e30*/  FFMA.FTZ R208, R203, R206, R209 ;  /* 0x000000cecbd07223 */ /* 0x000fe400000100d1 */
[----:B------:R-:W-:Y:S02]  /*1e40*/  FMUL.FTZ R201, R200, R203 ;  /* 0x000000cbc8c97220 */ /* 0x000fe40000410000 */
[----:B------:R-:W1:Y:S01]  /*1e50*/  SHFL.DOWN PT, R200, R211, 0x1, 0x1f ;  /* 0x08201f00d3c87f89 */ /* 0x000e6200000e0000 */
[C---:B0-----:R-:W-:Y:S02]  /*1e60*/  FMUL.FTZ R208, R213.reuse, R208 ;  /* 0x000000d0d5d07220 */ /* 0x041fe40000410000 */
[----:B--2---:R-:W-:Y:S02]  /*1e70*/  FADD.FTZ R212, R212, R207 ;  /* 0x000000cfd4d47221 */ /* 0x004fe40000010000 */
[----:B------:R-:W-:Y:S01]  /*1e80*/  FMUL.FTZ R201, R210, R201 ;  /* 0x000000c9d2c97220 */ /* 0x000fe20000410000 */
[----:B------:R-:W0:Y:S03]  /*1e90*/  SHFL.DOWN PT, R203, R208, 0x1, 0x1f ;  /* 0x08201f00d0cb7f89 */ /* 0x000e2600000e0000 */
[----:B------:R-:W-:-:S05]  /*1ea0*/  FFMA.FTZ R201, R213, R201, R212 ;  /* 0x000000c9d5c97223 */ /* 0x000fca00000100d4 */
[----:B------:R-:W2:Y:S01]  /*1eb0*/  SHFL.DOWN PT, R206, R201, 0x1, 0x1f ;  /* 0x08201f00c9ce7f89 */ /* 0x000ea200000e0000 */
[----:B-1----:R-:W-:-:S06]  /*1ec0*/  FADD.FTZ R205, R211, R200 ;  /* 0x000000c8d3cd7221 */ /* 0x002fcc0000010000 */
[----:B------:R-:W1:Y:S01]  /*1ed0*/  MUFU.RCP R205, R205 ;  /* 0x000000cd00cd7308 */ /* 0x000e620000001000 */
[----:B0-----:R-:W-:Y:S02]  /*1ee0*/  FADD.FTZ R207, R208, -R203 ;  /* 0x800000cbd0cf7221 */ /* 0x001fe40000010000 */
[----:B------:R-:W-:Y:S02]  /*1ef0*/  FMUL.FTZ R203, R200, R203 ;  /* 0x000000cbc8cb7220 */ /* 0x000fe40000410000 */
[----:B------:R-:W-:Y:S02]  /*1f00*/  FMUL.FTZ R210, R207, R207 ;  /* 0x000000cfcfd27220 */ /* 0x000fe40000410000 */
[C---:B------:R-:W-:Y:S01]  /*1f10*/  FFMA.FTZ R212, R211.reuse, R208, R203 ;  /* 0x000000d0d3d47223 */ /* 0x040fe200000100cb */
[----:B------:R-:W-:Y:S01]  /*1f20*/  LOP3.LUT R203, R198, 0x1, RZ, 0xc0, !PT ;  /* 0x00000001c6cb7812 */ /* 0x000fe200078ec0ff */
[----:B------:R-:W-:Y:S02]  /*1f30*/  FMUL.FTZ R211, R211, R210 ;  /* 0x000000d2d3d37220 */ /* 0x000fe40000410000 */
[----:B--2---:R-:W-:Y:S01]  /*1f40*/  FADD.FTZ R206, R201, R206 ;  /* 0x000000cec9ce7221 */ /* 0x004fe20000010000 */
[----:B------:R-:W-:Y:S01]  /*1f50*/  IADD3 R203, -R203, RZ, RZ ;  /* 0x000000ffcbcb7210 */ /* 0x000fe20007ffe1ff */
[----:B------:R-:W-:-:S02]  /*1f60*/  FMUL.FTZ R211, R200, R211 ;  /* 0x000000d3c8d37220 */ /* 0x000fc40000410000 */
[----:B-1----:R-:W-:Y:S01]  /*1f70*/  FMUL.FTZ R212, R205, R212 ;  /* 0x000000d4cdd47220 */ /* 0x002fe20000410000 */
        /* <DEDUP_REMOVED lines=27> */
.L_x_48:
[----:B------:R-:W2:Y:S01]  /*2130*/  LDG.E.STRONG.GPU R203, [R200.64] ;  /* 0x00000006c8cb7981 */ /* 0x000ea2000c1ef900 */
[----:B------:R-:W-:Y:S01]  /*2140*/  YIELD ;  /* 0x0000000000007946 */ /* 0x000fe20003800000 */
[----:B--2---:R-:W-:Y:S01]  /*2150*/  ISETP.NE.AND P1, PT, R203, R204, PT ;  /* 0x000000cccb00720c */ /* 0x004fe20003f25270 */
[----:B------:R-:W-:-:S12]  /*2160*/  CCTL.IVALL ;  /* 0x00000000ff00798f */ /* 0x000fd80002000000 */
[----:B------:R-:W-:Y:S05]  /*2170*/  @P1 BRA `(.L_x_48) ;  /* 0xffffffb000001947 */ /* 0x000fea000383ffff */
.L_x_47:
[----:B0-----:R-:W-:Y:S01]  /*2180*/  WARPSYNC 0xffffffff ;  /* 0xffffffff00007948 */ /* 0x001fe20003800000 */
[----:B------:R-:W-:Y:S01]  /*2190*/  BAR.SYNC.DEFER_BLOCKING 0x0 ;  /* 0x0000000000007b1d */ /* 0x000fe20000010000 */
[----:B------:R-:W-:-:S04]  /*21a0*/  @!P0 IADD3 R201, P1, R196, R205, RZ ;  /* 0x000000cdc4c98210 */ /* 0x000fc80007f3e0ff */
[----:B------:R-:W-:Y:S02]  /*21b0*/  @!P0 IADD3.X R204, RZ, R207, RZ, P1, !PT ;  /* 0x000000cfffcc8210 */ /* 0x000fe40000ffe4ff */
[----:B------:R-:W-:-:S04]  /*21c0*/  @!P0 LEA R200, P1, R201, c[0x0][0x1a0], 0x3 ;  /* 0x00006800c9c88a11 */ /* 0x000fc800078218ff */
[----:B------:R-:W-:Y:S02]  /*21d0*/  @!P0 LEA.HI.X R201, R201, c[0x0][0x1a4], R204, 0x3, P1 ;  /* 0x00006900c9c98a11 */ /* 0x000fe400008f1ccc */
[----:B------:R-:W-:-:S06]  /*21e0*/  CS2R R204, SRZ ;  /* 0x0000000000cc7805 */ /* 0x000fcc000001ff00 */
[----:B------:R-:W2:Y:S01]  /*21f0*/  @!P0 LDG.E.64 R204, [R200.64] ;  /* 0x00000006c8cc8981 */ /* 0x000ea2000c1e1b00 */
[----:B------:R-:W-:Y:S02]  /*2200*/  MOV R203, RZ ;  /* 0x000000ff00cb7202 */ /* 0x000fe40000000f00 */
[----:B------:R-:W-:Y:S01]  /*2210*/  @!P0 MOV R203, 0x46400000 ;  /* 0x4640000000cb8802 */ /* 0x000fe20000000f00 */
[----:B------:R-:W0:Y:S01]  /*2220*/  S2R R213, SR_CTAID.X ;  /* 0x0000000000d57919 */ /* 0x000e220000002500 */
[--C-:B-----5:R-:W-:Y:S02]  /*2230*/  SHF.R.U64 R218, R104, 0x10, R105.reuse ;  /* 0x0000001068da7819 */ /* 0x120fe40000001269 */
[----:B------:R-:W-:Y:S01]  /*2240*/  SHF.R.U32.HI R220, RZ, 0x10, R105 ;  /* 0x00000010ffdc7819 */ /* 0x000fe20000011669 */
[----:B------:R-:W1:Y:S01]  /*2250*/  SHFL.DOWN PT, R206, R203, 0x2, 0x1f ;  /* 0x08401f00cbce7f89 */ /* 0x000e6200000e0000 */
[----:B------:R-:W-:Y:S02]  /*2260*/  SHF.R.U32.HI R222, RZ, 0x10, R135 ;  /* 0x00000010ffde7819 */ /* 0x000fe40000011687 */
[----:B------:R-:W-:-:S02]  /*2270*/  LOP3.LUT P1, RZ, R197, 0xff, RZ, 0xc0, !PT ;  /* 0x000000ffc5ff7812 */ /* 0x000fc4000782c0ff */
[----:B------:R-:W-:Y:S02]  /*2280*/  IADD3 R198, R198, 0x1, RZ ;  /* 0x00000001c6c67810 */ /* 0x000fe40007ffe0ff */
[----:B------:R-:W-:Y:S02]  /*2290*/  SEL R197, RZ, 0x1, P1 ;  /* 0x00000001ffc57807 */ /* 0x000fe40000800000 */
[----:B------:R-:W-:Y:S01]  /*22a0*/  LOP3.LUT R198, R198, 0x3, RZ, 0xc0, !PT ;  /* 0x00000003c6c67812 */ /* 0x000fe200078ec0ff */
[----:B-1----:R-:W-:-:S04]  /*22b0*/  FADD.FTZ R209, R206, R203 ;  /* 0x000000cbced17221 */ /* 0x002fc80000010000 */
[----:B------:R-:W1:Y:S01]  /*22c0*/  MUFU.RCP R210, R209 ;  /* 0x000000d100d27308 */ /* 0x000e620000001000 */
[----:B------:R-:W-:Y:S04]  /*22d0*/  SHFL.DOWN PT, R214, R209, 0x1, 0x1f ;  /* 0x08201f00d1d67f89 */ /* 0x000fe800000e0000 */
[----:B--2---:R-:W2:Y:S02]  /*22e0*/  SHFL.DOWN PT, R207, R204, 0x2, 0x1f ;  /* 0x08401f00cccf7f89 */ /* 0x004ea400000e0000 */
[----:B--2---:R-:W-:Y:S02]  /*22f0*/  FMUL.FTZ R208, R206, R207 ;  /* 0x000000cfced07220 */ /* 0x004fe40000410000 */
[----:B------:R-:W-:Y:S02]  /*2300*/  FADD.FTZ R207, -R207, R204 ;  /* 0x000000cccfcf7221 */ /* 0x000fe40000010100 */
[----:B------:R-:W-:-:S02]  /*2310*/  FFMA.FTZ R211, R203, R204, R208 ;  /* 0x000000cccbd37223 */ /* 0x000fc400000100d0 */
[----:B------:R-:W2:Y:S01]  /*2320*/  SHFL.DOWN PT, R208, R205, 0x2, 0x1f ;  /* 0x08401f00cdd07f89 */ /* 0x000ea200000e0000 */
[----:B------:R-:W-:Y:S02]  /*2330*/  FMUL.FTZ R200, R207, R207 ;  /* 0x000000cfcfc87220 */ /* 0x000fe40000410000 */
[----:B-1----:R-:W-:Y:S02]  /*2340*/  FMUL.FTZ R212, R210, R211 ;  /* 0x000000d3d2d47220 */ /* 0x002fe40000410000 */
[----:B------:R-:W-:Y:S02]  /*2350*/  FMUL.FTZ R203, R200, R203 ;  /* 0x000000cbc8cb7220 */ /* 0x000fe40000410000 */
[----:B------:R-:W-:Y:S01]  /*2360*/  FADD.FTZ R204, R209, R214 ;  /* 0x000000d6d1cc7221 */ /* 0x000fe20000010000 */
[----:B------:R-:W1:Y:S01]  /*2370*/  SHFL.DOWN PT, R211, R212, 0x1, 0x1f ;  /* 0x08201f00d4d37f89 */ /* 0x000e6200000e0000 */
[----:B------:R-:W-:Y:S02]  /*2380*/  FMUL.FTZ R203, R206, R203 ;  /* 0x000000cbcecb7220 */ /* 0x000fe40000410000 */
[----:B------:R-:W3:Y:S01]  /*2390*/  MUFU.RCP R207, R204 ;  /* 0x000000cc00cf7308 */ /* 0x000ee20000001000 */
[----:B--2---:R-:W-:-:S04]  /*23a0*/  FADD.FTZ R201, R208, R205 ;  /* 0x000000cdd0c97221 */ /* 0x004fc80000010000 */
[----:B------:R-:W-:Y:S01]  /*23b0*/  FFMA.FTZ R210, R210, R203, R201 ;  /* 0x000000cbd2d27223 */ /* 0x000fe200000100c9 */
[----:B0-----:R-:W-:Y:S01]  /*23c0*/  LOP3.LUT R203, R202, 0x3, R213, 0xc8, !PT ;  /* 0x00000003cacb7812 */ /* 0x001fe200078ec8d5 */
[----:B-1----:R-:W-:-:S03]  /*23d0*/  FMUL.FTZ R200, R214, R211 ;  /* 0x000000d3d6c87220 */ /* 0x002fc60000410000 */
[----:B------:R-:W0:Y:S01]  /*23e0*/  SHFL.DOWN PT, R205, R210, 0x1, 0x1f ;  /* 0x08201f00d2cd7f89 */ /* 0x000e2200000e0000 */
[----:B------:R-:W-:Y:S01]  /*23f0*/  FADD.FTZ R211, R212, -R211 ;  /* 0x800000d3d4d37221 */ /* 0x000fe20000010000 */
[----:B------:R-:W-:Y:S01]  /*2400*/  LOP3.LUT P0, RZ, R203, 0x1f, R0, 0xf8, !PT ;  /* 0x0000001fcbff7812 */ /* 0x000fe2000780f800 */
[----:B------:R-:W-:Y:S01]  /*2410*/  FFMA.FTZ R200, R209, R212, R200 ;  /* 0x000000d4d1c87223 */ /* 0x000fe200000100c8 */
[----:B------:R-:W-:-:S03]  /*2420*/  SHF.L.U32 R203, R213, 0x7, RZ ;  /* 0x00000007d5cb7819 */ /* 0x000fc600000006ff */
[----:B---3--:R-:W-:Y:S01]  /*2430*/  FMUL.FTZ R201, R207, R200 ;  /* 0x000000c8cfc97220 */ /* 0x008fe20000410000 */
[----:B------:R-:W-:Y:S01]  /*2440*/  LOP3.LUT R203, R203, 0x180, R196, 0xe2, !PT ;  /* 0x00000180cbcb7812 */ /* 0x000fe200078ee2c4 */
[----:B------:R-:W-:Y:S02]  /*2450*/  FMUL.FTZ R200, R211, R211 ;  /* 0x000000d3d3c87220 */ /* 0x000fe40000410000 */
[----:B------:R-:W-:Y:S02]  /*2460*/  IMAD R211, R199, 0x3000, RZ ;  /* 0x00003000c7d37824 */ /* 0x000fe400078e02ff */
[----:B------:R-:W-:Y:S01]  /*2470*/  FMUL.FTZ R209, R209, R200 ;  /* 0x000000c8d1d17220 */ /* 0x000fe20000410000 */
[----:B------:R-:W1:Y:S01]  /*2480*/  SHFL.IDX PT, R201, R201, RZ, 0x1f ;  /* 0x00001fffc9c97589 */ /* 0x000e6200000e0000 */
[----:B------:R-:W-:Y:S02]  /*2490*/  @!P0 MOV R204, 0x4 ;  /* 0x0000000400cc8802 */ /* 0x000fe40000000f00 */
[----:B------:R-:W-:Y:S01]  /*24a0*/  FMUL.FTZ R209, R214, R209 ;  /* 0x000000d1d6d17220 */ /* 0x000fe20000410000 */
[----:B------:R-:W-:-:S04]  /*24b0*/  LOP3.LUT R200, R203, 0x60, R0, 0xf8, !PT ;  /* 0x00000060cbc87812 */ /* 0x000fc800078ef800 */
[----:B------:R-:W-:Y:S01]  /*24c0*/  LOP3.LUT R200, R211, R200, RZ, 0xfc, !PT ;  /* 0x000000c8d3c87212 */ /* 0x000fe200078efcff */
[----:B0-----:R-:W-:Y:S02]  /*24d0*/  FADD.FTZ R202, R210, R205 ;  /* 0x000000cdd2ca7221 */ /* 0x001fe40000010000 */
[----:B------:R-:W-:-:S04]  /*24e0*/  @!P0 IMAD.WIDE R204, R199, R204, c[0x0][0x180] ;  /* 0x00006000c7cc8625 */ /* 0x000fc800078e02cc */
[----:B------:R-:W-:-:S06]  /*24f0*/  FFMA.FTZ R202, R207, R209, R202 ;  /* 0x000000d1cfca7223 */ /* 0x000fcc00000100ca */
[----:B------:R-:W0:Y:S01]  /*2500*/  SHFL.IDX PT, R202, R202, RZ, 0x1f ;  /* 0x00001fffcaca7589 */ /* 0x000e2200000e0000 */
[--C-:B-1----:R-:W-:Y:S01]  /*2510*/  FADD.FTZ R203, R22, -R201.reuse ;  /* 0x800000c916cb7221 */ /* 0x102fe20000010000 */
[----:B------:R-:W-:Y:S02]  /*2520*/  @!P0 MOV R22, 0x4 ;  /* 0x0000000400168802 */ /* 0x000fe40000000f00 */
[----:B------:R1:W-:Y:S01]  /*2530*/  @!P0 STG.E [R204.64], R201 ;  /* 0x000000c9cc008986 */ /* 0x0003e2000c101906 */
[--C-:B------:R-:W-:Y:S02]  /*2540*/  FADD.FTZ R51, R51, -R201.reuse ;  /* 0x800000c933337221 */ /* 0x100fe40000010000 */
[--C-:B------:R-:W-:Y:S02]  /*2550*/  FADD.FTZ R55, R55, -R201.reuse ;  /* 0x800000c937377221 */ /* 0x100fe40000010000 */
[--C-:B------:R-:W-:Y:S02]  /*2560*/  FADD.FTZ R65, R65, -R201.reuse ;  /* 0x800000c941417221 */ /* 0x100fe40000010000 */
[----:B------:R-:W-:-:S02]  /*2570*/  FADD.FTZ R68, R68, -R201 ;  /* 0x800000c944447221 */ /* 0x000fc40000010000 */
[--C-:B------:R-:W-:Y:S02]  /*2580*/  FADD.FTZ R69, R69, -R201.reuse ;  /* 0x800000c945457221 */ /* 0x100fe40000010000 */
[--C-:B------:R-:W-:Y:S01]  /*2590*/  FADD.FTZ R80, R80, -R201.reuse ;  /* 0x800000c950507221 */ /* 0x100fe20000010000 */
[----:B-1----:R-:W-:Y:S01]  /*25a0*/  MOV R205, 0x37aaaaab ;  /* 0x37aaaaab00cd7802 */ /* 0x002fe20000000f00 */
[----:B------:R-:W-:Y:S02]  /*25b0*/  FADD.FTZ R204, R23, -R201 ;  /* 0x800000c917cc7221 */ /* 0x000fe40000010000 */
[C---:B------:R-:W-:Y:S01]  /*25c0*/  @!P0 IMAD.WIDE R22, R199.reuse, R22, c[0x0][0x188] ;  /* 0x00006200c7168625 */ /* 0x040fe200078e0216 */
[----:B------:R-:W-:-:S03]  /*25d0*/  IADD3 R199, R199, c[0x0][0x160], RZ ;  /* 0x00005800c7c77a10 */ /* 0x000fc60007ffe0ff */
[--C-:B------:R-:W-:Y:S02]  /*25e0*/  FADD.FTZ R84, R84, -R201.reuse ;  /* 0x800000c954547221 */ /* 0x100fe40000010000 */
[----:B0-----:R-:W-:Y:S02]  /*25f0*/  FFMA.FTZ R205, R202, R205, c[0x0][0x1b0] ;  /* 0x00006c00cacd7623 */ /* 0x001fe400000100cd */
[--C-:B------:R-:W-:Y:S02]  /*2600*/  FADD.FTZ R5, R5, -R201.reuse ;  /* 0x800000c905057221 */ /* 0x100fe40000010000 */
[--C-:B------:R-:W-:Y:S02]  /*2610*/  FADD.FTZ R7, R7, -R201.reuse ;  /* 0x800000c907077221 */ /* 0x100fe40000010000 */
[----:B------:R-:W0:Y:S01]  /*2620*/  MUFU.RSQ R205, R205 ;  /* 0x000000cd00cd7308 */ /* 0x000e220000001400 */
[--C-:B------:R-:W-:Y:S02]  /*2630*/  FADD.FTZ R11, R11, -R201.reuse ;  /* 0x800000c90b0b7221 */ /* 0x100fe40000010000 */
[----:B------:R-:W-:-:S02]  /*2640*/  FADD.FTZ R13, R13, -R201 ;  /* 0x800000c90d0d7221 */ /* 0x000fc40000010000 */
[--C-:B------:R-:W-:Y:S02]  /*2650*/  FADD.FTZ R202, R87, -R201.reuse ;  /* 0x800000c957ca7221 */ /* 0x100fe40000010000 */
[--C-:B------:R-:W-:Y:S02]  /*2660*/  FADD.FTZ R17, R17, -R201.reuse ;  /* 0x800000c911117221 */ /* 0x100fe40000010000 */
[--C-:B------:R-:W-:Y:S02]  /*2670*/  FADD.FTZ R21, R21, -R201.reuse ;  /* 0x800000c915157221 */ /* 0x100fe40000010000 */
[--C-:B------:R-:W-:Y:S02]  /*2680*/  FADD.FTZ R25, R25, -R201.reuse ;  /* 0x800000c919197221 */ /* 0x100fe40000010000 */
[--C-:B------:R-:W-:Y:S02]  /*2690*/  FADD.FTZ R29, R29, -R201.reuse ;  /* 0x800000c91d1d7221 */ /* 0x100fe40000010000 */
[----:B------:R-:W-:Y:S01]  /*26a0*/  FADD.FTZ R71, R71, -R201 ;  /* 0x800000c947477221 */ /* 0x000fe20000010000 */
[----:B0-----:R0:W-:Y:S01]  /*26b0*/  @!P0 STG.E [R22.64], R205 ;  /* 0x000000cd16008986 */ /* 0x0011e2000c101906 */
[----:B------:R-:W-:Y:S01]  /*26c0*/  FMUL.FTZ R51, R205, R51 ;  /* 0x00000033cd337220 */ /* 0x000fe20000410000 */
[----:B------:R-:W-:Y:S01]  /*26d0*/  ISETP.GE.AND P0, PT, R199, c[0x0][0x164], PT ;  /* 0x00005900c7007a0c */ /* 0x000fe20003f06270 */
[----:B------:R-:W-:-:S02]  /*26e0*/  FMUL.FTZ R55, R205, R55 ;  /* 0x00000037cd377220 */ /* 0x000fc40000410000 */
[C---:B------:R-:W-:Y:S02]  /*26f0*/  FMUL.FTZ R65, R205.reuse, R65 ;  /* 0x00000041cd417220 */ /* 0x040fe40000410000 */
[C---:B------:R-:W-:Y:S02]  /*2700*/  FMUL.FTZ R68, R205.reuse, R68 ;  /* 0x00000044cd447220 */ /* 0x040fe40000410000 */
[C---:B------:R-:W-:Y:S02]  /*2710*/  FMUL.FTZ R69, R205.reuse, R69 ;  /* 0x00000045cd457220 */ /* 0x040fe40000410000 */
[C---:B------:R-:W-:Y:S01]  /*2720*/  FMUL.FTZ R80, R205.reuse, R80 ;  /* 0x00000050cd507220 */ /* 0x040fe20000410000 */
[----:B0-----:R-:W-:Y:S01]  /*2730*/  F2FP.BF16.PACK_AB R22, RZ, R51 ;  /* 0x00000033ff16723e */ /* 0x001fe200000010ff */
        /* <DEDUP_REMOVED lines=12> */
[--C-:B------:R-:W-:Y:S01]  /*2800*/  FADD.FTZ R92, R92, -R201.reuse ;  /* 0x800000c95c5c7221 */ /* 0x100fe20000010000 */
[----:B------:R-:W-:Y:S01]  /*2810*/  F2FP.BF16.PACK_AB R5, RZ, R5 ;  /* 0x00000005ff05723e */ /* 0x000fe200000010ff */
[----:B------:R-:W-:Y:S01]  /*2820*/  FADD.FTZ R9, R9, -R201 ;  /* 0x800000c909097221 */ /* 0x000fe20000010000 */
[----:B------:R-:W-:Y:S01]  /*2830*/  F2FP.BF16.PACK_AB R7, RZ, R7 ;  /* 0x00000007ff07723e */ /* 0x000fe200000010ff */
[C---:B------:R-:W-:Y:S01]  /*2840*/  FMUL.FTZ R21, R205.reuse, R21 ;  /* 0x00000015cd157220 */ /* 0x040fe20000410000 */
[--C-:B------:R-:W-:Y:S01]  /*2850*/  SHF.R.U64 R80, R2, 0x10, R3.reuse ;  /* 0x0000001002507819 */ /* 0x100fe20000001203 */
[C---:B------:R-:W-:Y:S01]  /*2860*/  FMUL.FTZ R25, R205.reuse, R25 ;  /* 0x00000019cd197220 */ /* 0x040fe20000410000 */
[----:B------:R-:W-:Y:S01]  /*2870*/  SHF.R.U32.HI R84, RZ, 0x10, R3 ;  /* 0x00000010ff547819 */ /* 0x000fe20000011603 */
[----:B------:R-:W-:Y:S01]  /*2880*/  FMUL.FTZ R29, R205, R29 ;  /* 0x0000001dcd1d7220 */ /* 0x000fe20000410000 */
[----:B------:R-:W-:Y:S01]  /*2890*/  F2FP.BF16.PACK_AB R11, RZ, R11 ;  /* 0x0000000bff0b723e */ /* 0x000fe200000010ff */
[----:B------:R-:W-:Y:S01]  /*28a0*/  HFMA2.BF16_V2 R5, R80.H0_H0, R5.H0_H0, -RZ.H0_H0 ;  /* 0x2000000550057231 */ /* 0x000fe200003408ff */
[----:B------:R-:W-:Y:S01]  /*28b0*/  F2FP.BF16.PACK_AB R13, RZ, R13 ;  /* 0x0000000dff0d723e */ /* 0x000fe200000010ff */
[----:B------:R-:W-:Y:S01]  /*28c0*/  HFMA2.BF16_V2 R7, R84.H0_H0, R7.H0_H0, -RZ.H0_H0 ;  /* 0x2000000754077231 */ /* 0x000fe200003408ff */
[----:B------:R-:W-:Y:S01]  /*28d0*/  SHF.R.U32.HI R80, RZ, 0x10, R101 ;  /* 0x00000010ff507819 */ /* 0x000fe20000011665 */
[----:B------:R-:W-:Y:S01]  /*28e0*/  FADD.FTZ R31, R31, -R201 ;  /* 0x800000c91f1f7221 */ /* 0x000fe20000010000 */
[----:B------:R-:W-:Y:S01]  /*28f0*/  SHF.R.U64 R84, R102, 0x10, R103 ;  /* 0x0000001066547819 */ /* 0x000fe20000001267 */
[--C-:B------:R-:W-:Y:S01]  /*2900*/  FADD.FTZ R33, R33, -R201.reuse ;  /* 0x800000c921217221 */ /* 0x100fe20000010000 */
[----:B------:R-:W-:Y:S01]  /*2910*/  F2FP.BF16.PACK_AB R17, RZ, R17 ;  /* 0x00000011ff11723e */ /* 0x000fe200000010ff */
[----:B------:R-:W-:Y:S01]  /*2920*/  FMUL.FTZ R71, R205, R71 ;  /* 0x00000047cd477220 */ /* 0x000fe20000410000 */
[----:B------:R-:W-:Y:S01]  /*2930*/  HFMA2.BF16_V2 R11, R80.H0_H0, R11.H0_H0, -RZ.H0_H0 ;  /* 0x2000000b500b7231 */ /* 0x000fe200003408ff */
[--C-:B------:R-:W-:Y:S01]  /*2940*/  FADD.FTZ R37, R37, -R201.reuse ;  /* 0x800000c925257221 */ /* 0x100fe20000010000 */
[----:B------:R-:W-:Y:S01]  /*2950*/  HFMA2.BF16_V2 R13, R84.H0_H0, R13.H0_H0, -RZ.H0_H0 ;  /* 0x2000000d540d7231 */ /* 0x000fe200003408ff */
[----:B------:R-:W-:Y:S01]  /*2960*/  FMUL.FTZ R92, R205, R92 ;  /* 0x0000005ccd5c7220 */ /* 0x000fe20000410000 */
[----:B------:R-:W-:Y:S01]  /*2970*/  F2FP.BF16.PACK_AB R21, RZ, R21 ;  /* 0x00000015ff15723e */ /* 0x000fe200000010ff */
[----:B------:R-:W-:Y:S01]  /*2980*/  FADD.FTZ R19, R19, -R201 ;  /* 0x800000c913137221 */ /* 0x000fe20000010000 */
[----:B------:R-:W-:Y:S01]  /*2990*/  F2FP.BF16.PACK_AB R25, RZ, R25 ;  /* 0x00000019ff19723e */ /* 0x000fe200000010ff */
[----:B------:R-:W-:Y:S01]  /*29a0*/  FMUL.FTZ R9, R205, R9 ;  /* 0x00000009cd097220 */ /* 0x000fe20000410000 */
[----:B------:R-:W-:Y:S01]  /*29b0*/  HFMA2.BF16_V2 R17, R218.H0_H0, R17.H0_H0, -RZ.H0_H0 ;  /* 0x20000011da117231 */ /* 0x000fe200003408ff */
[----:B------:R-:W-:Y:S01]  /*29c0*/  SHF.R.U64 R80, R106, 0x10, R107 ;  /* 0x000000106a507819 */ /* 0x000fe2000000126b */
[----:B------:R-:W-:Y:S01]  /*29d0*/  FADD.FTZ R15, R15, -R201 ;  /* 0x800000c90f0f7221 */ /* 0x000fe20000010000 */
[----:B------:R-:W-:Y:S01]  /*29e0*/  SHF.R.U64 R84, R108, 0x10, R109 ;  /* 0x000000106c547819 */ /* 0x000fe2000000126d */
[----:B------:R-:W-:Y:S01]  /*29f0*/  FADD.FTZ R206, R89, -R201 ;  /* 0x800000c959ce7221 */ /* 0x000fe20000010000 */
[----:B------:R-:W-:Y:S01]  /*2a00*/  F2FP.BF16.PACK_AB R29, RZ, R29 ;  /* 0x0000001dff1d723e */ /* 0x000fe200000010ff */
[C---:B------:R-:W-:Y:S01]  /*2a10*/  FMUL.FTZ R31, R205.reuse, R31 ;  /* 0x0000001fcd1f7220 */ /* 0x040fe20000410000 */
[----:B------:R-:W-:Y:S01]  /*2a20*/  SHF.R.U64 R218, R110, 0x10, R111 ;  /* 0x000000106eda7819 */ /* 0x000fe2000000126f */
[C---:B------:R-:W-:Y:S01]  /*2a30*/  FMUL.FTZ R33, R205.reuse, R33 ;  /* 0x00000021cd217220 */ /* 0x040fe20000410000 */
[----:B------:R-:W-:Y:S01]  /*2a40*/  F2FP.BF16.PACK_AB R89, RZ, R71 ;  /* 0x00000047ff59723e */ /* 0x000fe200000010ff */
[----:B------:R-:W-:Y:S01]  /*2a50*/  FMUL.FTZ R37, R205, R37 ;  /* 0x00000025cd257220 */ /* 0x000fe20000410000 */
[----:B------:R-:W-:Y:S01]  /*2a60*/  F2FP.BF16.PACK_AB R71, RZ, R92 ;  /* 0x0000005cff47723e */ /* 0x000fe200000010ff */
[--C-:B------:R-:W-:Y:S01]  /*2a70*/  FADD.FTZ R41, R41, -R201.reuse ;  /* 0x800000c929297221 */ /* 0x100fe20000010000 */
[----:B------:R-:W-:Y:S01]  /*2a80*/  F2FP.BF16.PACK_AB R9, RZ, R9 ;  /* 0x00000009ff09723e */ /* 0x000fe200000010ff */
[----:B------:R-:W-:Y:S01]  /*2a90*/  FADD.FTZ R43, R43, -R201 ;  /* 0x800000c92b2b7221 */ /* 0x000fe20000010000 */
[----:B------:R-:W-:Y:S01]  /*2aa0*/  SHF.R.U64 R92, R100, 0x10, R101 ;  /* 0x00000010645c7819 */ /* 0x000fe20000001265 */
[----:B------:R-:W-:Y:S01]  /*2ab0*/  FMUL.FTZ R19, R205, R19 ;  /* 0x00000013cd137220 */ /* 0x000fe20000410000 */
[----:B------:R-:W-:Y:S01]  /*2ac0*/  HFMA2.BF16_V2 R21, R80.H0_H0, R21.H0_H0, -RZ.H0_H0 ;  /* 0x2000001550157231 */ /* 0x000fe200003408ff */
[--C-:B------:R-:W-:Y:S01]  /*2ad0*/  FADD.FTZ R47, R47, -R201.reuse ;  /* 0x800000c92f2f7221 */ /* 0x100fe20000010000 */
[----:B------:R-:W-:Y:S01]  /*2ae0*/  HFMA2.BF16_V2 R25, R84.H0_H0, R25.H0_H0, -RZ.H0_H0 ;  /* 0x2000001954197231 */ /* 0x000fe200003408ff */
[----:B------:R-:W-:Y:S01]  /*2af0*/  FADD.FTZ R39, R39, -R201 ;  /* 0x800000c927277221 */ /* 0x000fe20000010000 */
[----:B------:R-:W-:Y:S01]  /*2b00*/  F2FP.BF16.PACK_AB R31, RZ, R31 ;  /* 0x0000001fff1f723e */ /* 0x000fe200000010ff */
[----:B------:R-:W-:Y:S01]  /*2b10*/  FMUL.FTZ R15, R205, R15 ;  /* 0x0000000fcd0f7220 */ /* 0x000fe20000410000 */
[----:B------:R-:W-:Y:S01]  /*2b20*/  F2FP.BF16.PACK_AB R33, RZ, R33 ;  /* 0x00000021ff21723e */ /* 0x000fe200000010ff */
[----:B------:R-:W-:Y:S01]  /*2b30*/  HFMA2.BF16_V2 R29, R218.H0_H0, R29.H0_H0, -RZ.H0_H0 ;  /* 0x2000001dda1d7231 */ /* 0x000fe200003408ff */
[----:B------:R-:W-:Y:S01]  /*2b40*/  SHF.R.U32.HI R80, RZ, 0x10, R111 ;  /* 0x00000010ff507819 */ /* 0x000fe2000001166f */
[----:B------:R-:W-:Y:S01]  /*2b50*/  FADD.FTZ R27, R27, -R201 ;  /* 0x800000c91b1b7221 */ /* 0x000fe20000010000 */
[----:B------:R-:W-:Y:S01]  /*2b60*/  SHF.R.U64 R84, R112, 0x10, R113 ;  /* 0x0000001070547819 */ /* 0x000fe20000001271 */
[C---:B------:R-:W-:Y:S01]  /*2b70*/  FMUL.FTZ R41, R205.reuse, R41 ;  /* 0x00000029cd297220 */ /* 0x040fe20000410000 */
[----:B------:R-:W-:Y:S01]  /*2b80*/  F2FP.BF16.PACK_AB R37, RZ, R37 ;  /* 0x00000025ff25723e */ /* 0x000fe200000010ff */
[C---:B------:R-:W-:Y:S01]  /*2b90*/  FMUL.FTZ R43, R205.reuse, R43 ;  /* 0x0000002bcd2b7220 */ /* 0x040fe20000410000 */
[----:B------:R-:W-:Y:S01]  /*2ba0*/  SHF.R.U64 R218, R114, 0x10, R115 ;  /* 0x0000001072da7819 */ /* 0x000fe20000001273 */
[----:B------:R-:W-:Y:S01]  /*2bb0*/  FMUL.FTZ R47, R205, R47 ;  /* 0x0000002fcd2f7220 */ /* 0x000fe20000410000 */
[----:B------:R-:W-:Y:S01]  /*2bc0*/  F2FP.BF16.PACK_AB R19, RZ, R19 ;  /* 0x00000013ff13723e */ /* 0x000fe200000010ff */
[--C-:B------:R-:W-:Y:S01]  /*2bd0*/  FADD.FTZ R53, R53, -R201.reuse ;  /* 0x800000c935357221 */ /* 0x100fe20000010000 */
[----:B------:R-:W-:Y:S01]  /*2be0*/  HFMA2.BF16_V2 R9, R92.H0_H0, R9.H0_H0, -RZ.H0_H0 ;  /* 0x200000095c097231 */ /* 0x000fe200003408ff */
[----:B------:R-:W-:Y:S01]  /*2bf0*/  FMUL.FTZ R39, R205, R39 ;  /* 0x00000027cd277220 */ /* 0x000fe20000410000 */
[----:B------:R-:W-:Y:S01]  /*2c00*/  F2FP.BF16.PACK_AB R15, RZ, R15 ;  /* 0x0000000fff0f723e */ /* 0x000fe200000010ff */
[----:B------:R-:W-:Y:S01]  /*2c10*/  FADD.FTZ R57, R57, -R201 ;  /* 0x800000c939397221 */ /* 0x000fe20000010000 */
[----:B------:R-:W-:Y:S01]  /*2c20*/  SHF.R.U32.HI R92, RZ, 0x10, R103 ;  /* 0x00000010ff5c7819 */ /* 0x000fe20000011667 */
[--C-:B------:R-:W-:Y:S01]  /*2c30*/  FADD.FTZ R59, R59, -R201.reuse ;  /* 0x800000c93b3b7221 */ /* 0x100fe20000010000 */
[----:B------:R-:W-:Y:S01]  /*2c40*/  HFMA2.BF16_V2 R31, R80.H0_H0, R31.H0_H0, -RZ.H0_H0 ;  /* 0x2000001f501f7231 */ /* 0x000fe200003408ff */
[--C-:B------:R-:W-:Y:S01]  /*2c50*/  FADD.FTZ R49, R49, -R201.reuse ;  /* 0x800000c931317221 */ /* 0x100fe20000010000 */
[----:B------:R-:W-:Y:S01]  /*2c60*/  HFMA2.BF16_V2 R33, R84.H0_H0, R33.H0_H0, -RZ.H0_H0 ;  /* 0x2000002154217231 */ /* 0x000fe200003408ff */
[--C-:B------:R-:W-:Y:S01]  /*2c70*/  FADD.FTZ R67, R67, -R201.reuse ;  /* 0x800000c943437221 */ /* 0x100fe20000010000 */
[----:B------:R-:W-:Y:S01]  /*2c80*/  F2FP.BF16.PACK_AB R41, RZ, R41 ;  /* 0x00000029ff29723e */ /* 0x000fe200000010ff */
[----:B------:R-:W-:Y:S01]  /*2c90*/  FMUL.FTZ R27, R205, R27 ;  /* 0x0000001bcd1b7220 */ /* 0x000fe20000410000 */
[----:B------:R-:W-:Y:S01]  /*2ca0*/  F2FP.BF16.PACK_AB R43, RZ, R43 ;  /* 0x0000002bff2b723e */ /* 0x000fe200000010ff */
[----:B------:R-:W-:Y:S01]  /*2cb0*/  FADD.FTZ R76, R76, -R201 ;  /* 0x800000c94c4c7221 */ /* 0x000fe20000010000 */
[----:B------:R-:W-:Y:S01]  /*2cc0*/  HFMA2.BF16_V2 R37, R218.H0_H0, R37.H0_H0, -RZ.H0_H0 ;  /* 0x20000025da257231 */ /* 0x000fe200003408ff */
[----:B------:R-:W-:Y:S01]  /*2cd0*/  SHF.R.U64 R80, R116, 0x10, R117 ;  /* 0x0000001074507819 */ /* 0x000fe20000001275 */
[----:B------:R-:W-:Y:S01]  /*2ce0*/  FADD.FTZ R35, R35, -R201 ;  /* 0x800000c923237221 */ /* 0x000fe20000010000 */
[----:B------:R-:W-:Y:S01]  /*2cf0*/  SHF.R.U32.HI R84, RZ, 0x10, R117 ;  /* 0x00000010ff547819 */ /* 0x000fe20000011675 */
[----:B------:R-:W-:Y:S01]  /*2d00*/  FADD.FTZ R81, R81, -R201 ;  /* 0x800000c951517221 */ /* 0x000fe20000010000 */
[----:B------:R-:W-:Y:S01]  /*2d10*/  F2FP.BF16.PACK_AB R47, RZ, R47 ;  /* 0x0000002fff2f723e */ /* 0x000fe200000010ff */
[C---:B------:R-:W-:Y:S01]  /*2d20*/  FMUL.FTZ R53, R205.reuse, R53 ;  /* 0x00000035cd357220 */ /* 0x040fe20000410000 */
[----:B------:R-:W-:Y:S01]  /*2d30*/  HFMA2.BF16_V2 R19, R220.H0_H0, R19.H0_H0, -RZ.H0_H0 ;  /* 0x20000013dc137231 */ /* 0x000fe200003408ff */
[----:B------:R-:W-:Y:S01]  /*2d40*/  SHF.R.U32.HI R218, RZ, 0x10, R119 ;  /* 0x00000010ffda7819 */ /* 0x000fe20000011677 */
[C---:B------:R-:W-:Y:S01]  /*2d50*/  FMUL.FTZ R57, R205.reuse, R57 ;  /* 0x00000039cd397220 */ /* 0x040fe20000410000 */
[----:B------:R-:W-:Y:S01]  /*2d60*/  F2FP.BF16.PACK_AB R39, RZ, R39 ;  /* 0x00000027ff27723e */ /* 0x000fe200000010ff */
[----:B------:R-:W-:Y:S01]  /*2d70*/  FMUL.FTZ R59, R205, R59 ;  /* 0x0000003bcd3b7220 */ /* 0x000fe20000410000 */
[----:B------:R-:W-:Y:S01]  /*2d80*/  SHF.R.U32.HI R220, RZ, 0x10, R115 ;  /* 0x00000010ffdc7819 */ /* 0x000fe20000011673 */
[--C-:B------:R-:W-:Y:S01]  /*2d90*/  FADD.FTZ R61, R61, -R201.reuse ;  /* 0x800000c93d3d7221 */ /* 0x100fe20000010000 */
[----:B------:R-:W-:Y:S01]  /*2da0*/  HFMA2.BF16_V2 R15, R92.H0_H0, R15.H0_H0, -RZ.H0_H0 ;  /* 0x2000000f5c0f7231 */ /* 0x000fe200003408ff */
[----:B------:R-:W-:Y:S01]  /*2db0*/  FADD.FTZ R63, R63, -R201 ;  /* 0x800000c93f3f7221 */ /* 0x000fe20000010000 */
[----:B------:R-:W-:Y:S01]  /*2dc0*/  F2FP.BF16.PACK_AB R27, RZ, R27 ;  /* 0x0000001bff1b723e */ /* 0x000fe200000010ff */
[C---:B------:R-:W-:Y:S01]  /*2dd0*/  FMUL.FTZ R49, R205.reuse, R49 ;  /* 0x00000031cd317220 */ /* 0x040fe20000410000 */
[----:B------:R-:W-:Y:S01]  /*2de0*/  SHF.R.U32.HI R92, RZ, 0x10, R109 ;  /* 0x00000010ff5c7819 */ /* 0x000fe2000001166d */
[C---:B------:R-:W-:Y:S01]  /*2df0*/  FMUL.FTZ R67, R205.reuse, R67 ;  /* 0x00000043cd437220 */ /* 0x040fe20000410000 */
[----:B------:R-:W-:Y:S01]  /*2e00*/  HFMA2.BF16_V2 R41, R80.H0_H0, R41.H0_H0, -RZ.H0_H0 ;  /* 0x2000002950297231 */ /* 0x000fe200003408ff */
[C---:B------:R-:W-:Y:S01]  /*2e10*/  FMUL.FTZ R76, R205.reuse, R76 ;  /* 0x0000004ccd4c7220 */ /* 0x040fe20000410000 */
[----:B------:R-:W-:Y:S01]  /*2e20*/  HFMA2.BF16_V2 R43, R84.H0_H0, R43.H0_H0, -RZ.H0_H0 ;  /* 0x2000002b542b7231 */ /* 0x000fe200003408ff */
[C---:B------:R-:W-:Y:S01]  /*2e30*/  FMUL.FTZ R35, R205.reuse, R35 ;  /* 0x00000023cd237220 */ /* 0x040fe20000410000 */
[----:B------:R-:W-:Y:S01]  /*2e40*/  F2FP.BF16.PACK_AB R23, RZ, R53 ;  /* 0x00000035ff17723e */ /* 0x000fe200000010ff */
[C---:B------:R-:W-:Y:S01]  /*2e50*/  FMUL.FTZ R81, R205.reuse, R81 ;  /* 0x00000051cd517220 */ /* 0x040fe20000410000 */
[----:B------:R-:W-:Y:S01]  /*2e60*/  HFMA2.BF16_V2 R47, R218.H0_H0, R47.H0_H0, -RZ.H0_H0 ;  /* 0x2000002fda2f7231 */ /* 0x000fe200003408ff */
[----:B------:R-:W-:Y:S01]  /*2e70*/  FMUL.FTZ R204, R205, R204 ;  /* 0x000000cccdcc7220 */ /* 0x000fe20000410000 */
[----:B------:R-:W-:Y:S01]  /*2e80*/  SHF.R.U64 R80, R122, 0x10, R123 ;  /* 0x000000107a507819 */ /* 0x000fe2000000127b */
[----:B------:R-:W-:Y:S01]  /*2e90*/  FADD.FTZ R45, R45, -R201 ;  /* 0x800000c92d2d7221 */ /* 0x000fe20000010000 */
[----:B------:R-:W-:Y:S01]  /*2ea0*/  SHF.R.U32.HI R84, RZ, 0x10, R123 ;  /* 0x00000010ff547819 */ /* 0x000fe2000001167b */
[----:B------:R-:W-:Y:S01]  /*2eb0*/  FADD.FTZ R85, R85, -R201 ;  /* 0x800000c955557221 */ /* 0x000fe20000010000 */
[----:B------:R-:W-:Y:S01]  /*2ec0*/  F2FP.BF16.PACK_AB R53, RZ, R57 ;  /* 0x00000039ff35723e */ /* 0x000fe200000010ff */
[C---:B------:R-:W-:Y:S01]  /*2ed0*/  FMUL.FTZ R61, R205.reuse, R61 ;  /* 0x0000003dcd3d7220 */ /* 0x040fe20000410000 */
[----:B------:R-:W-:Y:S01]  /*2ee0*/  F2FP.BF16.PACK_AB R59, RZ, R59 ;  /* 0x0000003bff3b723e */ /* 0x000fe200000010ff */
[----:B------:R-:W-:Y:S01]  /*2ef0*/  FMUL.FTZ R63, R205, R63 ;  /* 0x0000003fcd3f7220 */ /* 0x000fe20000410000 */
[----:B------:R-:W-:Y:S01]  /*2f00*/  HFMA2.BF16_V2 R39, R220.H0_H0, R39.H0_H0, -RZ.H0_H0 ;  /* 0x20000027dc277231 */ /* 0x000fe200003408ff */
[----:B------:R-:W-:Y:S01]  /*2f10*/  SHF.R.U32.HI R218, RZ, 0x10, R125 ;  /* 0x00000010ffda7819 */ /* 0x000fe2000001167d */
[----:B------:R-:W-:Y:S01]  /*2f20*/  HFMA2.BF16_V2 R27, R92.H0_H0, R27.H0_H0, -RZ.H0_H0 ;  /* 0x2000001b5c1b7231 */ /* 0x000fe200003408ff */
[----:B------:R-:W-:Y:S01]  /*2f30*/  F2FP.BF16.PACK_AB R49, RZ, R49 ;  /* 0x00000031ff31723e */ /* 0x000fe200000010ff */
[--C-:B------:R-:W-:Y:S01]  /*2f40*/  FADD.FTZ R75, R75, -R201.reuse ;  /* 0x800000c94b4b7221 */ /* 0x100fe20000010000 */
[----:B------:R-:W-:Y:S01]  /*2f50*/  F2FP.BF16.PACK_AB R57, RZ, R67 ;  /* 0x00000043ff39723e */ /* 0x000fe200000010ff */
[----:B------:R-:W-:Y:S01]  /*2f60*/  FADD.FTZ R77, R77, -R201 ;  /* 0x800000c94d4d7221 */ /* 0x000fe20000010000 */
[----:B------:R-:W-:Y:S01]  /*2f70*/  SHF.R.U64 R220, R120, 0x10, R121 ;  /* 0x0000001078dc7819 */ /* 0x000fe20000001279 */
[----:B------:R-:W-:Y:S01]  /*2f80*/  FADD.FTZ R212, R95, -R201 ;  /* 0x800000c95fd47221 */ /* 0x000fe20000010000 */
[----:B------:R-:W-:Y:S01]  /*2f90*/  F2FP.BF16.PACK_AB R67, RZ, R76 ;  /* 0x0000004cff43723e */ /* 0x000fe200000010ff */
[C---:B------:R-:W-:Y:S01]  /*2fa0*/  FMUL.FTZ R45, R205.reuse, R45 ;  /* 0x0000002dcd2d7220 */ /* 0x040fe20000410000 */
[----:B------:R-:W-:Y:S01]  /*2fb0*/  F2FP.BF16.PACK_AB R35, RZ, R35 ;  /* 0x00000023ff23723e */ /* 0x000fe200000010ff */
[C---:B------:R-:W-:Y:S01]  /*2fc0*/  FMUL.FTZ R85, R205.reuse, R85 ;  /* 0x00000055cd557220 */ /* 0x040fe20000410000 */
[----:B------:R-:W-:Y:S01]  /*2fd0*/  F2FP.BF16.PACK_AB R76, RZ, R81 ;  /* 0x00000051ff4c723e */ /* 0x000fe200000010ff */
[----:B------:R-:W-:Y:S01]  /*2fe0*/  HFMA2.BF16_V2 R23, R80.H0_H0, R23.H0_H0, -RZ.H0_H0 ;  /* 0x2000001750177231 */ /* 0x000fe200003408ff */
[----:B------:R-:W-:Y:S01]  /*2ff0*/  SHF.R.U32.HI R92, RZ, 0x10, R113 ;  /* 0x00000010ff5c7819 */ /* 0x000fe20000011671 */
[----:B------:R-:W-:Y:S01]  /*3000*/  HFMA2.BF16_V2 R51, R84.H0_H0, R51.H0_H0, -RZ.H0_H0 ;  /* 0x2000003354337231 */ /* 0x000fe200003408ff */
[----:B------:R-:W-:Y:S01]  /*3010*/  F2FP.BF16.PACK_AB R204, RZ, R204 ;  /* 0x000000ccffcc723e */ /* 0x000fe200000010ff */
[----:B------:R-:W-:Y:S01]  /*3020*/  HFMA2.BF16_V2 R95, R218.H0_H0, R59.H0_H0, -RZ.H0_H0 ;  /* 0x2000003bda5f7231 */ /* 0x000fe200003408ff */
[----:B------:R-:W-:Y:S01]  /*3030*/  SHF.R.U32.HI R81, RZ, 0x10, R107 ;  /* 0x00000010ff517819 */ /* 0x000fe2000001166b */
[----:B------:R-:W-:Y:S01]  /*3040*/  HFMA2.BF16_V2 R49, R220.H0_H0, R49.H0_H0, -RZ.H0_H0 ;  /* 0x20000031dc317231 */ /* 0x000fe200003408ff */
[----:B------:R-:W-:Y:S01]  /*3050*/  F2FP.BF16.PACK_AB R61, RZ, R61 ;  /* 0x0000003dff3d723e */ /* 0x000fe200000010ff */
[----:B------:R-:W-:Y:S01]  /*3060*/  FMUL.FTZ R75, R205, R75 ;  /* 0x0000004bcd4b7220 */ /* 0x000fe20000410000 */
[----:B------:R-:W-:Y:S01]  /*3070*/  F2FP.BF16.PACK_AB R63, RZ, R63 ;  /* 0x0000003fff3f723e */ /* 0x000fe200000010ff */
[----:B------:R-:W-:Y:S01]  /*3080*/  FADD.FTZ R214, R97, -R201 ;  /* 0x800000c961d67221 */ /* 0x000fe20000010000 */
[--C-:B------:R-:W-:Y:S01]  /*3090*/  SHF.R.U64 R80, R126, 0x10, R127.reuse ;  /* 0x000000107e507819 */ /* 0x100fe2000000127f */
[----:B------:R-:W-:Y:S01]  /*30a0*/  FMUL.FTZ R77, R205, R77 ;  /* 0x0000004dcd4d7220 */ /* 0x000fe20000410000 */
[----:B------:R-:W-:Y:S01]  /*30b0*/  SHF.R.U32.HI R84, RZ, 0x10, R127 ;  /* 0x00000010ff547819 */ /* 0x000fe2000001167f */
[----:B------:R-:W-:Y:S01]  /*30c0*/  HFMA2.BF16_V2 R35, R92.H0_H0, R35.H0_H0, -RZ.H0_H0 ;  /* 0x200000235c237231 */ /* 0x000fe200003408ff */
[----:B------:R-:W-:Y:S01]  /*30d0*/  SHF.R.U32.HI R218, RZ, 0x10, R129 ;  /* 0x00000010ffda7819 */ /* 0x000fe20000011681 */
[----:B------:R-:W-:Y:S01]  /*30e0*/  FADD.FTZ R83, R83, -R201 ;  /* 0x800000c953537221 */ /* 0x000fe20000010000 */
[----:B------:R-:W-:Y:S01]  /*30f0*/  SHF.R.U64 R220, R130, 0x10, R131 ;  /* 0x0000001082dc7819 */ /* 0x000fe20000001283 */
[----:B------:R-:W-:Y:S01]  /*3100*/  FADD.FTZ R210, R93, -R201 ;  /* 0x800000c95dd27221 */ /* 0x000fe20000010000 */
[----:B------:R-:W-:Y:S01]  /*3110*/  F2FP.BF16.PACK_AB R45, RZ, R45 ;  /* 0x0000002dff2d723e */ /* 0x000fe200000010ff */
[----:B------:R-:W-:Y:S01]  /*3120*/  HFMA2.BF16_V2 R204, R81.H0_H0, R204.H0_H0, -RZ.H0_H0 ;  /* 0x200000cc51cc7231 */ /* 0x000fe200003408ff */
[----:B------:R-:W-:Y:S01]  /*3130*/  F2FP.BF16.PACK_AB R97, RZ, R85 ;  /* 0x00000055ff61723e */ /* 0x000fe200000010ff */
[----:B------:R-:W-:Y:S01]  /*3140*/  HFMA2.BF16_V2 R93, R80.H0_H0, R61.H0_H0, -RZ.H0_H0 ;  /* 0x2000003d505d7231 */ /* 0x000fe200003408ff */
[----:B------:R-:W-:Y:S01]  /*3150*/  SHF.R.U64 R92, R118, 0x10, R119 ;  /* 0x00000010765c7819 */ /* 0x000fe20000001277 */
[----:B------:R-:W-:Y:S01]  /*3160*/  HFMA2.BF16_V2 R85, R84.H0_H0, R63.H0_H0, -RZ.H0_H0 ;  /* 0x2000003f54557231 */ /* 0x000fe200003408ff */
[----:B------:R-:W-:Y:S01]  /*3170*/  SHF.R.U32.HI R81, RZ, 0x10, R121 ;  /* 0x00000010ff517819 */ /* 0x000fe20000011679 */
[----:B------:R-:W-:Y:S01]  /*3180*/  HFMA2.BF16_V2 R80, R218.H0_H0, R57.H0_H0, -RZ.H0_H0 ;  /* 0x20000039da507231 */ /* 0x000fe200003408ff */
[----:B------:R-:W-:Y:S01]  /*3190*/  SHF.R.U32.HI R84, RZ, 0x10, R131 ;  /* 0x00000010ff547819 */ /* 0x000fe20000011683 */
[----:B------:R-:W-:Y:S01]  /*31a0*/  HFMA2.BF16_V2 R87, R220.H0_H0, R87.H0_H0, -RZ.H0_H0 ;  /* 0x20000057dc577231 */ /* 0x000fe200003408ff */
[----:B------:R-:W-:Y:S01]  /*31b0*/  F2FP.BF16.PACK_AB R75, RZ, R75 ;  /* 0x0000004bff4b723e */ /* 0x000fe200000010ff */
[----:B------:R-:W-:Y:S01]  /*31c0*/  FMUL.FTZ R83, R205, R83 ;  /* 0x00000053cd537220 */ /* 0x000fe20000410000 */
[----:B------:R-:W-:Y:S01]  /*31d0*/  SHF.R.U32.HI R218, RZ, 0x10, R133 ;  /* 0x00000010ffda7819 */ /* 0x000fe20000011685 */
[----:B------:R-:W-:Y:S01]  /*31e0*/  HFMA2.BF16_V2 R45, R92.H0_H0, R45.H0_H0, -RZ.H0_H0 ;  /* 0x2000002d5c2d7231 */ /* 0x000fe200003408ff */
[----:B------:R-:W-:Y:S01]  /*31f0*/  F2FP.BF16.PACK_AB R77, RZ, R77 ;  /* 0x0000004dff4d723e */ /* 0x000fe200000010ff */
[----:B------:R-:W-:Y:S01]  /*3200*/  HFMA2.BF16_V2 R22, R81.H0_H0, R22.H0_H0, -RZ.H0_H0 ;  /* 0x2000001651167231 */ /* 0x000fe200003408ff */
[----:B------:R-:W-:Y:S01]  /*3210*/  SHF.R.U64 R220, R134, 0x10, R135 ;  /* 0x0000001086dc7819 */ /* 0x000fe20000001287 */
[----:B------:R-:W-:Y:S01]  /*3220*/  HFMA2.BF16_V2 R81, R84.H0_H0, R89.H0_H0, -RZ.H0_H0 ;  /* 0x2000005954517231 */ /* 0x000fe200003408ff */
[----:B------:R-:W-:Y:S01]  /*3230*/  SHF.R.U64 R92, R124, 0x10, R125 ;  /* 0x000000107c5c7819 */ /* 0x000fe2000000127d */
[----:B------:R-:W-:Y:S01]  /*3240*/  FADD.FTZ R208, R91, -R201 ;  /* 0x800000c95bd07221 */ /* 0x000fe20000010000 */
[----:B------:R-:W-:Y:S01]  /*3250*/  HFMA2.BF16_V2 R84, R218.H0_H0, R75.H0_H0, -RZ.H0_H0 ;  /* 0x2000004bda547231 */ /* 0x000fe200003408ff */
[----:B------:R-:W-:Y:S01]  /*3260*/  F2FP.BF16.PACK_AB R91, RZ, R83 ;  /* 0x00000053ff5b723e */ /* 0x000fe200000010ff */
[----:B------:R-:W-:Y:S01]  /*3270*/  HFMA2.BF16_V2 R75, R220.H0_H0, R77.H0_H0, -RZ.H0_H0 ;  /* 0x2000004ddc4b7231 */ /* 0x000fe200003408ff */
[----:B------:R-:W-:Y:S01]  /*3280*/  SHF.R.U32.HI R218, RZ, 0x10, R137 ;  /* 0x00000010ffda7819 */ /* 0x000fe20000011689 */
[----:B------:R-:W-:Y:S01]  /*3290*/  HFMA2.BF16_V2 R53, R92.H0_H0, R53.H0_H0, -RZ.H0_H0 ;  /* 0x200000355c357231 */ /* 0x000fe200003408ff */
[----:B------:R-:W-:Y:S01]  /*32a0*/  SHF.R.U64 R220, R138, 0x10, R139 ;  /* 0x000000108adc7819 */ /* 0x000fe2000000128b */
[C---:B------:R-:W-:Y:S01]  /*32b0*/  FMUL.FTZ R202, R205.reuse, R202 ;  /* 0x000000cacdca7220 */ /* 0x040fe20000410000 */
[----:B------:R-:W-:Y:S01]  /*32c0*/  SHF.R.U64 R92, R128, 0x10, R129 ;  /* 0x00000010805c7819 */ /* 0x000fe20000001281 */
[----:B------:R-:W-:Y:S01]  /*32d0*/  HFMA2.BF16_V2 R63, R218.H0_H0, R91.H0_H0, -RZ.H0_H0 ;  /* 0x2000005bda3f7231 */ /* 0x000fe200003408ff */
[----:B------:R-:W-:Y:S01]  /*32e0*/  SHF.R.U64 R61, R136, 0x10, R137 ;  /* 0x00000010883d7819 */ /* 0x000fe20000001289 */
[----:B------:R-:W-:Y:S01]  /*32f0*/  HFMA2.BF16_V2 R91, R220.H0_H0, R97.H0_H0, -RZ.H0_H0 ;  /* 0x20000061dc5b7231 */ /* 0x000fe200003408ff */
[----:B------:R-:W-:Y:S01]  /*3300*/  SHF.R.U32.HI R97, RZ, 0x10, R155 ;  /* 0x00000010ff617819 */ /* 0x000fe2000001169b */
[----:B------:R-:W-:Y:S01]  /*3310*/  HFMA2.BF16_V2 R83, R92.H0_H0, R55.H0_H0, -RZ.H0_H0 ;  /* 0x200000375c537231 */ /* 0x000fe200003408ff */
[C---:B------:R-:W-:Y:S01]  /*3320*/  FMUL.FTZ R206, R205.reuse, R206 ;  /* 0x000000cecdce7220 */ /* 0x040fe20000410000 */
[----:B------:R-:W-:Y:S01]  /*3330*/  F2FP.BF16.PACK_AB R202, RZ, R202 ;  /* 0x000000caffca723e */ /* 0x000fe200000010ff */
[----:B------:R-:W-:Y:S01]  /*3340*/  FADD.FTZ R6, R6, -R201 ;  /* 0x800000c906067221 */ /* 0x000fe20000010000 */
[----:B------:R-:W-:Y:S01]  /*3350*/  SHF.R.U32.HI R55, RZ, 0x10, R139 ;  /* 0x00000010ff377819 */ /* 0x000fe2000001168b */
[----:B------:R-:W-:Y:S01]  /*3360*/  FMUL.FTZ R208, R205, R208 ;  /* 0x000000d0cdd07220 */ /* 0x000fe20000410000 */
[----:B------:R-:W-:Y:S01]  /*3370*/  HFMA2.BF16_V2 R204, R204.H0_H0, 1, 1, R97.H0_H0 ;  /* 0x3f803f80cccc7831 */ /* 0x000fe20000240861 */
[----:B------:R-:W-:Y:S01]  /*3380*/  FADD.FTZ R73, R73, -R201 ;  /* 0x800000c949497221 */ /* 0x000fe20000010000 */
[----:B------:R-:W-:Y:S01]  /*3390*/  HFMA2.BF16_V2 R61, R61.H0_H0, R76.H0_H0, -RZ.H0_H0 ;  /* 0x2000004c3d3d7231 */ /* 0x000fe200003408ff */
[----:B------:R-:W-:Y:S01]  /*33a0*/  SHF.R.U32.HI R97, RZ, 0x10, R169 ;  /* 0x00000010ff617819 */ /* 0x000fe200000116a9 */
[----:B------:R-:W-:Y:S01]  /*33b0*/  HFMA2.BF16_V2 R76, R55.H0_H0, R202.H0_H0, -RZ.H0_H0 ;  /* 0x200000ca374c7231 */ /* 0x000fe200003408ff */
[----:B------:R-:W-:Y:S01]  /*33c0*/  F2FP.BF16.PACK_AB R206, RZ, R206 ;  /* 0x000000ceffce723e */ /* 0x000fe200000010ff */
[C---:B------:R-:W-:Y:S01]  /*33d0*/  FMUL.FTZ R6, R205.reuse, R6 ;  /* 0x00000006cd067220 */ /* 0x040fe20000410000 */
[----:B------:R-:W-:Y:S01]  /*33e0*/  SHF.R.U64 R77, R140, 0x10, R141 ;  /* 0x000000108c4d7819 */ /* 0x000fe2000000128d */
[C---:B------:R-:W-:Y:S01]  /*33f0*/  FMUL.FTZ R73, R205.reuse, R73 ;  /* 0x00000049cd497220 */ /* 0x040fe20000410000 */
[----:B------:R-:W-:Y:S01]  /*3400*/  SHF.R.U64 R202, R146, 0x10, R147 ;  /* 0x0000001092ca7819 */ /* 0x000fe20000001293 */
[----:B------:R-:W-:Y:S01]  /*3410*/  FADD.FTZ R8, R8, -R201 ;  /* 0x800000c908087221 */ /* 0x000fe20000010000 */
[----:B------:R-:W-:Y:S01]  /*3420*/  F2FP.BF16.PACK_AB R208, RZ, R208 ;  /* 0x000000d0ffd0723e */ /* 0x000fe200000010ff */
[C---:B------:R-:W-:Y:S01]  /*3430*/  FMUL.FTZ R210, R205.reuse, R210 ;  /* 0x000000d2cdd27220 */ /* 0x040fe20000410000 */
[----:B------:R-:W-:Y:S01]  /*3440*/  SHF.R.U32.HI R59, RZ, 0x10, R141 ;  /* 0x00000010ff3b7819 */ /* 0x000fe2000001168d */
[--C-:B------:R-:W-:Y:S01]  /*3450*/  FADD.FTZ R4, R4, -R201.reuse ;  /* 0x800000c904047221 */ /* 0x100fe20000010000 */
[----:B------:R-:W-:Y:S01]  /*3460*/  HFMA2.BF16_V2 R22, R22.H0_H0, 1, 1, R97.H0_H0 ;  /* 0x3f803f8016167831 */ /* 0x000fe20000240861 */
[----:B------:R-:W-:Y:S01]  /*3470*/  FADD.FTZ R10, R10, -R201 ;  /* 0x800000c90a0a7221 */ /* 0x000fe20000010000 */
[----:B------:R-:W-:Y:S01]  /*3480*/  HFMA2.BF16_V2 R77, R77.H0_H0, R206.H0_H0, -RZ.H0_H0 ;  /* 0x200000ce4d4d7231 */ /* 0x000fe200003408ff */
[----:B------:R-:W-:Y:S01]  /*3490*/  SHF.R.U32.HI R97, RZ, 0x10, R177 ;  /* 0x00000010ff617819 */ /* 0x000fe200000116b1 */
[----:B------:R-:W-:Y:S01]  /*34a0*/  FADD.FTZ R14, R14, -R201 ;  /* 0x800000c90e0e7221 */ /* 0x000fe20000010000 */
[----:B------:R-:W-:Y:S01]  /*34b0*/  F2FP.BF16.PACK_AB R6, RZ, R6 ;  /* 0x00000006ff06723e */ /* 0x000fe200000010ff */
[----:B------:R-:W-:Y:S01]  /*34c0*/  HFMA2.BF16_V2 R5, R5.H0_H0, 1, 1, R202.H0_H0 ;  /* 0x3f803f8005057831 */ /* 0x000fe200002408ca */
[----:B------:R-:W-:Y:S01]  /*34d0*/  SHF.R.U32.HI R206, RZ, 0x10, R147 ;  /* 0x00000010ffce7819 */ /* 0x000fe20000011693 */
[C---:B------:R-:W-:Y:S01]  /*34e0*/  FMUL.FTZ R8, R205.reuse, R8 ;  /* 0x00000008cd087220 */ /* 0x040fe20000410000 */
[----:B------:R-:W-:Y:S01]  /*34f0*/  F2FP.BF16.PACK_AB R73, RZ, R73 ;  /* 0x00000049ff49723e */ /* 0x000fe200000010ff */
[----:B------:R-:W-:Y:S01]  /*3500*/  HFMA2.BF16_V2 R59, R59.H0_H0, R208.H0_H0, -RZ.H0_H0 ;  /* 0x200000d03b3b7231 */ /* 0x000fe200003408ff */
[----:B------:R-:W-:Y:S01]  /*3510*/  SHF.R.U64 R92, R132, 0x10, R133 ;  /* 0x00000010845c7819 */ /* 0x000fe20000001285 */
[C---:B------:R-:W-:Y:S01]  /*3520*/  FMUL.FTZ R4, R205.reuse, R4 ;  /* 0x00000004cd047220 */ /* 0x040fe20000410000 */
[----:B------:R-:W-:Y:S01]  /*3530*/  SHF.R.U32.HI R202, RZ, 0x10, R149 ;  /* 0x00000010ffca7819 */ /* 0x000fe20000011695 */
[C---:B------:R-:W-:Y:S01]  /*3540*/  FMUL.FTZ R10, R205.reuse, R10 ;  /* 0x0000000acd0a7220 */ /* 0x040fe20000410000 */
[----:B------:R-:W-:Y:S01]  /*3550*/  F2FP.BF16.PACK_AB R210, RZ, R210 ;  /* 0x000000d2ffd2723e */ /* 0x000fe200000010ff */
[----:B------:R-:W-:Y:S01]  /*3560*/  FADD.FTZ R12, R12, -R201 ;  /* 0x800000c90c0c7221 */ /* 0x000fe20000010000 */
[----:B------:R-:W-:Y:S01]  /*3570*/  SHF.R.U64 R57, R142, 0x10, R143 ;  /* 0x000000108e397819 */ /* 0x000fe2000000128f */
[----:B------:R-:W-:Y:S01]  /*3580*/  FMUL.FTZ R14, R205, R14 ;  /* 0x0000000ecd0e7220 */ /* 0x000fe20000410000 */
[----:B------:R-:W-:Y:S01]  /*3590*/  SHF.R.U64 R208, R148, 0x10, R149 ;  /* 0x0000001094d07819 */ /* 0x000fe20000001295 */
[----:B------:R-:W-:Y:S01]  /*35a0*/  HFMA2.BF16_V2 R80, R80.H0_H0, 1, 1, R97.H0_H0 ;  /* 0x3f803f8050507831 */ /* 0x000fe20000240861 */
[--C-:B------:R-:W-:Y:S01]  /*35b0*/  FADD.FTZ R16, R16, -R201.reuse ;  /* 0x800000c910107221 */ /* 0x100fe20000010000 */
[----:B------:R-:W-:Y:S01]  /*35c0*/  HFMA2.BF16_V2 R6, R3.H0_H0, R6.H0_H0, -RZ.H0_H0 ;  /* 0x2000000603067231 */ /* 0x000fe200003408ff */
[----:B------:R-:W-:Y:S01]  /*35d0*/  FADD.FTZ R216, R99, -R201 ;  /* 0x800000c963d87221 */ /* 0x000fe20000010000 */
[----:B------:R-:W-:Y:S01]  /*35e0*/  HFMA2.BF16_V2 R7, R7.H0_H0, 1, 1, R206.H0_H0 ;  /* 0x3f803f8007077831 */ /* 0x000fe200002408ce */
[----:B------:R-:W-:Y:S01]  /*35f0*/  SHF.R.U64 R97, R180, 0x10, R181 ;  /* 0x00000010b4617819 */ /* 0x000fe200000012b5 */
[----:B------:R-:W-:Y:S01]  /*3600*/  HFMA2.BF16_V2 R92, R92.H0_H0, R73.H0_H0, -RZ.H0_H0 ;  /* 0x200000495c5c7231 */ /* 0x000fe200003408ff */
[----:B------:R-:W-:Y:S01]  /*3610*/  F2FP.BF16.PACK_AB R8, RZ, R8 ;  /* 0x00000008ff08723e */ /* 0x000fe200000010ff */
[----:B------:R-:W-:Y:S01]  /*3620*/  HFMA2.BF16_V2 R11, R11.H0_H0, 1, 1, R202.H0_H0 ;  /* 0x3f803f800b0b7831 */ /* 0x000fe200002408ca */
[----:B------:R-:W-:Y:S01]  /*3630*/  SHF.R.U64 R206, R150, 0x10, R151 ;  /* 0x0000001096ce7819 */ /* 0x000fe20000001297 */
[----:B------:R-:W-:Y:S01]  /*3640*/  FADD.FTZ R18, R18, -R201 ;  /* 0x800000c912127221 */ /* 0x000fe20000010000 */
[----:B------:R-:W-:Y:S01]  /*3650*/  SHF.R.U32.HI R99, RZ, 0x10, R181 ;  /* 0x00000010ff637819 */ /* 0x000fe200000116b5 */
[C---:B------:R-:W-:Y:S01]  /*3660*/  FMUL.FTZ R12, R205.reuse, R12 ;  /* 0x0000000ccd0c7220 */ /* 0x040fe20000410000 */
[----:B------:R-:W-:Y:S01]  /*3670*/  F2FP.BF16.PACK_AB R4, RZ, R4 ;  /* 0x00000004ff04723e */ /* 0x000fe200000010ff */
[----:B------:R-:W-:Y:S01]  /*3680*/  HFMA2.BF16_V2 R57, R57.H0_H0, R210.H0_H0, -RZ.H0_H0 ;  /* 0x200000d239397231 */ /* 0x000fe200003408ff */
[----:B------:R-:W-:Y:S01]  /*3690*/  F2FP.BF16.PACK_AB R10, RZ, R10 ;  /* 0x0000000aff0a723e */ /* 0x000fe200000010ff */
[----:B------:R-:W-:Y:S01]  /*36a0*/  HFMA2.BF16_V2 R9, R9.H0_H0, 1, 1, R208.H0_H0 ;  /* 0x3f803f8009097831 */ /* 0x000fe200002408d0 */
[----:B------:R-:W-:Y:S01]  /*36b0*/  SHF.R.U64 R202, R154, 0x10, R155 ;  /* 0x000000109aca7819 */ /* 0x000fe2000000129b */
[----:B------:R-:W-:Y:S01]  /*36c0*/  FADD.FTZ R20, R20, -R201 ;  /* 0x800000c914147221 */ /* 0x000fe20000010000 */
[----:B------:R-:W-:Y:S01]  /*36d0*/  SHF.R.U64 R210, R152, 0x10, R153 ;  /* 0x0000001098d27819 */ /* 0x000fe20000001299 */
[--C-:B------:R-:W-:Y:S01]  /*36e0*/  FADD.FTZ R26, R26, -R201.reuse ;  /* 0x800000c91a1a7221 */ /* 0x100fe20000010000 */
[----:B------:R-:W-:Y:S01]  /*36f0*/  F2FP.BF16.PACK_AB R14, RZ, R14 ;  /* 0x0000000eff0e723e */ /* 0x000fe200000010ff */
[----:B------:R-:W-:Y:S01]  /*3700*/  FMUL.FTZ R16, R205, R16 ;  /* 0x00000010cd107220 */ /* 0x000fe20000410000 */
[----:B------:R-:W-:Y:S01]  /*3710*/  HFMA2.BF16_V2 R6, R6.H0_H0, 1, 1, R147.H0_H0 ;  /* 0x3f803f8006067831 */ /* 0x000fe20000240893 */
[--C-:B------:R-:W-:Y:S01]  /*3720*/  FADD.FTZ R24, R24, -R201.reuse ;  /* 0x800000c918187221 */ /* 0x100fe20000010000 */
[----:B------:R-:W-:Y:S01]  /*3730*/  HFMA2.BF16_V2 R92, R92.H0_H0, 1, 1, R97.H0_H0 ;  /* 0x3f803f805c5c7831 */ /* 0x000fe20000240861 */
[--C-:B------:R-:W-:Y:S01]  /*3740*/  FADD.FTZ R28, R28, -R201.reuse ;  /* 0x800000c91c1c7221 */ /* 0x100fe20000010000 */
[----:B------:R-:W-:Y:S01]  /*3750*/  HFMA2.BF16_V2 R8, R100.H0_H0, R8.H0_H0, -RZ.H0_H0 ;  /* 0x2000000864087231 */ /* 0x000fe200003408ff */
[--C-:B------:R-:W-:Y:S01]  /*3760*/  FADD.FTZ R30, R30, -R201.reuse ;  /* 0x800000c91e1e7221 */ /* 0x100fe20000010000 */
[----:B------:R-:W-:Y:S01]  /*3770*/  HFMA2.BF16_V2 R13, R13.H0_H0, 1, 1, R206.H0_H0 ;  /* 0x3f803f800d0d7831 */ /* 0x000fe200002408ce */
[--C-:B------:R-:W-:Y:S01]  /*3780*/  FADD.FTZ R32, R32, -R201.reuse ;  /* 0x800000c920207221 */ /* 0x100fe20000010000 */
[----:B------:R-:W-:Y:S01]  /*3790*/  HFMA2.BF16_V2 R84, R84.H0_H0, 1, 1, R99.H0_H0 ;  /* 0x3f803f8054547831 */ /* 0x000fe20000240863 */
[----:B------:R-:W-:Y:S01]  /*37a0*/  FADD.FTZ R34, R34, -R201 ;  /* 0x800000c922227221 */ /* 0x000fe20000010000 */
[----:B------:R-:W-:Y:S01]  /*37b0*/  SHF.R.U32.HI R97, RZ, 0x10, R187 ;  /* 0x00000010ff617819 */ /* 0x000fe200000116bb */
[--C-:B------:R-:W-:Y:S01]  /*37c0*/  FADD.FTZ R36, R36, -R201.reuse ;  /* 0x800000c924247221 */ /* 0x100fe20000010000 */
[----:B------:R-:W-:Y:S01]  /*37d0*/  F2FP.BF16.PACK_AB R12, RZ, R12 ;  /* 0x0000000cff0c723e */ /* 0x000fe200000010ff */
[--C-:B------:R-:W-:Y:S01]  /*37e0*/  FADD.FTZ R38, R38, -R201.reuse ;  /* 0x800000c926267221 */ /* 0x100fe20000010000 */
[----:B------:R-:W-:Y:S01]  /*37f0*/  HFMA2.BF16_V2 R4, R2.H0_H0, R4.H0_H0, -RZ.H0_H0 ;  /* 0x2000000402047231 */ /* 0x000fe200003408ff */
[--C-:B------:R-:W-:Y:S01]  /*3800*/  FADD.FTZ R40, R40, -R201.reuse ;  /* 0x800000c928287221 */ /* 0x100fe20000010000 */
[----:B------:R-:W-:Y:S01]  /*3810*/  HFMA2.BF16_V2 R10, R101.H0_H0, R10.H0_H0, -RZ.H0_H0 ;  /* 0x2000000a650a7231 */ /* 0x000fe200003408ff */
[----:B------:R-:W-:Y:S01]  /*3820*/  FADD.FTZ R42, R42, -R201 ;  /* 0x800000c92a2a7221 */ /* 0x000fe20000010000 */
[----:B------:R-:W-:Y:S01]  /*3830*/  SHF.R.U64 R206, R156, 0x10, R157 ;  /* 0x000000109cce7819 */ /* 0x000fe2000000129d */
[--C-:B------:R-:W-:Y:S01]  /*3840*/  FADD.FTZ R44, R44, -R201.reuse ;  /* 0x800000c92c2c7221 */ /* 0x100fe20000010000 */
[----:B------:R-:W-:Y:S01]  /*3850*/  HFMA2.BF16_V2 R21, R21.H0_H0, 1, 1, R202.H0_H0 ;  /* 0x3f803f8015157831 */ /* 0x000fe200002408ca */
[--C-:B------:R-:W-:Y:S01]  /*3860*/  FADD.FTZ R46, R46, -R201.reuse ;  /* 0x800000c92e2e7221 */ /* 0x100fe20000010000 */
[----:B------:R-:W-:Y:S01]  /*3870*/  LOP3.LUT R99, R9, 0xffff, RZ, 0xc0, !PT ;  /* 0x0000ffff09637812 */ /* 0x000fe200078ec0ff */
        /* <DEDUP_REMOVED lines=8> */
[----:B------:R-:W-:Y:S01]  /*3900*/  FADD.FTZ R56, R56, -R201 ;  /* 0x800000c938387221 */ /* 0x000fe20000010000 */
[----:B------:R-:W-:Y:S01]  /*3910*/  SHF.R.U64 R210, R158, 0x10, R159 ;  /* 0x000000109ed27819 */ /* 0x000fe2000000129f */
[----:B------:R-:W-:Y:S01]  /*3920*/  FADD.FTZ R58, R58, -R201 ;  /* 0x800000c93a3a7221 */ /* 0x000fe20000010000 */
[----:B------:R-:W-:Y:S01]  /*3930*/  SHF.R.U32.HI R208, RZ, 0x10, R151 ;  /* 0x00000010ffd07819 */ /* 0x000fe20000011697 */
[--C-:B------:R-:W-:Y:S01]  /*3940*/  FADD.FTZ R60, R60, -R201.reuse ;  /* 0x800000c93c3c7221 */ /* 0x100fe20000010000 */
[----:B------:R-:W-:Y:S01]  /*3950*/  HFMA2.BF16_V2 R8, R8.H0_H0, 1, 1, R148.H0_H0 ;  /* 0x3f803f8008087831 */ /* 0x000fe20000240894 */
[--C-:B------:R-:W-:Y:S01]  /*3960*/  FADD.FTZ R62, R62, -R201.reuse ;  /* 0x800000c93e3e7221 */ /* 0x100fe20000010000 */
[----:B------:R-:W-:Y:S01]  /*3970*/  HFMA2.BF16_V2 R76, R76.H0_H0, 1, 1, R97.H0_H0 ;  /* 0x3f803f804c4c7831 */ /* 0x000fe20000240861 */
[--C-:B------:R-:W-:Y:S01]  /*3980*/  FADD.FTZ R64, R64, -R201.reuse ;  /* 0x800000c940407221 */ /* 0x100fe20000010000 */
[----:B------:R-:W-:Y:S01]  /*3990*/  HFMA2.BF16_V2 R4, R4.H0_H0, 1, 1, R146.H0_H0 ;  /* 0x3f803f8004047831 */ /* 0x000fe20000240892 */
[--C-:B------:R-:W-:Y:S01]  /*39a0*/  FADD.FTZ R66, R66, -R201.reuse ;  /* 0x800000c942427221 */ /* 0x100fe20000010000 */
[----:B------:R-:W-:Y:S01]  /*39b0*/  HFMA2.BF16_V2 R10, R10.H0_H0, 1, 1, R149.H0_H0 ;  /* 0x3f803f800a0a7831 */ /* 0x000fe20000240895 */
[--C-:B------:R-:W-:Y:S01]  /*39c0*/  FADD.FTZ R70, R70, -R201.reuse ;  /* 0x800000c946467221 */ /* 0x100fe20000010000 */
[----:B------:R-:W-:Y:S01]  /*39d0*/  SHF.L.U32 R9, R99, 0x10, RZ ;  /* 0x0000001063097819 */ /* 0x000fe200000006ff */
[--C-:B------:R-:W-:Y:S01]  /*39e0*/  FADD.FTZ R72, R72, -R201.reuse ;  /* 0x800000c948487221 */ /* 0x100fe20000010000 */
[----:B------:R-:W-:Y:S01]  /*39f0*/  HFMA2.BF16_V2 R12, R102.H0_H0, R12.H0_H0, -RZ.H0_H0 ;  /* 0x2000000c660c7231 */ /* 0x000fe200003408ff */
[--C-:B------:R-:W-:Y:S01]  /*3a00*/  FADD.FTZ R74, R74, -R201.reuse ;  /* 0x800000c94a4a7221 */ /* 0x100fe20000010000 */
[----:B------:R-:W-:Y:S01]  /*3a10*/  HFMA2.BF16_V2 R25, R25.H0_H0, 1, 1, R206.H0_H0 ;  /* 0x3f803f8019197831 */ /* 0x000fe200002408ce */
[----:B------:R-:W-:Y:S01]  /*3a20*/  FADD.FTZ R78, R78, -R201 ;  /* 0x800000c94e4e7221 */ /* 0x000fe20000010000 */
[----:B------:R-:W-:Y:S01]  /*3a30*/  SHF.R.U64 R206, R160, 0x10, R161 ;  /* 0x00000010a0ce7819 */ /* 0x000fe200000012a1 */
[--C-:B------:R-:W-:Y:S01]  /*3a40*/  FADD.FTZ R79, R79, -R201.reuse ;  /* 0x800000c94f4f7221 */ /* 0x100fe20000010000 */
[----:B------:R-:W-:Y:S01]  /*3a50*/  HFMA2.BF16_V2 R31, R31.H0_H0, 1, 1, R202.H0_H0 ;  /* 0x3f803f801f1f7831 */ /* 0x000fe200002408ca */
[--C-:B------:R-:W-:Y:S01]  /*3a60*/  FADD.FTZ R82, R82, -R201.reuse ;  /* 0x800000c952527221 */ /* 0x100fe20000010000 */
[----:B------:R-:W-:Y:S01]  /*3a70*/  HFMA2.BF16_V2 R14, R14.H0_H0, 1, 1, R151.H0_H0 ;  /* 0x3f803f800e0e7831 */ /* 0x000fe20000240897 */
[--C-:B------:R-:W-:Y:S01]  /*3a80*/  FADD.FTZ R86, R86, -R201.reuse ;  /* 0x800000c956567221 */ /* 0x100fe20000010000 */
[----:B------:R-:W-:Y:S01]  /*3a90*/  LOP3.LUT R13, R13, 0xffff, RZ, 0xc0, !PT ;  /* 0x0000ffff0d0d7812 */ /* 0x000fe200078ec0ff */
        /* <DEDUP_REMOVED lines=8> */
[----:B------:R-:W-:Y:S01]  /*3b20*/  FADD.FTZ R98, R98, -R201 ;  /* 0x800000c962627221 */ /* 0x000fe20000010000 */
[----:B------:R-:W-:Y:S01]  /*3b30*/  LOP3.LUT R201, R5, 0xffff, RZ, 0xc0, !PT ;  /* 0x0000ffff05c97812 */ /* 0x000fe200078ec0ff */
[C---:B------:R-:W-:Y:S01]  /*3b40*/  FMUL.FTZ R203, R205.reuse, R203 ;  /* 0x000000cbcdcb7220 */ /* 0x040fe20000410000 */
[----:B------:R-:W-:Y:S01]  /*3b50*/  LOP3.LUT R5, R6, 0xffff, RZ, 0xc0, !PT ;  /* 0x0000ffff06057812 */ /* 0x000fe200078ec0ff */
[----:B------:R-:W-:Y:S01]  /*3b60*/  FMUL.FTZ R18, R205, R18 ;  /* 0x00000012cd127220 */ /* 0x000fe20000410000 */
[----:B------:R-:W-:Y:S01]  /*3b70*/  SHF.L.U64.HI R6, R201, 0x10, RZ ;  /* 0x00000010c9067819 */ /* 0x000fe200000102ff */
[C---:B------:R-:W-:Y:S01]  /*3b80*/  FMUL.FTZ R20, R205.reuse, R20 ;  /* 0x00000014cd147220 */ /* 0x040fe20000410000 */
[----:B------:R-:W-:Y:S01]  /*3b90*/  F2FP.BF16.PACK_AB R203, RZ, R203 ;  /* 0x000000cbffcb723e */ /* 0x000fe200000010ff */
[C---:B------:R-:W-:Y:S01]  /*3ba0*/  FMUL.FTZ R26, R205.reuse, R26 ;  /* 0x0000001acd1a7220 */ /* 0x040fe20000410000 */
[----:B------:R-:W-:Y:S01]  /*3bb0*/  F2FP.BF16.PACK_AB R18, RZ, R18 ;  /* 0x00000012ff12723e */ /* 0x000fe200000010ff */
[C---:B------:R-:W-:Y:S01]  /*3bc0*/  FMUL.FTZ R24, R205.reuse, R24 ;  /* 0x00000018cd187220 */ /* 0x040fe20000410000 */
[----:B------:R-:W-:Y:S01]  /*3bd0*/  F2FP.BF16.PACK_AB R20, RZ, R20 ;  /* 0x00000014ff14723e */ /* 0x000fe200000010ff */
[----:B------:R-:W-:Y:S01]  /*3be0*/  FMUL.FTZ R30, R205, R30 ;  /* 0x0000001ecd1e7220 */ /* 0x000fe20000410000 */
[----:B------:R-:W-:Y:S01]  /*3bf0*/  SHF.L.U32 R97, R201, 0x10, RZ ;  /* 0x00000010c9617819 */ /* 0x000fe200000006ff */
[----:B------:R-:W-:Y:S01]  /*3c00*/  FMUL.FTZ R28, R205, R28 ;  /* 0x0000001ccd1c7220 */ /* 0x000fe20000410000 */
[----:B------:R-:W-:Y:S01]  /*3c10*/  F2FP.BF16.PACK_AB R26, RZ, R26 ;  /* 0x0000001aff1a723e */ /* 0x000fe200000010ff */
[----:B------:R-:W-:Y:S01]  /*3c20*/  HFMA2.BF16_V2 R203, R107.H0_H0, R203.H0_H0, -RZ.H0_H0 ;  /* 0x200000cb6bcb7231 */ /* 0x000fe200003408ff */
[----:B------:R-:W-:Y:S01]  /*3c30*/  LOP3.LUT R5, R5, 0xffff0000, R6, 0xf8, !PT ;  /* 0xffff000005057812 */ /* 0x000fe200078ef806 */
[C---:B------:R-:W-:Y:S01]  /*3c40*/  FMUL.FTZ R32, R205.reuse, R32 ;  /* 0x00000020cd207220 */ /* 0x040fe20000410000 */
[----:B------:R-:W-:Y:S01]  /*3c50*/  F2FP.BF16.PACK_AB R24, RZ, R24 ;  /* 0x00000018ff18723e */ /* 0x000fe200000010ff */
[----:B------:R-:W-:Y:S01]  /*3c60*/  FMUL.FTZ R38, R205, R38 ;  /* 0x00000026cd267220 */ /* 0x000fe20000410000 */
[----:B------:R-:W-:Y:S01]  /*3c70*/  SHF.R.U64 R210, R162, 0x10, R163 ;  /* 0x00000010a2d27819 */ /* 0x000fe200000012a3 */
[----:B------:R-:W-:Y:S01]  /*3c80*/  HFMA2.BF16_V2 R18, R105.H0_H0, R18.H0_H0, -RZ.H0_H0 ;  /* 0x2000001269127231 */ /* 0x000fe200003408ff */
[----:B------:R-:W-:Y:S01]  /*3c90*/  LOP3.LUT R6, R9, 0xffff, R8, 0xf8, !PT ;  /* 0x0000ffff09067812 */ /* 0x000fe200078ef808 */
[----:B------:R-:W-:Y:S01]  /*3ca0*/  HFMA2.BF16_V2 R12, R12.H0_H0, 1, 1, R150.H0_H0 ;  /* 0x3f803f800c0c7831 */ /* 0x000fe20000240896 */
[----:B------:R-:W-:Y:S01]  /*3cb0*/  LOP3.LUT R201, R17, 0xffff, RZ, 0xc0, !PT ;  /* 0x0000ffff11c97812 */ /* 0x000fe200078ec0ff */
[----:B------:R-:W-:Y:S01]  /*3cc0*/  FMUL.FTZ R34, R205, R34 ;  /* 0x00000022cd227220 */ /* 0x000fe20000410000 */
[----:B------:R-:W-:Y:S01]  /*3cd0*/  F2FP.BF16.PACK_AB R30, RZ, R30 ;  /* 0x0000001eff1e723e */ /* 0x000fe200000010ff */
[----:B------:R-:W-:Y:S01]  /*3ce0*/  HFMA2.BF16_V2 R20, R106.H0_H0, R20.H0_H0, -RZ.H0_H0 ;  /* 0x200000146a147231 */ /* 0x000fe200003408ff */
[----:B------:R-:W-:Y:S01]  /*3cf0*/  SHF.R.U32.HI R208, RZ, 0x10, R157 ;  /* 0x00000010ffd07819 */ /* 0x000fe2000001169d */
[----:B------:R-:W-:Y:S01]  /*3d00*/  HFMA2.BF16_V2 R26, R109.H0_H0, R26.H0_H0, -RZ.H0_H0 ;  /* 0x2000001a6d1a7231 */ /* 0x000fe200003408ff */
[----:B------:R-:W-:Y:S01]  /*3d10*/  LOP3.LUT R4, R97, 0xffff, R4, 0xf8, !PT ;  /* 0x0000ffff61047812 */ /* 0x000fe200078ef804 */
[----:B------:R-:W-:Y:S01]  /*3d20*/  HFMA2.BF16_V2 R33, R33.H0_H0, 1, 1, R206.H0_H0 ;  /* 0x3f803f8021217831 */ /* 0x000fe200002408ce */
[----:B------:R-:W-:Y:S01]  /*3d30*/  LOP3.LUT R8, R10, 0xffff, RZ, 0xc0, !PT ;  /* 0x0000ffff0a087812 */ /* 0x000fe200078ec0ff */
[----:B------:R-:W-:Y:S01]  /*3d40*/  HFMA2.BF16_V2 R16, R16.H0_H0, 1, 1, R152.H0_H0 ;  /* 0x3f803f8010107831 */ /* 0x000fe20000240898 */
[----:B------:R-:W-:Y:S01]  /*3d50*/  SHF.L.U64.HI R99, R99, 0x10, RZ ;  /* 0x0000001063637819 */ /* 0x000fe200000102ff */
[----:B------:R-:W-:Y:S01]  /*3d60*/  HFMA2.BF16_V2 R41, R41.H0_H0, 1, 1, R202.H0_H0 ;  /* 0x3f803f8029297831 */ /* 0x000fe200002408ca */
[C---:B------:R-:W-:Y:S01]  /*3d70*/  SHF.L.U32 R97, R13.reuse, 0x10, RZ ;  /* 0x000000100d617819 */ /* 0x040fe200000006ff */
[----:B------:R-:W-:Y:S01]  /*3d80*/  HFMA2.BF16_V2 R203, R203.H0_H0, 1, 1, R155.H0_H0 ;  /* 0x3f803f80cbcb7831 */ /* 0x000fe2000024089b */
[----:B------:R-:W-:Y:S01]  /*3d90*/  LOP3.LUT R9, R14, 0xffff, RZ, 0xc0, !PT ;  /* 0x0000ffff0e097812 */ /* 0x000fe200078ec0ff */
[----:B------:R-:W-:Y:S01]  /*3da0*/  HFMA2.BF16_V2 R24, R108.H0_H0, R24.H0_H0, -RZ.H0_H0 ;  /* 0x200000186c187231 */ /* 0x000fe200003408ff */
[----:B------:R-:W-:Y:S01]  /*3db0*/  SHF.L.U64.HI R10, R13, 0x10, RZ ;  /* 0x000000100d0a7819 */ /* 0x000fe200000102ff */
[----:B------:R-:W-:Y:S01]  /*3dc0*/  HFMA2.BF16_V2 R37, R37.H0_H0, 1, 1, R210.H0_H0 ;  /* 0x3f803f8025257831 */ /* 0x000fe200002408d2 */
[----:B------:R-:W-:Y:S01]  /*3dd0*/  LOP3.LUT R21, R21, 0xffff, RZ, 0xc0, !PT ;  /* 0x0000ffff15157812 */ /* 0x000fe200078ec0ff */
[----:B------:R-:W-:Y:S01]  /*3de0*/  HFMA2.BF16_V2 R18, R18.H0_H0, 1, 1, R153.H0_H0 ;  /* 0x3f803f8012127831 */ /* 0x000fe20000240899 */
[----:B------:R-:W-:Y:S01]  /*3df0*/  F2FP.BF16.PACK_AB R28, RZ, R28 ;  /* 0x0000001cff1c723e */ /* 0x000fe200000010ff */
[----:B------:R-:W-:Y:S01]  /*3e00*/  FMUL.FTZ R40, R205, R40 ;  /* 0x00000028cd287220 */ /* 0x000fe20000410000 */
[----:B------:R-:W-:Y:S01]  /*3e10*/  SHF.R.U32.HI R206, RZ, 0x10, R165 ;  /* 0x00000010ffce7819 */ /* 0x000fe200000116a5 */
[----:B------:R-:W-:Y:S01]  /*3e20*/  HFMA2.BF16_V2 R30, R111.H0_H0, R30.H0_H0, -RZ.H0_H0 ;  /* 0x2000001e6f1e7231 */ /* 0x000fe200003408ff */
[----:B------:R-:W-:Y:S01]  /*3e30*/  SHF.L.U32 R17, R201, 0x10, RZ ;  /* 0x00000010c9117819 */ /* 0x000fe200000006ff */
[----:B------:R-:W-:Y:S01]  /*3e40*/  HFMA2.BF16_V2 R27, R27.H0_H0, 1, 1, R208.H0_H0 ;  /* 0x3f803f801b1b7831 */ /* 0x000fe200002408d0 */
[----:B------:R-:W-:Y:S01]  /*3e50*/  SHF.R.U64 R202, R170, 0x10, R171 ;  /* 0x00000010aaca7819 */ /* 0x000fe200000012ab */
[----:B------:R-:W-:Y:S01]  /*3e60*/  HFMA2.BF16_V2 R20, R20.H0_H0, 1, 1, R154.H0_H0 ;  /* 0x3f803f8014147831 */ /* 0x000fe2000024089a */
[----:B------:R-:W-:Y:S01]  /*3e70*/  LOP3.LUT R13, R8, 0xffff0000, R99, 0xf8, !PT ;  /* 0xffff0000080d7812 */ /* 0x000fe200078ef863 */
[C---:B------:R-:W-:Y:S01]  /*3e80*/  FMUL.FTZ R36, R205.reuse, R36 ;  /* 0x00000024cd247220 */ /* 0x040fe20000410000 */
[----:B------:R-:W-:Y:S01]  /*3e90*/  F2FP.BF16.PACK_AB R32, RZ, R32 ;  /* 0x00000020ff20723e */ /* 0x000fe200000010ff */
[C---:B------:R-:W-:Y:S01]  /*3ea0*/  FMUL.FTZ R42, R205.reuse, R42 ;  /* 0x0000002acd2a7220 */ /* 0x040fe20000410000 */
[----:B------:R-:W-:Y:S01]  /*3eb0*/  F2FP.BF16.PACK_AB R38, RZ, R38 ;  /* 0x00000026ff26723e */ /* 0x000fe200000010ff */
[----:B------:R-:W-:Y:S01]  /*3ec0*/  HFMA2.BF16_V2 R26, R26.H0_H0, 1, 1, R157.H0_H0 ;  /* 0x3f803f801a1a7831 */ /* 0x000fe2000024089d */
[----:B------:R-:W-:Y:S01]  /*3ed0*/  SHF.R.U32.HI R210, RZ, 0x10, R167 ;  /* 0x00000010ffd27819 */ /* 0x000fe200000116a7 */
[----:B------:R-:W-:Y:S01]  /*3ee0*/  FMUL.FTZ R212, R205, R212 ;  /* 0x000000d4cdd47220 */ /* 0x000fe20000410000 */
[----:B------:R-:W-:Y:S01]  /*3ef0*/  LOP3.LUT R8, R97, 0xffff, R12, 0xf8, !PT ;  /* 0x0000ffff61087812 */ /* 0x000fe200078ef80c */
[----:B------:R-:W-:Y:S01]  /*3f00*/  HFMA2.BF16_V2 R28, R110.H0_H0, R28.H0_H0, -RZ.H0_H0 ;  /* 0x2000001c6e1c7231 */ /* 0x000fe200003408ff */
[----:B------:R-:W-:Y:S01]  /*3f10*/  LOP3.LUT R99, R25, 0xffff, RZ, 0xc0, !PT ;  /* 0x0000ffff19637812 */ /* 0x000fe200078ec0ff */
[----:B------:R-:W-:Y:S01]  /*3f20*/  HFMA2.BF16_V2 R43, R43.H0_H0, 1, 1, R206.H0_H0 ;  /* 0x3f803f802b2b7831 */ /* 0x000fe200002408ce */
[----:B------:R-:W-:Y:S01]  /*3f30*/  F2FP.BF16.PACK_AB R34, RZ, R34 ;  /* 0x00000022ff22723e */ /* 0x000fe200000010ff */
[----:B------:R-:W-:Y:S01]  /*3f40*/  HFMA2.BF16_V2 R24, R24.H0_H0, 1, 1, R156.H0_H0 ;  /* 0x3f803f8018187831 */ /* 0x000fe2000024089c */
[----:B------:R-:W-:Y:S01]  /*3f50*/  SHF.R.U32.HI R208, RZ, 0x10, R161 ;  /* 0x00000010ffd07819 */ /* 0x000fe200000116a1 */
[----:B------:R-:W-:Y:S01]  /*3f60*/  HFMA2.BF16_V2 R23, R23.H0_H0, 1, 1, R202.H0_H0 ;  /* 0x3f803f8017177831 */ /* 0x000fe200002408ca */
[----:B------:R-:W-:Y:S01]  /*3f70*/  LOP3.LUT R9, R9, 0xffff0000, R10, 0xf8, !PT ;  /* 0xffff000009097812 */ /* 0x000fe200078ef80a */
[----:B------:R-:W-:Y:S01]  /*3f80*/  HFMA2.BF16_V2 R30, R30.H0_H0, 1, 1, R159.H0_H0 ;  /* 0x3f803f801e1e7831 */ /* 0x000fe2000024089f */
[----:B------:R-:W-:Y:S01]  /*3f90*/  SHF.L.U32 R97, R21, 0x10, RZ ;  /* 0x0000001015617819 */ /* 0x000fe200000006ff */
[----:B------:R-:W-:Y:S01]  /*3fa0*/  HFMA2.BF16_V2 R32, R112.H0_H0, R32.H0_H0, -RZ.H0_H0 ;  /* 0x2000002070207231 */ /* 0x000fe200003408ff */
[----:B------:R-:W-:Y:S01]  /*3fb0*/  LOP3.LUT R10, R17, 0xffff, R16, 0xf8, !PT ;  /* 0x0000ffff110a7812 */ /* 0x000fe200078ef810 */
[----:B------:R-:W-:Y:S01]  /*3fc0*/  HFMA2.BF16_V2 R38, R115.H0_H0, R38.H0_H0, -RZ.H0_H0 ;  /* 0x2000002673267231 */ /* 0x000fe200003408ff */
[----:B------:R-:W-:Y:S01]  /*3fd0*/  LOP3.LUT R17, R203, 0xffff, RZ, 0xc0, !PT ;  /* 0x0000ffffcb117812 */ /* 0x000fe200078ec0ff */
[----:B------:R-:W-:Y:S01]  /*3fe0*/  HFMA2.BF16_V2 R47, R47.H0_H0, 1, 1, R210.H0_H0 ;  /* 0x3f803f802f2f7831 */ /* 0x000fe200002408d2 */
[----:B------:R-:W-:Y:S01]  /*3ff0*/  SHF.L.U64.HI R14, R21, 0x10, RZ ;  /* 0x00000010150e7819 */ /* 0x000fe200000102ff */
[----:B------:R-:W-:Y:S01]  /*4000*/  FMUL.FTZ R44, R205, R44 ;  /* 0x0000002ccd2c7220 */ /* 0x000fe20000410000 */
[----:B------:R-:W-:Y:S01]  /*4010*/  SHF.R.U32.HI R206, RZ, 0x10, R171 ;  /* 0x00000010ffce7819 */ /* 0x000fe200000116ab */
[----:B------:R-:W-:Y:S01]  /*4020*/  HFMA2.BF16_V2 R34, R113.H0_H0, R34.H0_H0, -RZ.H0_H0 ;  /* 0x2000002271227231 */ /* 0x000fe200003408ff */
[----:B------:R-:W-:Y:S01]  /*4030*/  LOP3.LUT R18, R18, 0xffff, RZ, 0xc0, !PT ;  /* 0x0000ffff12127812 */ /* 0x000fe200078ec0ff */
[----:B------:R-:W-:Y:S01]  /*4040*/  HFMA2.BF16_V2 R35, R35.H0_H0, 1, 1, R208.H0_H0 ;  /* 0x3f803f8023237831 */ /* 0x000fe200002408d0 */
[----:B------:R-:W-:Y:S01]  /*4050*/  SHF.L.U64.HI R201, R201, 0x10, RZ ;  /* 0x00000010c9c97819 */ /* 0x000fe200000102ff */
[----:B------:R-:W-:Y:S01]  /*4060*/  HFMA2.BF16_V2 R28, R28.H0_H0, 1, 1, R158.H0_H0 ;  /* 0x3f803f801c1c7831 */ /* 0x000fe2000024089e */
[----:B------:R-:W-:Y:S01]  /*4070*/  SHF.L.U32 R25, R99, 0x10, RZ ;  /* 0x0000001063197819 */ /* 0x000fe200000006ff */
[----:B------:R-:W-:Y:S01]  /*4080*/  HFMA2.BF16_V2 R51, R51.H0_H0, 1, 1, R206.H0_H0 ;  /* 0x3f803f8033337831 */ /* 0x000fe200002408ce */
[----:B------:R-:W-:Y:S01]  /*4090*/  LOP3.LUT R29, R29, 0xffff, RZ, 0xc0, !PT ;  /* 0x0000ffff1d1d7812 */ /* 0x000fe200078ec0ff */
[----:B------:R-:W-:Y:S01]  /*40a0*/  HFMA2.BF16_V2 R32, R32.H0_H0, 1, 1, R160.H0_H0 ;  /* 0x3f803f8020207831 */ /* 0x000fe200002408a0 */
[----:B------:R-:W-:Y:S01]  /*40b0*/  F2FP.BF16.PACK_AB R40, RZ, R40 ;  /* 0x00000028ff28723e */ /* 0x000fe200000010ff */
[----:B------:R-:W-:Y:S01]  /*40c0*/  HFMA2.BF16_V2 R38, R38.H0_H0, 1, 1, R163.H0_H0 ;  /* 0x3f803f8026267831 */ /* 0x000fe200002408a3 */
[----:B------:R-:W-:Y:S01]  /*40d0*/  SHF.R.U64 R202, R174, 0x10, R175 ;  /* 0x00000010aeca7819 */ /* 0x000fe200000012af */
[----:B------:R-:W-:Y:S01]  /*40e0*/  HFMA2.BF16_V2 R34, R34.H0_H0, 1, 1, R161.H0_H0 ;  /* 0x3f803f8022227831 */ /* 0x000fe200002408a1 */
[----:B------:R-:W-:Y:S01]  /*40f0*/  LOP3.LUT R12, R97, 0xffff, R20, 0xf8, !PT ;  /* 0x0000ffff610c7812 */ /* 0x000fe200078ef814 */
[----:B------:R-:W-:Y:S01]  /*4100*/  HFMA2.BF16_V2 R40, R116.H0_H0, R40.H0_H0, -RZ.H0_H0 ;  /* 0x2000002874287231 */ /* 0x000fe200003408ff */
[----:B------:R-:W-:Y:S01]  /*4110*/  F2FP.BF16.PACK_AB R36, RZ, R36 ;  /* 0x00000024ff24723e */ /* 0x000fe200000010ff */
[----:B------:R-:W-:Y:S01]  /*4120*/  HFMA2.BF16_V2 R93, R93.H0_H0, 1, 1, R202.H0_H0 ;  /* 0x3f803f805d5d7831 */ /* 0x000fe200002408ca */
[----:B------:R-:W-:Y:S01]  /*4130*/  F2FP.BF16.PACK_AB R42, RZ, R42 ;  /* 0x0000002aff2a723e */ /* 0x000fe200000010ff */
[----:B------:R-:W-:Y:S01]  /*4140*/  HFMA2.BF16_V2 R40, R40.H0_H0, 1, 1, R164.H0_H0 ;  /* 0x3f803f8028287831 */ /* 0x000fe200002408a4 */
[----:B------:R-:W-:Y:S01]  /*4150*/  SHF.R.U32.HI R210, RZ, 0x10, R173 ;  /* 0x00000010ffd27819 */ /* 0x000fe200000116ad */
[----:B------:R-:W-:Y:S01]  /*4160*/  HFMA2.BF16_V2 R36, R114.H0_H0, R36.H0_H0, -RZ.H0_H0 ;  /* 0x2000002472247231 */ /* 0x000fe200003408ff */
[----:B------:R-:W-:Y:S01]  /*4170*/  LOP3.LUT R26, R26, 0xffff, RZ, 0xc0, !PT ;  /* 0x0000ffff1a1a7812 */ /* 0x000fe200078ec0ff */
[----:B------:R-:W-:Y:S01]  /*4180*/  HFMA2.BF16_V2 R42, R117.H0_H0, R42.H0_H0, -RZ.H0_H0 ;  /* 0x2000002a752a7231 */ /* 0x000fe200003408ff */
[----:B------:R-:W-:Y:S01]  /*4190*/  LOP3.LUT R20, R33, 0xffff, RZ, 0xc0, !PT ;  /* 0x0000ffff21147812 */ /* 0x000fe200078ec0ff */
[----:B------:R-:W-:Y:S01]  /*41a0*/  HFMA2.BF16_V2 R95, R95.H0_H0, 1, 1, R210.H0_H0 ;  /* 0x3f803f805f5f7831 */ /* 0x000fe200002408d2 */
[----:B------:R-:W-:Y:S01]  /*41b0*/  SHF.L.U64.HI R99, R99, 0x10, RZ ;  /* 0x0000001063637819 */ /* 0x000fe200000102ff */
[----:B------:R-:W-:Y:S01]  /*41c0*/  HFMA2.BF16_V2 R36, R36.H0_H0, 1, 1, R162.H0_H0 ;  /* 0x3f803f8024247831 */ /* 0x000fe200002408a2 */
[----:B------:R-:W-:Y:S01]  /*41d0*/  F2FP.BF16.PACK_AB R212, RZ, R212 ;  /* 0x000000d4ffd4723e */ /* 0x000fe200000010ff */
[----:B------:R-:W-:Y:S01]  /*41e0*/  HFMA2.BF16_V2 R42, R42.H0_H0, 1, 1, R165.H0_H0 ;  /* 0x3f803f802a2a7831 */ /* 0x000fe200002408a5 */
[----:B------:R-:W-:Y:S01]  /*41f0*/  SHF.R.U32.HI R73, RZ, 0x10, R143 ;  /* 0x00000010ff497819 */ /* 0x000fe2000001168f */
[C---:B------:R-:W-:Y:S01]  /*4200*/  FMUL.FTZ R46, R205.reuse, R46 ;  /* 0x0000002ecd2e7220 */ /* 0x040fe20000410000 */
[----:B------:R-:W-:Y:S01]  /*4210*/  SHF.R.U64 R208, R166, 0x10, R167 ;  /* 0x00000010a6d07819 */ /* 0x000fe200000012a7 */
[----:B------:R-:W-:Y:S01]  /*4220*/  FMUL.FTZ R50, R205, R50 ;  /* 0x00000032cd327220 */ /* 0x000fe20000410000 */
[----:B------:R-:W-:Y:S01]  /*4230*/  LOP3.LUT R17, R17, 0xffff0000, R14, 0xf8, !PT ;  /* 0xffff000011117812 */ /* 0x000fe200078ef80e */
[----:B------:R-:W-:Y:S01]  /*4240*/  HFMA2.BF16_V2 R73, R73.H0_H0, R212.H0_H0, -RZ.H0_H0 ;  /* 0x200000d449497231 */ /* 0x000fe200003408ff */
[----:B------:R-:W-:Y:S01]  /*4250*/  LOP3.LUT R21, R18, 0xffff0000, R201, 0xf8, !PT ;  /* 0xffff000012157812 */ /* 0x000fe200078ef8c9 */
[----:B------:R-:W-:Y:S01]  /*4260*/  HFMA2.BF16_V2 R45, R45.H0_H0, 1, 1, R208.H0_H0 ;  /* 0x3f803f802d2d7831 */ /* 0x000fe200002408d0 */
[----:B------:R-:W-:Y:S01]  /*4270*/  LOP3.LUT R14, R25, 0xffff, R24, 0xf8, !PT ;  /* 0x0000ffff190e7812 */ /* 0x000fe200078ef818 */
[----:B------:R-:W-:Y:S01]  /*4280*/  HFMA2.BF16_V2 R65, R130.H0_H0, R65.H0_H0, -RZ.H0_H0 ;  /* 0x2000004182417231 */ /* 0x000fe200003408ff */
[----:B------:R-:W-:Y:S01]  /*4290*/  SHF.L.U32 R97, R29, 0x10, RZ ;  /* 0x000000101d617819 */ /* 0x000fe200000006ff */
[----:B------:R-:W-:Y:S01]  /*42a0*/  FMUL.FTZ R48, R205, R48 ;  /* 0x00000030cd307220 */ /* 0x000fe20000410000 */
[----:B------:R-:W-:Y:S01]  /*42b0*/  LOP3.LUT R25, R30, 0xffff, RZ, 0xc0, !PT ;  /* 0x0000ffff1e197812 */ /* 0x000fe200078ec0ff */
[----:B------:R-:W-:Y:S01]  /*42c0*/  HFMA2.BF16_V2 R65, R65.H0_H0, 1, 1, R178.H0_H0 ;  /* 0x3f803f8041417831 */ /* 0x000fe200002408b2 */
[----:B------:R-:W-:Y:S01]  /*42d0*/  SHF.L.U64.HI R18, R29, 0x10, RZ ;  /* 0x000000101d127819 */ /* 0x000fe200000102ff */
[----:B------:R-:W-:Y:S01]  /*42e0*/  HFMA2.BF16_V2 R68, R136.H0_H0, R68.H0_H0, -RZ.H0_H0 ;  /* 0x2000004488447231 */ /* 0x000fe200003408ff */
[----:B------:R-:W-:Y:S01]  /*42f0*/  LOP3.LUT R24, R37, 0xffff, RZ, 0xc0, !PT ;  /* 0x0000ffff25187812 */ /* 0x000fe200078ec0ff */
[C---:B------:R-:W-:Y:S01]  /*4300*/  FMUL.FTZ R54, R205.reuse, R54 ;  /* 0x00000036cd367220 */ /* 0x040fe20000410000 */
[----:B------:R-:W-:Y:S01]  /*4310*/  SHF.R.U32.HI R206, RZ, 0x10, R175 ;  /* 0x00000010ffce7819 */ /* 0x000fe200000116af */
[----:B------:R-:W-:Y:S01]  /*4320*/  HFMA2.BF16_V2 R68, R68.H0_H0, 1, 1, R184.H0_H0 ;  /* 0x3f803f8044447831 */ /* 0x000fe200002408b8 */
[----:B------:R-:W-:Y:S01]  /*4330*/  SHF.L.U32 R33, R20, 0x10, RZ ;  /* 0x0000001014217819 */ /* 0x000fe200000006ff */
[C---:B------:R-:W-:Y:S01]  /*4340*/  FMUL.FTZ R56, R205.reuse, R56 ;  /* 0x00000038cd387220 */ /* 0x040fe20000410000 */
[----:B------:R-:W-:Y:S01]  /*4350*/  LOP3.LUT R29, R26, 0xffff0000, R99, 0xf8, !PT ;  /* 0xffff00001a1d7812 */ /* 0x000fe200078ef863 */
[----:B------:R-:W-:Y:S01]  /*4360*/  HFMA2.BF16_V2 R85, R85.H0_H0, 1, 1, R206.H0_H0 ;  /* 0x3f803f8055557831 */ /* 0x000fe200002408ce */
[----:B------:R-:W-:Y:S01]  /*4370*/  F2FP.BF16.PACK_AB R44, RZ, R44 ;  /* 0x0000002cff2c723e */ /* 0x000fe200000010ff */
[C---:B------:R-:W-:Y:S01]  /*4380*/  FMUL.FTZ R58, R205.reuse, R58 ;  /* 0x0000003acd3a7220 */ /* 0x040fe20000410000 */
[--C-:B------:R-:W-:Y:S01]  /*4390*/  SHF.R.U32.HI R202, RZ, 0x10, R179.reuse ;  /* 0x00000010ffca7819 */ /* 0x100fe200000116b3 */
[----:B------:R-:W-:Y:S01]  /*43a0*/  FMUL.FTZ R70, R205, R70 ;  /* 0x00000046cd467220 */ /* 0x000fe20000410000 */
[----:B------:R-:W-:Y:S01]  /*43b0*/  LOP3.LUT R26, R41, 0xffff, RZ, 0xc0, !PT ;  /* 0x0000ffff291a7812 */ /* 0x000fe200078ec0ff */
[----:B------:R-:W-:Y:S01]  /*43c0*/  HFMA2.BF16_V2 R44, R118.H0_H0, R44.H0_H0, -RZ.H0_H0 ;  /* 0x2000002c762c7231 */ /* 0x000fe200003408ff */
[----:B------:R-:W-:Y:S01]  /*43d0*/  SHF.R.U64 R210, R178, 0x10, R179 ;  /* 0x00000010b2d27819 */ /* 0x000fe200000012b3 */
[----:B------:R-:W-:Y:S01]  /*43e0*/  HFMA2.BF16_V2 R81, R81.H0_H0, 1, 1, R202.H0_H0 ;  /* 0x3f803f8051517831 */ /* 0x000fe200002408ca */
[----:B------:R-:W-:Y:S01]  /*43f0*/  LOP3.LUT R16, R97, 0xffff, R28, 0xf8, !PT ;  /* 0x0000ffff61107812 */ /* 0x000fe200078ef81c */
[----:B------:R-:W-:Y:S01]  /*4400*/  HFMA2.BF16_V2 R44, R44.H0_H0, 1, 1, R166.H0_H0 ;  /* 0x3f803f802c2c7831 */ /* 0x000fe200002408a6 */
[----:B------:R-:W-:Y:S01]  /*4410*/  SHF.R.U32.HI R212, RZ, 0x10, R153 ;  /* 0x00000010ffd47819 */ /* 0x000fe20000011699 */
[----:B------:R-:W-:Y:S01]  /*4420*/  HFMA2.BF16_V2 R87, R87.H0_H0, 1, 1, R210.H0_H0 ;  /* 0x3f803f8057577831 */ /* 0x000fe200002408d2 */
[----:B------:R-:W-:Y:S01]  /*4430*/  LOP3.LUT R25, R25, 0xffff0000, R18, 0xf8, !PT ;  /* 0xffff000019197812 */ /* 0x000fe200078ef812 */
[----:B------:R-:W-:Y:S01]  /*4440*/  FMUL.FTZ R64, R205, R64 ;  /* 0x00000040cd407220 */ /* 0x000fe20000410000 */
[----:B------:R-:W-:Y:S01]  /*4450*/  SHF.L.U32 R97, R24, 0x10, RZ ;  /* 0x0000001018617819 */ /* 0x000fe200000006ff */
[----:B------:R-:W-:Y:S01]  /*4460*/  HFMA2.BF16_V2 R19, R19.H0_H0, 1, 1, R212.H0_H0 ;  /* 0x3f803f8013137831 */ /* 0x000fe200002408d4 */
[----:B------:R-:W-:Y:S01]  /*4470*/  LOP3.LUT R18, R33, 0xffff, R32, 0xf8, !PT ;  /* 0x0000ffff21127812 */ /* 0x000fe200078ef820 */
[C---:B------:R-:W-:Y:S01]  /*4480*/  FMUL.FTZ R72, R205.reuse, R72 ;  /* 0x00000048cd487220 */ /* 0x040fe20000410000 */
[----:B------:R-:W-:Y:S01]  /*4490*/  LOP3.LUT R37, R38, 0xffff, RZ, 0xc0, !PT ;  /* 0x0000ffff26257812 */ /* 0x000fe200078ec0ff */
[C---:B------:R-:W-:Y:S01]  /*44a0*/  FMUL.FTZ R79, R205.reuse, R79 ;  /* 0x0000004fcd4f7220 */ /* 0x040fe20000410000 */
[----:B------:R-:W-:Y:S01]  /*44b0*/  SHF.L.U64.HI R24, R24, 0x10, RZ ;  /* 0x0000001018187819 */ /* 0x000fe200000102ff */
[C---:B------:R-:W-:Y:S01]  /*44c0*/  FMUL.FTZ R52, R205.reuse, R52 ;  /* 0x00000034cd347220 */ /* 0x040fe20000410000 */
[----:B------:R-:W-:Y:S01]  /*44d0*/  LOP3.LUT R33, R34, 0xffff, RZ, 0xc0, !PT ;  /* 0x0000ffff22217812 */ /* 0x000fe200078ec0ff */
[C---:B------:R-:W-:Y:S01]  /*44e0*/  FMUL.FTZ R66, R205.reuse, R66 ;  /* 0x00000042cd427220 */ /* 0x040fe20000410000 */
[----:B------:R-:W-:Y:S01]  /*44f0*/  SHF.L.U64.HI R20, R20, 0x10, RZ ;  /* 0x0000001014147819 */ /* 0x000fe200000102ff */
[C---:B------:R-:W-:Y:S01]  /*4500*/  FMUL.FTZ R214, R205.reuse, R214 ;  /* 0x000000d6cdd67220 */ /* 0x040fe20000410000 */
[----:B------:R-:W-:Y:S01]  /*4510*/  SHF.L.U32 R41, R26, 0x10, RZ ;  /* 0x000000101a297819 */ /* 0x000fe200000006ff */
[C---:B------:R-:W-:Y:S01]  /*4520*/  FMUL.FTZ R62, R205.reuse, R62 ;  /* 0x0000003ecd3e7220 */ /* 0x040fe20000410000 */
[----:B------:R-:W-:Y:S01]  /*4530*/  SHF.R.U64 R206, R182, 0x10, R183 ;  /* 0x00000010b6ce7819 */ /* 0x000fe200000012b7 */
[C---:B------:R-:W-:Y:S01]  /*4540*/  FMUL.FTZ R88, R205.reuse, R88 ;  /* 0x00000058cd587220 */ /* 0x040fe20000410000 */
[----:B------:R-:W-:Y:S01]  /*4550*/  SHF.R.U64 R202, R184, 0x10, R185 ;  /* 0x00000010b8ca7819 */ /* 0x000fe200000012b9 */
[----:B------:R-:W-:Y:S01]  /*4560*/  FMUL.FTZ R60, R205, R60 ;  /* 0x0000003ccd3c7220 */ /* 0x000fe20000410000 */
[----:B------:R-:W-:Y:S01]  /*4570*/  LOP3.LUT R28, R45, 0xffff, RZ, 0xc0, !PT ;  /* 0x0000ffff2d1c7812 */ /* 0x000fe200078ec0ff */
[----:B------:R-:W-:Y:S01]  /*4580*/  HFMA2.BF16_V2 R75, R75.H0_H0, 1, 1, R206.H0_H0 ;  /* 0x3f803f804b4b7831 */ /* 0x000fe200002408ce */
[----:B------:R-:W-:Y:S01]  /*4590*/  LOP3.LUT R37, R37, 0xffff0000, R24, 0xf8, !PT ;  /* 0xffff000025257812 */ /* 0x000fe200078ef818 */
[----:B------:R-:W-:Y:S01]  /*45a0*/  HFMA2.BF16_V2 R61, R61.H0_H0, 1, 1, R202.H0_H0 ;  /* 0x3f803f803d3d7831 */ /* 0x000fe200002408ca */
[----:B------:R-:W-:Y:S01]  /*45b0*/  SHF.R.U32.HI R212, RZ, 0x10, R163 ;  /* 0x00000010ffd47819 */ /* 0x000fe200000116a3 */
[----:B------:R-:W-:Y:S01]  /*45c0*/  FMUL.FTZ R90, R205, R90 ;  /* 0x0000005acd5a7220 */ /* 0x000fe20000410000 */
[----:B------:R-:W-:Y:S01]  /*45d0*/  LOP3.LUT R33, R33, 0xffff0000, R20, 0xf8, !PT ;  /* 0xffff000021217812 */ /* 0x000fe200078ef814 */
[----:B------:R-:W-:Y:S01]  /*45e0*/  FMUL.FTZ R74, R205, R74 ;  /* 0x0000004acd4a7220 */ /* 0x000fe20000410000 */
[----:B------:R-:W-:Y:S01]  /*45f0*/  LOP3.LUT R24, R41, 0xffff, R40, 0xf8, !PT ;  /* 0x0000ffff29187812 */ /* 0x000fe200078ef828 */
[----:B------:R-:W-:Y:S01]  /*4600*/  HFMA2.BF16_V2 R39, R39.H0_H0, 1, 1, R212.H0_H0 ;  /* 0x3f803f8027277831 */ /* 0x000fe200002408d4 */
[----:B------:R-:W-:Y:S01]  /*4610*/  LOP3.LUT R20, R97, 0xffff, R36, 0xf8, !PT ;  /* 0x0000ffff61147812 */ /* 0x000fe200078ef824 */
[C---:B------:R-:W-:Y:S01]  /*4620*/  FMUL.FTZ R78, R205.reuse, R78 ;  /* 0x0000004ecd4e7220 */ /* 0x040fe20000410000 */
[----:B------:R-:W-:Y:S01]  /*4630*/  LOP3.LUT R41, R42, 0xffff, RZ, 0xc0, !PT ;  /* 0x0000ffff2a297812 */ /* 0x000fe200078ec0ff */
[C---:B------:R-:W-:Y:S01]  /*4640*/  FMUL.FTZ R86, R205.reuse, R86 ;  /* 0x00000056cd567220 */ /* 0x040fe20000410000 */
[----:B------:R-:W-:Y:S01]  /*4650*/  SHF.L.U64.HI R26, R26, 0x10, RZ ;  /* 0x000000101a1a7819 */ /* 0x000fe200000102ff */
[C---:B------:R-:W-:Y:S01]  /*4660*/  FMUL.FTZ R94, R205.reuse, R94 ;  /* 0x0000005ecd5e7220 */ /* 0x040fe20000410000 */
[----:B------:R-:W-:Y:S01]  /*4670*/  SHF.L.U32 R97, R28, 0x10, RZ ;  /* 0x000000101c617819 */ /* 0x000fe200000006ff */
[----:B------:R-:W-:Y:S01]  /*4680*/  FMUL.FTZ R82, R205, R82 ;  /* 0x00000052cd527220 */ /* 0x000fe20000410000 */
[----:B------:R-:W-:Y:S01]  /*4690*/  LOP3.LUT R87, R87, 0xffff, RZ, 0xc0, !PT ;  /* 0x0000ffff57577812 */ /* 0x000fe200078ec0ff */
[----:B------:R-:W-:Y:S01]  /*46a0*/  FMUL.FTZ R96, R205, R96 ;  /* 0x00000060cd607220 */ /* 0x000fe20000410000 */
[----:B------:R-:W-:Y:S01]  /*46b0*/  LOP3.LUT R41, R41, 0xffff0000, R26, 0xf8, !PT ;  /* 0xffff000029297812 */ /* 0x000fe200078ef81a */
[----:B------:R-:W-:Y:S01]  /*46c0*/  HFMA2.BF16_V2 R67, R134.H0_H0, R67.H0_H0, -RZ.H0_H0 ;  /* 0x2000004386437231 */ /* 0x000fe200003408ff */
[----:B------:R-:W-:Y:S01]  /*46d0*/  SHF.R.U64 R212, R168, 0x10, R169 ;  /* 0x00000010a8d47819 */ /* 0x000fe200000012a9 */
[----:B------:R-:W-:Y:S01]  /*46e0*/  FMUL.FTZ R98, R205, R98 ;  /* 0x00000062cd627220 */ /* 0x000fe20000410000 */
[----:B------:R-:W-:Y:S01]  /*46f0*/  LOP3.LUT R26, R97, 0xffff, R44, 0xf8, !PT ;  /* 0x0000ffff611a7812 */ /* 0x000fe200078ef82c */
[----:B------:R-:W-:Y:S01]  /*4700*/  HFMA2.BF16_V2 R67, R67.H0_H0, 1, 1, R182.H0_H0 ;  /* 0x3f803f8043437831 */ /* 0x000fe200002408b6 */
[----:B------:R-:W-:Y:S01]  /*4710*/  F2FP.BF16.PACK_AB R46, RZ, R46 ;  /* 0x0000002eff2e723e */ /* 0x000fe200000010ff */
[----:B------:R-:W-:Y:S01]  /*4720*/  HFMA2.BF16_V2 R49, R49.H0_H0, 1, 1, R212.H0_H0 ;  /* 0x3f803f8031317831 */ /* 0x000fe200002408d4 */
[----:B------:R-:W-:Y:S01]  /*4730*/  F2FP.BF16.PACK_AB R50, RZ, R50 ;  /* 0x00000032ff32723e */ /* 0x000fe200000010ff */
[----:B------:R-:W-:Y:S01]  /*4740*/  FMUL.FTZ R216, R205, R216 ;  /* 0x000000d8cdd87220 */ /* 0x000fe20000410000 */
[----:B------:R-:W-:Y:S01]  /*4750*/  SHF.L.U32 R38, R87, 0x10, RZ ;  /* 0x0000001057267819 */ /* 0x000fe200000006ff */
[----:B------:R-:W-:Y:S01]  /*4760*/  HFMA2.BF16_V2 R46, R119.H0_H0, R46.H0_H0, -RZ.H0_H0 ;  /* 0x2000002e772e7231 */ /* 0x000fe200003408ff */
[----:B------:R-:W-:Y:S01]  /*4770*/  LOP3.LUT R44, R75, 0xffff, RZ, 0xc0, !PT ;  /* 0x0000ffff4b2c7812 */ /* 0x000fe200078ec0ff */
[----:B------:R-:W-:Y:S01]  /*4780*/  HFMA2.BF16_V2 R50, R121.H0_H0, R50.H0_H0, -RZ.H0_H0 ;  /* 0x2000003279327231 */ /* 0x000fe200003408ff */
[----:B------:R-:W-:Y:S01]  /*4790*/  LOP3.LUT R75, R61, 0xffff, RZ, 0xc0, !PT ;  /* 0x0000ffff3d4b7812 */ /* 0x000fe200078ec0ff */
[----:B------:R-:W-:Y:S01]  /*47a0*/  HFMA2.BF16_V2 R46, R46.H0_H0, 1, 1, R167.H0_H0 ;  /* 0x3f803f802e2e7831 */ /* 0x000fe200002408a7 */
[----:B------:R-:W-:Y:S01]  /*47b0*/  SHF.R.U64 R208, R172, 0x10, R173 ;  /* 0x00000010acd07819 */ /* 0x000fe200000012ad */
[----:B------:R-:W-:Y:S01]  /*47c0*/  HFMA2.BF16_V2 R50, R50.H0_H0, 1, 1, R169.H0_H0 ;  /* 0x3f803f8032327831 */ /* 0x000fe200002408a9 */
[----:B------:R-:W-:Y:S01]  /*47d0*/  LOP3.LUT R38, R38, 0xffff, R65, 0xf8, !PT ;  /* 0x0000ffff26267812 */ /* 0x000fe200078ef841 */
[----:B------:R-:W-:Y:S01]  /*47e0*/  HFMA2.BF16_V2 R69, R138.H0_H0, R69.H0_H0, -RZ.H0_H0 ;  /* 0x200000458a457231 */ /* 0x000fe200003408ff */
[----:B------:R-:W-:Y:S01]  /*47f0*/  F2FP.BF16.PACK_AB R48, RZ, R48 ;  /* 0x00000030ff30723e */ /* 0x000fe200000010ff */
[----:B------:R-:W-:Y:S01]  /*4800*/  HFMA2.BF16_V2 R53, R53.H0_H0, 1, 1, R208.H0_H0 ;  /* 0x3f803f8035357831 */ /* 0x000fe200002408d0 */
[----:B------:R-:W-:Y:S01]  /*4810*/  SHF.L.U32 R65, R75, 0x10, RZ ;  /* 0x000000104b417819 */ /* 0x000fe200000006ff */
[----:B------:R-:W-:Y:S01]  /*4820*/  HFMA2.BF16_V2 R71, R142.H0_H0, R71.H0_H0, -RZ.H0_H0 ;  /* 0x200000478e477231 */ /* 0x000fe200003408ff */
[----:B------:R-:W-:Y:S01]  /*4830*/  F2FP.BF16.PACK_AB R54, RZ, R54 ;  /* 0x00000036ff36723e */ /* 0x000fe200000010ff */
[----:B------:R-:W-:Y:S01]  /*4840*/  HFMA2.BF16_V2 R48, R120.H0_H0, R48.H0_H0, -RZ.H0_H0 ;  /* 0x2000003078307231 */ /* 0x000fe200003408ff */
[C---:B------:R-:W-:Y:S01]  /*4850*/  SHF.L.U32 R42, R44.reuse, 0x10, RZ ;  /* 0x000000102c2a7819 */ /* 0x040fe200000006ff */
[----:B------:R-:W-:Y:S01]  /*4860*/  HFMA2.BF16_V2 R69, R69.H0_H0, 1, 1, R186.H0_H0 ;  /* 0x3f803f8045457831 */ /* 0x000fe200002408ba */
[----:B------:R-:W-:Y:S01]  /*4870*/  SHF.L.U64.HI R61, R44, 0x10, RZ ;  /* 0x000000102c3d7819 */ /* 0x000fe200000102ff */
[----:B------:R-:W-:Y:S01]  /*4880*/  HFMA2.BF16_V2 R54, R123.H0_H0, R54.H0_H0, -RZ.H0_H0 ;  /* 0x200000367b367231 */ /* 0x000fe200003408ff */
[----:B------:R-:W-:Y:S01]  /*4890*/  LOP3.LUT R99, R49, 0xffff, RZ, 0xc0, !PT ;  /* 0x0000ffff31637812 */ /* 0x000fe200078ec0ff */
[----:B------:R-:W-:Y:S01]  /*48a0*/  HFMA2.BF16_V2 R48, R48.H0_H0, 1, 1, R168.H0_H0 ;  /* 0x3f803f8030307831 */ /* 0x000fe200002408a8 */
[----:B------:R-:W-:Y:S01]  /*48b0*/  LOP3.LUT R44, R65, 0xffff, R68, 0xf8, !PT ;  /* 0x0000ffff412c7812 */ /* 0x000fe200078ef844 */
[----:B------:R-:W-:Y:S01]  /*48c0*/  HFMA2.BF16_V2 R54, R54.H0_H0, 1, 1, R171.H0_H0 ;  /* 0x3f803f8036367831 */ /* 0x000fe200002408ab */
[----:B------:R-:W-:Y:S01]  /*48d0*/  SHF.R.U64 R208, R176, 0x10, R177 ;  /* 0x00000010b0d07819 */ /* 0x000fe200000012b1 */
[----:B------:R-:W-:Y:S01]  /*48e0*/  HFMA2.BF16_V2 R71, R71.H0_H0, 1, 1, R190.H0_H0 ;  /* 0x3f803f8047477831 */ /* 0x000fe200002408be */
[----:B------:R-:W-:-:S02]  /*48f0*/  LOP3.LUT R68, R7, 0xffff, RZ, 0xc0, !PT ;  /* 0x0000ffff07447812 */ /* 0x000fc400078ec0ff */
[----:B------:R-:W-:Y:S01]  /*4900*/  F2FP.BF16.PACK_AB R56, RZ, R56 ;  /* 0x00000038ff38723e */ /* 0x000fe200000010ff */
[----:B------:R-:W-:Y:S01]  /*4910*/  HFMA2.BF16_V2 R83, R83.H0_H0, 1, 1, R208.H0_H0 ;  /* 0x3f803f8053537831 */ /* 0x000fe200002408d0 */
[----:B------:R-:W-:Y:S02]  /*4920*/  F2FP.BF16.PACK_AB R58, RZ, R58 ;  /* 0x0000003aff3a723e */ /* 0x000fe400000010ff */
[----:B------:R-:W-:Y:S01]  /*4930*/  F2FP.BF16.PACK_AB R70, RZ, R70 ;  /* 0x00000046ff46723e */ /* 0x000fe200000010ff */
[----:B------:R-:W-:Y:S01]  /*4940*/  HFMA2.BF16_V2 R56, R124.H0_H0, R56.H0_H0, -RZ.H0_H0 ;  /* 0x200000387c387231 */ /* 0x000fe200003408ff */
        /* <DEDUP_REMOVED lines=8> */
[----:B------:R-:W-:Y:S01]  /*49d0*/  SHF.L.U64.HI R28, R28, 0x10, RZ ;  /* 0x000000101c1c7819 */ /* 0x000fe200000102ff */
[----:B------:R-:W-:Y:S01]  /*49e0*/  HFMA2.BF16_V2 R64, R128.H0_H0, R64.H0_H0, -RZ.H0_H0 ;  /* 0x2000004080407231 */ /* 0x000fe200003408ff */
[----:B------:R-:W-:Y:S01]  /*49f0*/  LOP3.LUT R50, R50, 0xffff, RZ, 0xc0, !PT ;  /* 0x0000ffff32327812 */ /* 0x000fe200078ec0ff */
[----:B------:R-:W-:Y:S01]  /*4a00*/  HFMA2.BF16_V2 R70, R70.H0_H0, 1, 1, R179.H0_H0 ;  /* 0x3f803f8046467831 */ /* 0x000fe200002408b3 */
[----:B------:R-:W-:Y:S01]  /*4a10*/  SHF.L.U64.HI R99, R99, 0x10, RZ ;  /* 0x0000001063637819 */ /* 0x000fe200000102ff */
[----:B------:R-:W-:Y:S01]  /*4a20*/  HFMA2.BF16_V2 R64, R64.H0_H0, 1, 1, R176.H0_H0 ;  /* 0x3f803f8040407831 */ /* 0x000fe200002408b0 */
[----:B------:R-:W-:-:S02]  /*4a30*/  PRMT R5, R5, 0x5410, R68 ;  /* 0x0000541005057816 */ /* 0x000fc40000000044 */
[----:B------:R-:W-:Y:S02]  /*4a40*/  LOP3.LUT R68, R11, 0xffff, RZ, 0xc0, !PT ;  /* 0x0000ffff0b447812 */ /* 0x000fe400078ec0ff */
[----:B------:R-:W-:Y:S02]  /*4a50*/  LOP3.LUT R34, R53, 0xffff, RZ, 0xc0, !PT ;  /* 0x0000ffff35227812 */ /* 0x000fe400078ec0ff */
[C---:B------:R-:W-:Y:S02]  /*4a60*/  SHF.L.U32 R97, R23.reuse, 0x10, RZ ;  /* 0x0000001017617819 */ /* 0x040fe400000006ff */
[----:B------:R-:W-:Y:S02]  /*4a70*/  SHF.L.U64.HI R32, R23, 0x10, RZ ;  /* 0x0000001017207819 */ /* 0x000fe400000102ff */
[----:B------:R-:W-:Y:S02]  /*4a80*/  LOP3.LUT R45, R45, 0xffff0000, R28, 0xf8, !PT ;  /* 0xffff00002d2d7812 */ /* 0x000fe400078ef81c */
[----:B------:R-:W-:-:S02]  /*4a90*/  LOP3.LUT R23, R50, 0xffff0000, R99, 0xf8, !PT ;  /* 0xffff000032177812 */ /* 0x000fc400078ef863 */
[----:B------:R-:W-:Y:S02]  /*4aa0*/  F2FP.BF16.PACK_AB R72, RZ, R72 ;  /* 0x00000048ff48723e */ /* 0x000fe400000010ff */
[----:B------:R-:W-:Y:S02]  /*4ab0*/  LOP3.LUT R28, R49, 0xffff, R48, 0xf8, !PT ;  /* 0x0000ffff311c7812 */ /* 0x000fe400078ef830 */
[----:B------:R-:W-:Y:S01]  /*4ac0*/  LOP3.LUT R99, R93, 0xffff, RZ, 0xc0, !PT ;  /* 0x0000ffff5d637812 */ /* 0x000fe200078ec0ff */
[----:B------:R-:W-:Y:S01]  /*4ad0*/  HFMA2.BF16_V2 R72, R132.H0_H0, R72.H0_H0, -RZ.H0_H0 ;  /* 0x2000004884487231 */ /* 0x000fe200003408ff */
[----:B------:R-:W-:Y:S02]  /*4ae0*/  PRMT R7, R13, 0x5410, R68 ;  /* 0x000054100d077816 */ /* 0x000fe40000000044 */
[----:B------:R-:W-:Y:S01]  /*4af0*/  LOP3.LUT R49, R54, 0xffff, RZ, 0xc0, !PT ;  /* 0x0000ffff36317812 */ /* 0x000fe200078ec0ff */
[----:B------:R-:W-:Y:S01]  /*4b00*/  HFMA2.BF16_V2 R72, R72.H0_H0, 1, 1, R180.H0_H0 ;  /* 0x3f803f8048487831 */ /* 0x000fe200002408b4 */
[----:B------:R-:W-:-:S02]  /*4b10*/  LOP3.LUT R93, R83, 0xffff, RZ, 0xc0, !PT ;  /* 0x0000ffff535d7812 */ /* 0x000fc400078ec0ff */
[----:B------:R-:W-:Y:S02]  /*4b20*/  LOP3.LUT R68, R19, 0xffff, RZ, 0xc0, !PT ;  /* 0x0000ffff13447812 */ /* 0x000fe400078ec0ff */
[----:B------:R-:W-:Y:S02]  /*4b30*/  SHF.L.U32 R53, R34, 0x10, RZ ;  /* 0x0000001022357819 */ /* 0x000fe400000006ff */
[----:B------:R-:W-:Y:S02]  /*4b40*/  LOP3.LUT R49, R49, 0xffff0000, R32, 0xf8, !PT ;  /* 0xffff000031317812 */ /* 0x000fe400078ef820 */
[----:B------:R-:W-:Y:S02]  /*4b50*/  SHF.L.U32 R83, R93, 0x10, RZ ;  /* 0x000000105d537819 */ /* 0x000fe400000006ff */
[----:B------:R-:W-:Y:S02]  /*4b60*/  PRMT R11, R21, 0x5410, R68 ;  /* 0x00005410150b7816 */ /* 0x000fe40000000044 */
[----:B------:R-:W-:-:S02]  /*4b70*/  F2FP.BF16.PACK_AB R79, RZ, R79 ;  /* 0x0000004fff4f723e */ /* 0x000fc400000010ff */
[----:B------:R-:W-:Y:S02]  /*4b80*/  LOP3.LUT R32, R53, 0xffff, R56, 0xf8, !PT ;  /* 0x0000ffff35207812 */ /* 0x000fe400078ef838 */
[----:B------:R-:W-:Y:S01]  /*4b90*/  LOP3.LUT R92, R92, 0xffff, RZ, 0xc0, !PT ;  /* 0x0000ffff5c5c7812 */ /* 0x000fe200078ec0ff */
[----:B------:R-:W-:Y:S01]  /*4ba0*/  HFMA2.BF16_V2 R79, R222.H0_H0, R79.H0_H0, -RZ.H0_H0 ;  /* 0x2000004fde4f7231 */ /* 0x000fe200003408ff */
[----:B------:R-:W-:Y:S02]  /*4bb0*/  LOP3.LUT R68, R27, 0xffff, RZ, 0xc0, !PT ;  /* 0x0000ffff1b447812 */ /* 0x000fe400078ec0ff */
[----:B------:R-:W-:Y:S02]  /*4bc0*/  LOP3.LUT R53, R58, 0xffff, RZ, 0xc0, !PT ;  /* 0x0000ffff3a357812 */ /* 0x000fe400078ec0ff */
[----:B------:R-:W-:Y:S02]  /*4bd0*/  F2FP.BF16.PACK_AB R52, RZ, R52 ;  /* 0x00000034ff34723e */ /* 0x000fe400000010ff */
[----:B------:R-:W-:-:S02]  /*4be0*/  SHF.R.U64 R210, R188, 0x10, R189 ;  /* 0x00000010bcd27819 */ /* 0x000fc400000012bd */
[----:B------:R-:W-:Y:S01]  /*4bf0*/  LOP3.LUT R58, R70, 0xffff, RZ, 0xc0, !PT ;  /* 0x0000ffff463a7812 */ /* 0x000fe200078ec0ff */
[----:B------:R-:W-:Y:S01]  /*4c00*/  HFMA2.BF16_V2 R52, R122.H0_H0, R52.H0_H0, -RZ.H0_H0 ;  /* 0x200000347a347231 */ /* 0x000fe200003408ff */
[----:B------:R-:W-:Y:S01]  /*4c10*/  F2FP.BF16.PACK_AB R66, RZ, R66 ;  /* 0x00000042ff42723e */ /* 0x000fe200000010ff */
[----:B------:R-:W-:Y:S01]  /*4c20*/  HFMA2.BF16_V2 R77, R77.H0_H0, 1, 1, R210.H0_H0 ;  /* 0x3f803f804d4d7831 */ /* 0x000fe200002408d2 */
[----:B------:R-:W-:Y:S01]  /*4c30*/  LOP3.LUT R36, R83, 0xffff, R64, 0xf8, !PT ;  /* 0x0000ffff53247812 */ /* 0x000fe200078ef840 */
[----:B------:R-:W-:Y:S01]  /*4c40*/  HFMA2.BF16_V2 R52, R52.H0_H0, 1, 1, R170.H0_H0 ;  /* 0x3f803f8034347831 */ /* 0x000fe200002408aa */
[----:B------:R-:W-:Y:S01]  /*4c50*/  LOP3.LUT R70, R15, 0xffff, RZ, 0xc0, !PT ;  /* 0x0000ffff0f467812 */ /* 0x000fe200078ec0ff */
[----:B------:R-:W-:Y:S01]  /*4c60*/  HFMA2.BF16_V2 R66, R129.H0_H0, R66.H0_H0, -RZ.H0_H0 ;  /* 0x2000004281427231 */ /* 0x000fe200003408ff */
[----:B------:R-:W-:Y:S02]  /*4c70*/  F2FP.BF16.PACK_AB R214, RZ, R214 ;  /* 0x000000d6ffd6723e */ /* 0x000fe400000010ff */
[----:B------:R-:W-:Y:S01]  /*4c80*/  SHF.R.U64 R55, R144, 0x10, R145 ;  /* 0x0000001090377819 */ /* 0x000fe20000001291 */
[----:B------:R-:W-:Y:S01]  /*4c90*/  HFMA2.BF16_V2 R66, R66.H0_H0, 1, 1, R177.H0_H0 ;  /* 0x3f803f8042427831 */ /* 0x000fe200002408b1 */
[----:B------:R-:W-:-:S02]  /*4ca0*/  SHF.R.U32.HI R208, RZ, 0x10, R183 ;  /* 0x00000010ffd07819 */ /* 0x000fc400000116b7 */
[----:B------:R-:W-:Y:S01]  /*4cb0*/  SHF.L.U32 R83, R92, 0x10, RZ ;  /* 0x000000105c537819 */ /* 0x000fe200000006ff */
[----:B------:R-:W-:Y:S01]  /*4cc0*/  HFMA2.BF16_V2 R55, R55.H0_H0, R214.H0_H0, -RZ.H0_H0 ;  /* 0x200000d637377231 */ /* 0x000fe200003408ff */
[----:B------:R-:W-:Y:S01]  /*4cd0*/  PRMT R15, R29, 0x5410, R68 ;  /* 0x000054101d0f7816 */ /* 0x000fe20000000044 */
[----:B------:R-:W-:Y:S01]  /*4ce0*/  HFMA2.BF16_V2 R79, R79.H0_H0, 1, 1, R208.H0_H0 ;  /* 0x3f803f804f4f7831 */ /* 0x000fe200002408d0 */
[----:B------:R-:W-:Y:S02]  /*4cf0*/  F2FP.BF16.PACK_AB R62, RZ, R62 ;  /* 0x0000003eff3e723e */ /* 0x000fe400000010ff */
[----:B------:R-:W-:Y:S02]  /*4d00*/  LOP3.LUT R68, R39, 0xffff, RZ, 0xc0, !PT ;  /* 0x0000ffff27447812 */ /* 0x000fe400078ec0ff */
[----:B------:R-:W-:Y:S01]  /*4d10*/  F2FP.BF16.PACK_AB R88, RZ, R88 ;  /* 0x00000058ff58723e */ /* 0x000fe200000010ff */
[----:B------:R-:W-:Y:S01]  /*4d20*/  HFMA2.BF16_V2 R62, R127.H0_H0, R62.H0_H0, -RZ.H0_H0 ;  /* 0x2000003e7f3e7231 */ /* 0x000fe200003408ff */
[----:B------:R-:W-:-:S02]  /*4d30*/  SHF.R.U32.HI R206, RZ, 0x10, R185 ;  /* 0x00000010ffce7819 */ /* 0x000fc400000116b9 */
[----:B------:R-:W-:Y:S01]  /*4d40*/  F2FP.BF16.PACK_AB R60, RZ, R60 ;  /* 0x0000003cff3c723e */ /* 0x000fe200000010ff */
[----:B------:R-:W-:Y:S01]  /*4d50*/  HFMA2.BF16_V2 R88, R140.H0_H0, R88.H0_H0, -RZ.H0_H0 ;  /* 0x200000588c587231 */ /* 0x000fe200003408ff */
[----:B------:R-:W-:Y:S01]  /*4d60*/  F2FP.BF16.PACK_AB R90, RZ, R90 ;  /* 0x0000005aff5a723e */ /* 0x000fe200000010ff */
[----:B------:R-:W-:Y:S01]  /*4d70*/  HFMA2.BF16_V2 R63, R63.H0_H0, 1, 1, R206.H0_H0 ;  /* 0x3f803f803f3f7831 */ /* 0x000fe200002408ce */
[----:B------:R-:W-:Y:S01]  /*4d80*/  F2FP.BF16.PACK_AB R74, RZ, R74 ;  /* 0x0000004aff4a723e */ /* 0x000fe200000010ff */
[----:B------:R-:W-:Y:S01]  /*4d90*/  HFMA2.BF16_V2 R60, R126.H0_H0, R60.H0_H0, -RZ.H0_H0 ;  /* 0x2000003c7e3c7231 */ /* 0x000fe200003408ff */
[----:B------:R-:W-:Y:S01]  /*4da0*/  F2FP.BF16.PACK_AB R78, RZ, R78 ;  /* 0x0000004eff4e723e */ /* 0x000fe200000010ff */
[----:B------:R-:W-:Y:S01]  /*4db0*/  HFMA2.BF16_V2 R90, R141.H0_H0, R90.H0_H0, -RZ.H0_H0 ;  /* 0x2000005a8d5a7231 */ /* 0x000fe200003408ff */
[----:B------:R-:W-:Y:S01]  /*4dc0*/  SHF.R.U64 R210, R192, 0x10, R193 ;  /* 0x00000010c0d27819 */ /* 0x000fe200000012c1 */
[----:B------:R-:W-:Y:S01]  /*4dd0*/  HFMA2.BF16_V2 R74, R133.H0_H0, R74.H0_H0, -RZ.H0_H0 ;  /* 0x2000004a854a7231 */ /* 0x000fe200003408ff */
[----:B------:R-:W-:Y:S01]  /*4de0*/  LOP3.LUT R40, R83, 0xffff, R72, 0xf8, !PT ;  /* 0x0000ffff53287812 */ /* 0x000fe200078ef848 */
[----:B------:R-:W-:Y:S01]  /*4df0*/  HFMA2.BF16_V2 R78, R135.H0_H0, R78.H0_H0, -RZ.H0_H0 ;  /* 0x2000004e874e7231 */ /* 0x000fe200003408ff */
[----:B------:R-:W-:Y:S01]  /*4e00*/  LOP3.LUT R204, R204, 0xffff, RZ, 0xc0, !PT ;  /* 0x0000ffffcccc7812 */ /* 0x000fe200078ec0ff */
[----:B------:R-:W-:Y:S01]  /*4e10*/  HFMA2.BF16_V2 R55, R55.H0_H0, 1, 1, R210.H0_H0 ;  /* 0x3f803f8037377831 */ /* 0x000fe200002408d2 */
[----:B------:R-:W-:Y:S01]  /*4e20*/  LOP3.LUT R72, R31, 0xffff, RZ, 0xc0, !PT ;  /* 0x0000ffff1f487812 */ /* 0x000fe200078ec0ff */
[----:B------:R-:W-:Y:S01]  /*4e30*/  HFMA2.BF16_V2 R62, R62.H0_H0, 1, 1, R175.H0_H0 ;  /* 0x3f803f803e3e7831 */ /* 0x000fe200002408af */
[----:B------:R-:W-:Y:S01]  /*4e40*/  PRMT R21, R37, 0x5410, R68 ;  /* 0x0000541025157816 */ /* 0x000fe20000000044 */
[----:B------:R-:W-:Y:S01]  /*4e50*/  HFMA2.BF16_V2 R88, R88.H0_H0, 1, 1, R188.H0_H0 ;  /* 0x3f803f8058587831 */ /* 0x000fe200002408bc */
[----:B------:R-:W-:Y:S01]  /*4e60*/  F2FP.BF16.PACK_AB R86, RZ, R86 ;  /* 0x00000056ff56723e */ /* 0x000fe200000010ff */
[----:B------:R-:W-:Y:S01]  /*4e70*/  HFMA2.BF16_V2 R60, R60.H0_H0, 1, 1, R174.H0_H0 ;  /* 0x3f803f803c3c7831 */ /* 0x000fe200002408ae */
[----:B------:R-:W-:Y:S01]  /*4e80*/  SHF.R.U64 R208, R186, 0x10, R187 ;  /* 0x00000010bad07819 */ /* 0x000fe200000012bb */
[----:B------:R-:W-:Y:S01]  /*4e90*/  HFMA2.BF16_V2 R90, R90.H0_H0, 1, 1, R189.H0_H0 ;  /* 0x3f803f805a5a7831 */ /* 0x000fe200002408bd */
[----:B------:R-:W-:Y:S01]  /*4ea0*/  LOP3.LUT R68, R43, 0xffff, RZ, 0xc0, !PT ;  /* 0x0000ffff2b447812 */ /* 0x000fe200078ec0ff */
[----:B------:R-:W-:Y:S01]  /*4eb0*/  HFMA2.BF16_V2 R86, R139.H0_H0, R86.H0_H0, -RZ.H0_H0 ;  /* 0x200000568b567231 */ /* 0x000fe200003408ff */
[----:B------:R-:W-:Y:S01]  /*4ec0*/  SHF.R.U64 R206, R190, 0x10, R191 ;  /* 0x00000010bece7819 */ /* 0x000fe200000012bf */
[----:B------:R-:W-:Y:S01]  /*4ed0*/  HFMA2.BF16_V2 R91, R91.H0_H0, 1, 1, R208.H0_H0 ;  /* 0x3f803f805b5b7831 */ /* 0x000fe200002408d0 */
[----:B------:R-:W-:Y:S01]  /*4ee0*/  LOP3.LUT R77, R77, 0xffff, RZ, 0xc0, !PT ;  /* 0x0000ffff4d4d7812 */ /* 0x000fe200078ec0ff */
[----:B------:R-:W-:Y:S01]  /*4ef0*/  HFMA2.BF16_V2 R74, R74.H0_H0, 1, 1, R181.H0_H0 ;  /* 0x3f803f804a4a7831 */ /* 0x000fe200002408b5 */
[----:B------:R-:W-:Y:S01]  /*4f00*/  PRMT R13, R17, 0x5410, R204 ;  /* 0x00005410110d7816 */ /* 0x000fe200000000cc */
[----:B------:R-:W-:Y:S01]  /*4f10*/  HFMA2.BF16_V2 R57, R57.H0_H0, 1, 1, R206.H0_H0 ;  /* 0x3f803f8039397831 */ /* 0x000fe200002408ce */
[----:B------:R-:W-:Y:S01]  /*4f20*/  F2FP.BF16.PACK_AB R94, RZ, R94 ;  /* 0x0000005eff5e723e */ /* 0x000fe200000010ff */
[----:B------:R-:W-:Y:S01]  /*4f30*/  HFMA2.BF16_V2 R78, R78.H0_H0, 1, 1, R183.H0_H0 ;  /* 0x3f803f804e4e7831 */ /* 0x000fe200002408b7 */
[----:B------:R-:W-:Y:S01]  /*4f40*/  PRMT R17, R25, 0x5410, R72 ;  /* 0x0000541019117816 */ /* 0x000fe20000000048 */
[----:B------:R-:W-:Y:S01]  /*4f50*/  HFMA2.BF16_V2 R86, R86.H0_H0, 1, 1, R187.H0_H0 ;  /* 0x3f803f8056567831 */ /* 0x000fe200002408bb */
[----:B------:R-:W-:Y:S01]  /*4f60*/  F2FP.BF16.PACK_AB R82, RZ, R82 ;  /* 0x00000052ff52723e */ /* 0x000fe200000010ff */
[----:B------:R-:W-:Y:S01]  /*4f70*/  HFMA2.BF16_V2 R94, R143.H0_H0, R94.H0_H0, -RZ.H0_H0 ;  /* 0x2000005e8f5e7231 */ /* 0x000fe200003408ff */
[----:B------:R-:W-:-:S02]  /*4f80*/  PRMT R25, R41, 0x5410, R68 ;  /* 0x0000541029197816 */ /* 0x000fc40000000044 */
[----:B------:R-:W-:Y:S01]  /*4f90*/  LOP3.LUT R68, R22, 0xffff, RZ, 0xc0, !PT ;  /* 0x0000ffff16447812 */ /* 0x000fe200078ec0ff */
[----:B------:R-:W-:Y:S01]  /*4fa0*/  HFMA2.BF16_V2 R82, R137.H0_H0, R82.H0_H0, -RZ.H0_H0 ;  /* 0x2000005289527231 */ /* 0x000fe200003408ff */
[----:B------:R-:W-:Y:S01]  /*4fb0*/  F2FP.BF16.PACK_AB R96, RZ, R96 ;  /* 0x00000060ff60723e */ /* 0x000fe200000010ff */
[----:B------:R-:W-:Y:S01]  /*4fc0*/  HFMA2.BF16_V2 R94, R94.H0_H0, 1, 1, R191.H0_H0 ;  /* 0x3f803f805e5e7831 */ /* 0x000fe200002408bf */
[----:B------:R-:W-:Y:S01]  /*4fd0*/  LOP3.LUT R30, R97, 0xffff, R52, 0xf8, !PT ;  /* 0x0000ffff611e7812 */ /* 0x000fe200078ef834 */
[----:B------:R-:W-:Y:S01]  /*4fe0*/  HFMA2.BF16_V2 R82, R82.H0_H0, 1, 1, R185.H0_H0 ;  /* 0x3f803f8052527831 */ /* 0x000fe200002408b9 */
[----:B------:R-:W-:Y:S01]  /*4ff0*/  SHF.L.U64.HI R34, R34, 0x10, RZ ;  /* 0x0000001022227819 */ /* 0x000fe200000102ff */
[----:B------:R-:W-:Y:S01]  /*5000*/  HFMA2.BF16_V2 R96, R144.H0_H0, R96.H0_H0, -RZ.H0_H0 ;  /* 0x2000006090607231 */ /* 0x000fe200003408ff */
[----:B------:R-:W-:Y:S02]  /*5010*/  SHF.L.U32 R65, R77, 0x10, RZ ;  /* 0x000000104d417819 */ /* 0x000fe400000006ff */
[----:B------:R-:W-:Y:S01]  /*5020*/  LOP3.LUT R22, R51, 0xffff, RZ, 0xc0, !PT ;  /* 0x0000ffff33167812 */ /* 0x000fe200078ec0ff */
[----:B------:R-:W-:Y:S01]  /*5030*/  HFMA2.BF16_V2 R96, R96.H0_H0, 1, 1, R192.H0_H0 ;  /* 0x3f803f8060607831 */ /* 0x000fe200002408c0 */
[----:B------:R-:W-:-:S02]  /*5040*/  SHF.L.U32 R97, R99, 0x10, RZ ;  /* 0x0000001063617819 */ /* 0x000fc400000006ff */
[----:B------:R-:W-:Y:S02]  /*5050*/  LOP3.LUT R56, R66, 0xffff, RZ, 0xc0, !PT ;  /* 0x0000ffff42387812 */ /* 0x000fe400078ec0ff */
[----:B------:R-:W-:Y:S02]  /*5060*/  SHF.L.U64.HI R93, R93, 0x10, RZ ;  /* 0x000000105d5d7819 */ /* 0x000fe400000102ff */
[----:B------:R-:W-:Y:S02]  /*5070*/  SHF.R.U32.HI R202, RZ, 0x10, R189 ;  /* 0x00000010ffca7819 */ /* 0x000fe400000116bd */
[----:B------:R-:W-:Y:S02]  /*5080*/  PRMT R52, R55, 0x7610, R52 ;  /* 0x0000761037347816 */ /* 0x000fe40000000034 */
[----:B------:R-:W-:Y:S01]  /*5090*/  LOP3.LUT R54, R62, 0xffff, RZ, 0xc0, !PT ;  /* 0x0000ffff3e367812 */ /* 0x000fe200078ec0ff */
[----:B------:R-:W-:Y:S01]  /*50a0*/  HFMA2.BF16_V2 R59, R59.H0_H0, 1, 1, R202.H0_H0 ;  /* 0x3f803f803b3b7831 */ /* 0x000fe200002408ca */
[----:B------:R-:W-:-:S02]  /*50b0*/  SHF.L.U64.HI R99, R99, 0x10, RZ ;  /* 0x0000001063637819 */ /* 0x000fc400000102ff */
[----:B------:R-:W-:Y:S02]  /*50c0*/  PRMT R9, R9, 0x5410, R70 ;  /* 0x0000541009097816 */ /* 0x000fe40000000046 */
[----:B------:R-:W-:Y:S02]  /*50d0*/  LOP3.LUT R53, R53, 0xffff0000, R34, 0xf8, !PT ;  /* 0xffff000035357812 */ /* 0x000fe400078ef822 */
[----:B------:R-:W-:Y:S02]  /*50e0*/  LOP3.LUT R91, R91, 0xffff, RZ, 0xc0, !PT ;  /* 0x0000ffff5b5b7812 */ /* 0x000fe400078ec0ff */
[----:B------:R-:W-:Y:S02]  /*50f0*/  LOP3.LUT R48, R65, 0xffff, R88, 0xf8, !PT ;  /* 0x0000ffff41307812 */ /* 0x000fe400078ef858 */
[----:B------:R-:W-:Y:S02]  /*5100*/  LOP3.LUT R70, R35, 0xffff, RZ, 0xc0, !PT ;  /* 0x0000ffff23467812 */ /* 0x000fe400078ec0ff */
[----:B------:R-:W-:-:S02]  /*5110*/  PRMT R29, R23, 0x5410, R68 ;  /* 0x00005410171d7816 */ /* 0x000fc40000000044 */
[----:B------:R-:W-:Y:S02]  /*5120*/  PRMT R31, R49, 0x5410, R22 ;  /* 0x00005410311f7816 */ /* 0x000fe40000000016 */
[----:B------:R-:W-:Y:S02]  /*5130*/  SHF.R.U32.HI R208, RZ, 0x10, R191 ;  /* 0x00000010ffd07819 */ /* 0x000fe400000116bf */
[----:B------:R-:W-:Y:S02]  /*5140*/  LOP3.LUT R34, R97, 0xffff, R60, 0xf8, !PT ;  /* 0x0000ffff61227812 */ /* 0x000fe400078ef83c */
[----:B------:R-:W-:Y:S01]  /*5150*/  LOP3.LUT R56, R56, 0xffff0000, R93, 0xf8, !PT ;  /* 0xffff000038387812 */ /* 0x000fe200078ef85d */
[----:B------:R-:W-:Y:S01]  /*5160*/  HFMA2.BF16_V2 R73, R73.H0_H0, 1, 1, R208.H0_H0 ;  /* 0x3f803f8049497831 */ /* 0x000fe200002408d0 */
[----:B------:R-:W-:Y:S02]  /*5170*/  LOP3.LUT R90, R90, 0xffff, RZ, 0xc0, !PT ;  /* 0x0000ffff5a5a7812 */ /* 0x000fe400078ec0ff */
[----:B------:R-:W-:-:S02]  /*5180*/  SHF.L.U64.HI R65, R77, 0x10, RZ ;  /* 0x000000104d417819 */ /* 0x000fc400000102ff */
[----:B------:R-:W-:Y:S02]  /*5190*/  LOP3.LUT R22, R95, 0xffff, RZ, 0xc0, !PT ;  /* 0x0000ffff5f167812 */ /* 0x000fe400078ec0ff */
[----:B------:R-:W-:Y:S02]  /*51a0*/  LOP3.LUT R23, R80, 0xffff, RZ, 0xc0, !PT ;  /* 0x0000ffff50177812 */ /* 0x000fe400078ec0ff */
[----:B------:R-:W-:Y:S02]  /*51b0*/  LOP3.LUT R60, R74, 0xffff, RZ, 0xc0, !PT ;  /* 0x0000ffff4a3c7812 */ /* 0x000fe400078ec0ff */
[----:B------:R-:W-:Y:S02]  /*51c0*/  LOP3.LUT R78, R78, 0xffff, RZ, 0xc0, !PT ;  /* 0x0000ffff4e4e7812 */ /* 0x000fe400078ec0ff */
[----:B------:R-:W-:Y:S02]  /*51d0*/  SHF.L.U64.HI R83, R92, 0x10, RZ ;  /* 0x000000105c537819 */ /* 0x000fe400000102ff */
[----:B------:R-:W-:-:S02]  /*51e0*/  LOP3.LUT R66, R57, 0xffff, RZ, 0xc0, !PT ;  /* 0x0000ffff39427812 */ /* 0x000fc400078ec0ff */
[----:B------:R-:W-:Y:S02]  /*51f0*/  LOP3.LUT R52, R52, 0xffff, RZ, 0xc0, !PT ;  /* 0x0000ffff34347812 */ /* 0x000fe400078ec0ff */
[----:B------:R-:W-:Y:S02]  /*5200*/  LOP3.LUT R54, R54, 0xffff0000, R99, 0xf8, !PT ;  /* 0xffff000036367812 */ /* 0x000fe400078ef863 */
[----:B------:R-:W-:Y:S02]  /*5210*/  LOP3.LUT R42, R42, 0xffff, R67, 0xf8, !PT ;  /* 0x0000ffff2a2a7812 */ /* 0x000fe400078ef843 */
[----:B------:R-:W-:Y:S02]  /*5220*/  LOP3.LUT R85, R85, 0xffff, RZ, 0xc0, !PT ;  /* 0x0000ffff55557812 */ /* 0x000fe400078ec0ff */
[----:B------:R-:W-:Y:S02]  /*5230*/  LOP3.LUT R64, R86, 0xffff, RZ, 0xc0, !PT ;  /* 0x0000ffff56407812 */ /* 0x000fe400078ec0ff */
[----:B------:R-:W-:-:S02]  /*5240*/  SHF.L.U64.HI R67, R91, 0x10, RZ ;  /* 0x000000105b437819 */ /* 0x000fc400000102ff */
[----:B------:R-:W-:Y:S02]  /*5250*/  PRMT R19, R33, 0x5410, R70 ;  /* 0x0000541021137816 */ /* 0x000fe40000000046 */
[----:B------:R-:W-:Y:S02]  /*5260*/  LOP3.LUT R55, R90, 0xffff0000, R65, 0xf8, !PT ;  /* 0xffff00005a377812 */ /* 0x000fe400078ef841 */
[----:B------:R-:W-:Y:S02]  /*5270*/  PRMT R33, R53, 0x5410, R22 ;  /* 0x0000541035217816 */ /* 0x000fe40000000016 */
[----:B------:R-:W-:Y:S02]  /*5280*/  PRMT R37, R56, 0x5410, R23 ;  /* 0x0000541038257816 */ /* 0x000fe40000000017 */
[----:B------:R-:W-:Y:S02]  /*5290*/  SHF.L.U64.HI R87, R87, 0x10, RZ ;  /* 0x0000001057577819 */ /* 0x000fe400000102ff */
[----:B------:R-:W-:-:S02]  /*52a0*/  LOP3.LUT R60, R60, 0xffff0000, R83, 0xf8, !PT ;  /* 0xffff00003c3c7812 */ /* 0x000fc400078ef853 */
[----:B------:R-:W-:Y:S02]  /*52b0*/  LOP3.LUT R61, R78, 0xffff0000, R61, 0xf8, !PT ;  /* 0xffff00004e3d7812 */ /* 0x000fe400078ef83d */
[----:B------:R-:W-:Y:S02]  /*52c0*/  SHF.L.U32 R50, R66, 0x10, RZ ;  /* 0x0000001042327819 */ /* 0x000fe400000006ff */
[----:B------:R-:W-:Y:S02]  /*52d0*/  SHF.L.U32 R65, R52, 0x10, RZ ;  /* 0x0000001034417819 */ /* 0x000fe400000006ff */
[----:B------:R-:W-:Y:S02]  /*52e0*/  LOP3.LUT R23, R84, 0xffff, RZ, 0xc0, !PT ;  /* 0x0000ffff54177812 */ /* 0x000fe400078ec0ff */
[----:B------:R-:W-:Y:S02]  /*52f0*/  LOP3.LUT R22, R79, 0xffff, RZ, 0xc0, !PT ;  /* 0x0000ffff4f167812 */ /* 0x000fe400078ec0ff */
[----:B------:R-:W-:-:S02]  /*5300*/  LOP3.LUT R57, R94, 0xffff, RZ, 0xc0, !PT ;  /* 0x0000ffff5e397812 */ /* 0x000fc400078ec0ff */
[----:B------:R-:W-:Y:S02]  /*5310*/  SHF.L.U64.HI R66, R66, 0x10, RZ ;  /* 0x0000001042427819 */ /* 0x000fe400000102ff */
[----:B------:R-:W-:Y:S02]  /*5320*/  PRMT R35, R54, 0x5410, R85 ;  /* 0x0000541036237816 */ /* 0x000fe40000000055 */
[----:B------:R-:W-:Y:S02]  /*5330*/  LOP3.LUT R62, R82, 0xffff, RZ, 0xc0, !PT ;  /* 0x0000ffff523e7812 */ /* 0x000fe400078ec0ff */
[----:B------:R-:W-:Y:S02]  /*5340*/  SHF.L.U64.HI R75, R75, 0x10, RZ ;  /* 0x000000104b4b7819 */ /* 0x000fe400000102ff */
[----:B------:R-:W-:Y:S02]  /*5350*/  LOP3.LUT R64, R64, 0xffff0000, R67, 0xf8, !PT ;  /* 0xffff000040407812 */ /* 0x000fe400078ef843 */
[----:B------:R-:W-:-:S02]  /*5360*/  LOP3.LUT R54, R59, 0xffff, RZ, 0xc0, !PT ;  /* 0x0000ffff3b367812 */ /* 0x000fc400078ec0ff */
[----:B------:R-:W-:Y:S02]  /*5370*/  SHF.L.U64.HI R67, R52, 0x10, RZ ;  /* 0x0000001034437819 */ /* 0x000fe400000102ff */
[----:B------:R-:W-:Y:S02]  /*5380*/  LOP3.LUT R58, R58, 0xffff0000, R87, 0xf8, !PT ;  /* 0xffff00003a3a7812 */ /* 0x000fe400078ef857 */
[----:B------:R-:W-:Y:S02]  /*5390*/  LOP3.LUT R52, R65, 0xffff, R96, 0xf8, !PT ;  /* 0x0000ffff41347812 */ /* 0x000fe400078ef860 */
[----:B------:R-:W-:Y:S02]  /*53a0*/  LOP3.LUT R81, R81, 0xffff, RZ, 0xc0, !PT ;  /* 0x0000ffff51517812 */ /* 0x000fe400078ec0ff */
[----:B------:R-:W-:Y:S02]  /*53b0*/  PRMT R41, R60, 0x5410, R23 ;  /* 0x000054103c297816 */ /* 0x000fe40000000017 */
[----:B------:R-:W-:-:S02]  /*53c0*/  PRMT R43, R61, 0x5410, R22 ;  /* 0x000054103d2b7816 */ /* 0x000fc40000000016 */
[----:B------:R-:W-:Y:S02]  /*53d0*/  LOP3.LUT R57, R57, 0xffff0000, R66, 0xf8, !PT ;  /* 0xffff000039397812 */ /* 0x000fe400078ef842 */
[----:B------:R-:W-:Y:S02]  /*53e0*/  LOP3.LUT R70, R47, 0xffff, RZ, 0xc0, !PT ;  /* 0x0000ffff2f467812 */ /* 0x000fe400078ec0ff */
[----:B------:R-:W-:Y:S02]  /*53f0*/  LOP3.LUT R23, R76, 0xffff, RZ, 0xc0, !PT ;  /* 0x0000ffff4c177812 */ /* 0x000fe400078ec0ff */
[----:B------:R-:W-:Y:S02]  /*5400*/  MOV R65, 0x8 ;  /* 0x0000000800417802 */ /* 0x000fe40000000f00 */
[----:B------:R-:W-:Y:S02]  /*5410*/  LOP3.LUT R22, R73, 0xffff, RZ, 0xc0, !PT ;  /* 0x0000ffff49167812 */ /* 0x000fe400078ec0ff */
[----:B------:R-:W-:-:S02]  /*5420*/  LOP3.LUT R62, R62, 0xffff0000, R75, 0xf8, !PT ;  /* 0xffff00003e3e7812 */ /* 0x000fc400078ef84b */
[----:B------:R-:W-:Y:S02]  /*5430*/  LOP3.LUT R63, R63, 0xffff, RZ, 0xc0, !PT ;  /* 0x0000ffff3f3f7812 */ /* 0x000fe400078ec0ff */
[----:B------:R-:W-:Y:S02]  /*5440*/  PRMT R49, R55, 0x5410, R54 ;  /* 0x0000541037317816 */ /* 0x000fe40000000036 */
[----:B------:R-:W-:Y:S02]  /*5450*/  IADD3 R54, R200, 0x200, RZ ;  /* 0x00000200c8367810 */ /* 0x000fe40007ffe0ff */
[----:B------:R-:W-:Y:S02]  /*5460*/  PRMT R39, R58, 0x5410, R81 ;  /* 0x000054103a277816 */ /* 0x000fe40000000051 */
[----:B------:R-:W-:Y:S01]  /*5470*/  IADD3 R56, R200, 0x400, RZ ;  /* 0x00000400c8387810 */ /* 0x000fe20007ffe0ff */
[----:B------:R-:W-:Y:S01]  /*5480*/  IMAD.WIDE.U32 R54, R54, R65, c[0x0][0x178] ;  /* 0x00005e0036367625 */ /* 0x000fe200078e0041 */
[----:B------:R-:W-:-:S02]  /*5490*/  PRMT R27, R45, 0x5410, R70 ;  /* 0x000054102d1b7816 */ /* 0x000fc40000000046 */
[----:B------:R-:W-:Y:S02]  /*54a0*/  PRMT R47, R64, 0x5410, R23 ;  /* 0x00005410402f7816 */ /* 0x000fe40000000017 */
[----:B------:R-:W-:Y:S01]  /*54b0*/  PRMT R51, R57, 0x5410, R22 ;  /* 0x0000541039337816 */ /* 0x000fe20000000016 */
[CC--:B------:R-:W-:Y:S01]  /*54c0*/  IMAD.WIDE.U32 R22, R200.reuse, R65.reuse, c[0x0][0x178] ;  /* 0x00005e00c8167625 */ /* 0x0c0fe200078e0041 */
[----:B------:R-:W-:Y:S02]  /*54d0*/  IADD3 R58, R200, 0x600, RZ ;  /* 0x00000600c83a7810 */ /* 0x000fe40007ffe0ff */
[----:B------:R-:W-:Y:S01]  /*54e0*/  PRMT R45, R62, 0x5410, R63 ;  /* 0x000054103e2d7816 */ /* 0x000fe2000000003f */
[-C--:B------:R-:W-:Y:S01]  /*54f0*/  IMAD.WIDE.U32 R56, R56, R65.reuse, c[0x0][0x178] ;  /* 0x00005e0038387625 */ /* 0x080fe200078e0041 */
[C---:B------:R-:W-:Y:S01]  /*5500*/  IADD3 R60, R200.reuse, 0x800, RZ ;  /* 0x00000800c83c7810 */ /* 0x040fe20007ffe0ff */
[----:B------:R0:W-:Y:S01]  /*5510*/  STG.E.64 [R22.64], R4 ;  /* 0x0000000416007986 */ /* 0x0001e2000c101b06 */
[----:B------:R-:W-:Y:S01]  /*5520*/  IADD3 R63, R200, 0xa00, RZ ;  /* 0x00000a00c83f7810 */ /* 0x000fe20007ffe0ff */
[-C--:B------:R-:W-:Y:S01]  /*5530*/  IMAD.WIDE.U32 R58, R58, R65.reuse, c[0x0][0x178] ;  /* 0x00005e003a3a7625 */ /* 0x080fe200078e0041 */
[----:B------:R-:W-:Y:S01]  /*5540*/  IADD3 R62, R200, 0xc00, RZ ;  /* 0x00000c00c83e7810 */ /* 0x000fe20007ffe0ff */
[----:B------:R1:W-:Y:S01]  /*5550*/  STG.E.64 [R54.64], R6 ;  /* 0x0000000636007986 */ /* 0x0003e2000c101b06 */
[----:B------:R-:W-:Y:S01]  /*5560*/  F2FP.BF16.PACK_AB R98, RZ, R98 ;  /* 0x00000062ff62723e */ /* 0x000fe200000010ff */
[-C--:B------:R-:W-:Y:S01]  /*5570*/  IMAD.WIDE.U32 R60, R60, R65.reuse, c[0x0][0x178] ;  /* 0x00005e003c3c7625 */ /* 0x080fe200078e0041 */
[----:B------:R-:W-:Y:S01]  /*5580*/  F2FP.BF16.PACK_AB R216, RZ, R216 ;  /* 0x000000d8ffd8723e */ /* 0x000fe200000010ff */
[----:B------:R2:W-:Y:S01]  /*5590*/  STG.E.64 [R56.64], R8 ;  /* 0x0000000838007986 */ /* 0x0005e2000c101b06 */
[----:B------:R-:W-:Y:S01]  /*55a0*/  SHF.R.U32.HI R89, RZ, 0x10, R145 ;  /* 0x00000010ff597819 */ /* 0x000fe20000011691 */
[----:B------:R-:W-:Y:S01]  /*55b0*/  HFMA2.BF16_V2 R98, R145.H0_H0, R98.H0_H0, -RZ.H0_H0 ;  /* 0x2000006291627231 */ /* 0x000fe200003408ff */
[----:B------:R-:W-:Y:S01]  /*55c0*/  SHF.R.U32.HI R212, RZ, 0x10, R193 ;  /* 0x00000010ffd47819 */ /* 0x000fe200000116c1 */
[----:B------:R3:W-:Y:S01]  /*55d0*/  STG.E.64 [R58.64], R10 ;  /* 0x0000000a3a007986 */ /* 0x0007e2000c101b06 */
[----:B------:R-:W-:Y:S01]  /*55e0*/  SHF.L.U32 R46, R91, 0x10, RZ ;  /* 0x000000105b2e7819 */ /* 0x000fe200000006ff */
[-C--:B0-----:R-:W-:Y:S01]  /*55f0*/  IMAD.WIDE.U32 R4, R63, R65.reuse, c[0x0][0x178] ;  /* 0x00005e003f047625 */ /* 0x081fe200078e0041 */
[C---:B------:R-:W-:Y:S01]  /*5600*/  IADD3 R22, R200.reuse, 0xe00, RZ ;  /* 0x00000e00c8167810 */ /* 0x040fe20007ffe0ff */
[----:B------:R0:W-:Y:S01]  /*5610*/  STG.E.64 [R60.64], R12 ;  /* 0x0000000c3c007986 */ /* 0x0001e2000c101b06 */
[----:B------:R-:W-:Y:S01]  /*5620*/  IADD3 R23, R200, 0x1000, RZ ;  /* 0x00001000c8177810 */ /* 0x000fe20007ffe0ff */
[-C--:B-1----:R-:W-:Y:S01]  /*5630*/  IMAD.WIDE.U32 R6, R62, R65.reuse, c[0x0][0x178] ;  /* 0x00005e003e067625 */ /* 0x082fe200078e0041 */
[----:B------:R-:W-:Y:S01]  /*5640*/  HFMA2.BF16_V2 R89, R89.H0_H0, R216.H0_H0, -RZ.H0_H0 ;  /* 0x200000d859597231 */ /* 0x000fe200003408ff */
[----:B------:R1:W-:Y:S01]  /*5650*/  STG.E.64 [R4.64], R14 ;  /* 0x0000000e04007986 */ /* 0x0003e2000c101b06 */
[----:B------:R-:W-:Y:S01]  /*5660*/  HFMA2.BF16_V2 R98, R98.H0_H0, 1, 1, R193.H0_H0 ;  /* 0x3f803f8062627831 */ /* 0x000fe200002408c1 */
[-C--:B--2---:R-:W-:Y:S01]  /*5670*/  IMAD.WIDE.U32 R8, R22, R65.reuse, c[0x0][0x178] ;  /* 0x00005e0016087625 */ /* 0x084fe200078e0041 */
[C---:B------:R-:W-:Y:S01]  /*5680*/  IADD3 R22, R200.reuse, 0x1200, RZ ;  /* 0x00001200c8167810 */ /* 0x040fe20007ffe0ff */
[----:B------:R2:W-:Y:S01]  /*5690*/  STG.E.64 [R6.64], R16 ;  /* 0x0000001006007986 */ /* 0x0005e2000c101b06 */
[----:B------:R-:W-:Y:S01]  /*56a0*/  HFMA2.BF16_V2 R89, R89.H0_H0, 1, 1, R212.H0_H0 ;  /* 0x3f803f8059597831 */ /* 0x000fe200002408d4 */
[-C--:B---3--:R-:W-:Y:S01]  /*56b0*/  IMAD.WIDE.U32 R10, R23, R65.reuse, c[0x0][0x178] ;  /* 0x00005e00170a7625 */ /* 0x088fe200078e0041 */
[----:B------:R-:W-:Y:S01]  /*56c0*/  IADD3 R23, R200, 0x1400, RZ ;  /* 0x00001400c8177810 */ /* 0x000fe20007ffe0ff */
[----:B------:R3:W-:Y:S01]  /*56d0*/  STG.E.64 [R8.64], R18 ;  /* 0x0000001208007986 */ /* 0x0007e2000c101b06 */
[----:B------:R-:W-:Y:S01]  /*56e0*/  LOP3.LUT R66, R98, 0xffff, RZ, 0xc0, !PT ;  /* 0x0000ffff62427812 */ /* 0x000fe200078ec0ff */
[-C--:B0-----:R-:W-:Y:S01]  /*56f0*/  IMAD.WIDE.U32 R12, R22, R65.reuse, c[0x0][0x178] ;  /* 0x00005e00160c7625 */ /* 0x081fe200078e0041 */
[----:B------:R-:W-:Y:S01]  /*5700*/  IADD3 R22, R200, 0x1600, RZ ;  /* 0x00001600c8167810 */ /* 0x000fe20007ffe0ff */
[----:B------:R0:W-:Y:S01]  /*5710*/  STG.E.64 [R10.64], R20 ;  /* 0x000000140a007986 */ /* 0x0001e2000c101b06 */
[----:B------:R-:W-:Y:S01]  /*5720*/  LOP3.LUT R66, R66, 0xffff0000, R67, 0xf8, !PT ;  /* 0xffff000042427812 */ /* 0x000fe200078ef843 */
[-C--:B-1----:R-:W-:Y:S01]  /*5730*/  IMAD.WIDE.U32 R4, R23, R65.reuse, c[0x0][0x178] ;  /* 0x00005e0017047625 */ /* 0x082fe200078e0041 */
[C---:B------:R-:W-:Y:S01]  /*5740*/  IADD3 R14, R200.reuse, 0x1800, RZ ;  /* 0x00001800c80e7810 */ /* 0x040fe20007ffe0ff */
[----:B------:R1:W-:Y:S01]  /*5750*/  STG.E.64 [R12.64], R24 ;  /* 0x000000180c007986 */ /* 0x0003e2000c101b06 */
[----:B------:R-:W-:Y:S01]  /*5760*/  IADD3 R15, R200, 0x1a00, RZ ;  /* 0x00001a00c80f7810 */ /* 0x000fe20007ffe0ff */
[-C--:B--2---:R-:W-:Y:S01]  /*5770*/  IMAD.WIDE.U32 R6, R22, R65.reuse, c[0x0][0x178] ;  /* 0x00005e0016067625 */ /* 0x084fe200078e0041 */
[----:B------:R-:W-:Y:S01]  /*5780*/  IADD3 R16, R200, 0x2a00, RZ ;  /* 0x00002a00c8107810 */ /* 0x000fe20007ffe0ff */
[----:B------:R2:W-:Y:S01]  /*5790*/  STG.E.64 [R4.64], R26 ;  /* 0x0000001a04007986 */ /* 0x0005e2000c101b06 */
[----:B------:R-:W-:Y:S01]  /*57a0*/  LOP3.LUT R89, R89, 0xffff, RZ, 0xc0, !PT ;  /* 0x0000ffff59597812 */ /* 0x000fe200078ec0ff */
[-C--:B---3--:R-:W-:Y:S01]  /*57b0*/  IMAD.WIDE.U32 R8, R14, R65.reuse, c[0x0][0x178] ;  /* 0x00005e000e087625 */ /* 0x088fe200078e0041 */
[----:B------:R-:W-:Y:S01]  /*57c0*/  IADD3 R14, R200, 0x1c00, RZ ;  /* 0x00001c00c80e7810 */ /* 0x000fe20007ffe0ff */
[----:B------:R3:W-:Y:S01]  /*57d0*/  STG.E.64 [R6.64], R28 ;  /* 0x0000001c06007986 */ /* 0x0007e2000c101b06 */
[----:B------:R-:W-:Y:S01]  /*57e0*/  LOP3.LUT R46, R46, 0xffff, R69, 0xf8, !PT ;  /* 0x0000ffff2e2e7812 */ /* 0x000fe200078ef845 */
[-C--:B0-----:R-:W-:Y:S01]  /*57f0*/  IMAD.WIDE.U32 R10, R15, R65.reuse, c[0x0][0x178] ;  /* 0x00005e000f0a7625 */ /* 0x081fe200078e0041 */
[----:B------:R-:W-:Y:S01]  /*5800*/  IADD3 R15, R200, 0x1e00, RZ ;  /* 0x00001e00c80f7810 */ /* 0x000fe20007ffe0ff */
[----:B------:R0:W-:Y:S01]  /*5810*/  STG.E.64 [R8.64], R30 ;  /* 0x0000001e08007986 */ /* 0x0001e2000c101b06 */
[----:B------:R-:W-:Y:S01]  /*5820*/  LOP3.LUT R50, R50, 0xffff, R71, 0xf8, !PT ;  /* 0x0000ffff32327812 */ /* 0x000fe200078ef847 */
[-C--:B-1----:R-:W-:Y:S01]  /*5830*/  IMAD.WIDE.U32 R12, R14, R65.reuse, c[0x0][0x178] ;  /* 0x00005e000e0c7625 */ /* 0x082fe200078e0041 */
[----:B------:R-:W-:Y:S01]  /*5840*/  IADD3 R14, R200, 0x2000, RZ ;  /* 0x00002000c80e7810 */ /* 0x000fe20007ffe0ff */
[----:B------:R1:W-:Y:S01]  /*5850*/  STG.E.64 [R10.64], R32 ;  /* 0x000000200a007986 */ /* 0x0003e2000c101b06 */
[----:B------:R-:W-:Y:S01]  /*5860*/  PRMT R53, R66, 0x5410, R89 ;  /* 0x0000541042357816 */ /* 0x000fe20000000059 */
[-C--:B--2---:R-:W-:Y:S01]  /*5870*/  IMAD.WIDE.U32 R4, R15, R65.reuse, c[0x0][0x178] ;  /* 0x00005e000f047625 */ /* 0x084fe200078e0041 */
[----:B------:R-:W-:Y:S01]  /*5880*/  IADD3 R15, R200, 0x2200, RZ ;  /* 0x00002200c80f7810 */ /* 0x000fe20007ffe0ff */
[----:B------:R2:W-:Y:S02]  /*5890*/  STG.E.64 [R12.64], R34 ;  /* 0x000000220c007986 */ /* 0x0005e4000c101b06 */
[-C--:B---3--:R-:W-:Y:S01]  /*58a0*/  IMAD.WIDE.U32 R6, R14, R65.reuse, c[0x0][0x178] ;  /* 0x00005e000e067625 */ /* 0x088fe200078e0041 */
[C---:B------:R-:W-:Y:S01]  /*58b0*/  IADD3 R14, R200.reuse, 0x2400, RZ ;  /* 0x00002400c80e7810 */ /* 0x040fe20007ffe0ff */
[----:B------:R3:W-:Y:S02]  /*58c0*/  STG.E.64 [R4.64], R36 ;  /* 0x0000002404007986 */ /* 0x0007e4000c101b06 */
[-C--:B0-----:R-:W-:Y:S01]  /*58d0*/  IMAD.WIDE.U32 R8, R15, R65.reuse, c[0x0][0x178] ;  /* 0x00005e000f087625 */ /* 0x081fe200078e0041 */
[----:B------:R-:W-:Y:S01]  /*58e0*/  IADD3 R15, R200, 0x2600, RZ ;  /* 0x00002600c80f7810 */ /* 0x000fe20007ffe0ff */
[----:B------:R0:W-:Y:S02]  /*58f0*/  STG.E.64 [R6.64], R38 ;  /* 0x0000002606007986 */ /* 0x0001e4000c101b06 */
[-C--:B-1----:R-:W-:Y:S01]  /*5900*/  IMAD.WIDE.U32 R10, R14, R65.reuse, c[0x0][0x178] ;  /* 0x00005e000e0a7625 */ /* 0x082fe200078e0041 */
[C---:B------:R-:W-:Y:S01]  /*5910*/  IADD3 R14, R200.reuse, 0x2800, RZ ;  /* 0x00002800c80e7810 */ /* 0x040fe20007ffe0ff */
[----:B------:R1:W-:Y:S02]  /*5920*/  STG.E.64 [R8.64], R40 ;  /* 0x0000002808007986 */ /* 0x0003e4000c101b06 */
[-C--:B--2---:R-:W-:Y:S01]  /*5930*/  IMAD.WIDE.U32 R12, R15, R65.reuse, c[0x0][0x178] ;  /* 0x00005e000f0c7625 */ /* 0x084fe200078e0041 */
[----:B------:R-:W-:Y:S01]  /*5940*/  IADD3 R15, R200, 0x2c00, RZ ;  /* 0x00002c00c80f7810 */ /* 0x000fe20007ffe0ff */
[----:B------:R2:W-:Y:S02]  /*5950*/  STG.E.64 [R10.64], R42 ;  /* 0x0000002a0a007986 */ /* 0x0005e4000c101b06 */
[-C--:B---3--:R-:W-:Y:S01]  /*5960*/  IMAD.WIDE.U32 R4, R14, R65.reuse, c[0x0][0x178] ;  /* 0x00005e000e047625 */ /* 0x088fe200078e0041 */
[----:B------:R-:W-:Y:S01]  /*5970*/  IADD3 R14, R200, 0x2e00, RZ ;  /* 0x00002e00c80e7810 */ /* 0x000fe20007ffe0ff */
[----:B------:R2:W-:Y:S02]  /*5980*/  STG.E.64 [R12.64], R44 ;  /* 0x0000002c0c007986 */ /* 0x0005e4000c101b06 */
[----:B0-----:R-:W-:-:S02]  /*5990*/  IMAD.WIDE.U32 R6, R16, R65, c[0x0][0x178] ;  /* 0x00005e0010067625 */ /* 0x001fc400078e0041 */
[----:B------:R2:W-:Y:S02]  /*59a0*/  STG.E.64 [R4.64], R46 ;  /* 0x0000002e04007986 */ /* 0x0005e4000c101b06 */
[-C--:B-1----:R-:W-:Y:S02]  /*59b0*/  IMAD.WIDE.U32 R8, R15, R65.reuse, c[0x0][0x178] ;  /* 0x00005e000f087625 */ /* 0x082fe400078e0041 */
[----:B------:R2:W-:Y:S02]  /*59c0*/  STG.E.64 [R6.64], R48 ;  /* 0x0000003006007986 */ /* 0x0005e4000c101b06 */
[----:B------:R-:W-:Y:S02]  /*59d0*/  IMAD.WIDE.U32 R14, R14, R65, c[0x0][0x178] ;  /* 0x00005e000e0e7625 */ /* 0x000fe400078e0041 */
[----:B------:R2:W-:Y:S04]  /*59e0*/  STG.E.64 [R8.64], R50 ;  /* 0x0000003208007986 */ /* 0x0005e8000c101b06 */
[----:B------:R2:W-:Y:S02]  /*59f0*/  STG.E.64 [R14.64], R52 ;  /* 0x000000340e007986 */ /* 0x0005e4000c101b06 */
[----:B--2---:R-:W-:Y:S01]  /*5a00*/  @P0 CALL.REL.NOINC `(.L_x_49) ;  /* 0x0000001000000944 */ /* 0x004fe20003c00000 */
[----:B------:R-:W-:Y:S05]  /*5a10*/  BRA `(.L_x_50) ;  /* 0xffffaa0000007947 */ /* 0x000fea000383ffff */
.L_x_49:
[----:B------:R-:W-:Y:S05]  /*5a20*/  EXIT ;  /* 0x000000000000794d */ /* 0x000fea0003800000 */
.L_x_45:
[----:B------:R-:W-:Y:S01]  /*5a30*/  HFMA2.MMA R207, -RZ, RZ, 0, 5.9604644775390625e-08 ;  /* 0x00000001ffcf7435 */ /* 0x000fe200000001ff */
[----:B------:R-:W-:-:S02]  /*5a40*/  MOV R201, 0x1f ;  /* 0x0000001f00c97802 */ /* 0x000fc40000000f00 */
[----:B------:R-:W-:Y:S02]  /*5a50*/  MOV R202, 0xffffffff ;  /* 0xffffffff00ca7802 */ /* 0x000fe40000000f00 */
[----:B------:R-:W-:Y:S02]  /*5a60*/  MOV R204, 0x5a80 ;  /* 0x00005a8000cc7802 */ /* 0x000fe40000000f00 */
[----:B-----5:R-:W-:Y:S05]  /*5a70*/  CALL.REL.NOINC `($__internal_5_$__cuda_sm70_shflsync_bfly_p) ;  /* 0x00000f9000007944 */ /* 0x020fea0003c00000 */
[----:B-1----:R-:W-:Y:S01]  /*5a80*/  MOV R200, R207 ;  /* 0x000000cf00c87202 */ /* 0x002fe20000000f00 */
[----:B0-----:R-:W-:Y:S05]  /*5a90*/  BRA `(.L_x_51) ;  /* 0xffffb4d000007947 */ /* 0x001fea000383ffff */
.L_x_46:
[----:B------:R-:W-:Y:S01]  /*5aa0*/  HFMA2.MMA R207, -RZ, RZ, 0, 1.1920928955078125e-07 ;  /* 0x00000002ffcf7435 */ /* 0x000fe200000001ff */
[----:B------:R-:W-:Y:S02]  /*5ab0*/  MOV R201, 0x1f ;  /* 0x0000001f00c97802 */ /* 0x000fe40000000f00 */
[----:B------:R-:W-:Y:S02]  /*5ac0*/  MOV R202, 0xffffffff ;  /* 0xffffffff00ca7802 */ /* 0x000fe40000000f00 */
[----:B------:R-:W-:Y:S02]  /*5ad0*/  MOV R204, 0x5af0 ;  /* 0x00005af000cc7802 */ /* 0x000fe40000000f00 */
[----:B-----5:R-:W-:Y:S05]  /*5ae0*/  CALL.REL.NOINC `($__internal_5_$__cuda_sm70_shflsync_bfly_p) ;  /* 0x00000f2000007944 */ /* 0x020fea0003c00000 */
[----:B01----:R-:W-:Y:S01]  /*5af0*/  FADD.FTZ R206, R206, R207 ;  /* 0x000000cfcece7221 */ /* 0x003fe20000010000 */
[----:B------:R-:W-:Y:S01]  /*5b00*/  HFMA2.MMA R207, -RZ, RZ, 0, 2.384185791015625e-07 ;  /* 0x00000004ffcf7435 */ /* 0x000fe200000001ff */
[----:B------:R-:W-:-:S02]  /*5b10*/  MOV R201, 0x1f ;  /* 0x0000001f00c97802 */ /* 0x000fc40000000f00 */
[----:B------:R-:W-:Y:S02]  /*5b20*/  MOV R202, 0xffffffff ;  /* 0xffffffff00ca7802 */ /* 0x000fe40000000f00 */
[----:B------:R-:W-:Y:S02]  /*5b30*/  MOV R204, 0x5b50 ;  /* 0x00005b5000cc7802 */ /* 0x000fe40000000f00 */
[----:B------:R-:W-:Y:S05]  /*5b40*/  CALL.REL.NOINC `($__internal_5_$__cuda_sm70_shflsync_bfly_p) ;  /* 0x00000ec000007944 */ /* 0x000fea0003c00000 */
[----:B01----:R-:W-:Y:S01]  /*5b50*/  FADD.FTZ R206, R206, R207 ;  /* 0x000000cfcece7221 */ /* 0x003fe20000010000 */
[----:B------:R-:W-:Y:S01]  /*5b60*/  HFMA2.MMA R207, -RZ, RZ, 0, 4.76837158203125e-07 ;  /* 0x00000008ffcf7435 */ /* 0x000fe200000001ff */
[----:B------:R-:W-:Y:S02]  /*5b70*/  MOV R201, 0x1f ;  /* 0x0000001f00c97802 */ /* 0x000fe40000000f00 */
[----:B------:R-:W-:Y:S02]  /*5b80*/  MOV R202, 0xffffffff ;  /* 0xffffffff00ca7802 */ /* 0x000fe40000000f00 */
[----:B------:R-:W-:Y:S02]  /*5b90*/  MOV R204, 0x5bb0 ;  /* 0x00005bb000cc7802 */ /* 0x000fe40000000f00 */
[----:B------:R-:W-:Y:S05]  /*5ba0*/  CALL.REL.NOINC `($__internal_5_$__cuda_sm70_shflsync_bfly_p) ;  /* 0x00000e6000007944 */ /* 0x000fea0003c00000 */
[----:B01----:R-:W-:Y:S01]  /*5bb0*/  FADD.FTZ R206, R206, R207 ;  /* 0x000000cfcece7221 */ /* 0x003fe20000010000 */
[----:B------:R-:W-:Y:S01]  /*5bc0*/  HFMA2.MMA R207, -RZ, RZ, 0, 9.5367431640625e-07 ;  /* 0x00000010ffcf7435 */ /* 0x000fe200000001ff */
[----:B------:R-:W-:-:S02]  /*5bd0*/  MOV R201, 0x1f ;  /* 0x0000001f00c97802 */ /* 0x000fc40000000f00 */
[----:B------:R-:W-:Y:S02]  /*5be0*/  MOV R202, 0xffffffff ;  /* 0xffffffff00ca7802 */ /* 0x000fe40000000f00 */
[----:B------:R-:W-:Y:S02]  /*5bf0*/  MOV R204, 0x5c10 ;  /* 0x00005c1000cc7802 */ /* 0x000fe40000000f00 */
[----:B------:R-:W-:Y:S05]  /*5c00*/  CALL.REL.NOINC `($__internal_5_$__cuda_sm70_shflsync_bfly_p) ;  /* 0x00000e0000007944 */ /* 0x000fea0003c00000 */
[----:B-1----:R-:W-:Y:S01]  /*5c10*/  FADD.FTZ R200, R206, R207 ;  /* 0x000000cfcec87221 */ /* 0x002fe20000010000 */
[----:B------:R-:W-:-:S03]  /*5c20*/  HFMA2.MMA R207, -RZ, RZ, 0, 5.9604644775390625e-08 ;  /* 0x00000001ffcf7435 */ /* 0x000fc600000001ff */
[----:B------:R-:W-:-:S04]  /*5c30*/  FMUL.FTZ R200, R200, 0.00032552084303461015224 ;  /* 0x39aaaaabc8c87820 */ /* 0x000fc80000410000 */
        /* <DEDUP_REMOVED lines=189> */
[----:B------:R-:W-:Y:S02]  /*6810*/  FADD.FTZ R202, R99, -R200 ;  /* 0x800000c863ca7221 */ /* 0x000fe40000010000 */
[----:B------:R-:W-:Y:S01]  /*6820*/  FFMA.FTZ R201, R204, R204, R201 ;  /* 0x000000ccccc97223 */ /* 0x000fe200000100c9 */
[----:B------:R-:W-:-:S03]  /*6830*/  MOV R204, 0x6880 ;  /* 0x0000688000cc7802 */ /* 0x000fc60000000f00 */
[----:B------:R-:W-:Y:S01]  /*6840*/  FFMA.FTZ R206, R202, R202, R201 ;  /* 0x000000cacace7223 */ /* 0x000fe200000100c9 */
[----:B------:R-:W-:Y:S02]  /*6850*/  MOV R201, 0x1f ;  /* 0x0000001f00c97802 */ /* 0x000fe40000000f00 */
[----:B------:R-:W-:Y:S02]  /*6860*/  MOV R202, 0xffffffff ;  /* 0xffffffff00ca7802 */ /* 0x000fe40000000f00 */
[----:B------:R-:W-:Y:S05]  /*6870*/  CALL.REL.NOINC `($__internal_5_$__cuda_sm70_shflsync_bfly_p) ;  /* 0x0000019000007944 */ /* 0x000fea0003c00000 */
[----:B01----:R-:W-:Y:S01]  /*6880*/  FADD.FTZ R206, R206, R207 ;  /* 0x000000cfcece7221 */ /* 0x003fe20000010000 */
[----:B------:R-:W-:Y:S01]  /*6890*/  HFMA2.MMA R207, -RZ, RZ, 0, 1.1920928955078125e-07 ;  /* 0x00000002ffcf7435 */ /* 0x000fe200000001ff */
[----:B------:R-:W-:Y:S02]  /*68a0*/  MOV R201, 0x1f ;  /* 0x0000001f00c97802 */ /* 0x000fe40000000f00 */
[----:B------:R-:W-:Y:S02]  /*68b0*/  MOV R202, 0xffffffff ;  /* 0xffffffff00ca7802 */ /* 0x000fe40000000f00 */
[----:B------:R-:W-:Y:S02]  /*68c0*/  MOV R204, 0x68e0 ;  /* 0x000068e000cc7802 */ /* 0x000fe40000000f00 */
[----:B------:R-:W-:Y:S05]  /*68d0*/  CALL.REL.NOINC `($__internal_5_$__cuda_sm70_shflsync_bfly_p) ;  /* 0x0000013000007944 */ /* 0x000fea0003c00000 */
        /* <DEDUP_REMOVED lines=18> */
[----:B01----:R-:W-:Y:S05]  /*6a00*/  BRA `(.L_x_52) ;  /* 0xffffb2a000007947 */ /* 0x003fea000383ffff */
        .weak           $__internal_5_$__cuda_sm70_shflsync_bfly_p
        .type           $__internal_5_$__cuda_sm70_shflsync_bfly_p,@function
        .size           $__internal_5_$__cuda_sm70_shflsync_bfly_p,(.L_x_1054 - $__internal_5_$__cuda_sm70_shflsync_bfly_p)
$__internal_5_$__cuda_sm70_shflsync_bfly_p:
[----:B------:R-:W-:Y:S01]  /*6a10*/  HFMA2.MMA R205, -RZ, RZ, 0, 0 ;  /* 0x00000000ffcd7435 */ /* 0x000fe200000001ff */
[----:B------:R-:W-:Y:S04]  /*6a20*/  WARPSYNC R202 ;  /* 0x000000ca00007348 */ /* 0x000fe80003800000 */
[----:B------:R0:W1:Y:S01]  /*6a30*/  SHFL.BFLY PT, R207, R206, R207, R201 ;  /* 0x0c0000cfcecf7389 */ /* 0x00006200000e00c9 */
[----:B------:R-:W-:Y:S05]  /*6a40*/  RET.REL.NODEC R204 `(_ZN10layer_norm13ln_fwd_kernelINS_13Kernel_traitsI13__nv_bfloat16fS2_fjLj49152ELj4ELj1ELj4ELj16ENS_18Kernel_traits_baseILj49152ES2_fS2_fjLj128EEEEEEEvNS_9FwdParamsE) ;  /* 0xffff95b0cc007950 */ /* 0x000fea0003c3ffff */
.L_x_53:
        /* <DEDUP_REMOVED lines=11> */
.L_x_1054:


//--------------------- .text._ZN10layer_norm13ln_fwd_kernelINS_13Kernel_traitsI13__nv_bfloat16S2_S2_fjLj49152ELj4ELj1ELj4ELj16ENS_18Kernel_traits_baseILj49152ES2_S2_S2_fjLj128EEEEEEEvNS_9FwdParamsE --------------------------
	.section	.text._ZN10layer_norm13ln_fwd_kernelINS_13Kernel_traitsI13__nv_bfloat16S2_S2_fjLj49152ELj4ELj1ELj4ELj16ENS_18Kernel_traits_baseILj49152ES2_S2_S2_fjLj128EEEEEEEvNS_9FwdParamsE,"ax",@progbits
	.sectioninfo	@"SHI_REGISTERS=254"
	.align	128
        .global         _ZN10layer_norm13ln_fwd_kernelINS_13Kernel_traitsI13__nv_bfloat16S2_S2_fjLj49152ELj4ELj1ELj4ELj16ENS_18Kernel_traits_baseILj49152ES2_S2_S2_fjLj128EEEEEEEvNS_9FwdParamsE
        .type           _ZN10layer_norm13ln_fwd_kernelINS_13Kernel_traitsI13__nv_bfloat16S2_S2_fjLj49152ELj4ELj1ELj4ELj16ENS_18Kernel_traits_baseILj49152ES2_S2_S2_fjLj128EEEEEEEvNS_9FwdParamsE,@function
        .size           _ZN10layer_norm13ln_fwd_kernelINS_13Kernel_traitsI13__nv_bfloat16S2_S2_fjLj49152ELj4ELj1ELj4ELj16ENS_18Kernel_traits_baseILj49152ES2_S2_S2_fjLj128EEEEEEEvNS_9FwdParamsE,(.L_x_1055 - _ZN10layer_norm13ln_fwd_kernelINS_13Kernel_traitsI13__nv_bfloat16S2_S2_fjLj49152ELj4ELj1ELj4ELj16ENS_18Kernel_traits_baseILj49152ES2_S2_S2_fjLj128EEEEEEEvNS_9FwdParamsE)
        .other          _ZN10layer_norm13ln_fwd_kernelINS_13Kernel_traitsI13__nv_bfloat16S2_S2_fjLj49152ELj4ELj1ELj4ELj16ENS_18Kernel_traits_baseILj49152ES2_S2_S2_fjLj128EEEEEEEvNS_9FwdParamsE,@"STO_CUDA_ENTRY STV_DEFAULT"
_ZN10layer_norm13ln_fwd_kernelINS_13Kernel_traitsI13__nv_bfloat16S2_S2_fjLj49152ELj4ELj1ELj4ELj16ENS_18Kernel_traits_baseILj49152ES2_S2_S2_fjLj128EEEEEEEvNS_9FwdParamsE:
.text._ZN10layer_norm13ln_fwd_kernelINS_13Kernel_traitsI13__nv_bfloat16S2_S2_fjLj49152ELj4ELj1ELj4ELj16ENS_18Kernel_traits_baseILj49152ES2_S2_S2_fjLj128EEEEEEEvNS_9FwdParamsE:
        /* <DEDUP_REMOVED lines=42> */
.L_x_59:
[----:B0-----:R-:W0:Y:S01]  /*02a0*/  S2R R2, SR_CTAID.X ;  /* 0x0000000000027919 */ /* 0x001e220000002500 */
[----:B------:R-:W-:-:S02]  /*02b0*/  MOV R137, 0x10 ;  /* 0x0000001000897802 */ /* 0x000fc40000000f00 */
[----:B0-----:R-:W-:-:S04]  /*02c0*/  SHF.L.U32 R3, R2, 0x7, RZ ;  /* 0x0000000702037819 */ /* 0x001fc800000006ff */
[----:B------:R-:W-:Y:S01]  /*02d0*/  LOP3.LUT R2, R3, 0x180, R144, 0xe2, !PT ;  /* 0x0000018003027812 */ /* 0x000fe200078ee290 */
[----:B------:R-:W-:-:S03]  /*02e0*/  IMAD R3, R142, 0x1800, RZ ;  /* 0x000018008e037824 */ /* 0x000fc600078e02ff */
        /* <DEDUP_REMOVED lines=31> */
[--C-:B--2---:R-:W-:Y:S02]  /*04e0*/  PRMT R173, RZ, 0x5410, R156.reuse ;  /* 0x00005410ffad7816 */ /* 0x104fe4000000009c */
[----:B------:R-:W-:Y:S02]  /*04f0*/  PRMT R171, RZ, 0x7610, R156 ;  /* 0x00007610ffab7816 */ /* 0x000fe4000000009c */
[----:B------:R-:W-:Y:S01]  /*0500*/  PRMT R169, RZ, 0x5410, R157 ;  /* 0x00005410ffa97816 */ /* 0x000fe2000000009d */
[----:B------:R-:W-:Y:S01]  /*0510*/  FADD.FTZ R132, RZ, R173 ;  /* 0x000000adff847221 */ /* 0x000fe20000010000 */
[----:B------:R-:W-:Y:S02]  /*0520*/  PRMT R167, RZ, 0x7610, R157 ;  /* 0x00007610ffa77816 */ /* 0x000fe4000000009d */
[----:B------:R-:W-:Y:S01]  /*0530*/  PRMT R165, RZ, 0x5410, R158 ;  /* 0x00005410ffa57816 */ /* 0x000fe2000000009e */
[----:B------:R-:W-:Y:S01]  /*0540*/  FADD.FTZ R132, R171, R132 ;  /* 0x00000084ab847221 */ /* 0x000fe20000010000 */
[----:B------:R-:W-:-:S03]  /*0550*/  PRMT R163, RZ, 0x7610, R158 ;  /* 0x00007610ffa37816 */ /* 0x000fc6000000009e */
[----:B------:R-:W-:Y:S01]  /*0560*/  FADD.FTZ R134, R169, R132 ;  /* 0x00000084a9867221 */ /* 0x000fe20000010000 */
[----:B------:R-:W-:-:S03]  /*0570*/  IADD3 R132, R2, 0x1400, RZ ;  /* 0x0000140002847810 */ /* 0x000fc60007ffe0ff */
[----:B------:R-:W-:Y:S02]  /*0580*/  FADD.FTZ R134, R167, R134 ;  /* 0x00000086a7867221 */ /* 0x000fe40000010000 */
[----:B------:R-:W-:Y:S01]  /*0590*/  IMAD.WIDE.U32 R132, R132, R137, c[0x0][0x170] ;  /* 0x00005c0084847625 */ /* 0x000fe200078e0089 */
[----:B------:R-:W-:-:S03]  /*05a0*/  PRMT R161, RZ, 0x5410, R159 ;  /* 0x00005410ffa17816 */ /* 0x000fc6000000009f */
[----:B------:R-:W-:Y:S02]  /*05b0*/  FADD.FTZ R136, R165, R134 ;  /* 0x00000086a5887221 */ /* 0x000fe40000010000 */
[----:B------:R-:W2:Y:S01]  /*05c0*/  LDG.E.128 R132, [R132.64] ;  /* 0x0000000684847981 */ /* 0x000ea2000c1e1d00 */
[----:B------:R-:W-:Y:S01]  /*05d0*/  PRMT R159, RZ, 0x7610, R159 ;  /* 0x00007610ff9f7816 */ /* 0x000fe2000000009f */
[----:B------:R-:W-:Y:S01]  /*05e0*/  FADD.FTZ R136, R163, R136 ;  /* 0x00000088a3887221 */ /* 0x000fe20000010000 */
[--C-:B---3--:R-:W-:Y:S02]  /*05f0*/  PRMT R157, RZ, 0x5410, R176.reuse ;  /* 0x00005410ff9d7816 */ /* 0x108fe400000000b0 */
[----:B------:R-:W-:Y:S01]  /*0600*/  PRMT R155, RZ, 0x7610, R176 ;  /* 0x00007610ff9b7816 */ /* 0x000fe200000000b0 */
[----:B------:R-:W-:Y:S01]  /*0610*/  FADD.FTZ R136, R161, R136 ;  /* 0x00000088a1887221 */ /* 0x000fe20000010000 */
[--C-:B------:R-:W-:Y:S02]  /*0620*/  PRMT R153, RZ, 0x5410, R177.reuse ;  /* 0x00005410ff997816 */ /* 0x100fe400000000b1 */
[----:B------:R-:W-:Y:S01]  /*0630*/  PRMT R151, RZ, 0x7610, R177 ;  /* 0x00007610ff977816 */ /* 0x000fe200000000b1 */
[----:B------:R-:W-:Y:S01]  /*0640*/  FADD.FTZ R136, R159, R136 ;  /* 0x000000889f887221 */ /* 0x000fe20000010000 */
[----:B------:R-:W-:-:S03]  /*0650*/  PRMT R149, RZ, 0x5410, R178 ;  /* 0x00005410ff957816 */ /* 0x000fc600000000b2 */
[----:B------:R-:W-:-:S04]  /*0660*/  FADD.FTZ R136, R157, R136 ;  /* 0x000000889d887221 */ /* 0x000fc80000010000 */
[----:B------:R-:W-:Y:S01]  /*0670*/  FADD.FTZ R138, R155, R136 ;  /* 0x000000889b8a7221 */ /* 0x000fe20000010000 */
[----:B------:R-:W-:-:S03]  /*0680*/  IADD3 R136, R2, 0x1600, RZ ;  /* 0x0000160002887810 */ /* 0x000fc60007ffe0ff */
[----:B------:R-:W-:Y:S02]  /*0690*/  FADD.FTZ R138, R153, R138 ;  /* 0x0000008a998a7221 */ /* 0x000fe40000010000 */
[----:B------:R-:W-:-:S04]  /*06a0*/  IMAD.WIDE.U32 R136, R136, R137, c[0x0][0x170] ;  /* 0x00005c0088887625 */ /* 0x000fc800078e0089 */
[----:B------:R-:W-:Y:S01]  /*06b0*/  FADD.FTZ R138, R151, R138 ;  /* 0x0000008a978a7221 */ /* 0x000fe20000010000 */
[----:B------:R-:W-:-:S03]  /*06c0*/  PRMT R147, RZ, 0x7610, R178 ;  /* 0x00007610ff937816 */ /* 0x000fc600000000b2 */
[----:B------:R-:W-:Y:S02]  /*06d0*/  FADD.FTZ R2, R149, R138 ;  /* 0x0000008a95027221 */ /* 0x000fe40000010000 */
[----:B------:R-:W3:Y:S01]  /*06e0*/  LDG.E.128 R136, [R136.64] ;  /* 0x0000000688887981 */ /* 0x000ee2000c1e1d00 */
[--C-:B------:R-:W-:Y:S01]  /*06f0*/  PRMT R145, RZ, 0x5410, R179.reuse ;  /* 0x00005410ff917816 */ /* 0x100fe200000000b3 */
[----:B------:R-:W-:Y:S01]  /*0700*/  FADD.FTZ R2, R147, R2 ;  /* 0x0000000293027221 */ /* 0x000fe20000010000 */
[----:B------:R-:W-:Y:S02]  /*0710*/  PRMT R143, RZ, 0x7610, R179 ;  /* 0x00007610ff8f7816 */ /* 0x000fe400000000b3 */
[----:B----4-:R-:W-:Y:S01]  /*0720*/  PRMT R141, RZ, 0x5410, R100 ;  /* 0x00005410ff8d7816 */ /* 0x010fe20000000064 */
        /* <DEDUP_REMOVED lines=95> */
[----:B------:R-:W-:Y:S01]  /*0d20*/  LOP3.LUT P0, RZ, R0, 0xff, RZ, 0xc0, !PT ;  /* 0x000000ff00ff7812 */ /* 0x000fe2000780c0ff */
[----:B------:R-:W-:Y:S01]  /*0d30*/  FADD.FTZ R2, R221, R2 ;  /* 0x00000002dd027221 */ /* 0x000fe20000010000 */
[----:B------:R-:W-:Y:S02]  /*0d40*/  SHF.R.U32.HI R156, RZ, 0x5, R175 ;  /* 0x00000005ff9c7819 */ /* 0x000fe400000116af */
[----:B------:R-:W-:Y:S01]  /*0d50*/  ISETP.NE.AND P1, PT, R144, RZ, PT ;  /* 0x000000ff9000720c */ /* 0x000fe20003f25270 */
[----:B------:R-:W-:Y:S01]  /*0d60*/  FADD.FTZ R2, R225, R2 ;  /* 0x00000002e1027221 */ /* 0x000fe20000010000 */
[----:B------:R-:W-:-:S03]  /*0d70*/  LOP3.LUT R156, R156, 0x7fffffc, RZ, 0xc0, !PT ;  /* 0x07fffffc9c9c7812 */ /* 0x000fc600078ec0ff */
[----:B------:R-:W-:-:S04]  /*0d80*/  FADD.FTZ R2, R115, R2 ;  /* 0x0000000273027221 */ /* 0x000fc80000010000 */
[----:B------:R-:W-:Y:S01]  /*0d90*/  FADD.FTZ R2, R229, R2 ;  /* 0x00000002e5027221 */ /* 0x000fe20000010000 */
[----:B------:R-:W-:-:S03]  /*0da0*/  @!P0 IADD3 R156, R156, 0x4, RZ ;  /* 0x000000049c9c8810 */ /* 0x000fc60007ffe0ff */
        /* <DEDUP_REMOVED lines=29> */
[----:B--2---:R-:W-:-:S03]  /*0f80*/  PRMT R116, RZ, 0x5410, R132 ;  /* 0x00005410ff747816 */ /* 0x004fc60000000084 */
[----:B------:R-:W-:Y:S01]  /*0f90*/  FADD.FTZ R3, R131, R2 ;  /* 0x0000000283037221 */ /* 0x000fe20000010000 */
[----:B------:R-:W-:Y:S02]  /*0fa0*/  PRMT R132, RZ, 0x7610, R132 ;  /* 0x00007610ff847816 */ /* 0x000fe40000000084 */
        /* <DEDUP_REMOVED lines=8> */
[----:B------:R-:W-:-:S03]  /*1030*/  PRMT R124, RZ, 0x7610, R135 ;  /* 0x00007610ff7c7816 */ /* 0x000fc60000000087 */
[----:B------:R-:W-:-:S04]  /*1040*/  FADD.FTZ R2, R120, R3 ;  /* 0x0000000378027221 */ /* 0x000fc80000010000 */
[----:B------:R-:W-:-:S04]  /*1050*/  FADD.FTZ R3, R133, R2 ;  /* 0x0000000285037221 */ /* 0x000fc80000010000 */
[----:B------:R-:W-:-:S04]  /*1060*/  FADD.FTZ R3, R134, R3 ;  /* 0x0000000386037221 */ /* 0x000fc80000010000 */
[----:B------:R-:W-:-:S04]  /*1070*/  FADD.FTZ R3, R122, R3 ;  /* 0x000000037a037221 */ /* 0x000fc80000010000 */
[----:B------:R-:W-:Y:S01]  /*1080*/  FADD.FTZ R2, R124, R3 ;  /* 0x000000037c027221 */ /* 0x000fe20000010000 */
[--C-:B---3--:R-:W-:Y:S02]  /*1090*/  PRMT R135, RZ, 0x5410, R136.reuse ;  /* 0x00005410ff877816 */ /* 0x108fe40000000088 */
[----:B------:R-:W-:Y:S02]  /*10a0*/  PRMT R150, RZ, 0x7610, R136 ;  /* 0x00007610ff967816 */ /* 0x000fe40000000088 */
[--C-:B------:R-:W-:Y:S01]  /*10b0*/  PRMT R136, RZ, 0x5410, R137.reuse ;  /* 0x00005410ff887816 */ /* 0x100fe20000000089 */
[----:B------:R-:W-:Y:S01]  /*10c0*/  FADD.FTZ R3, R135, R2 ;  /* 0x0000000287037221 */ /* 0x000fe20000010000 */
[----:B------:R-:W-:Y:S02]  /*10d0*/  PRMT R152, RZ, 0x7610, R137 ;  /* 0x00007610ff987816 */ /* 0x000fe40000000089 */
[--C-:B------:R-:W-:Y:S01]  /*10e0*/  PRMT R137, RZ, 0x5410, R138.reuse ;  /* 0x00005410ff897816 */ /* 0x100fe2000000008a */
[----:B------:R-:W-:Y:S01]  /*10f0*/  FADD.FTZ R3, R150, R3 ;  /* 0x0000000396037221 */ /* 0x000fe20000010000 */
[----:B------:R-:W-:-:S02]  /*1100*/  PRMT R138, RZ, 0x7610, R138 ;  /* 0x00007610ff8a7816 */ /* 0x000fc4000000008a */
        /* <DEDUP_REMOVED lines=8> */
[----:B------:R-:W-:Y:S05]  /*1190*/  BRA.DIV ~URZ, `(.L_x_54) ;  /* 0x000033827f007947 */ /* 0x000fea000b800000 */
[----:B------:R0:W1:Y:S02]  /*11a0*/  SHFL.BFLY PT, R2, R160, 0x1, 0x1f ;  /* 0x0c201f00a0027f89 */ /* 0x00006400000e0000 */
.L_x_60:
        /* <DEDUP_REMOVED lines=212> */
.L_x_61:
        /* <DEDUP_REMOVED lines=72> */
.L_x_57:
[----:B------:R-:W2:Y:S01]  /*2370*/  LDG.E.STRONG.GPU R100, [R2.64] ;  /* 0x0000000602647981 */ /* 0x000ea2000c1ef900 */
[----:B------:R-:W-:Y:S01]  /*2380*/  YIELD ;  /* 0x0000000000007946 */ /* 0x000fe20003800000 */
[----:B--2---:R-:W-:Y:S01]  /*2390*/  ISETP.NE.AND P1, PT, R100, R101, PT ;  /* 0x000000656400720c */ /* 0x004fe20003f25270 */
[----:B------:R-:W-:-:S12]  /*23a0*/  CCTL.IVALL ;  /* 0x00000000ff00798f */ /* 0x000fd80002000000 */
[----:B------:R-:W-:Y:S05]  /*23b0*/  @P1 BRA `(.L_x_57) ;  /* 0xffffffb000001947 */ /* 0x000fea000383ffff */
.L_x_56:
[----:B0-----:R-:W-:Y:S01]  /*23c0*/  WARPSYNC 0xffffffff ;  /* 0xffffffff00007948 */ /* 0x001fe20003800000 */
[----:B------:R-:W-:Y:S01]  /*23d0*/  BAR.SYNC.DEFER_BLOCKING 0x0 ;  /* 0x0000000000007b1d */ /* 0x000fe20000010000 */
[----:B------:R-:W-:-:S04]  /*23e0*/  @!P0 IADD3 R3, P1, R144, R162, RZ ;  /* 0x000000a290038210 */ /* 0x000fc80007f3e0ff */
[----:B------:R-:W-:Y:S02]  /*23f0*/  @!P0 IADD3.X R100, RZ, R164, RZ, P1, !PT ;  /* 0x000000a4ff648210 */ /* 0x000fe40000ffe4ff */
[----:B------:R-:W-:-:S04]  /*2400*/  @!P0 LEA R2, P1, R3, c[0x0][0x1a0], 0x3 ;  /* 0x0000680003028a11 */ /* 0x000fc800078218ff */
[----:B------:R-:W-:Y:S02]  /*2410*/  @!P0 LEA.HI.X R3, R3, c[0x0][0x1a4], R100, 0x3, P1 ;  /* 0x0000690003038a11 */ /* 0x000fe400008f1c64 */
[----:B------:R-:W-:-:S06]  /*2420*/  CS2R R100, SRZ ;  /* 0x0000000000647805 */ /* 0x000fcc000001ff00 */
[----:B------:R0:W2:Y:S01]  /*2430*/  @!P0 LDG.E.64 R100, [R2.64] ;  /* 0x0000000602648981 */ /* 0x0000a2000c1e1b00 */
[----:B------:R-:W-:Y:S02]  /*2440*/  MOV R156, RZ ;  /* 0x000000ff009c7202 */ /* 0x000fe40000000f00 */
[----:B------:R-:W-:Y:S02]  /*2450*/  @!P0 MOV R156, 0x46400000 ;  /* 0x46400000009c8802 */ /* 0x000fe40000000f00 */
[----:B------:R-:W-:Y:S02]  /*2460*/  LOP3.LUT P1, RZ, R0, 0xff, RZ, 0xc0, !PT ;  /* 0x000000ff00ff7812 */ /* 0x000fe4000782c0ff */
[----:B------:R-:W-:Y:S01]  /*2470*/  IADD3 R140, R140, 0x1, RZ ;  /* 0x000000018c8c7810 */ /* 0x000fe20007ffe0ff */
[----:B------:R-:W1:Y:S01]  /*2480*/  SHFL.DOWN PT, R160, R156, 0x2, 0x1f ;  /* 0x08401f009ca07f89 */ /* 0x000e6200000e0000 */
[----:B------:R-:W-:Y:S02]  /*2490*/  SEL R0, RZ, 0x1, P1 ;  /* 0x00000001ff007807 */ /* 0x000fe40000800000 */
[----:B------:R-:W-:Y:S01]  /*24a0*/  LOP3.LUT R140, R140, 0x3, RZ, 0xc0, !PT ;  /* 0x000000038c8c7812 */ /* 0x000fe200078ec0ff */
[----:B-1----:R-:W-:-:S04]  /*24b0*/  FADD.FTZ R166, R160, R156 ;  /* 0x0000009ca0a67221 */ /* 0x002fc80000010000 */
[----:B------:R-:W1:Y:S01]  /*24c0*/  MUFU.RCP R168, R166 ;  /* 0x000000a600a87308 */ /* 0x000e620000001000 */
[----:B0-----:R-:W-:Y:S04]  /*24d0*/  SHFL.DOWN PT, R2, R166, 0x1, 0x1f ;  /* 0x08201f00a6027f89 */ /* 0x001fe800000e0000 */
[----:B--2---:R-:W0:Y:S04]  /*24e0*/  SHFL.DOWN PT, R162, R100, 0x2, 0x1f ;  /* 0x08401f0064a27f89 */ /* 0x004e2800000e0000 */
[----:B------:R-:W2:Y:S01]  /*24f0*/  SHFL.DOWN PT, R164, R101, 0x2, 0x1f ;  /* 0x08401f0065a47f89 */ /* 0x000ea200000e0000 */
[----:B0-----:R-:W-:-:S02]  /*2500*/  FMUL.FTZ R170, R160, R162 ;  /* 0x000000a2a0aa7220 */ /* 0x001fc40000410000 */
[----:B------:R-:W-:Y:S02]  /*2510*/  FADD.FTZ R162, -R162, R100 ;  /* 0x00000064a2a27221 */ /* 0x000fe40000010100 */
[----:B------:R-:W-:Y:S02]  /*2520*/  FFMA.FTZ R170, R156, R100, R170 ;  /* 0x000000649caa7223 */ /* 0x000fe400000100aa */
[----:B------:R-:W-:Y:S02]  /*2530*/  FMUL.FTZ R3, R162, R162 ;  /* 0x000000a2a2037220 */ /* 0x000fe40000410000 */
[----:B-1----:R-:W-:Y:S01]  /*2540*/  FMUL.FTZ R170, R168, R170 ;  /* 0x000000aaa8aa7220 */ /* 0x002fe20000410000 */
[----:B------:R-:W0:Y:S01]  /*2550*/  S2R R162, SR_CTAID.X ;  /* 0x0000000000a27919 */ /* 0x000e220000002500 */
[----:B------:R-:W-:Y:S02]  /*2560*/  FMUL.FTZ R156, R3, R156 ;  /* 0x0000009c039c7220 */ /* 0x000fe40000410000 */
[----:B--2---:R-:W-:Y:S01]  /*2570*/  FADD.FTZ R3, R164, R101 ;  /* 0x00000065a4037221 */ /* 0x004fe20000010000 */
[----:B------:R-:W1:Y:S01]  /*2580*/  SHFL.DOWN PT, R100, R170, 0x1, 0x1f ;  /* 0x08201f00aa647f89 */ /* 0x000e6200000e0000 */
[----:B------:R-:W-:-:S02]  /*2590*/  FMUL.FTZ R156, R160, R156 ;  /* 0x0000009ca09c7220 */ /* 0x000fc40000410000 */
[----:B------:R-:W-:Y:S02]  /*25a0*/  FADD.FTZ R101, R166, R2 ;  /* 0x00000002a6657221 */ /* 0x000fe40000010000 */
[----:B------:R-:W-:Y:S02]  /*25b0*/  FFMA.FTZ R3, R168, R156, R3 ;  /* 0x0000009ca8037223 */ /* 0x000fe40000010003 */
[----:B------:R-:W-:Y:S02]  /*25c0*/  IMAD R164, R142, 0x1800, RZ ;  /* 0x000018008ea47824 */ /* 0x000fe400078e02ff */
[----:B------:R-:W2:Y:S01]  /*25d0*/  MUFU.RCP R101, R101 ;  /* 0x0000006500657308 */ /* 0x000ea20000001000 */
[----:B------:R-:W3:Y:S01]  /*25e0*/  SHFL.DOWN PT, R156, R3, 0x1, 0x1f ;  /* 0x08201f00039c7f89 */ /* 0x000ee200000e0000 */
[----:B0-----:R-:W-:Y:S01]  /*25f0*/  LOP3.LUT R158, R158, 0x3, R162, 0xc8, !PT ;  /* 0x000000039e9e7812 */ /* 0x001fe200078ec8a2 */
[----:B-1----:R-:W-:-:S03]  /*2600*/  FADD.FTZ R160, R170, -R100 ;  /* 0x80000064aaa07221 */ /* 0x002fc60000010000 */
[----:B------:R-:W-:Y:S01]  /*2610*/  LOP3.LUT P0, RZ, R158, 0x1f, R175, 0xf8, !PT ;  /* 0x0000001f9eff7812 */ /* 0x000fe2000780f8af */
[----:B------:R-:W-:Y:S02]  /*2620*/  FMUL.FTZ R100, R2, R100 ;  /* 0x0000006402647220 */ /* 0x000fe40000410000 */
[----:B------:R-:W-:Y:S02]  /*2630*/  FMUL.FTZ R160, R160, R160 ;  /* 0x000000a0a0a07220 */ /* 0x000fe40000410000 */
[C---:B------:R-:W-:Y:S02]  /*2640*/  FFMA.FTZ R100, R166.reuse, R170, R100 ;  /* 0x000000aaa6647223 */ /* 0x040fe40000010064 */
[----:B------:R-:W-:Y:S02]  /*2650*/  FMUL.FTZ R160, R166, R160 ;  /* 0x000000a0a6a07220 */ /* 0x000fe40000410000 */
[----:B---3--:R-:W-:Y:S01]  /*2660*/  FADD.FTZ R156, R3, R156 ;  /* 0x0000009c039c7221 */ /* 0x008fe20000010000 */
[----:B------:R-:W-:Y:S01]  /*2670*/  SHF.L.U32 R3, R162, 0x7, RZ ;  /* 0x00000007a2037819 */ /* 0x000fe200000006ff */
[----:B------:R-:W-:-:S02]  /*2680*/  FMUL.FTZ R160, R2, R160 ;  /* 0x000000a002a07220 */ /* 0x000fc40000410000 */
[----:B--2---:R-:W-:Y:S01]  /*2690*/  FMUL.FTZ R100, R101, R100 ;  /* 0x0000006465647220 */ /* 0x004fe20000410000 */
[----:B------:R-:W-:Y:S01]  /*26a0*/  LOP3.LUT R2, R3, 0x180, R144, 0xe2, !PT ;  /* 0x0000018003027812 */ /* 0x000fe200078ee290 */
[----:B------:R-:W-:Y:S01]  /*26b0*/  FFMA.FTZ R160, R101, R160, R156 ;  /* 0x000000a065a07223 */ /* 0x000fe2000001009c */
[----:B------:R-:W-:Y:S02]  /*26c0*/  MOV R101, 0x37aaaaab ;  /* 0x37aaaaab00657802 */ /* 0x000fe40000000f00 */
[----:B------:R-:W0:Y:S01]  /*26d0*/  SHFL.IDX PT, R158, R100, RZ, 0x1f ;  /* 0x00001fff649e7589 */ /* 0x000e2200000e0000 */
[----:B------:R-:W-:Y:S02]  /*26e0*/  @!P0 MOV R3, 0x4 ;  /* 0x0000000400038802 */ /* 0x000fe40000000f00 */
[----:B------:R-:W-:Y:S01]  /*26f0*/  LOP3.LUT R156, R2, 0x60, R175, 0xf8, !PT ;  /* 0x00000060029c7812 */ /* 0x000fe200078ef8af */
[----:B------:R-:W1:Y:S01]  /*2700*/  SHFL.IDX PT, R160, R160, RZ, 0x1f ;  /* 0x00001fffa0a07589 */ /* 0x000e6200000e0000 */
[----:B------:R-:W-:Y:S01]  /*2710*/  @!P0 MOV R162, 0x4 ;  /* 0x0000000400a28802 */ /* 0x000fe20000000f00 */
[----:B------:R-:W-:Y:S01]  /*2720*/  @!P0 IMAD.WIDE R2, R142, R3, c[0x0][0x180] ;  /* 0x000060008e028625 */ /* 0x000fe200078e0203 */
[----:B------:R-:W-:-:S03]  /*2730*/  LOP3.LUT R156, R164, R156, RZ, 0xfc, !PT ;  /* 0x0000009ca49c7212 */ /* 0x000fc600078efcff */
[--C-:B0-----:R-:W-:Y:S01]  /*2740*/  FADD.FTZ R165, R165, -R158.reuse ;  /* 0x8000009ea5a57221 */ /* 0x101fe20000010000 */
[----:B------:R0:W-:Y:S01]  /*2750*/  @!P0 STG.E [R2.64], R158 ;  /* 0x0000009e02008986 */ /* 0x0001e2000c101906 */
[--C-:B------:R-:W-:Y:S02]  /*2760*/  FADD.FTZ R159, R159, -R158.reuse ;  /* 0x8000009e9f9f7221 */ /* 0x100fe40000010000 */
[----:B-1----:R-:W-:Y:S02]  /*2770*/  FFMA.FTZ R160, R160, R101, c[0x0][0x1b0] ;  /* 0x00006c00a0a07623 */ /* 0x002fe40000010065 */
[--C-:B------:R-:W-:Y:S02]  /*2780*/  FADD.FTZ R155, R155, -R158.reuse ;  /* 0x8000009e9b9b7221 */ /* 0x100fe40000010000 */
        /* <DEDUP_REMOVED lines=9> */
[C---:B------:R-:W-:Y:S01]  /*2820*/  @!P0 IMAD.WIDE R100, R142.reuse, R162, c[0x0][0x188] ;  /* 0x000062008e648625 */ /* 0x040fe200078e02a2 */
[----:B------:R-:W-:-:S03]  /*2830*/  IADD3 R142, R142, c[0x0][0x160], RZ ;  /* 0x000058008e8e7a10 */ /* 0x000fc60007ffe0ff */
[C---:B0-----:R-:W-:Y:S01]  /*2840*/  FMUL.FTZ R2, R160.reuse, R165 ;  /* 0x000000a5a0027220 */ /* 0x041fe20000410000 */
[----:B------:R0:W-:Y:S01]  /*2850*/  @!P0 STG.E [R100.64], R160 ;  /* 0x000000a064008986 */ /* 0x0001e2000c101906 */
[----:B------:R-:W-:Y:S01]  /*2860*/  FMUL.FTZ R3, R160, R159 ;  /* 0x0000009fa0037220 */ /* 0x000fe20000410000 */
[----:B------:R-:W-:Y:S01]  /*2870*/  ISETP.GE.AND P0, PT, R142, c[0x0][0x164], PT ;  /* 0x000059008e007a0c */ /* 0x000fe20003f06270 */
[C---:B------:R-:W-:Y:S01]  /*2880*/  FMUL.FTZ R155, R160.reuse, R155 ;  /* 0x0000009ba09b7220 */ /* 0x040fe20000410000 */
[----:B------:R-:W-:Y:S01]  /*2890*/  F2FP.BF16.PACK_AB R159, RZ, R2 ;  /* 0x00000002ff9f723e */ /* 0x000fe200000010ff */
[----:B------:R-:W-:Y:S02]  /*28a0*/  FMUL.FTZ R153, R160, R153 ;  /* 0x00000099a0997220 */ /* 0x000fe40000410000 */
[--C-:B------:R-:W-:Y:S02]  /*28b0*/  FADD.FTZ R162, R135, -R158.reuse ;  /* 0x8000009e87a27221 */ /* 0x100fe40000010000 */
[----:B------:R-:W-:-:S02]  /*28c0*/  FADD.FTZ R164, R137, -R158 ;  /* 0x8000009e89a47221 */ /* 0x000fc40000010000 */
[----:B------:R-:W-:Y:S01]  /*28d0*/  FMUL.FTZ R167, R160, R167 ;  /* 0x000000a7a0a77220 */ /* 0x000fe20000410000 */
[----:B0-----:R-:W-:Y:S01]  /*28e0*/  IADD3 R100, R156, 0x200, RZ ;  /* 0x000002009c647810 */ /* 0x001fe20007ffe0ff */
[----:B------:R-:W-:Y:S01]  /*28f0*/  FMUL.FTZ R2, R160, R149 ;  /* 0x00000095a0027220 */ /* 0x000fe20000410000 */
[----:B------:R-:W-:Y:S01]  /*2900*/  F2FP.BF16.PACK_AB R149, RZ, R155 ;  /* 0x0000009bff95723e */ /* 0x000fe200000010ff */
[--C-:B------:R-:W-:Y:S01]  /*2910*/  FADD.FTZ R147, R147, -R158.reuse ;  /* 0x8000009e93937221 */ /* 0x100fe20000010000 */
[----:B------:R-:W-:Y:S01]  /*2920*/  F2FP.BF16.PACK_AB R155, RZ, R153 ;  /* 0x00000099ff9b723e */ /* 0x000fe200000010ff */
[--C-:B------:R-:W-:Y:S01]  /*2930*/  FADD.FTZ R135, R138, -R158.reuse ;  /* 0x8000009e8a877221 */ /* 0x100fe20000010000 */
[----:B------:R-:W-:Y:S01]  /*2940*/  F2FP.BF16.PACK_AB R165, RZ, R167 ;  /* 0x000000a7ffa5723e */ /* 0x000fe200000010ff */
[----:B------:R-:W-:Y:S01]  /*2950*/  FADD.FTZ R137, R154, -R158 ;  /* 0x8000009e9a897221 */ /* 0x000fe20000010000 */
[----:B------:R-:W-:Y:S01]  /*2960*/  F2FP.BF16.PACK_AB R153, RZ, R2 ;  /* 0x00000002ff99723e */ /* 0x000fe200000010ff */
[----:B------:R-:W-:-:S02]  /*2970*/  FMUL.FTZ R163, R160, R163 ;  /* 0x000000a3a0a37220 */ /* 0x000fc40000410000 */
[--C-:B------:R-:W-:Y:S02]  /*2980*/  FADD.FTZ R157, R157, -R158.reuse ;  /* 0x8000009e9d9d7221 */ /* 0x100fe40000010000 */
[--C-:B------:R-:W-:Y:S02]  /*2990*/  FADD.FTZ R151, R151, -R158.reuse ;  /* 0x8000009e97977221 */ /* 0x100fe40000010000 */
[--C-:B------:R-:W-:Y:S02]  /*29a0*/  FADD.FTZ R145, R145, -R158.reuse ;  /* 0x8000009e91917221 */ /* 0x100fe40000010000 */
[----:B------:R-:W-:Y:S02]  /*29b0*/  FADD.FTZ R143, R143, -R158 ;  /* 0x8000009e8f8f7221 */ /* 0x000fe40000010000 */
[C---:B------:R-:W-:Y:S02]  /*29c0*/  FMUL.FTZ R138, R160.reuse, R173 ;  /* 0x000000ada08a7220 */ /* 0x040fe40000410000 */
[----:B------:R-:W-:-:S02]  /*29d0*/  FMUL.FTZ R171, R160, R171 ;  /* 0x000000aba0ab7220 */ /* 0x000fc40000410000 */
        /* <DEDUP_REMOVED lines=8> */
[--C-:B------:R-:W-:Y:S01]  /*2a60*/  FADD.FTZ R179, R179, -R158.reuse ;  /* 0x8000009eb3b37221 */ /* 0x100fe20000010000 */
[----:B------:R-:W-:Y:S01]  /*2a70*/  F2FP.BF16.PACK_AB R163, RZ, R3 ;  /* 0x00000003ffa3723e */ /* 0x000fe200000010ff */
[--C-:B------:R-:W-:Y:S01]  /*2a80*/  FADD.FTZ R177, R177, -R158.reuse ;  /* 0x8000009eb1b17221 */ /* 0x100fe20000010000 */
[----:B------:R-:W-:Y:S01]  /*2a90*/  PRMT R154, R154, 0x5410, R165 ;  /* 0x000054109a9a7816 */ /* 0x000fe200000000a5 */
[--C-:B------:R-:W-:Y:S01]  /*2aa0*/  FADD.FTZ R183, R183, -R158.reuse ;  /* 0x8000009eb7b77221 */ /* 0x100fe20000010000 */
[----:B------:R-:W-:Y:S01]  /*2ab0*/  PRMT R159, R159, 0x5410, R161 ;  /* 0x000054109f9f7816 */ /* 0x000fe200000000a1 */
[--C-:B------:R-:W-:Y:S01]  /*2ac0*/  FADD.FTZ R181, R181, -R158.reuse ;  /* 0x8000009eb5b57221 */ /* 0x100fe20000010000 */
[----:B------:R-:W-:Y:S01]  /*2ad0*/  PRMT R166, R166, 0x5410, R163 ;  /* 0x00005410a6a67816 */ /* 0x000fe200000000a3 */
        /* <DEDUP_REMOVED lines=70> */
[----:B------:R-:W-:Y:S01]  /*2f40*/  FADD.FTZ R139, R139, -R158 ;  /* 0x8000009e8b8b7221 */ /* 0x000fe20000010000 */
[----:B------:R-:W-:Y:S01]  /*2f50*/  F2FP.BF16.PACK_AB R158, RZ, R171 ;  /* 0x000000abff9e723e */ /* 0x000fe200000010ff */
[C---:B------:R-:W-:Y:S02]  /*2f60*/  FMUL.FTZ R157, R160.reuse, R157 ;  /* 0x0000009da09d7220 */ /* 0x040fe40000410000 */
[----:B------:R-:W-:Y:S01]  /*2f70*/  FMUL.FTZ R151, R160, R151 ;  /* 0x00000097a0977220 */ /* 0x000fe20000410000 */
[----:B------:R-:W-:Y:S01]  /*2f80*/  PRMT R138, R138, 0x5410, R158 ;  /* 0x000054108a8a7816 */ /* 0x000fe2000000009e */
        /* <DEDUP_REMOVED lines=11> */
[----:B------:R-:W-:Y:S01]  /*3040*/  MOV R143, 0x10 ;  /* 0x00000010008f7802 */ /* 0x000fe20000000f00 */
[C---:B------:R-:W-:Y:S01]  /*3050*/  FMUL.FTZ R141, R160.reuse, R141 ;  /* 0x0000008da08d7220 */ /* 0x040fe20000410000 */
[----:B------:R-:W-:Y:S01]  /*3060*/  PRMT R157, R157, 0x5410, R149 ;  /* 0x000054109d9d7816 */ /* 0x000fe20000000095 */
[C---:B------:R-:W-:Y:S01]  /*3070*/  FMUL.FTZ R179, R160.reuse, R179 ;  /* 0x000000b3a0b37220 */ /* 0x040fe20000410000 */
[----:B------:R-:W-:Y:S01]  /*3080*/  PRMT R155, R155, 0x5410, R151 ;  /* 0x000054109b9b7816 */ /* 0x000fe20000000097 */
[C---:B------:R-:W-:Y:S01]  /*3090*/  FMUL.FTZ R177, R160.reuse, R177 ;  /* 0x000000b1a0b17220 */ /* 0x040fe20000410000 */
[----:B------:R-:W-:Y:S01]  /*30a0*/  PRMT R153, R153, 0x5410, R145 ;  /* 0x0000541099997816 */ /* 0x000fe20000000091 */
[C---:B------:R-:W-:Y:S01]  /*30b0*/  FMUL.FTZ R183, R160.reuse, R183 ;  /* 0x000000b7a0b77220 */ /* 0x040fe20000410000 */
[----:B------:R-:W-:Y:S01]  /*30c0*/  PRMT R167, R167, 0x5410, R147 ;  /* 0x00005410a7a77816 */ /* 0x000fe20000000093 */
[C---:B------:R-:W-:Y:S01]  /*30d0*/  FMUL.FTZ R181, R160.reuse, R181 ;  /* 0x000000b5a0b57220 */ /* 0x040fe20000410000 */
[----:B-----5:R-:W-:Y:S01]  /*30e0*/  HFMA2.BF16_V2 R104, R96, R138, -RZ.H0_H0 ;  /* 0x0000008a60687231 */ /* 0x020fe200003400ff */
[C---:B------:R-:W-:Y:S01]  /*30f0*/  FMUL.FTZ R187, R160.reuse, R187 ;  /* 0x000000bba0bb7220 */ /* 0x040fe20000410000 */
        /* <DEDUP_REMOVED lines=26> */
[----:B------:R-:W-:Y:S01]  /*32a0*/  HFMA2.BF16_V2 R109, R93, R155, -RZ.H0_H0 ;  /* 0x0000009b5d6d7231 */ /* 0x000fe200003400ff */
        /* <DEDUP_REMOVED lines=24> */
[----:B------:R-:W-:Y:S01]  /*3430*/  FMUL.FTZ R182, R160, R110 ;  /* 0x0000006ea0b67220 */ /* 0x000fe20000410000 */
[----:B------:R-:W-:Y:S01]  /*3440*/  HFMA2.BF16_V2 R110, R94, R153, -RZ.H0_H0 ;  /* 0x000000995e6e7231 */ /* 0x000fe200003400ff */
[----:B------:R-:W-:Y:S01]  /*3450*/  IMAD.WIDE.U32 R2, R156, R143, c[0x0][0x178] ;  /* 0x00005e009c027625 */ /* 0x000fe200078e008f */
[----:B------:R-:W-:Y:S01]  /*3460*/  F2FP.BF16.PACK_AB R169, RZ, R169 ;  /* 0x000000a9ffa9723e */ /* 0x000fe200000010ff */
[----:B------:R-:W-:Y:S01]  /*3470*/  HFMA2.BF16_V2 R108, R108, 1, 1, R44 ;  /* 0x3f803f806c6c7831 */ /* 0x000fe2000020002c */
        /* <DEDUP_REMOVED lines=14> */
[----:B------:R-:W-:Y:S01]  /*3560*/  HFMA2.BF16_V2 R109, R109, 1, 1, R45 ;  /* 0x3f803f806d6d7831 */ /* 0x000fe2000020002d */
[----:B------:R-:W-:Y:S01]  /*3570*/  FMUL.FTZ R237, R160, R237 ;  /* 0x000000eda0ed7220 */ /* 0x000fe20000410000 */
[----:B------:R-:W-:Y:S01]  /*3580*/  HFMA2.BF16_V2 R110, R110, 1, 1, R46 ;  /* 0x3f803f806e6e7831 */ /* 0x000fe2000020002e */
[----:B------:R-:W-:Y:S01]  /*3590*/  IMAD.WIDE.U32 R100, R100, R143, c[0x0][0x178] ;  /* 0x00005e0064647625 */ /* 0x000fe200078e008f */
[----:B------:R-:W-:Y:S01]  /*35a0*/  HFMA2.BF16_V2 R111, R111, 1, 1, R47 ;  /* 0x3f803f806f6f7831 */ /* 0x000fe2000020002f */
        /* <DEDUP_REMOVED lines=40> */
[----:B0-----:R-:W-:Y:S01]  /*3830*/  PRMT R104, R103, 0x5410, R193 ;  /* 0x0000541067687816 */ /* 0x001fe200000000c1 */
[C---:B------:R-:W-:Y:S01]  /*3840*/  FMUL.FTZ R130, R160.reuse, R130 ;  /* 0x00000082a0827220 */ /* 0x040fe20000410000 */
[----:B------:R-:W-:Y:S01]  /*3850*/  PRMT R191, R191, 0x5410, R195 ;  /* 0x00005410bfbf7816 */ /* 0x000fe200000000c3 */
[----:B------:R-:W-:Y:S01]  /*3860*/  FMUL.FTZ R131, R160, R131 ;  /* 0x00000083a0837220 */ /* 0x000fe20000410000 */
[----:B------:R-:W-:Y:S01]  /*3870*/  PRMT R168, R168, 0x5410, R199 ;  /* 0x00005410a8a87816 */ /* 0x000fe200000000c7 */
[C---:B------:R-:W-:Y:S01]  /*3880*/  FMUL.FTZ R116, R160.reuse, R116 ;  /* 0x00000074a0747220 */ /* 0x040fe20000410000 */
[----:B------:R-:W-:Y:S01]  /*3890*/  PRMT R197, R197, 0x5410, R201 ;  /* 0x00005410c5c57816 */ /* 0x000fe200000000c9 */
[C---:B------:R-:W-:Y:S01]  /*38a0*/  FMUL.FTZ R132, R160.reuse, R132 ;  /* 0x00000084a0847220 */ /* 0x040fe20000410000 */
[----:B------:R-:W-:Y:S01]  /*38b0*/  PRMT R169, R169, 0x5410, R205 ;  /* 0x00005410a9a97816 */ /* 0x000fe200000000cd */
        /* <DEDUP_REMOVED lines=15> */
[----:B------:R0:W-:Y:S01]  /*39b0*/  STG.E.128 [R100.64], R108 ;  /* 0x0000006c64007986 */ /* 0x0001e2000c101d06 */
[----:B------:R-:W-:Y:S01]  /*39c0*/  FMUL.FTZ R152, R160, R152 ;  /* 0x00000098a0987220 */ /* 0x000fe20000410000 */
[----:B------:R-:W-:Y:S01]  /*39d0*/  IADD3 R2, R156, 0x400, RZ ;  /* 0x000004009c027810 */ /* 0x000fe20007ffe0ff */
        /* <DEDUP_REMOVED lines=8> */
[----:B------:R-:W-:Y:S01]  /*3a60*/  HFMA2.BF16_V2 R102, R90, R181, -RZ.H0_H0 ;  /* 0x000000b55a667231 */ /* 0x000fe200003400ff */
[C---:B------:R-:W-:Y:S01]  /*3a70*/  IADD3 R160, R156.reuse, 0x600, RZ ;  /* 0x000006009ca07810 */ /* 0x040fe20007ffe0ff */
[----:B------:R-:W-:Y:S01]  /*3a80*/  HFMA2.BF16_V2 R103, R91, R185, -RZ.H0_H0 ;  /* 0x000000b95b677231 */ /* 0x000fe200003400ff */
[C---:B------:R-:W-:Y:S01]  /*3a90*/  IADD3 R158, R156.reuse, 0x800, RZ ;  /* 0x000008009c9e7810 */ /* 0x040fe20007ffe0ff */
[----:B------:R-:W-:Y:S01]  /*3aa0*/  HFMA2.BF16_V2 R104, R84, R104, -RZ.H0_H0 ;  /* 0x0000006854687231 */ /* 0x000fe200003400ff */
[C---:B------:R-:W-:Y:S01]  /*3ab0*/  IADD3 R154, R156.reuse, 0xa00, RZ ;  /* 0x00000a009c9a7810 */ /* 0x040fe20007ffe0ff */
[----:B------:R-:W-:Y:S01]  /*3ac0*/  HFMA2.BF16_V2 R105, R85, R191, -RZ.H0_H0 ;  /* 0x000000bf55697231 */ /* 0x000fe200003400ff */
[----:B------:R-:W-:Y:S01]  /*3ad0*/  IADD3 R138, R156, 0xc00, RZ ;  /* 0x00000c009c8a7810 */ /* 0x000fe20007ffe0ff */
[----:B0-----:R-:W-:Y:S01]  /*3ae0*/  HFMA2.BF16_V2 R100, R88, R141, -RZ.H0_H0 ;  /* 0x0000008d58647231 */ /* 0x001fe200003400ff */
[----:B------:R-:W-:Y:S01]  /*3af0*/  IMAD.WIDE.U32 R2, R2, R143, c[0x0][0x178] ;  /* 0x00005e0002027625 */ /* 0x000fe200078e008f */
[----:B------:R-:W-:Y:S01]  /*3b00*/  HFMA2.BF16_V2 R101, R89, R177, -RZ.H0_H0 ;  /* 0x000000b159657231 */ /* 0x000fe200003400ff */
[----:B------:R-:W-:Y:S01]  /*3b10*/  F2FP.BF16.PACK_AB R119, RZ, R119 ;  /* 0x00000077ff77723e */ /* 0x000fe200000010ff */
[----:B------:R-:W-:Y:S01]  /*3b20*/  HFMA2.BF16_V2 R106, R86, R168, -RZ.H0_H0 ;  /* 0x000000a8566a7231 */ /* 0x000fe200003400ff */
        /* <DEDUP_REMOVED lines=27> */
[----:B------:R-:W-:Y:S01]  /*3ce0*/  HFMA2.BF16_V2 R100, R100, 1, 1, R40 ;  /* 0x3f803f8064647831 */ /* 0x000fe20000200028 */
        /* <DEDUP_REMOVED lines=10> */
[----:B------:R-:W-:Y:S01]  /*3d90*/  STG.E.128 [R2.64], R100 ;  /* 0x0000006402007986 */ /* 0x000fe2000c101d06 */
        /* <DEDUP_REMOVED lines=28> */
[----:B------:R0:W-:Y:S01]  /*3f60*/  STG.E.128 [R158.64], R108 ;  /* 0x0000006c9e007986 */ /* 0x0001e2000c101d06 */
[----:B------:R-:W-:-:S02]  /*3f70*/  F2FP.BF16.PACK_AB R134, RZ, R134 ;  /* 0x00000086ff86723e */ /* 0x000fc400000010ff */
[----:B------:R-:W-:Y:S01]  /*3f80*/  F2FP.BF16.PACK_AB R190, RZ, R190 ;  /* 0x000000beffbe723e */ /* 0x000fe200000010ff */
[----:B------:R1:W-:Y:S01]  /*3f90*/  STG.E.128 [R154.64], R112 ;  /* 0x000000709a007986 */ /* 0x0003e2000c101d06 */
[----:B------:R-:W-:Y:S02]  /*3fa0*/  F2FP.BF16.PACK_AB R124, RZ, R124 ;  /* 0x0000007cff7c723e */ /* 0x000fe400000010ff */
[----:B------:R-:W-:Y:S01]  /*3fb0*/  F2FP.BF16.PACK_AB R162, RZ, R162 ;  /* 0x000000a2ffa2723e */ /* 0x000fe200000010ff */
[----:B------:R2:W-:Y:S01]  /*3fc0*/  STG.E.128 [R138.64], R120 ;  /* 0x000000788a007986 */ /* 0x0005e2000c101d06 */
[----:B------:R-:W-:Y:S02]  /*3fd0*/  F2FP.BF16.PACK_AB R150, RZ, R150 ;  /* 0x00000096ff96723e */ /* 0x000fe400000010ff */
[----:B------:R-:W-:Y:S02]  /*3fe0*/  F2FP.BF16.PACK_AB R136, RZ, R136 ;  /* 0x00000088ff88723e */ /* 0x000fe400000010ff */
[----:B------:R-:W-:-:S02]  /*3ff0*/  F2FP.BF16.PACK_AB R152, RZ, R152 ;  /* 0x00000098ff98723e */ /* 0x000fc400000010ff */
[----:B------:R-:W-:Y:S02]  /*4000*/  F2FP.BF16.PACK_AB R164, RZ, R164 ;  /* 0x000000a4ffa4723e */ /* 0x000fe400000010ff */
[----:B------:R-:W-:Y:S02]  /*4010*/  F2FP.BF16.PACK_AB R135, RZ, R135 ;  /* 0x00000087ff87723e */ /* 0x000fe400000010ff */
[----:B------:R-:W-:Y:S02]  /*4020*/  F2FP.BF16.PACK_AB R137, RZ, R137 ;  /* 0x00000089ff89723e */ /* 0x000fe400000010ff */
[----:B------:R-:W-:Y:S02]  /*4030*/  F2FP.BF16.PACK_AB R145, RZ, R145 ;  /* 0x00000091ff91723e */ /* 0x000fe400000010ff */
[----:B------:R-:W-:Y:S02]  /*4040*/  PRMT R119, R119, 0x5410, R241 ;  /* 0x0000541077777816 */ /* 0x000fe400000000f1 */
[----:B------:R-:W-:-:S02]  /*4050*/  PRMT R239, R239, 0x5410, R243 ;  /* 0x00005410efef7816 */ /* 0x000fc400000000f3 */
[----:B------:R-:W-:Y:S01]  /*4060*/  PRMT R117, R117, 0x5410, R247 ;  /* 0x0000541075757816 */ /* 0x000fe200000000f7 */
[----:B0-----:R-:W-:Y:S01]  /*4070*/  HFMA2.BF16_V2 R108, R68, R119, -RZ.H0_H0 ;  /* 0x00000077446c7231 */ /* 0x001fe200003400ff */
[----:B------:R-:W-:Y:S01]  /*4080*/  PRMT R245, R245, 0x5410, R172 ;  /* 0x00005410f5f57816 */ /* 0x000fe200000000ac */
[----:B------:R-:W-:Y:S01]  /*4090*/  HFMA2.BF16_V2 R109, R69, R239, -RZ.H0_H0 ;  /* 0x000000ef456d7231 */ /* 0x000fe200003400ff */
[----:B------:R-:W-:Y:S01]  /*40a0*/  PRMT R249, R249, 0x5410, R251 ;  /* 0x00005410f9f97816 */ /* 0x000fe200000000fb */
[----:B------:R-:W-:Y:S01]  /*40b0*/  HFMA2.BF16_V2 R110, R70, R117, -RZ.H0_H0 ;  /* 0x00000075466e7231 */ /* 0x000fe200003400ff */
[----:B------:R-:W-:Y:S01]  /*40c0*/  PRMT R173, R173, 0x5410, R125 ;  /* 0x00005410adad7816 */ /* 0x000fe2000000007d */
[----:B------:R-:W-:Y:S01]  /*40d0*/  HFMA2.BF16_V2 R111, R71, R245, -RZ.H0_H0 ;  /* 0x000000f5476f7231 */ /* 0x000fe200003400ff */
[----:B------:R-:W-:Y:S01]  /*40e0*/  PRMT R174, R174, 0x5410, R126 ;  /* 0x00005410aeae7816 */ /* 0x000fe2000000007e */
[----:B-1----:R-:W-:Y:S01]  /*40f0*/  HFMA2.BF16_V2 R112, R64, R249, -RZ.H0_H0 ;  /* 0x000000f940707231 */ /* 0x002fe200003400ff */
[----:B------:R-:W-:Y:S01]  /*4100*/  PRMT R176, R176, 0x5410, R178 ;  /* 0x00005410b0b07816 */ /* 0x000fe200000000b2 */
[----:B------:R-:W-:Y:S01]  /*4110*/  HFMA2.BF16_V2 R113, R65, R173, -RZ.H0_H0 ;  /* 0x000000ad41717231 */ /* 0x000fe200003400ff */
        /* <DEDUP_REMOVED lines=8> */
[----:B--2---:R-:W-:Y:S01]  /*41a0*/  PRMT R120, R116, 0x5410, R132 ;  /* 0x0000541074787816 */ /* 0x004fe20000000084 */
[----:B------:R-:W-:Y:S01]  /*41b0*/  HFMA2.BF16_V2 R116, R60, R127, -RZ.H0_H0 ;  /* 0x0000007f3c747231 */ /* 0x000fe200003400ff */
[----:B------:R-:W-:Y:S01]  /*41c0*/  PRMT R121, R118, 0x5410, R188 ;  /* 0x0000541076797816 */ /* 0x000fe200000000bc */
[----:B------:R-:W-:Y:S01]  /*41d0*/  HFMA2.BF16_V2 R118, R62, R129, -RZ.H0_H0 ;  /* 0x000000813e767231 */ /* 0x000fe200003400ff */
[----:B------:R-:W-:Y:S01]  /*41e0*/  PRMT R133, R133, 0x5410, R134 ;  /* 0x0000541085857816 */ /* 0x000fe20000000086 */
[----:B------:R-:W-:Y:S01]  /*41f0*/  HFMA2.BF16_V2 R119, R63, R186, -RZ.H0_H0 ;  /* 0x000000ba3f777231 */ /* 0x000fe200003400ff */
[----:B------:R-:W-:Y:S01]  /*4200*/  PRMT R190, R190, 0x5410, R124 ;  /* 0x00005410bebe7816 */ /* 0x000fe2000000007c */
[----:B------:R-:W-:Y:S01]  /*4210*/  HFMA2.BF16_V2 R120, R56, R120, -RZ.H0_H0 ;  /* 0x0000007838787231 */ /* 0x000fe200003400ff */
[----:B------:R-:W-:Y:S01]  /*4220*/  IADD3 R2, R156, 0xe00, RZ ;  /* 0x00000e009c027810 */ /* 0x000fe20007ffe0ff */
[----:B------:R-:W-:Y:S01]  /*4230*/  HFMA2.BF16_V2 R121, R57, R121, -RZ.H0_H0 ;  /* 0x0000007939797231 */ /* 0x000fe200003400ff */
[----:B------:R-:W-:Y:S01]  /*4240*/  PRMT R162, R162, 0x5410, R150 ;  /* 0x00005410a2a27816 */ /* 0x000fe20000000096 */
[----:B------:R-:W-:Y:S01]  /*4250*/  HFMA2.BF16_V2 R122, R58, R133, -RZ.H0_H0 ;  /* 0x000000853a7a7231 */ /* 0x000fe200003400ff */
[----:B------:R-:W-:Y:S01]  /*4260*/  PRMT R136, R136, 0x5410, R152 ;  /* 0x0000541088887816 */ /* 0x000fe20000000098 */
[----:B------:R-:W-:Y:S01]  /*4270*/  HFMA2.BF16_V2 R123, R59, R190, -RZ.H0_H0 ;  /* 0x000000be3b7b7231 */ /* 0x000fe200003400ff */
[----:B------:R-:W-:Y:S01]  /*4280*/  PRMT R164, R164, 0x5410, R135 ;  /* 0x00005410a4a47816 */ /* 0x000fe20000000087 */
[-C--:B------:R-:W-:Y:S01]  /*4290*/  IMAD.WIDE.U32 R2, R2, R143.reuse, c[0x0][0x178] ;  /* 0x00005e0002027625 */ /* 0x080fe200078e008f */
        /* <DEDUP_REMOVED lines=9> */
[----:B------:R-:W-:Y:S01]  /*4330*/  HFMA2.BF16_V2 R109, R109, 1, 1, R21 ;  /* 0x3f803f806d6d7831 */ /* 0x000fe20000200015 */
[----:B------:R-:W-:Y:S01]  /*4340*/  IMAD.WIDE.U32 R100, R100, R143, c[0x0][0x178] ;  /* 0x00005e0064647625 */ /* 0x000fe200078e008f */
[----:B------:R-:W-:-:S02]  /*4350*/  HFMA2.BF16_V2 R110, R110, 1, 1, R22 ;  /* 0x3f803f806e6e7831 */ /* 0x000fc40000200016 */
[----:B------:R-:W-:Y:S01]  /*4360*/  HFMA2.BF16_V2 R111, R111, 1, 1, R23 ;  /* 0x3f803f806f6f7831 */ /* 0x000fe20000200017 */
[-C--:B------:R-:W-:Y:S01]  /*4370*/  IMAD.WIDE.U32 R102, R102, R143.reuse, c[0x0][0x178] ;  /* 0x00005e0066667625 */ /* 0x080fe200078e008f */
[----:B------:R-:W-:Y:S02]  /*4380*/  HFMA2.BF16_V2 R112, R112, 1, 1, R16 ;  /* 0x3f803f8070707831 */ /* 0x000fe40000200010 */
[----:B------:R-:W-:Y:S01]  /*4390*/  HFMA2.BF16_V2 R113, R113, 1, 1, R17 ;  /* 0x3f803f8071717831 */ /* 0x000fe20000200011 */
[-C--:B------:R-:W-:Y:S01]  /*43a0*/  IMAD.WIDE.U32 R104, R104, R143.reuse, c[0x0][0x178] ;  /* 0x00005e0068687625 */ /* 0x080fe200078e008f */
[----:B------:R-:W-:Y:S01]  /*43b0*/  HFMA2.BF16_V2 R114, R114, 1, 1, R18 ;  /* 0x3f803f8072727831 */ /* 0x000fe20000200012 */
[----:B------:R0:W-:Y:S01]  /*43c0*/  STG.E.128 [R2.64], R108 ;  /* 0x0000006c02007986 */ /* 0x0001e2000c101d06 */
[----:B------:R-:W-:Y:S01]  /*43d0*/  HFMA2.BF16_V2 R115, R115, 1, 1, R19 ;  /* 0x3f803f8073737831 */ /* 0x000fe20000200013 */
[----:B------:R-:W-:Y:S01]  /*43e0*/  IMAD.WIDE.U32 R106, R106, R143, c[0x0][0x178] ;  /* 0x00005e006a6a7625 */ /* 0x000fe200078e008f */
        /* <DEDUP_REMOVED lines=14> */
[----:B------:R-:W-:-:S05]  /*44d0*/  HFMA2.BF16_V2 R127, R127, 1, 1, R7 ;  /* 0x3f803f807f7f7831 */ /* 0x000fca0000200007 */
[----:B------:R0:W-:Y:S02]  /*44e0*/  STG.E.128 [R106.64], R124 ;  /* 0x0000007c6a007986 */ /* 0x0001e4000c101d06 */
[----:B0-----:R-:W-:Y:S01]  /*44f0*/  @P0 CALL.REL.NOINC `(.L_x_58) ;  /* 0x0000001000000944 */ /* 0x001fe20003c00000 */
[----:B------:R-:W-:Y:S05]  /*4500*/  BRA `(.L_x_59) ;  /* 0xffffbd9000007947 */ /* 0x000fea000383ffff */
.L_x_58:
[----:B------:R-:W-:Y:S05]  /*4510*/  EXIT ;  /* 0x000000000000794d */ /* 0x000fea0003800000 */
.L_x_54:
[----:B------:R-:W-:Y:S01]  /*4520*/  HFMA2.MMA R3, -RZ, RZ, 0, 5.9604644775390625e-08 ;  /* 0x00000001ff037435 */ /* 0x000fe200000001ff */
[----:B------:R-:W-:Y:S02]  /*4530*/  MOV R162, 0x1f ;  /* 0x0000001f00a27802 */ /* 0x000fe40000000f00 */
[----:B------:R-:W-:Y:S02]  /*4540*/  MOV R158, 0xffffffff ;  /* 0xffffffff009e7802 */ /* 0x000fe40000000f00 */
[----:B------:R-:W-:Y:S02]  /*4550*/  MOV R100, 0x4570 ;  /* 0x0000457000647802 */ /* 0x000fe40000000f00 */
[----:B-----5:R-:W-:Y:S05]  /*4560*/  CALL.REL.NOINC `($__internal_6_$__cuda_sm70_shflsync_bfly_p) ;  /* 0x00000f9000007944 */ /* 0x020fea0003c00000 */
[----:B-1----:R-:W-:Y:S01]  /*4570*/  MOV R2, R162 ;  /* 0x000000a200027202 */ /* 0x002fe20000000f00 */
[----:B0-----:R-:W-:Y:S05]  /*4580*/  BRA `(.L_x_60) ;  /* 0xffffcc2000007947 */ /* 0x001fea000383ffff */
.L_x_55:
[----:B------:R-:W-:Y:S01]  /*4590*/  HFMA2.MMA R3, -RZ, RZ, 0, 1.1920928955078125e-07 ;  /* 0x00000002ff037435 */ /* 0x000fe200000001ff */
[----:B------:R-:W-:Y:S02]  /*45a0*/  MOV R162, 0x1f ;  /* 0x0000001f00a27802 */ /* 0x000fe40000000f00 */
[----:B------:R-:W-:-:S02]  /*45b0*/  MOV R158, 0xffffffff ;  /* 0xffffffff009e7802 */ /* 0x000fc40000000f00 */
[----:B------:R-:W-:Y:S02]  /*45c0*/  MOV R100, 0x45e0 ;  /* 0x000045e000647802 */ /* 0x000fe40000000f00 */
[----:B-----5:R-:W-:Y:S05]  /*45d0*/  CALL.REL.NOINC `($__internal_6_$__cuda_sm70_shflsync_bfly_p) ;  /* 0x00000f2000007944 */ /* 0x020fea0003c00000 */
[----:B0-----:R-:W-:Y:S01]  /*45e0*/  HFMA2.MMA R3, -RZ, RZ, 0, 2.384185791015625e-07 ;  /* 0x00000004ff037435 */ /* 0x001fe200000001ff */
[----:B-1----:R-:W-:Y:S01]  /*45f0*/  FADD.FTZ R160, R160, R162 ;  /* 0x000000a2a0a07221 */ /* 0x002fe20000010000 */
[----:B------:R-:W-:Y:S02]  /*4600*/  MOV R162, 0x1f ;  /* 0x0000001f00a27802 */ /* 0x000fe40000000f00 */
[----:B------:R-:W-:Y:S02]  /*4610*/  MOV R158, 0xffffffff ;  /* 0xffffffff009e7802 */ /* 0x000fe40000000f00 */
[----:B------:R-:W-:Y:S02]  /*4620*/  MOV R100, 0x4640 ;  /* 0x0000464000647802 */ /* 0x000fe40000000f00 */
[----:B------:R-:W-:Y:S05]  /*4630*/  CALL.REL.NOINC `($__internal_6_$__cuda_sm70_shflsync_bfly_p) ;  /* 0x00000ec000007944 */ /* 0x000fea0003c00000 */
[----:B0-----:R-:W-:Y:S01]  /*4640*/  HFMA2.MMA R3, -RZ, RZ, 0, 4.76837158203125e-07 ;  /* 0x00000008ff037435 */ /* 0x001fe200000001ff */
[----:B-1----:R-:W-:Y:S01]  /*4650*/  FADD.FTZ R160, R160, R162 ;  /* 0x000000a2a0a07221 */ /* 0x002fe20000010000 */
[----:B------:R-:W-:Y:S02]  /*4660*/  MOV R162, 0x1f ;  /* 0x0000001f00a27802 */ /* 0x000fe40000000f00 */
[----:B------:R-:W-:-:S02]  /*4670*/  MOV R158, 0xffffffff ;  /* 0xffffffff009e7802 */ /* 0x000fc40000000f00 */
[----:B------:R-:W-:Y:S02]  /*4680*/  MOV R100, 0x46a0 ;  /* 0x000046a000647802 */ /* 0x000fe40000000f00 */
[----:B------:R-:W-:Y:S05]  /*4690*/  CALL.REL.NOINC `($__internal_6_$__cuda_sm70_shflsync_bfly_p) ;  /* 0x00000e6000007944 */ /* 0x000fea0003c00000 */
[----:B0-----:R-:W-:Y:S01]  /*46a0*/  HFMA2.MMA R3, -RZ, RZ, 0, 9.5367431640625e-07 ;  /* 0x00000010ff037435 */ /* 0x001fe200000001ff */
[----:B-1----:R-:W-:Y:S01]  /*46b0*/  FADD.FTZ R160, R160, R162 ;  /* 0x000000a2a0a07221 */ /* 0x002fe20000010000 */
[----:B------:R-:W-:Y:S02]  /*46c0*/  MOV R162, 0x1f ;  /* 0x0000001f00a27802 */ /* 0x000fe40000000f00 */
[----:B------:R-:W-:Y:S02]  /*46d0*/  MOV R158, 0xffffffff ;  /* 0xffffffff009e7802 */ /* 0x000fe40000000f00 */
[----:B------:R-:W-:Y:S02]  /*46e0*/  MOV R100, 0x4700 ;  /* 0x0000470000647802 */ /* 0x000fe40000000f00 */
[----:B------:R-:W-:Y:S05]  /*46f0*/  CALL.REL.NOINC `($__internal_6_$__cuda_sm70_shflsync_bfly_p) ;  /* 0x00000e0000007944 */ /* 0x000fea0003c00000 */
[----:B-1----:R-:W-:Y:S01]  /*4700*/  FADD.FTZ R2, R160, R162 ;  /* 0x000000a2a0027221 */ /* 0x002fe20000010000 */
[----:B------:R-:W-:-:S03]  /*4710*/  MOV R162, 0x1f ;  /* 0x0000001f00a27802 */ /* 0x000fc60000000f00 */
        /* <DEDUP_REMOVED lines=194> */
[----:B------:R-:W-:Y:S01]  /*5340*/  HFMA2.MMA R3, -RZ, RZ, 0, 5.9604644775390625e-08 ;  /* 0x00000001ff037435 */ /* 0x000fe200000001ff */
[----:B------:R-:W-:-:S05]  /*5350*/  MOV R100, 0x5370 ;  /* 0x0000537000647802 */ /* 0x000fca0000000f00 */
[----:B------:R-:W-:Y:S05]  /*5360*/  CALL.REL.NOINC `($__internal_6_$__cuda_sm70_shflsync_bfly_p) ;  /* 0x0000019000007944 */ /* 0x000fea0003c00000 */
[----:B0-----:R-:W-:Y:S01]  /*5370*/  HFMA2.MMA R3, -RZ, RZ, 0, 1.1920928955078125e-07 ;  /* 0x00000002ff037435 */ /* 0x001fe200000001ff */
[----:B-1----:R-:W-:Y:S01]  /*5380*/  FADD.FTZ R160, R160, R162 ;  /* 0x000000a2a0a07221 */ /* 0x002fe20000010000 */
[----:B------:R-:W-:Y:S02]  /*5390*/  MOV R162, 0x1f ;  /* 0x0000001f00a27802 */ /* 0x000fe40000000f00 */
[----:B------:R-:W-:Y:S02]  /*53a0*/  MOV R158, 0xffffffff ;  /* 0xffffffff009e7802 */ /* 0x000fe40000000f00 */
[----:B------:R-:W-:Y:S02]  /*53b0*/  MOV R100, 0x53d0 ;  /* 0x000053d000647802 */ /* 0x000fe40000000f00 */
[----:B------:R-:W-:Y:S05]  /*53c0*/  CALL.REL.NOINC `($__internal_6_$__cuda_sm70_shflsync_bfly_p) ;  /* 0x0000013000007944 */ /* 0x000fea0003c00000 */
[----:B0-----:R-:W-:Y:S01]  /*53d0*/  HFMA2.MMA R3, -RZ, RZ, 0, 2.384185791015625e-07 ;  /* 0x00000004ff037435 */ /* 0x001fe200000001ff */
[----:B-1----:R-:W-:Y:S01]  /*53e0*/  FADD.FTZ R160, R160, R162 ;  /* 0x000000a2a0a07221 */ /* 0x002fe20000010000 */
[----:B------:R-:W-:-:S02]  /*53f0*/  MOV R162, 0x1f ;  /* 0x0000001f00a27802 */ /* 0x000fc40000000f00 */
[----:B------:R-:W-:Y:S02]  /*5400*/  MOV R158, 0xffffffff ;  /* 0xffffffff009e7802 */ /* 0x000fe40000000f00 */
[----:B------:R-:W-:Y:S02]  /*5410*/  MOV R100, 0x5430 ;  /* 0x0000543000647802 */ /* 0x000fe40000000f00 */
[----:B------:R-:W-:Y:S05]  /*5420*/  CALL.REL.NOINC `($__internal_6_$__cuda_sm70_shflsync_bfly_p) ;  /* 0x000000d000007944 */ /* 0x000fea0003c00000 */
[----:B0-----:R-:W-:Y:S01]  /*5430*/  HFMA2.MMA R3, -RZ, RZ, 0, 4.76837158203125e-07 ;  /* 0x00000008ff037435 */ /* 0x001fe200000001ff */
[----:B-1----:R-:W-:Y:S01]  /*5440*/  FADD.FTZ R160, R160, R162 ;  /* 0x000000a2a0a07221 */ /* 0x002fe20000010000 */
[----:B------:R-:W-:Y:S02]  /*5450*/  MOV R162, 0x1f ;  /* 0x0000001f00a27802 */ /* 0x000fe40000000f00 */
[----:B------:R-:W-:Y:S02]  /*5460*/  MOV R158, 0xffffffff ;  /* 0xffffffff009e7802 */ /* 0x000fe40000000f00 */
[----:B------:R-:W-:Y:S02]  /*5470*/  MOV R100, 0x5490 ;  /* 0x0000549000647802 */ /* 0x000fe40000000f00 */
[----:B------:R-:W-:Y:S05]  /*5480*/  CALL.REL.NOINC `($__internal_6_$__cuda_sm70_shflsync_bfly_p) ;  /* 0x0000007000007944 */ /* 0x000fea0003c00000 */
[----:B0-----:R-:W-:Y:S01]  /*5490*/  HFMA2.MMA R3, -RZ, RZ, 0, 9.5367431640625e-07 ;  /* 0x00000010ff037435 */ /* 0x001fe200000001ff */
[----:B-1----:R-:W-:Y:S01]  /*54a0*/  FADD.FTZ R160, R160, R162 ;  /* 0x000000a2a0a07221 */ /* 0x002fe20000010000 */
[----:B------:R-:W-:-:S02]  /*54b0*/  MOV R162, 0x1f ;  /* 0x0000001f00a27802 */ /* 0x000fc40000000f00 */
[----:B------:R-:W-:Y:S02]  /*54c0*/  MOV R158, 0xffffffff ;  /* 0xffffffff009e7802 */ /* 0x000fe40000000f00 */
[----:B------:R-:W-:Y:S02]  /*54d0*/  MOV R100, 0x54f0 ;  /* 0x000054f000647802 */ /* 0x000fe40000000f00 */
[----:B------:R-:W-:Y:S05]  /*54e0*/  CALL.REL.NOINC `($__internal_6_$__cuda_sm70_shflsync_bfly_p) ;  /* 0x0000001000007944 */ /* 0x000fea0003c00000 */
[----:B01----:R-:W-:Y:S05]  /*54f0*/  BRA `(.L_x_61) ;  /* 0xffffc9f000007947 */ /* 0x003fea000383ffff */
        .weak           $__internal_6_$__cuda_sm70_shflsync_bfly_p
        .type           $__internal_6_$__cuda_sm70_shflsync_bfly_p,@function
        .size           $__internal_6_$__cuda_sm70_shflsync_bfly_p,(.L_x_1055 - $__internal_6_$__cuda_sm70_shflsync_bfly_p)
$__internal_6_$__cuda_sm70_shflsync_bfly_p:
[----:B------:R-:W-:Y:S01]  /*5500*/  HFMA2.MMA R101, -RZ, RZ, 0, 0 ;  /* 0x00000000ff657435 */ /* 0x000fe200000001ff */
[----:B------:R-:W-:Y:S04]  /*5510*/  WARPSYNC R158 ;  /* 0x0000009e00007348 */ /* 0x000fe80003800000 */
[----:B------:R0:W1:Y:S01]  /*5520*/  SHFL.BFLY PT, R162, R160, R3, R162 ;  /* 0x0c000003a0a27389 */ /* 0x00006200000e00a2 */
[----:B------:R-:W-:Y:S05]  /*5530*/  RET.REL.NODEC R100 `(_ZN10layer_norm13ln_fwd_kernelINS_13Kernel_traitsI13__nv_bfloat16S2_S2_fjLj49152ELj4ELj1ELj4ELj16ENS_18Kernel_traits_baseILj49152ES2_S2_S2_fjLj128EEEEEEEvNS_9FwdParamsE) ;  /* 0xffffaac064007950 */ /* 0x000fea0003c3ffff */
.L_x_62:
        /* <DEDUP_REMOVED lines=12> */
.L_x_1055:


//--------------------- .text._ZN10layer_norm13ln_fwd_kernelINS_13Kernel_traitsI6__halffS2_fjLj49152ELj4ELj1ELj4ELj16ENS_18Kernel_traits_baseILj49152ES2_fS2_fjLj128EEEEEEEvNS_9FwdParamsE --------------------------
	.section	.text._ZN10layer_norm13ln_fwd_kernelINS_13Kernel_traitsI6__halffS2_fjLj49152ELj4ELj1ELj4ELj16ENS_18Kernel_traits_baseILj49152ES2_fS2_fjLj128EEEEEEEvNS_9FwdParamsE,"ax",@progbits
	.sectioninfo	@"SHI_REGISTERS=227"
	.align	128
        .global         _ZN10layer_norm13ln_fwd_kernelINS_13Kernel_traitsI6__halffS2_fjLj49152ELj4ELj1ELj4ELj16ENS_18Kernel_traits_baseILj49152ES2_fS2_fjLj128EEEEEEEvNS_9FwdParamsE
        .type           _ZN10layer_norm13ln_fwd_kernelINS_13Kernel_traitsI6__halffS2_fjLj49152ELj4ELj1ELj4ELj16ENS_18Kernel_traits_baseILj49152ES2_fS2_fjLj128EEEEEEEvNS_9FwdParamsE,@function
        .size           _ZN10layer_norm13ln_fwd_kernelINS_13Kernel_traitsI6__halffS2_fjLj49152ELj4ELj1ELj4ELj16ENS_18Kernel_traits_baseILj49152ES2_fS2_fjLj128EEEEEEEvNS_9FwdParamsE,(.L_x_1056 - _ZN10layer_norm13ln_fwd_kernelINS_13Kernel_traitsI6__halffS2_fjLj49152ELj4ELj1ELj4ELj16ENS_18Kernel_traits_baseILj49152ES2_fS2_fjLj128EEEEEEEvNS_9FwdParamsE)
        .other          _ZN10layer_norm13ln_fwd_kernelINS_13Kernel_traitsI6__halffS2_fjLj49152ELj4ELj1ELj4ELj16ENS_18Kernel_traits_baseILj49152ES2_fS2_fjLj128EEEEEEEvNS_9FwdParamsE,@"STO_CUDA_ENTRY STV_DEFAULT"
_ZN10layer_norm13ln_fwd_kernelINS_13Kernel_traitsI6__halffS2_fjLj49152ELj4ELj1ELj4ELj16ENS_18Kernel_traits_baseILj49152ES2_fS2_fjLj128EEEEEEEvNS_9FwdParamsE:
.text._ZN10layer_norm13ln_fwd_kernelINS_13Kernel_traitsI6__halffS2_fjLj49152ELj4ELj1ELj4ELj16ENS_18Kernel_traits_baseILj49152ES2_fS2_fjLj128EEEEEEEvNS_9FwdParamsE:
        /* <DEDUP_REMOVED lines=66> */
.L_x_68:
        /* <DEDUP_REMOVED lines=181> */
.L_x_69:
        /* <DEDUP_REMOVED lines=212> */
.L_x_70:
        /* <DEDUP_REMOVED lines=72> */
.L_x_66:
[----:B------:R-:W2:Y:S01]  /*2130*/  LDG.E.STRONG.GPU R203, [R200.64] ;  /* 0x00000006c8cb7981 */ /* 0x000ea2000c1ef900 */
[----:B------:R-:W-:Y:S01]  /*2140*/  YIELD ;  /* 0x0000000000007946 */ /* 0x000fe20003800000 */
[----:B--2---:R-:W-:Y:S01]  /*2150*/  ISETP.NE.AND P1, PT, R203, R204, PT ;  /* 0x000000cccb00720c */ /* 0x004fe20003f25270 */
[----:B------:R-:W-:-:S12]  /*2160*/  CCTL.IVALL ;  /* 0x00000000ff00798f */ /* 0x000fd80002000000 */
[----:B------:R-:W-:Y:S05]  /*2170*/  @P1 BRA `(.L_x_66) ;  /* 0xffffffb000001947 */ /* 0x000fea000383ffff */
.L_x_65:
        /* <DEDUP_REMOVED lines=11> */
[----:B-----5:R-:W-:Y:S02]  /*2230*/  SHF.R.U64 R218, R100, 0x10, R101 ;  /* 0x0000001064da7819 */ /* 0x020fe40000001265 */
[--C-:B------:R-:W-:Y:S01]  /*2240*/  SHF.R.U64 R220, R104, 0x10, R105.reuse ;  /* 0x0000001068dc7819 */ /* 0x100fe20000001269 */
[----:B------:R-:W1:Y:S01]  /*2250*/  SHFL.DOWN PT, R206, R203, 0x2, 0x1f ;  /* 0x08401f00cbce7f89 */ /* 0x000e6200000e0000 */
[----:B------:R-:W-:Y:S02]  /*2260*/  SHF.R.U32.HI R222, RZ, 0x10, R105 ;  /* 0x00000010ffde7819 */ /* 0x000fe40000011669 */
[----:B------:R-:W-:-:S02]  /*2270*/  SHF.R.U64 R224, R120, 0x10, R121 ;  /* 0x0000001078e07819 */ /* 0x000fc40000001279 */
[----:B------:R-:W-:Y:S02]  /*2280*/  LOP3.LUT P1, RZ, R197, 0xff, RZ, 0xc0, !PT ;  /* 0x000000ffc5ff7812 */ /* 0x000fe4000782c0ff */
        /* <DEDUP_REMOVED lines=51> */
[--C-:B------:R-:W-:Y:S02]  /*25c0*/  FADD.FTZ R204, R23, -R201.reuse ;  /* 0x800000c917cc7221 */ /* 0x100fe40000010000 */
[--C-:B------:R-:W-:Y:S02]  /*25d0*/  FADD.FTZ R71, R71, -R201.reuse ;  /* 0x800000c947477221 */ /* 0x100fe40000010000 */
[--C-:B------:R-:W-:Y:S02]  /*25e0*/  FADD.FTZ R76, R76, -R201.reuse ;  /* 0x800000c94c4c7221 */ /* 0x100fe40000010000 */
[----:B------:R-:W-:-:S02]  /*25f0*/  FADD.FTZ R81, R81, -R201 ;  /* 0x800000c951517221 */ /* 0x000fc40000010000 */
[----:B0-----:R-:W-:Y:S02]  /*2600*/  FFMA.FTZ R205, R202, R205, c[0x0][0x1b0] ;  /* 0x00006c00cacd7623 */ /* 0x001fe400000100cd */
[--C-:B------:R-:W-:Y:S02]  /*2610*/  FADD.FTZ R84, R84, -R201.reuse ;  /* 0x800000c954547221 */ /* 0x100fe40000010000 */
[C---:B------:R-:W-:Y:S01]  /*2620*/  @!P0 IMAD.WIDE R22, R199.reuse, R22, c[0x0][0x188] ;  /* 0x00006200c7168625 */ /* 0x040fe200078e0216 */
[----:B------:R-:W-:Y:S01]  /*2630*/  IADD3 R199, R199, c[0x0][0x160], RZ ;  /* 0x00005800c7c77a10 */ /* 0x000fe20007ffe0ff */
[----:B------:R-:W0:Y:S02]  /*2640*/  MUFU.RSQ R205, R205 ;  /* 0x000000cd00cd7308 */ /* 0x000e240000001400 */
[--C-:B------:R-:W-:Y:S02]  /*2650*/  FADD.FTZ R5, R5, -R201.reuse ;  /* 0x800000c905057221 */ /* 0x100fe40000010000 */
[----:B------:R-:W-:-:S02]  /*2660*/  FADD.FTZ R83, R83, -R201 ;  /* 0x800000c953537221 */ /* 0x000fc40000010000 */
[--C-:B------:R-:W-:Y:S02]  /*2670*/  FADD.FTZ R85, R85, -R201.reuse ;  /* 0x800000c955557221 */ /* 0x100fe40000010000 */
[--C-:B------:R-:W-:Y:S02]  /*2680*/  FADD.FTZ R92, R92, -R201.reuse ;  /* 0x800000c95c5c7221 */ /* 0x100fe40000010000 */
[--C-:B------:R-:W-:Y:S02]  /*2690*/  FADD.FTZ R7, R7, -R201.reuse ;  /* 0x800000c907077221 */ /* 0x100fe40000010000 */
[--C-:B------:R-:W-:Y:S02]  /*26a0*/  FADD.FTZ R9, R9, -R201.reuse ;  /* 0x800000c909097221 */ /* 0x100fe40000010000 */
[----:B------:R-:W-:Y:S02]  /*26b0*/  FADD.FTZ R202, R87, -R201 ;  /* 0x800000c957ca7221 */ /* 0x000fe40000010000 */
[C---:B0-----:R-:W-:Y:S01]  /*26c0*/  FMUL.FTZ R65, R205.reuse, R65 ;  /* 0x00000041cd417220 */ /* 0x041fe20000410000 */
[----:B------:R0:W-:Y:S01]  /*26d0*/  @!P0 STG.E [R22.64], R205 ;  /* 0x000000cd16008986 */ /* 0x0001e2000c101906 */
[----:B------:R-:W-:Y:S01]  /*26e0*/  FMUL.FTZ R60, R205, R60 ;  /* 0x0000003ccd3c7220 */ /* 0x000fe20000410000 */
[----:B------:R-:W-:Y:S01]  /*26f0*/  ISETP.GE.AND P0, PT, R199, c[0x0][0x164], PT ;  /* 0x00005900c7007a0c */ /* 0x000fe20003f06270 */
[----:B------:R-:W-:-:S02]  /*2700*/  FMUL.FTZ R68, R205, R68 ;  /* 0x00000044cd447220 */ /* 0x000fc40000410000 */
[C---:B------:R-:W-:Y:S01]  /*2710*/  FMUL.FTZ R67, R205.reuse, R67 ;  /* 0x00000043cd437220 */ /* 0x040fe20000410000 */
[----:B------:R-:W-:Y:S01]  /*2720*/  F2FP.PACK_AB R87, RZ, R60 ;  /* 0x0000003cff57723e */ /* 0x000fe200000000ff */
[C---:B------:R-:W-:Y:S02]  /*2730*/  FMUL.FTZ R69, R205.reuse, R69 ;  /* 0x00000045cd457220 */ /* 0x040fe40000410000 */
[C---:B------:R-:W-:Y:S02]  /*2740*/  FMUL.FTZ R80, R205.reuse, R80 ;  /* 0x00000050cd507220 */ /* 0x040fe40000410000 */
[C---:B------:R-:W-:Y:S01]  /*2750*/  FMUL.FTZ R71, R205.reuse, R71 ;  /* 0x00000047cd477220 */ /* 0x040fe20000410000 */
[----:B0-----:R-:W-:Y:S01]  /*2760*/  F2FP.PACK_AB R22, RZ, R65 ;  /* 0x00000041ff16723e */ /* 0x001fe200000000ff */
        /* <DEDUP_REMOVED lines=16> */
[----:B------:R-:W-:Y:S01]  /*2870*/  FMUL.FTZ R9, R205, R9 ;  /* 0x00000009cd097220 */ /* 0x000fe20000410000 */
[----:B------:R-:W-:Y:S01]  /*2880*/  F2FP.PACK_AB R76, RZ, R83 ;  /* 0x00000053ff4c723e */ /* 0x000fe200000000ff */
[----:B------:R-:W-:Y:S01]  /*2890*/  FADD.FTZ R11, R11, -R201 ;  /* 0x800000c90b0b7221 */ /* 0x000fe20000010000 */
[----:B------:R-:W-:Y:S01]  /*28a0*/  SHF.R.U64 R81, R146, 0x10, R147 ;  /* 0x0000001092517819 */ /* 0x000fe20000001293 */
[----:B------:R-:W-:Y:S01]  /*28b0*/  FADD.FTZ R13, R13, -R201 ;  /* 0x800000c90d0d7221 */ /* 0x000fe20000010000 */
[----:B------:R-:W-:Y:S01]  /*28c0*/  SHF.R.U64 R84, R2, 0x10, R3 ;  /* 0x0000001002547819 */ /* 0x000fe20000001203 */
[--C-:B------:R-:W-:Y:S01]  /*28d0*/  FADD.FTZ R15, R15, -R201.reuse ;  /* 0x800000c90f0f7221 */ /* 0x100fe20000010000 */
[----:B------:R-:W-:Y:S01]  /*28e0*/  F2FP.PACK_AB R7, RZ, R7 ;  /* 0x00000007ff07723e */ /* 0x000fe200000000ff */
[--C-:B------:R-:W-:Y:S01]  /*28f0*/  FADD.FTZ R214, R97, -R201.reuse ;  /* 0x800000c961d67221 */ /* 0x100fe20000010000 */
[----:B------:R-:W-:Y:S01]  /*2900*/  F2FP.PACK_AB R97, RZ, R71 ;  /* 0x00000047ff61723e */ /* 0x000fe200000000ff */
[--C-:B------:R-:W-:Y:S01]  /*2910*/  FADD.FTZ R17, R17, -R201.reuse ;  /* 0x800000c911117221 */ /* 0x100fe20000010000 */
[----:B------:R-:W-:Y:S01]  /*2920*/  F2FP.PACK_AB R71, RZ, R92 ;  /* 0x0000005cff47723e */ /* 0x000fe200000000ff */
[--C-:B------:R-:W-:Y:S01]  /*2930*/  FADD.FTZ R19, R19, -R201.reuse ;  /* 0x800000c913137221 */ /* 0x100fe20000010000 */
[----:B------:R-:W-:Y:S01]  /*2940*/  F2FP.PACK_AB R9, RZ, R9 ;  /* 0x00000009ff09723e */ /* 0x000fe200000000ff */
[----:B------:R-:W-:Y:S01]  /*2950*/  FADD.FTZ R216, R99, -R201 ;  /* 0x800000c963d87221 */ /* 0x000fe20000010000 */
[----:B------:R-:W-:Y:S01]  /*2960*/  F2FP.PACK_AB R99, RZ, R85 ;  /* 0x00000055ff63723e */ /* 0x000fe200000000ff */
[C---:B------:R-:W-:Y:S01]  /*2970*/  FMUL.FTZ R11, R205.reuse, R11 ;  /* 0x0000000bcd0b7220 */ /* 0x040fe20000410000 */
[----:B------:R-:W-:Y:S01]  /*2980*/  SHF.R.U32.HI R83, RZ, 0x10, R147 ;  /* 0x00000010ff537819 */ /* 0x000fe20000011693 */
[C---:B------:R-:W-:Y:S01]  /*2990*/  FMUL.FTZ R13, R205.reuse, R13 ;  /* 0x0000000dcd0d7220 */ /* 0x040fe20000410000 */
[----:B------:R-:W-:Y:S01]  /*29a0*/  SHF.R.U32.HI R92, RZ, 0x10, R3 ;  /* 0x00000010ff5c7819 */ /* 0x000fe20000011603 */
[C---:B------:R-:W-:Y:S01]  /*29b0*/  FMUL.FTZ R15, R205.reuse, R15 ;  /* 0x0000000fcd0f7220 */ /* 0x040fe20000410000 */
[----:B------:R-:W-:Y:S01]  /*29c0*/  SHF.R.U64 R85, R148, 0x10, R149 ;  /* 0x0000001094557819 */ /* 0x000fe20000001295 */
[C---:B------:R-:W-:Y:S01]  /*29d0*/  FMUL.FTZ R17, R205.reuse, R17 ;  /* 0x00000011cd117220 */ /* 0x040fe20000410000 */
[----:B------:R-:W-:Y:S01]  /*29e0*/  HFMA2 R5, R84.H0_H0, R5.H0_H0, R81.H0_H0 ;  /* 0x2000000554057231 */ /* 0x000fe20000040851 */
[----:B------:R-:W-:Y:S01]  /*29f0*/  FMUL.FTZ R19, R205, R19 ;  /* 0x00000013cd137220 */ /* 0x000fe20000410000 */
[----:B------:R-:W-:Y:S01]  /*2a00*/  HFMA2 R7, R92.H0_H0, R7.H0_H0, R83.H0_H0 ;  /* 0x200000075c077231 */ /* 0x000fe20000040853 */
[--C-:B------:R-:W-:Y:S01]  /*2a10*/  FADD.FTZ R21, R21, -R201.reuse ;  /* 0x800000c915157221 */ /* 0x100fe20000010000 */
[----:B------:R-:W-:Y:S01]  /*2a20*/  HFMA2 R81, R218.H0_H0, R9.H0_H0, R85.H0_H0 ;  /* 0x20000009da517231 */ /* 0x000fe20000040855 */
[--C-:B------:R-:W-:Y:S01]  /*2a30*/  FADD.FTZ R25, R25, -R201.reuse ;  /* 0x800000c919197221 */ /* 0x100fe20000010000 */
[----:B------:R-:W-:Y:S01]  /*2a40*/  F2FP.PACK_AB R11, RZ, R11 ;  /* 0x0000000bff0b723e */ /* 0x000fe200000000ff */
[--C-:B------:R-:W-:Y:S01]  /*2a50*/  FADD.FTZ R27, R27, -R201.reuse ;  /* 0x800000c91b1b7221 */ /* 0x100fe20000010000 */
[----:B------:R-:W-:Y:S01]  /*2a60*/  F2FP.PACK_AB R13, RZ, R13 ;  /* 0x0000000dff0d723e */ /* 0x000fe200000000ff */
[--C-:B------:R-:W-:Y:S01]  /*2a70*/  FADD.FTZ R29, R29, -R201.reuse ;  /* 0x800000c91d1d7221 */ /* 0x100fe20000010000 */
[----:B------:R-:W-:Y:S01]  /*2a80*/  F2FP.PACK_AB R15, RZ, R15 ;  /* 0x0000000fff0f723e */ /* 0x000fe200000000ff */
[----:B------:R-:W-:Y:S01]  /*2a90*/  FADD.FTZ R206, R89, -R201 ;  /* 0x800000c959ce7221 */ /* 0x000fe20000010000 */
[----:B------:R-:W-:Y:S01]  /*2aa0*/  SHF.R.U32.HI R9, RZ, 0x10, R149 ;  /* 0x00000010ff097819 */ /* 0x000fe20000011695 */
[----:B------:R-:W-:Y:S01]  /*2ab0*/  FADD.FTZ R212, R95, -R201 ;  /* 0x800000c95fd47221 */ /* 0x000fe20000010000 */
[----:B------:R-:W-:Y:S01]  /*2ac0*/  SHF.R.U32.HI R84, RZ, 0x10, R101 ;  /* 0x00000010ff547819 */ /* 0x000fe20000011665 */
[C---:B------:R-:W-:Y:S01]  /*2ad0*/  FMUL.FTZ R21, R205.reuse, R21 ;  /* 0x00000015cd157220 */ /* 0x040fe20000410000 */
[----:B------:R-:W-:Y:S01]  /*2ae0*/  SHF.R.U64 R83, R150, 0x10, R151 ;  /* 0x0000001096537819 */ /* 0x000fe20000001297 */
[C---:B------:R-:W-:Y:S01]  /*2af0*/  FMUL.FTZ R25, R205.reuse, R25 ;  /* 0x00000019cd197220 */ /* 0x040fe20000410000 */
[----:B------:R-:W-:Y:S01]  /*2b00*/  SHF.R.U64 R92, R102, 0x10, R103 ;  /* 0x00000010665c7819 */ /* 0x000fe20000001267 */
[C---:B------:R-:W-:Y:S01]  /*2b10*/  FMUL.FTZ R27, R205.reuse, R27 ;  /* 0x0000001bcd1b7220 */ /* 0x040fe20000410000 */
[----:B------:R-:W-:Y:S01]  /*2b20*/  SHF.R.U32.HI R85, RZ, 0x10, R151 ;  /* 0x00000010ff557819 */ /* 0x000fe20000011697 */
[C---:B------:R-:W-:Y:S01]  /*2b30*/  FMUL.FTZ R204, R205.reuse, R204 ;  /* 0x000000cccdcc7220 */ /* 0x040fe20000410000 */
[----:B------:R-:W-:Y:S01]  /*2b40*/  SHF.R.U32.HI R218, RZ, 0x10, R103 ;  /* 0x00000010ffda7819 */ /* 0x000fe20000011667 */
[----:B------:R-:W-:Y:S01]  /*2b50*/  FMUL.FTZ R29, R205, R29 ;  /* 0x0000001dcd1d7220 */ /* 0x000fe20000410000 */
[----:B------:R-:W-:Y:S01]  /*2b60*/  F2FP.PACK_AB R17, RZ, R17 ;  /* 0x00000011ff11723e */ /* 0x000fe200000000ff */
[--C-:B------:R-:W-:Y:S01]  /*2b70*/  FADD.FTZ R31, R31, -R201.reuse ;  /* 0x800000c91f1f7221 */ /* 0x100fe20000010000 */
[----:B------:R-:W-:Y:S01]  /*2b80*/  F2FP.PACK_AB R19, RZ, R19 ;  /* 0x00000013ff13723e */ /* 0x000fe200000000ff */
[----:B------:R-:W-:Y:S01]  /*2b90*/  FADD.FTZ R35, R35, -R201 ;  /* 0x800000c923237221 */ /* 0x000fe20000010000 */
[----:B------:R-:W-:Y:S01]  /*2ba0*/  SHF.R.U64 R95, R152, 0x10, R153 ;  /* 0x00000010985f7819 */ /* 0x000fe20000001299 */
[----:B------:R-:W-:Y:S01]  /*2bb0*/  FADD.FTZ R33, R33, -R201 ;  /* 0x800000c921217221 */ /* 0x000fe20000010000 */
[----:B------:R-:W-:Y:S01]  /*2bc0*/  SHF.R.U32.HI R89, RZ, 0x10, R153 ;  /* 0x00000010ff597819 */ /* 0x000fe20000011699 */
[--C-:B------:R-:W-:Y:S01]  /*2bd0*/  FADD.FTZ R37, R37, -R201.reuse ;  /* 0x800000c925257221 */ /* 0x100fe20000010000 */
[----:B------:R-:W-:Y:S01]  /*2be0*/  HFMA2 R11, R84.H0_H0, R11.H0_H0, R9.H0_H0 ;  /* 0x2000000b540b7231 */ /* 0x000fe20000040809 */
[--C-:B------:R-:W-:Y:S01]  /*2bf0*/  FADD.FTZ R39, R39, -R201.reuse ;  /* 0x800000c927277221 */ /* 0x100fe20000010000 */
[----:B------:R-:W-:Y:S01]  /*2c00*/  HFMA2 R13, R92.H0_H0, R13.H0_H0, R83.H0_H0 ;  /* 0x2000000d5c0d7231 */ /* 0x000fe20000040853 */
[----:B------:R-:W-:Y:S01]  /*2c10*/  FADD.FTZ R210, R93, -R201 ;  /* 0x800000c95dd27221 */ /* 0x000fe20000010000 */
[----:B------:R-:W-:Y:S01]  /*2c20*/  HFMA2 R15, R218.H0_H0, R15.H0_H0, R85.H0_H0 ;  /* 0x2000000fda0f7231 */ /* 0x000fe20000040855 */
[----:B------:R-:W-:Y:S01]  /*2c30*/  F2FP.PACK_AB R21, RZ, R21 ;  /* 0x00000015ff15723e */ /* 0x000fe200000000ff */
[----:B------:R-:W-:Y:S01]  /*2c40*/  HFMA2 R95, R220.H0_H0, R17.H0_H0, R95.H0_H0 ;  /* 0x20000011dc5f7231 */ /* 0x000fe2000004085f */
[----:B------:R-:W-:Y:S01]  /*2c50*/  F2FP.PACK_AB R25, RZ, R25 ;  /* 0x00000019ff19723e */ /* 0x000fe200000000ff */
[----:B------:R-:W-:Y:S01]  /*2c60*/  HFMA2 R19, R222.H0_H0, R19.H0_H0, R89.H0_H0 ;  /* 0x20000013de137231 */ /* 0x000fe20000040859 */
[----:B------:R-:W-:Y:S01]  /*2c70*/  F2FP.PACK_AB R27, RZ, R27 ;  /* 0x0000001bff1b723e */ /* 0x000fe200000000ff */
[C---:B------:R-:W-:Y:S01]  /*2c80*/  FMUL.FTZ R31, R205.reuse, R31 ;  /* 0x0000001fcd1f7220 */ /* 0x040fe20000410000 */
[----:B------:R-:W-:Y:S01]  /*2c90*/  SHF.R.U64 R9, R154, 0x10, R155 ;  /* 0x000000109a097819 */ /* 0x000fe2000000129b */
[C---:B------:R-:W-:Y:S01]  /*2ca0*/  FMUL.FTZ R35, R205.reuse, R35 ;  /* 0x00000023cd237220 */ /* 0x040fe20000410000 */
[----:B------:R-:W-:Y:S01]  /*2cb0*/  SHF.R.U64 R84, R106, 0x10, R107 ;  /* 0x000000106a547819 */ /* 0x000fe2000000126b */
[C---:B------:R-:W-:Y:S01]  /*2cc0*/  FMUL.FTZ R33, R205.reuse, R33 ;  /* 0x00000021cd217220 */ /* 0x040fe20000410000 */
[----:B------:R-:W-:Y:S01]  /*2cd0*/  SHF.R.U64 R93, R156, 0x10, R157 ;  /* 0x000000109c5d7819 */ /* 0x000fe2000000129d */
[C---:B------:R-:W-:Y:S01]  /*2ce0*/  FMUL.FTZ R37, R205.reuse, R37 ;  /* 0x00000025cd257220 */ /* 0x040fe20000410000 */
[----:B------:R-:W-:Y:S01]  /*2cf0*/  SHF.R.U64 R92, R108, 0x10, R109 ;  /* 0x000000106c5c7819 */ /* 0x000fe2000000126d */
[----:B------:R-:W-:Y:S01]  /*2d00*/  FMUL.FTZ R39, R205, R39 ;  /* 0x00000027cd277220 */ /* 0x000fe20000410000 */
[----:B------:R-:W-:Y:S01]  /*2d10*/  SHF.R.U32.HI R85, RZ, 0x10, R157 ;  /* 0x00000010ff557819 */ /* 0x000fe2000001169d */
[----:B------:R-:W-:Y:S01]  /*2d20*/  FADD.FTZ R41, R41, -R201 ;  /* 0x800000c929297221 */ /* 0x000fe20000010000 */
[----:B------:R-:W-:Y:S01]  /*2d30*/  SHF.R.U32.HI R218, RZ, 0x10, R109 ;  /* 0x00000010ffda7819 */ /* 0x000fe2000001166d */
        /* <DEDUP_REMOVED lines=8> */
[----:B------:R-:W-:Y:S01]  /*2dc0*/  HFMA2 R21, R84.H0_H0, R21.H0_H0, R9.H0_H0 ;  /* 0x2000001554157231 */ /* 0x000fe20000040809 */
[----:B------:R-:W-:Y:S01]  /*2dd0*/  SHF.R.U64 R89, R158, 0x10, R159 ;  /* 0x000000109e597819 */ /* 0x000fe2000000129f */
[----:B------:R-:W-:Y:S01]  /*2de0*/  HFMA2 R93, R92.H0_H0, R25.H0_H0, R93.H0_H0 ;  /* 0x200000195c5d7231 */ /* 0x000fe2000004085d */
[----:B------:R-:W-:Y:S01]  /*2df0*/  SHF.R.U64 R220, R110, 0x10, R111 ;  /* 0x000000106edc7819 */ /* 0x000fe2000000126f */
[----:B------:R-:W-:Y:S01]  /*2e00*/  HFMA2 R27, R218.H0_H0, R27.H0_H0, R85.H0_H0 ;  /* 0x2000001bda1b7231 */ /* 0x000fe20000040855 */
[----:B------:R-:W-:Y:S01]  /*2e10*/  F2FP.PACK_AB R31, RZ, R31 ;  /* 0x0000001fff1f723e */ /* 0x000fe200000000ff */
[----:B------:R-:W-:Y:S01]  /*2e20*/  HFMA2 R204, R17.H0_H0, R204.H0_H0, R83.H0_H0 ;  /* 0x200000cc11cc7231 */ /* 0x000fe20000040853 */
[----:B------:R-:W-:Y:S01]  /*2e30*/  F2FP.PACK_AB R35, RZ, R35 ;  /* 0x00000023ff23723e */ /* 0x000fe200000000ff */
[----:B------:R-:W-:Y:S01]  /*2e40*/  HFMA2 R29, R220.H0_H0, R29.H0_H0, R89.H0_H0 ;  /* 0x2000001ddc1d7231 */ /* 0x000fe20000040859 */
[----:B------:R-:W-:Y:S01]  /*2e50*/  SHF.R.U32.HI R9, RZ, 0x10, R159 ;  /* 0x00000010ff097819 */ /* 0x000fe2000001169f */
[C---:B------:R-:W-:Y:S01]  /*2e60*/  FMUL.FTZ R41, R205.reuse, R41 ;  /* 0x00000029cd297220 */ /* 0x040fe20000410000 */
[----:B------:R-:W-:Y:S01]  /*2e70*/  SHF.R.U32.HI R84, RZ, 0x10, R111 ;  /* 0x00000010ff547819 */ /* 0x000fe2000001166f */
[C---:B------:R-:W-:Y:S01]  /*2e80*/  FMUL.FTZ R43, R205.reuse, R43 ;  /* 0x0000002bcd2b7220 */ /* 0x040fe20000410000 */
[----:B------:R-:W-:Y:S01]  /*2e90*/  SHF.R.U32.HI R25, RZ, 0x10, R161 ;  /* 0x00000010ff197819 */ /* 0x000fe200000116a1 */
[C---:B------:R-:W-:Y:S01]  /*2ea0*/  FMUL.FTZ R45, R205.reuse, R45 ;  /* 0x0000002dcd2d7220 */ /* 0x040fe20000410000 */
[----:B------:R-:W-:Y:S01]  /*2eb0*/  SHF.R.U32.HI R218, RZ, 0x10, R113 ;  /* 0x00000010ffda7819 */ /* 0x000fe20000011671 */
[C---:B------:R-:W-:Y:S01]  /*2ec0*/  FMUL.FTZ R47, R205.reuse, R47 ;  /* 0x0000002fcd2f7220 */ /* 0x040fe20000410000 */
[----:B------:R-:W-:Y:S01]  /*2ed0*/  F2FP.PACK_AB R33, RZ, R33 ;  /* 0x00000021ff21723e */ /* 0x000fe200000000ff */
[----:B------:R-:W-:Y:S01]  /*2ee0*/  FMUL.FTZ R49, R205, R49 ;  /* 0x00000031cd317220 */ /* 0x000fe20000410000 */
[----:B------:R-:W-:Y:S01]  /*2ef0*/  F2FP.PACK_AB R37, RZ, R37 ;  /* 0x00000025ff25723e */ /* 0x000fe200000000ff */
[--C-:B------:R-:W-:Y:S01]  /*2f00*/  FADD.FTZ R51, R51, -R201.reuse ;  /* 0x800000c933337221 */ /* 0x100fe20000010000 */
[----:B------:R-:W-:Y:S01]  /*2f10*/  F2FP.PACK_AB R39, RZ, R39 ;  /* 0x00000027ff27723e */ /* 0x000fe200000000ff */
[----:B------:R-:W-:Y:S01]  /*2f20*/  FADD.FTZ R53, R53, -R201 ;  /* 0x800000c935357221 */ /* 0x000fe20000010000 */
[----:B------:R-:W-:Y:S01]  /*2f30*/  SHF.R.U64 R17, R160, 0x10, R161 ;  /* 0x00000010a0117819 */ /* 0x000fe200000012a1 */
[----:B------:R-:W-:Y:S01]  /*2f40*/  FADD.FTZ R55, R55, -R201 ;  /* 0x800000c937377221 */ /* 0x000fe20000010000 */
[----:B------:R-:W-:Y:S01]  /*2f50*/  SHF.R.U64 R92, R112, 0x10, R113 ;  /* 0x00000010705c7819 */ /* 0x000fe20000001271 */
[----:B------:R-:W-:Y:S01]  /*2f60*/  FADD.FTZ R59, R59, -R201 ;  /* 0x800000c93b3b7221 */ /* 0x000fe20000010000 */
[----:B------:R-:W-:Y:S01]  /*2f70*/  SHF.R.U64 R83, R162, 0x10, R163 ;  /* 0x00000010a2537819 */ /* 0x000fe200000012a3 */
[----:B------:R-:W-:Y:S01]  /*2f80*/  FADD.FTZ R208, R91, -R201 ;  /* 0x800000c95bd07221 */ /* 0x000fe20000010000 */
[----:B------:R-:W-:Y:S01]  /*2f90*/  SHF.R.U64 R220, R114, 0x10, R115 ;  /* 0x0000001072dc7819 */ /* 0x000fe20000001273 */
[----:B------:R-:W-:Y:S01]  /*2fa0*/  HFMA2 R31, R84.H0_H0, R31.H0_H0, R9.H0_H0 ;  /* 0x2000001f541f7231 */ /* 0x000fe20000040809 */
[----:B------:R-:W-:Y:S01]  /*2fb0*/  SHF.R.U32.HI R85, RZ, 0x10, R163 ;  /* 0x00000010ff557819 */ /* 0x000fe200000116a3 */
[----:B------:R-:W-:Y:S01]  /*2fc0*/  HFMA2 R35, R218.H0_H0, R35.H0_H0, R25.H0_H0 ;  /* 0x20000023da237231 */ /* 0x000fe20000040819 */
[----:B------:R-:W-:Y:S01]  /*2fd0*/  SHF.R.U32.HI R222, RZ, 0x10, R115 ;  /* 0x00000010ffde7819 */ /* 0x000fe20000011673 */
[----:B------:R-:W-:Y:S01]  /*2fe0*/  HFMA2 R92, R92.H0_H0, R33.H0_H0, R17.H0_H0 ;  /* 0x200000215c5c7231 */ /* 0x000fe20000040811 */
[----:B------:R-:W-:Y:S01]  /*2ff0*/  F2FP.PACK_AB R41, RZ, R41 ;  /* 0x00000029ff29723e */ /* 0x000fe200000000ff */
[----:B------:R-:W-:Y:S01]  /*3000*/  HFMA2 R37, R220.H0_H0, R37.H0_H0, R83.H0_H0 ;  /* 0x20000025dc257231 */ /* 0x000fe20000040853 */
[----:B------:R-:W-:Y:S01]  /*3010*/  F2FP.PACK_AB R43, RZ, R43 ;  /* 0x0000002bff2b723e */ /* 0x000fe200000000ff */
[----:B------:R-:W-:Y:S01]  /*3020*/  HFMA2 R39, R222.H0_H0, R39.H0_H0, R85.H0_H0 ;  /* 0x20000027de277231 */ /* 0x000fe20000040855 */
        /* <DEDUP_REMOVED lines=12> */
[----:B------:R-:W-:Y:S01]  /*30f0*/  F2FP.PACK_AB R49, RZ, R49 ;  /* 0x00000031ff31723e */ /* 0x000fe200000000ff */
[----:B------:R-:W-:Y:S01]  /*3100*/  HFMA2 R91, R84.H0_H0, R41.H0_H0, R91.H0_H0 ;  /* 0x20000029545b7231 */ /* 0x000fe2000004085b */
[----:B------:R-:W-:Y:S01]  /*3110*/  SHF.R.U64 R17, R166, 0x10, R167 ;  /* 0x00000010a6117819 */ /* 0x000fe200000012a7 */
[----:B------:R-:W-:Y:S01]  /*3120*/  HFMA2 R43, R218.H0_H0, R43.H0_H0, R9.H0_H0 ;  /* 0x2000002bda2b7231 */ /* 0x000fe20000040809 */
[----:B------:R-:W-:Y:S01]  /*3130*/  SHF.R.U64 R220, R118, 0x10, R119 ;  /* 0x0000001076dc7819 */ /* 0x000fe20000001277 */
[----:B------:R-:W-:Y:S01]  /*3140*/  FADD.FTZ R57, R57, -R201 ;  /* 0x800000c939397221 */ /* 0x000fe20000010000 */
[----:B------:R-:W-:Y:S01]  /*3150*/  SHF.R.U32.HI R25, RZ, 0x10, R167 ;  /* 0x00000010ff197819 */ /* 0x000fe200000116a7 */
[C---:B------:R-:W-:Y:S01]  /*3160*/  FMUL.FTZ R61, R205.reuse, R61 ;  /* 0x0000003dcd3d7220 */ /* 0x040fe20000410000 */
[----:B------:R-:W-:Y:S01]  /*3170*/  SHF.R.U32.HI R222, RZ, 0x10, R119 ;  /* 0x00000010ffde7819 */ /* 0x000fe20000011677 */
[----:B------:R-:W-:Y:S01]  /*3180*/  HFMA2 R45, R220.H0_H0, R45.H0_H0, R17.H0_H0 ;  /* 0x2000002ddc2d7231 */ /* 0x000fe20000040811 */
[--C-:B------:R-:W-:Y:S01]  /*3190*/  SHF.R.U64 R89, R168, 0x10, R169.reuse ;  /* 0x00000010a8597819 */ /* 0x100fe200000012a9 */
[C---:B------:R-:W-:Y:S01]  /*31a0*/  FMUL.FTZ R63, R205.reuse, R63 ;  /* 0x0000003fcd3f7220 */ /* 0x040fe20000410000 */
[----:B------:R-:W-:Y:S01]  /*31b0*/  F2FP.PACK_AB R51, RZ, R51 ;  /* 0x00000033ff33723e */ /* 0x000fe200000000ff */
[----:B------:R-:W-:Y:S01]  /*31c0*/  HFMA2 R47, R222.H0_H0, R47.H0_H0, R25.H0_H0 ;  /* 0x2000002fde2f7231 */ /* 0x000fe20000040819 */
[----:B------:R-:W-:Y:S01]  /*31d0*/  SHF.R.U32.HI R9, RZ, 0x10, R169 ;  /* 0x00000010ff097819 */ /* 0x000fe200000116a9 */
[----:B------:R-:W-:Y:S01]  /*31e0*/  HFMA2 R89, R224.H0_H0, R49.H0_H0, R89.H0_H0 ;  /* 0x20000031e0597231 */ /* 0x000fe20000040859 */
[----:B------:R-:W-:Y:S01]  /*31f0*/  SHF.R.U32.HI R84, RZ, 0x10, R121 ;  /* 0x00000010ff547819 */ /* 0x000fe20000011679 */
[----:B------:R-:W-:Y:S01]  /*3200*/  FMUL.FTZ R57, R205, R57 ;  /* 0x00000039cd397220 */ /* 0x000fe20000410000 */
[----:B------:R-:W-:Y:S01]  /*3210*/  F2FP.PACK_AB R53, RZ, R53 ;  /* 0x00000035ff35723e */ /* 0x000fe200000000ff */
[--C-:B------:R-:W-:Y:S01]  /*3220*/  FADD.FTZ R75, R75, -R201.reuse ;  /* 0x800000c94b4b7221 */ /* 0x100fe20000010000 */
[----:B------:R-:W-:Y:S01]  /*3230*/  F2FP.PACK_AB R55, RZ, R55 ;  /* 0x00000037ff37723e */ /* 0x000fe200000000ff */
[----:B------:R-:W-:Y:S01]  /*3240*/  HFMA2 R51, R84.H0_H0, R51.H0_H0, R9.H0_H0 ;  /* 0x2000003354337231 */ /* 0x000fe20000040809 */
[----:B------:R-:W-:Y:S01]  /*3250*/  F2FP.PACK_AB R59, RZ, R59 ;  /* 0x0000003bff3b723e */ /* 0x000fe200000000ff */
[----:B------:R-:W-:Y:S01]  /*3260*/  FADD.FTZ R77, R77, -R201 ;  /* 0x800000c94d4d7221 */ /* 0x000fe20000010000 */
[----:B------:R-:W-:Y:S01]  /*3270*/  SHF.R.U64 R17, R170, 0x10, R171 ;  /* 0x00000010aa117819 */ /* 0x000fe200000012ab */
[----:B------:R-:W-:Y:S01]  /*3280*/  FADD.FTZ R79, R79, -R201 ;  /* 0x800000c94f4f7221 */ /* 0x000fe20000010000 */
[----:B------:R-:W-:Y:S01]  /*3290*/  SHF.R.U64 R218, R122, 0x10, R123 ;  /* 0x000000107ada7819 */ /* 0x000fe2000000127b */
[----:B------:R-:W-:Y:S01]  /*32a0*/  FADD.FTZ R73, R73, -R201 ;  /* 0x800000c949497221 */ /* 0x000fe20000010000 */
[----:B------:R-:W-:Y:S01]  /*32b0*/  SHF.R.U32.HI R25, RZ, 0x10, R171 ;  /* 0x00000010ff197819 */ /* 0x000fe200000116ab */
[C---:B------:R-:W-:Y:S01]  /*32c0*/  FMUL.FTZ R75, R205.reuse, R75 ;  /* 0x0000004bcd4b7220 */ /* 0x040fe20000410000 */
[----:B------:R-:W-:Y:S01]  /*32d0*/  SHF.R.U32.HI R220, RZ, 0x10, R123 ;  /* 0x00000010ffdc7819 */ /* 0x000fe2000001167b */
[----:B------:R-:W-:Y:S01]  /*32e0*/  HFMA2 R53, R218.H0_H0, R53.H0_H0, R17.H0_H0 ;  /* 0x20000035da357231 */ /* 0x000fe20000040811 */
[----:B------:R-:W-:Y:S01]  /*32f0*/  SHF.R.U32.HI R33, RZ, 0x10, R173 ;  /* 0x00000010ff217819 */ /* 0x000fe200000116ad */
[C---:B------:R-:W-:Y:S01]  /*3300*/  FMUL.FTZ R77, R205.reuse, R77 ;  /* 0x0000004dcd4d7220 */ /* 0x040fe20000410000 */
[----:B------:R-:W-:Y:S01]  /*3310*/  SHF.R.U32.HI R224, RZ, 0x10, R125 ;  /* 0x00000010ffe07819 */ /* 0x000fe2000001167d */
[----:B------:R-:W-:Y:S01]  /*3320*/  HFMA2 R55, R220.H0_H0, R55.H0_H0, R25.H0_H0 ;  /* 0x20000037dc377231 */ /* 0x000fe20000040819 */
[----:B------:R-:W-:Y:S01]  /*3330*/  F2FP.PACK_AB R61, RZ, R61 ;  /* 0x0000003dff3d723e */ /* 0x000fe200000000ff */
[C---:B------:R-:W-:Y:S01]  /*3340*/  FMUL.FTZ R79, R205.reuse, R79 ;  /* 0x0000004fcd4f7220 */ /* 0x040fe20000410000 */
[----:B------:R-:W-:Y:S01]  /*3350*/  SHF.R.U64 R9, R174, 0x10, R175 ;  /* 0x00000010ae097819 */ /* 0x000fe200000012af */
[----:B------:R-:W-:Y:S01]  /*3360*/  HFMA2 R59, R224.H0_H0, R59.H0_H0, R33.H0_H0 ;  /* 0x2000003be03b7231 */ /* 0x000fe20000040821 */
        /* <DEDUP_REMOVED lines=8> */
[----:B------:R-:W-:Y:S01]  /*33f0*/  SHF.R.U64 R33, R176, 0x10, R177 ;  /* 0x00000010b0217819 */ /* 0x000fe200000012b1 */
[----:B------:R-:W-:Y:S01]  /*3400*/  FADD.FTZ R6, R6, -R201 ;  /* 0x800000c906067221 */ /* 0x000fe20000010000 */
[----:B------:R-:W-:Y:S01]  /*3410*/  SHF.R.U64 R25, R128, 0x10, R129 ;  /* 0x0000001080197819 */ /* 0x000fe20000001281 */
[----:B------:R-:W-:Y:S01]  /*3420*/  HFMA2 R63, R218.H0_H0, R63.H0_H0, R17.H0_H0 ;  /* 0x2000003fda3f7231 */ /* 0x000fe20000040811 */
[----:B------:R-:W-:Y:S01]  /*3430*/  SHF.R.U32.HI R41, RZ, 0x10, R177 ;  /* 0x00000010ff297819 */ /* 0x000fe200000116b1 */
[----:B------:R-:W-:Y:S01]  /*3440*/  FADD.FTZ R8, R8, -R201 ;  /* 0x800000c908087221 */ /* 0x000fe20000010000 */
        /* <DEDUP_REMOVED lines=8> */
[----:B------:R-:W-:Y:S01]  /*34d0*/  SHF.R.U32.HI R17, RZ, 0x10, R179 ;  /* 0x00000010ff117819 */ /* 0x000fe200000116b3 */
[----:B------:R-:W-:Y:S01]  /*34e0*/  FADD.FTZ R16, R16, -R201 ;  /* 0x800000c910107221 */ /* 0x000fe20000010000 */
[----:B------:R-:W-:Y:S01]  /*34f0*/  SHF.R.U32.HI R22, RZ, 0x10, R131 ;  /* 0x00000010ff167819 */ /* 0x000fe20000011683 */
[----:B------:R-:W-:Y:S01]  /*3500*/  HFMA2 R85, R222.H0_H0, R57.H0_H0, R85.H0_H0 ;  /* 0x20000039de557231 */ /* 0x000fe20000040855 */
[----:B------:R-:W-:Y:S01]  /*3510*/  F2FP.PACK_AB R75, RZ, R75 ;  /* 0x0000004bff4b723e */ /* 0x000fe200000000ff */
[C---:B------:R-:W-:Y:S01]  /*3520*/  FMUL.FTZ R212, R205.reuse, R212 ;  /* 0x000000d4cdd47220 */ /* 0x040fe20000410000 */
[----:B------:R-:W-:Y:S01]  /*3530*/  SHF.R.U32.HI R9, RZ, 0x10, R181 ;  /* 0x00000010ff097819 */ /* 0x000fe200000116b5 */
[----:B------:R-:W-:Y:S01]  /*3540*/  HFMA2 R17, R22.H0_H0, R97.H0_H0, R17.H0_H0 ;  /* 0x2000006116117231 */ /* 0x000fe20000040811 */
[----:B------:R-:W-:Y:S01]  /*3550*/  SHF.R.U32.HI R220, RZ, 0x10, R133 ;  /* 0x00000010ffdc7819 */ /* 0x000fe20000011685 */
[C---:B------:R-:W-:Y:S01]  /*3560*/  FMUL.FTZ R214, R205.reuse, R214 ;  /* 0x000000d6cdd67220 */ /* 0x040fe20000410000 */
[----:B------:R-:W-:Y:S01]  /*3570*/  F2FP.PACK_AB R77, RZ, R77 ;  /* 0x0000004dff4d723e */ /* 0x000fe200000000ff */
[----:B------:R-:W-:Y:S01]  /*3580*/  FADD.FTZ R40, R40, -R201 ;  /* 0x800000c928287221 */ /* 0x000fe20000010000 */
[----:B------:R-:W-:Y:S01]  /*3590*/  SHF.R.U64 R25, R182, 0x10, R183 ;  /* 0x00000010b6197819 */ /* 0x000fe200000012b7 */
[----:B------:R-:W-:Y:S01]  /*35a0*/  HFMA2 R22, R220.H0_H0, R75.H0_H0, R9.H0_H0 ;  /* 0x2000004bdc167231 */ /* 0x000fe20000040809 */
[----:B------:R-:W-:Y:S01]  /*35b0*/  SHF.R.U64 R222, R134, 0x10, R135 ;  /* 0x0000001086de7819 */ /* 0x000fe20000001287 */
[----:B------:R-:W-:Y:S01]  /*35c0*/  FMUL.FTZ R8, R205, R8 ;  /* 0x00000008cd087220 */ /* 0x000fe20000410000 */
[----:B------:R-:W-:Y:S01]  /*35d0*/  F2FP.PACK_AB R79, RZ, R79 ;  /* 0x0000004fff4f723e */ /* 0x000fe200000000ff */
[----:B------:R-:W-:Y:S01]  /*35e0*/  FADD.FTZ R4, R4, -R201 ;  /* 0x800000c904047221 */ /* 0x000fe20000010000 */
[----:B------:R-:W-:Y:S01]  /*35f0*/  SHF.R.U64 R57, R178, 0x10, R179 ;  /* 0x00000010b2397819 */ /* 0x000fe200000012b3 */
[----:B------:R-:W-:Y:S01]  /*3600*/  HFMA2 R9, R222.H0_H0, R77.H0_H0, R25.H0_H0 ;  /* 0x2000004dde097231 */ /* 0x000fe20000040819 */
[----:B------:R-:W-:Y:S01]  /*3610*/  SHF.R.U64 R49, R130, 0x10, R131 ;  /* 0x0000001082317819 */ /* 0x000fe20000001283 */
[----:B------:R-:W-:Y:S01]  /*3620*/  FADD.FTZ R10, R10, -R201 ;  /* 0x800000c90a0a7221 */ /* 0x000fe20000010000 */
[----:B------:R-:W-:Y:S01]  /*3630*/  SHF.R.U32.HI R33, RZ, 0x10, R183 ;  /* 0x00000010ff217819 */ /* 0x000fe200000116b7 */
[----:B------:R-:W-:Y:S01]  /*3640*/  FADD.FTZ R12, R12, -R201 ;  /* 0x800000c90c0c7221 */ /* 0x000fe20000010000 */
[----:B------:R-:W-:Y:S01]  /*3650*/  SHF.R.U32.HI R224, RZ, 0x10, R135 ;  /* 0x00000010ffe07819 */ /* 0x000fe20000011687 */
[----:B------:R-:W-:Y:S01]  /*3660*/  HFMA2 R60, R49.H0_H0, R60.H0_H0, R57.H0_H0 ;  /* 0x2000003c313c7231 */ /* 0x000fe20000040839 */
        /* <DEDUP_REMOVED lines=34> */
[----:B------:R-:W-:Y:S01]  /*3890*/  HFMA2 R73, R218.H0_H0, R99.H0_H0, R73.H0_H0 ;  /* 0x20000063da497231 */ /* 0x000fe20000040849 */
[--C-:B------:R-:W-:Y:S01]  /*38a0*/  FADD.FTZ R44, R44, -R201.reuse ;  /* 0x800000c92c2c7221 */ /* 0x100fe20000010000 */
[----:B------:R-:W-:Y:S01]  /*38b0*/  HFMA2 R79, R79.H0_H0, R206.H0_H0, R97.H0_H0 ;  /* 0x200000ce4f4f7231 */ /* 0x000fe20000040861 */
[----:B------:R-:W-:Y:S01]  /*38c0*/  FADD.FTZ R46, R46, -R201 ;  /* 0x800000c92e2e7221 */ /* 0x000fe20000010000 */
        /* <DEDUP_REMOVED lines=11> */
[----:B------:R-:W-:Y:S01]  /*3980*/  FADD.FTZ R58, R58, -R201 ;  /* 0x800000c93a3a7221 */ /* 0x000fe20000010000 */
[----:B------:R-:W-:Y:S01]  /*3990*/  SHF.R.U64 R99, R144, 0x10, R145 ;  /* 0x0000001090637819 */ /* 0x000fe20000001291 */
[--C-:B------:R-:W-:Y:S01]  /*39a0*/  FADD.FTZ R62, R62, -R201.reuse ;  /* 0x800000c93e3e7221 */ /* 0x100fe20000010000 */
[----:B------:R-:W-:Y:S01]  /*39b0*/  F2FP.PACK_AB R8, RZ, R8 ;  /* 0x00000008ff08723e */ /* 0x000fe200000000ff */
[--C-:B------:R-:W-:Y:S01]  /*39c0*/  FADD.FTZ R64, R64, -R201.reuse ;  /* 0x800000c940407221 */ /* 0x100fe20000010000 */
[----:B------:R-:W-:Y:S01]  /*39d0*/  HFMA2 R49, R49.H0_H0, R208.H0_H0, R25.H0_H0 ;  /* 0x200000d031317231 */ /* 0x000fe20000040819 */
[--C-:B------:R-:W-:Y:S01]  /*39e0*/  FADD.FTZ R66, R66, -R201.reuse ;  /* 0x800000c942427221 */ /* 0x100fe20000010000 */
[----:B------:R-:W-:Y:S01]  /*39f0*/  HFMA2 R6, R3.H0_H0, R6.H0_H0, R147.H0_H0 ;  /* 0x2000000603067231 */ /* 0x000fe20000040893 */
[--C-:B------:R-:W-:Y:S01]  /*3a00*/  FADD.FTZ R70, R70, -R201.reuse ;  /* 0x800000c946467221 */ /* 0x100fe20000010000 */
[----:B------:R-:W-:Y:S01]  /*3a10*/  HFMA2 R41, R41.H0_H0, R212.H0_H0, R97.H0_H0 ;  /* 0x200000d429297231 */ /* 0x000fe20000040861 */
        /* <DEDUP_REMOVED lines=14> */
[----:B------:R-:W-:Y:S01]  /*3b00*/  FADD.FTZ R94, R94, -R201 ;  /* 0x800000c95e5e7221 */ /* 0x000fe20000010000 */
[----:B------:R-:W-:Y:S01]  /*3b10*/  SHF.R.U64 R33, R190, 0x10, R191 ;  /* 0x00000010be217819 */ /* 0x000fe200000012bf */
[----:B------:R-:W-:Y:S01]  /*3b20*/  FADD.FTZ R96, R96, -R201 ;  /* 0x800000c960607221 */ /* 0x000fe20000010000 */
[----:B------:R-:W-:Y:S01]  /*3b30*/  SHF.R.U64 R57, R142, 0x10, R143 ;  /* 0x000000108e397819 */ /* 0x000fe2000000128f */
[----:B------:R-:W-:Y:S01]  /*3b40*/  FADD.FTZ R98, R98, -R201 ;  /* 0x800000c962627221 */ /* 0x000fe20000010000 */
[----:B------:R-:W-:Y:S01]  /*3b50*/  SHF.R.U64 R201, R192, 0x10, R193 ;  /* 0x00000010c0c97819 */ /* 0x000fe200000012c1 */
[----:B------:R-:W-:Y:S01]  /*3b60*/  FMUL.FTZ R16, R205, R16 ;  /* 0x00000010cd107220 */ /* 0x000fe20000410000 */
[----:B------:R-:W-:Y:S01]  /*3b70*/  LOP3.LUT R53, R53, 0xffff, RZ, 0xc0, !PT ;  /* 0x0000ffff35357812 */ /* 0x000fe200078ec0ff */
[C---:B------:R-:W-:Y:S01]  /*3b80*/  FMUL.FTZ R40, R205.reuse, R40 ;  /* 0x00000028cd287220 */ /* 0x040fe20000410000 */
[----:B------:R-:W-:Y:S01]  /*3b90*/  LOP3.LUT R80, R80, 0xffff, RZ, 0xc0, !PT ;  /* 0x0000ffff50507812 */ /* 0x000fe200078ec0ff */
[C---:B------:R-:W-:Y:S01]  /*3ba0*/  FMUL.FTZ R14, R205.reuse, R14 ;  /* 0x0000000ecd0e7220 */ /* 0x040fe20000410000 */
[----:B------:R-:W-:Y:S01]  /*3bb0*/  F2FP.PACK_AB R16, RZ, R16 ;  /* 0x00000010ff10723e */ /* 0x000fe200000000ff */
[----:B------:R-:W-:Y:S01]  /*3bc0*/  HFMA2 R25, R99.H0_H0, R214.H0_H0, R201.H0_H0 ;  /* 0x200000d663197231 */ /* 0x000fe200000408c9 */
[----:B------:R-:W-:Y:S01]  /*3bd0*/  F2FP.PACK_AB R40, RZ, R40 ;  /* 0x00000028ff28723e */ /* 0x000fe200000000ff */
[----:B------:R-:W-:Y:S01]  /*3be0*/  FMUL.FTZ R10, R205, R10 ;  /* 0x0000000acd0a7220 */ /* 0x000fe20000410000 */
[----:B------:R-:W-:Y:S01]  /*3bf0*/  LOP3.LUT R201, R5, 0xffff, RZ, 0xc0, !PT ;  /* 0x0000ffff05c97812 */ /* 0x000fe200078ec0ff */
[----:B------:R-:W-:Y:S01]  /*3c00*/  HFMA2 R8, R104.H0_H0, R16.H0_H0, R152.H0_H0 ;  /* 0x2000001068087231 */ /* 0x000fe20000040898 */
[----:B------:R-:W-:Y:S01]  /*3c10*/  LOP3.LUT R99, R81, 0xffff, RZ, 0xc0, !PT ;  /* 0x0000ffff51637812 */ /* 0x000fe200078ec0ff */
[----:B------:R-:W-:Y:S01]  /*3c20*/  HFMA2 R16, R116.H0_H0, R40.H0_H0, R164.H0_H0 ;  /* 0x2000002874107231 */ /* 0x000fe200000408a4 */
[----:B------:R-:W-:Y:S01]  /*3c30*/  LOP3.LUT R5, R6, 0xffff, RZ, 0xc0, !PT ;  /* 0x0000ffff06057812 */ /* 0x000fe200078ec0ff */
[C---:B------:R-:W-:Y:S01]  /*3c40*/  FMUL.FTZ R4, R205.reuse, R4 ;  /* 0x00000004cd047220 */ /* 0x040fe20000410000 */
[----:B------:R-:W-:Y:S01]  /*3c50*/  F2FP.PACK_AB R14, RZ, R14 ;  /* 0x0000000eff0e723e */ /* 0x000fe200000000ff */
[----:B------:R-:W-:Y:S01]  /*3c60*/  FMUL.FTZ R12, R205, R12 ;  /* 0x0000000ccd0c7220 */ /* 0x000fe20000410000 */
[----:B------:R-:W-:Y:S01]  /*3c70*/  SHF.L.U64.HI R6, R201, 0x10, RZ ;  /* 0x00000010c9067819 */ /* 0x000fe200000102ff */
[----:B------:R-:W-:Y:S01]  /*3c80*/  FMUL.FTZ R20, R205, R20 ;  /* 0x00000014cd147220 */ /* 0x000fe20000410000 */
[----:B------:R-:W-:Y:S01]  /*3c90*/  PRMT R40, R97, 0x7610, R40 ;  /* 0x0000761061287816 */ /* 0x000fe20000000028 */
[----:B------:R-:W-:Y:S01]  /*3ca0*/  HFMA2 R14, R103.H0_H0, R14.H0_H0, R151.H0_H0 ;  /* 0x2000000e670e7231 */ /* 0x000fe20000040897 */
[----:B------:R-:W-:Y:S01]  /*3cb0*/  SHF.L.U32 R81, R99, 0x10, RZ ;  /* 0x0000001063517819 */ /* 0x000fe200000006ff */
[C---:B------:R-:W-:Y:S01]  /*3cc0*/  FMUL.FTZ R203, R205.reuse, R203 ;  /* 0x000000cbcdcb7220 */ /* 0x040fe20000410000 */
[----:B------:R-:W-:Y:S01]  /*3cd0*/  F2FP.PACK_AB R10, RZ, R10 ;  /* 0x0000000aff0a723e */ /* 0x000fe200000000ff */
[----:B------:R-:W-:Y:S01]  /*3ce0*/  FMUL.FTZ R26, R205, R26 ;  /* 0x0000001acd1a7220 */ /* 0x000fe20000410000 */
[----:B------:R-:W-:Y:S01]  /*3cf0*/  LOP3.LUT R5, R5, 0xffff0000, R6, 0xf8, !PT ;  /* 0xffff000005057812 */ /* 0x000fe200078ef806 */
[----:B------:R-:W-:Y:S01]  /*3d00*/  FMUL.FTZ R24, R205, R24 ;  /* 0x00000018cd187220 */ /* 0x000fe20000410000 */
[----:B------:R-:W-:Y:S01]  /*3d10*/  LOP3.LUT R6, R81, 0xffff, R40, 0xf8, !PT ;  /* 0x0000ffff51067812 */ /* 0x000fe200078ef828 */
[----:B------:R-:W-:Y:S01]  /*3d20*/  HFMA2 R10, R101.H0_H0, R10.H0_H0, R149.H0_H0 ;  /* 0x2000000a650a7231 */ /* 0x000fe20000040895 */
[----:B------:R-:W-:Y:S01]  /*3d30*/  F2FP.PACK_AB R4, RZ, R4 ;  /* 0x00000004ff04723e */ /* 0x000fe200000000ff */
[C---:B------:R-:W-:Y:S01]  /*3d40*/  FMUL.FTZ R30, R205.reuse, R30 ;  /* 0x0000001ecd1e7220 */ /* 0x040fe20000410000 */
[----:B------:R-:W-:Y:S01]  /*3d50*/  PRMT R81, R8, 0x7610, R81 ;  /* 0x0000761008517816 */ /* 0x000fe20000000051 */
[----:B------:R-:W-:Y:S01]  /*3d60*/  FMUL.FTZ R32, R205, R32 ;  /* 0x00000020cd207220 */ /* 0x000fe20000410000 */
[----:B------:R-:W-:Y:S01]  /*3d70*/  LOP3.LUT R8, R13, 0xffff, RZ, 0xc0, !PT ;  /* 0x0000ffff0d087812 */ /* 0x000fe200078ec0ff */
[----:B------:R-:W-:Y:S01]  /*3d80*/  HFMA2 R4, R2.H0_H0, R4.H0_H0, R146.H0_H0 ;  /* 0x2000000402047231 */ /* 0x000fe20000040892 */
[----:B------:R-:W-:Y:S01]  /*3d90*/  LOP3.LUT R13, R14, 0xffff, RZ, 0xc0, !PT ;  /* 0x0000ffff0e0d7812 */ /* 0x000fe200078ec0ff */
[C---:B------:R-:W-:Y:S01]  /*3da0*/  FMUL.FTZ R18, R205.reuse, R18 ;  /* 0x00000012cd127220 */ /* 0x040fe20000410000 */
[----:B------:R-:W-:Y:S01]  /*3db0*/  F2FP.PACK_AB R12, RZ, R12 ;  /* 0x0000000cff0c723e */ /* 0x000fe200000000ff */
[C---:B------:R-:W-:Y:S01]  /*3dc0*/  FMUL.FTZ R36, R205.reuse, R36 ;  /* 0x00000024cd247220 */ /* 0x040fe20000410000 */
[----:B------:R-:W-:Y:S01]  /*3dd0*/  SHF.L.U64.HI R14, R8, 0x10, RZ ;  /* 0x00000010080e7819 */ /* 0x000fe200000102ff */
[----:B------:R-:W-:Y:S01]  /*3de0*/  FMUL.FTZ R62, R205, R62 ;  /* 0x0000003ecd3e7220 */ /* 0x000fe20000410000 */
[----:B------:R-:W-:Y:S01]  /*3df0*/  SHF.L.U32 R97, R201, 0x10, RZ ;  /* 0x00000010c9617819 */ /* 0x000fe200000006ff */
[----:B------:R-:W-:Y:S01]  /*3e00*/  HFMA2 R12, R102.H0_H0, R12.H0_H0, R150.H0_H0 ;  /* 0x2000000c660c7231 */ /* 0x000fe20000040896 */
[----:B------:R-:W-:Y:S01]  /*3e10*/  LOP3.LUT R40, R10, 0xffff, RZ, 0xc0, !PT ;  /* 0x0000ffff0a287812 */ /* 0x000fe200078ec0ff */
[C---:B------:R-:W-:Y:S01]  /*3e20*/  FMUL.FTZ R28, R205.reuse, R28 ;  /* 0x0000001ccd1c7220 */ /* 0x040fe20000410000 */
[----:B------:R-:W-:Y:S01]  /*3e30*/  F2FP.PACK_AB R20, RZ, R20 ;  /* 0x00000014ff14723e */ /* 0x000fe200000000ff */
[----:B------:R-:W-:Y:S01]  /*3e40*/  FMUL.FTZ R34, R205, R34 ;  /* 0x00000022cd227220 */ /* 0x000fe20000410000 */
[----:B------:R-:W-:Y:S01]  /*3e50*/  SHF.L.U32 R10, R95, 0x10, RZ ;  /* 0x000000105f0a7819 */ /* 0x000fe200000006ff */
[----:B------:R-:W-:Y:S01]  /*3e60*/  FMUL.FTZ R38, R205, R38 ;  /* 0x00000026cd267220 */ /* 0x000fe20000410000 */
[----:B------:R-:W-:Y:S01]  /*3e70*/  F2FP.PACK_AB R203, RZ, R203 ;  /* 0x000000cbffcb723e */ /* 0x000fe200000000ff */
[----:B------:R-:W-:Y:S01]  /*3e80*/  HFMA2 R20, R106.H0_H0, R20.H0_H0, R154.H0_H0 ;  /* 0x200000146a147231 */ /* 0x000fe2000004089a */
[----:B------:R-:W-:Y:S01]  /*3e90*/  LOP3.LUT R13, R13, 0xffff0000, R14, 0xf8, !PT ;  /* 0xffff00000d0d7812 */ /* 0x000fe200078ef80e */
[----:B------:R-:W-:Y:S01]  /*3ea0*/  FMUL.FTZ R42, R205, R42 ;  /* 0x0000002acd2a7220 */ /* 0x000fe20000410000 */
[----:B------:R-:W-:Y:S01]  /*3eb0*/  LOP3.LUT R4, R97, 0xffff, R4, 0xf8, !PT ;  /* 0x0000ffff61047812 */ /* 0x000fe200078ef804 */
[----:B------:R-:W-:Y:S01]  /*3ec0*/  HFMA2 R203, R107.H0_H0, R203.H0_H0, R155.H0_H0 ;  /* 0x200000cb6bcb7231 */ /* 0x000fe2000004089b */
[----:B------:R-:W-:Y:S01]  /*3ed0*/  LOP3.LUT R14, R21, 0xffff, RZ, 0xc0, !PT ;  /* 0x0000ffff150e7812 */ /* 0x000fe200078ec0ff */
[C---:B------:R-:W-:Y:S01]  /*3ee0*/  FMUL.FTZ R46, R205.reuse, R46 ;  /* 0x0000002ecd2e7220 */ /* 0x040fe20000410000 */
[----:B------:R-:W-:Y:S01]  /*3ef0*/  SHF.L.U32 R97, R8, 0x10, RZ ;  /* 0x0000001008617819 */ /* 0x000fe200000006ff */
[C---:B------:R-:W-:Y:S01]  /*3f00*/  FMUL.FTZ R44, R205.reuse, R44 ;  /* 0x0000002ccd2c7220 */ /* 0x040fe20000410000 */
[----:B------:R-:W-:Y:S01]  /*3f10*/  LOP3.LUT R10, R10, 0xffff, R81, 0xf8, !PT ;  /* 0x0000ffff0a0a7812 */ /* 0x000fe200078ef851 */
[C---:B------:R-:W-:Y:S01]  /*3f20*/  FMUL.FTZ R50, R205.reuse, R50 ;  /* 0x00000032cd327220 */ /* 0x040fe20000410000 */
[----:B------:R-:W-:Y:S01]  /*3f30*/  F2FP.PACK_AB R26, RZ, R26 ;  /* 0x0000001aff1a723e */ /* 0x000fe200000000ff */
[----:B------:R-:W-:Y:S01]  /*3f40*/  FMUL.FTZ R72, R205, R72 ;  /* 0x00000048cd487220 */ /* 0x000fe20000410000 */
[----:B------:R-:W-:Y:S01]  /*3f50*/  SHF.L.U64.HI R81, R95, 0x10, RZ ;  /* 0x000000105f517819 */ /* 0x000fe200000102ff */
[C---:B------:R-:W-:Y:S01]  /*3f60*/  FMUL.FTZ R78, R205.reuse, R78 ;  /* 0x0000004ecd4e7220 */ /* 0x040fe20000410000 */
[----:B------:R-:W-:Y:S01]  /*3f70*/  F2FP.PACK_AB R24, RZ, R24 ;  /* 0x00000018ff18723e */ /* 0x000fe200000000ff */
[----:B------:R-:W-:Y:S01]  /*3f80*/  HFMA2 R26, R109.H0_H0, R26.H0_H0, R157.H0_H0 ;  /* 0x2000001a6d1a7231 */ /* 0x000fe2000004089d */
[----:B------:R-:W-:Y:S01]  /*3f90*/  F2FP.PACK_AB R30, RZ, R30 ;  /* 0x0000001eff1e723e */ /* 0x000fe200000000ff */
[----:B------:R-:W-:Y:S01]  /*3fa0*/  FMUL.FTZ R48, R205, R48 ;  /* 0x00000030cd307220 */ /* 0x000fe20000410000 */
[C---:B------:R-:W-:Y:S01]  /*3fb0*/  SHF.L.U32 R95, R14.reuse, 0x10, RZ ;  /* 0x000000100e5f7819 */ /* 0x040fe200000006ff */
[----:B------:R-:W-:Y:S01]  /*3fc0*/  HFMA2 R24, R108.H0_H0, R24.H0_H0, R156.H0_H0 ;  /* 0x200000186c187231 */ /* 0x000fe2000004089c */
[----:B------:R-:W-:Y:S01]  /*3fd0*/  LOP3.LUT R8, R97, 0xffff, R12, 0xf8, !PT ;  /* 0x0000ffff61087812 */ /* 0x000fe200078ef80c */
[----:B------:R-:W-:Y:S01]  /*3fe0*/  HFMA2 R30, R111.H0_H0, R30.H0_H0, R159.H0_H0 ;  /* 0x2000001e6f1e7231 */ /* 0x000fe2000004089f */
[----:B------:R-:W-:Y:S01]  /*3ff0*/  SHF.L.U64.HI R99, R99, 0x10, RZ ;  /* 0x0000001063637819 */ /* 0x000fe200000102ff */
[----:B------:R-:W-:Y:S01]  /*4000*/  FMUL.FTZ R86, R205, R86 ;  /* 0x00000056cd567220 */ /* 0x000fe20000410000 */
[----:B------:R-:W-:Y:S01]  /*4010*/  LOP3.LUT R97, R93, 0xffff, RZ, 0xc0, !PT ;  /* 0x0000ffff5d617812 */ /* 0x000fe200078ec0ff */
[----:B------:R-:W-:Y:S01]  /*4020*/  FMUL.FTZ R210, R205, R210 ;  /* 0x000000d2cdd27220 */ /* 0x000fe20000410000 */
[----:B------:R-:W-:Y:S01]  /*4030*/  LOP3.LUT R12, R95, 0xffff, R20, 0xf8, !PT ;  /* 0x0000ffff5f0c7812 */ /* 0x000fe200078ef814 */
[C---:B------:R-:W-:Y:S01]  /*4040*/  FMUL.FTZ R90, R205.reuse, R90 ;  /* 0x0000005acd5a7220 */ /* 0x040fe20000410000 */
[----:B------:R-:W-:Y:S01]  /*4050*/  F2FP.PACK_AB R32, RZ, R32 ;  /* 0x00000020ff20723e */ /* 0x000fe200000000ff */
[----:B------:R-:W-:Y:S01]  /*4060*/  FMUL.FTZ R52, R205, R52 ;  /* 0x00000034cd347220 */ /* 0x000fe20000410000 */
[----:B------:R-:W-:Y:S01]  /*4070*/  LOP3.LUT R21, R203, 0xffff, RZ, 0xc0, !PT ;  /* 0x0000ffffcb157812 */ /* 0x000fe200078ec0ff */
[----:B------:R-:W-:Y:S01]  /*4080*/  FMUL.FTZ R88, R205, R88 ;  /* 0x00000058cd587220 */ /* 0x000fe20000410000 */
[----:B------:R-:W-:Y:S01]  /*4090*/  SHF.L.U64.HI R14, R14, 0x10, RZ ;  /* 0x000000100e0e7819 */ /* 0x000fe200000102ff */
[----:B------:R-:W-:Y:S01]  /*40a0*/  HFMA2 R32, R112.H0_H0, R32.H0_H0, R160.H0_H0 ;  /* 0x2000002070207231 */ /* 0x000fe200000408a0 */
[----:B------:R-:W-:Y:S01]  /*40b0*/  LOP3.LUT R20, R29, 0xffff, RZ, 0xc0, !PT ;  /* 0x0000ffff1d147812 */ /* 0x000fe200078ec0ff */
[C---:B------:R-:W-:Y:S01]  /*40c0*/  FMUL.FTZ R70, R205.reuse, R70 ;  /* 0x00000046cd467220 */ /* 0x040fe20000410000 */
[----:B------:R-:W-:Y:S01]  /*40d0*/  LOP3.LUT R40, R40, 0xffff0000, R99, 0xf8, !PT ;  /* 0xffff000028287812 */ /* 0x000fe200078ef863 */
[----:B------:R-:W-:Y:S01]  /*40e0*/  FMUL.FTZ R94, R205, R94 ;  /* 0x0000005ecd5e7220 */ /* 0x000fe20000410000 */
[----:B------:R-:W-:Y:S01]  /*40f0*/  SHF.L.U32 R93, R97, 0x10, RZ ;  /* 0x00000010615d7819 */ /* 0x000fe200000006ff */
[C---:B------:R-:W-:Y:S01]  /*4100*/  FMUL.FTZ R98, R205.reuse, R98 ;  /* 0x00000062cd627220 */ /* 0x040fe20000410000 */
[----:B------:R-:W-:Y:S01]  /*4110*/  LOP3.LUT R99, R92, 0xffff, RZ, 0xc0, !PT ;  /* 0x0000ffff5c637812 */ /* 0x000fe200078ec0ff */
[----:B------:R-:W-:Y:S01]  /*4120*/  HFMA2 R67, R134.H0_H0, R67.H0_H0, R182.H0_H0 ;  /* 0x2000004386437231 */ /* 0x000fe200000408b6 */
[----:B------:R-:W-:Y:S01]  /*4130*/  F2FP.PACK_AB R18, RZ, R18 ;  /* 0x00000012ff12723e */ /* 0x000fe200000000ff */
[----:B------:R-:W-:Y:S01]  /*4140*/  HFMA2 R68, R136.H0_H0, R68.H0_H0, R184.H0_H0 ;  /* 0x2000004488447231 */ /* 0x000fe200000408b8 */
[----:B------:R-:W-:Y:S01]  /*4150*/  F2FP.PACK_AB R36, RZ, R36 ;  /* 0x00000024ff24723e */ /* 0x000fe200000000ff */
[----:B------:R-:W-:Y:S01]  /*4160*/  FMUL.FTZ R54, R205, R54 ;  /* 0x00000036cd367220 */ /* 0x000fe20000410000 */
[----:B------:R-:W-:Y:S01]  /*4170*/  LOP3.LUT R21, R21, 0xffff0000, R14, 0xf8, !PT ;  /* 0xffff000015157812 */ /* 0x000fe200078ef80e */
[----:B------:R-:W-:Y:S01]  /*4180*/  HFMA2 R18, R105.H0_H0, R18.H0_H0, R153.H0_H0 ;  /* 0x2000001269127231 */ /* 0x000fe20000040899 */
[----:B------:R-:W-:Y:S01]  /*4190*/  LOP3.LUT R26, R26, 0xffff, RZ, 0xc0, !PT ;  /* 0x0000ffff1a1a7812 */ /* 0x000fe200078ec0ff */
[----:B------:R-:W-:Y:S01]  /*41a0*/  HFMA2 R36, R114.H0_H0, R36.H0_H0, R162.H0_H0 ;  /* 0x2000002472247231 */ /* 0x000fe200000408a2 */
[----:B------:R-:W-:Y:S01]  /*41b0*/  SHF.L.U64.HI R97, R97, 0x10, RZ ;  /* 0x0000001061617819 */ /* 0x000fe200000102ff */
[----:B------:R-:W-:Y:S01]  /*41c0*/  HFMA2 R69, R138.H0_H0, R69.H0_H0, R186.H0_H0 ;  /* 0x200000458a457231 */ /* 0x000fe200000408ba */
[----:B------:R-:W-:Y:S01]  /*41d0*/  SHF.L.U32 R95, R20, 0x10, RZ ;  /* 0x00000010145f7819 */ /* 0x000fe200000006ff */
[----:B------:R-:W-:Y:S01]  /*41e0*/  FMUL.FTZ R56, R205, R56 ;  /* 0x00000038cd387220 */ /* 0x000fe20000410000 */
[----:B------:R-:W-:Y:S01]  /*41f0*/  LOP3.LUT R14, R93, 0xffff, R24, 0xf8, !PT ;  /* 0x0000ffff5d0e7812 */ /* 0x000fe200078ef818 */
[C---:B------:R-:W-:Y:S01]  /*4200*/  FMUL.FTZ R96, R205.reuse, R96 ;  /* 0x00000060cd607220 */ /* 0x040fe20000410000 */
[----:B------:R-:W-:Y:S01]  /*4210*/  LOP3.LUT R29, R30, 0xffff, RZ, 0xc0, !PT ;  /* 0x0000ffff1e1d7812 */ /* 0x000fe200078ec0ff */
[C---:B------:R-:W-:Y:S01]  /*4220*/  FMUL.FTZ R64, R205.reuse, R64 ;  /* 0x00000040cd407220 */ /* 0x040fe20000410000 */
[----:B------:R-:W-:Y:S01]  /*4230*/  SHF.L.U64.HI R20, R20, 0x10, RZ ;  /* 0x0000001014147819 */ /* 0x000fe200000102ff */
[C---:B------:R-:W-:Y:S01]  /*4240*/  FMUL.FTZ R58, R205.reuse, R58 ;  /* 0x0000003acd3a7220 */ /* 0x040fe20000410000 */
[----:B------:R-:W-:Y:S01]  /*4250*/  F2FP.PACK_AB R62, RZ, R62 ;  /* 0x0000003eff3e723e */ /* 0x000fe200000000ff */
[----:B------:R-:W-:Y:S01]  /*4260*/  FMUL.FTZ R66, R205, R66 ;  /* 0x00000042cd427220 */ /* 0x000fe20000410000 */
[----:B------:R-:W-:Y:S01]  /*4270*/  SHF.L.U32 R93, R99, 0x10, RZ ;  /* 0x00000010635d7819 */ /* 0x000fe200000006ff */
[C---:B------:R-:W-:Y:S01]  /*4280*/  FMUL.FTZ R74, R205.reuse, R74 ;  /* 0x0000004acd4a7220 */ /* 0x040fe20000410000 */
[----:B------:R-:W-:Y:S01]  /*4290*/  F2FP.PACK_AB R28, RZ, R28 ;  /* 0x0000001cff1c723e */ /* 0x000fe200000000ff */
[----:B------:R-:W-:Y:S01]  /*42a0*/  HFMA2 R62, R127.H0_H0, R62.H0_H0, R175.H0_H0 ;  /* 0x2000003e7f3e7231 */ /* 0x000fe200000408af */
[----:B------:R-:W-:Y:S01]  /*42b0*/  F2FP.PACK_AB R34, RZ, R34 ;  /* 0x00000022ff22723e */ /* 0x000fe200000000ff */
[----:B------:R-:W-:Y:S01]  /*42c0*/  FMUL.FTZ R216, R205, R216 ;  /* 0x000000d8cdd87220 */ /* 0x000fe20000410000 */
[----:B------:R-:W-:Y:S01]  /*42d0*/  LOP3.LUT R92, R26, 0xffff0000, R97, 0xf8, !PT ;  /* 0xffff00001a5c7812 */ /* 0x000fe200078ef861 */
[----:B------:R-:W-:Y:S01]  /*42e0*/  HFMA2 R28, R110.H0_H0, R28.H0_H0, R158.H0_H0 ;  /* 0x2000001c6e1c7231 */ /* 0x000fe2000004089e */
[----:B------:R-:W-:Y:S01]  /*42f0*/  F2FP.PACK_AB R38, RZ, R38 ;  /* 0x00000026ff26723e */ /* 0x000fe200000000ff */
[----:B------:R-:W-:Y:S01]  /*4300*/  HFMA2 R34, R113.H0_H0, R34.H0_H0, R161.H0_H0 ;  /* 0x2000002271227231 */ /* 0x000fe200000408a1 */
[----:B------:R-:W-:Y:S01]  /*4310*/  LOP3.LUT R29, R29, 0xffff0000, R20, 0xf8, !PT ;  /* 0xffff00001d1d7812 */ /* 0x000fe200078ef814 */
[----:B------:R-:W-:Y:S01]  /*4320*/  FMUL.FTZ R82, R205, R82 ;  /* 0x00000052cd527220 */ /* 0x000fe20000410000 */
[----:B------:R-:W-:Y:S01]  /*4330*/  LOP3.LUT R97, R91, 0xffff, RZ, 0xc0, !PT ;  /* 0x0000ffff5b617812 */ /* 0x000fe200078ec0ff */
[----:B------:R-:W-:Y:S01]  /*4340*/  HFMA2 R38, R115.H0_H0, R38.H0_H0, R163.H0_H0 ;  /* 0x2000002673267231 */ /* 0x000fe200000408a3 */
[----:B------:R-:W-:Y:S01]  /*4350*/  LOP3.LUT R20, R93, 0xffff, R32, 0xf8, !PT ;  /* 0x0000ffff5d147812 */ /* 0x000fe200078ef820 */
[----:B------:R-:W-:Y:S01]  /*4360*/  HFMA2 R87, R126.H0_H0, R87.H0_H0, R174.H0_H0 ;  /* 0x200000577e577231 */ /* 0x000fe200000408ae */
[----:B------:R-:W-:Y:S01]  /*4370*/  SHF.L.U32 R91, R37, 0x10, RZ ;  /* 0x00000010255b7819 */ /* 0x000fe200000006ff */
[----:B------:R-:W-:Y:S01]  /*4380*/  HFMA2 R71, R142.H0_H0, R71.H0_H0, R190.H0_H0 ;  /* 0x200000478e477231 */ /* 0x000fe200000408be */
[----:B------:R-:W-:-:S02]  /*4390*/  F2FP.PACK_AB R42, RZ, R42 ;  /* 0x0000002aff2a723e */ /* 0x000fc400000000ff */
[----:B------:R-:W-:Y:S02]  /*43a0*/  LOP3.LUT R32, R61, 0xffff, RZ, 0xc0, !PT ;  /* 0x0000ffff3d207812 */ /* 0x000fe400078ec0ff */
[----:B------:R-:W-:Y:S01]  /*43b0*/  LOP3.LUT R18, R18, 0xffff, RZ, 0xc0, !PT ;  /* 0x0000ffff12127812 */ /* 0x000fe200078ec0ff */
[----:B------:R-:W-:Y:S01]  /*43c0*/  HFMA2 R42, R117.H0_H0, R42.H0_H0, R165.H0_H0 ;  /* 0x2000002a752a7231 */ /* 0x000fe200000408a5 */
[----:B------:R-:W-:Y:S02]  /*43d0*/  LOP3.LUT R24, R91, 0xffff, R36, 0xf8, !PT ;  /* 0x0000ffff5b187812 */ /* 0x000fe400078ef824 */
[----:B------:R-:W-:Y:S02]  /*43e0*/  SHF.L.U32 R36, R32, 0x10, RZ ;  /* 0x0000001020247819 */ /* 0x000fe400000006ff */
[----:B------:R-:W-:Y:S02]  /*43f0*/  F2FP.PACK_AB R46, RZ, R46 ;  /* 0x0000002eff2e723e */ /* 0x000fe400000000ff */
[----:B------:R-:W-:-:S02]  /*4400*/  LOP3.LUT R61, R62, 0xffff, RZ, 0xc0, !PT ;  /* 0x0000ffff3e3d7812 */ /* 0x000fc400078ec0ff */
[----:B------:R-:W-:Y:S01]  /*4410*/  SHF.L.U64.HI R32, R32, 0x10, RZ ;  /* 0x0000001020207819 */ /* 0x000fe200000102ff */
[----:B------:R-:W-:Y:S01]  /*4420*/  HFMA2 R46, R119.H0_H0, R46.H0_H0, R167.H0_H0 ;  /* 0x2000002e772e7231 */ /* 0x000fe200000408a7 */
[----:B------:R-:W-:Y:S02]  /*4430*/  LOP3.LUT R81, R18, 0xffff0000, R81, 0xf8, !PT ;  /* 0xffff000012517812 */ /* 0x000fe400078ef851 */
[----:B------:R-:W-:Y:S02]  /*4440*/  F2FP.PACK_AB R44, RZ, R44 ;  /* 0x0000002cff2c723e */ /* 0x000fe400000000ff */
[----:B------:R-:W-:Y:S02]  /*4450*/  LOP3.LUT R18, R95, 0xffff, R28, 0xf8, !PT ;  /* 0x0000ffff5f127812 */ /* 0x000fe400078ef81c */
[----:B------:R-:W-:Y:S01]  /*4460*/  LOP3.LUT R34, R34, 0xffff, RZ, 0xc0, !PT ;  /* 0x0000ffff22227812 */ /* 0x000fe200078ec0ff */
[----:B------:R-:W-:Y:S01]  /*4470*/  HFMA2 R44, R118.H0_H0, R44.H0_H0, R166.H0_H0 ;  /* 0x2000002c762c7231 */ /* 0x000fe200000408a6 */
[----:B------:R-:W-:-:S02]  /*4480*/  SHF.L.U64.HI R99, R99, 0x10, RZ ;  /* 0x0000001063637819 */ /* 0x000fc400000102ff */
[----:B------:R-:W-:Y:S02]  /*4490*/  F2FP.PACK_AB R50, RZ, R50 ;  /* 0x00000032ff32723e */ /* 0x000fe400000000ff */
[----:B------:R-:W-:Y:S02]  /*44a0*/  F2FP.PACK_AB R72, RZ, R72 ;  /* 0x00000048ff48723e */ /* 0x000fe400000000ff */
[----:B------:R-:W-:Y:S01]  /*44b0*/  LOP3.LUT R38, R38, 0xffff, RZ, 0xc0, !PT ;  /* 0x0000ffff26267812 */ /* 0x000fe200078ec0ff */
[----:B------:R-:W-:Y:S01]  /*44c0*/  HFMA2 R50, R121.H0_H0, R50.H0_H0, R169.H0_H0 ;  /* 0x2000003279327231 */ /* 0x000fe200000408a9 */
[----:B------:R-:W-:Y:S01]  /*44d0*/  SHF.L.U64.HI R95, R37, 0x10, RZ ;  /* 0x00000010255f7819 */ /* 0x000fe200000102ff */
[----:B------:R-:W-:Y:S01]  /*44e0*/  HFMA2 R72, R132.H0_H0, R72.H0_H0, R180.H0_H0 ;  /* 0x2000004884487231 */ /* 0x000fe200000408b4 */
[----:B------:R-:W-:Y:S02]  /*44f0*/  SHF.L.U32 R93, R97, 0x10, RZ ;  /* 0x00000010615d7819 */ /* 0x000fe400000006ff */
[----:B------:R-:W-:-:S02]  /*4500*/  LOP3.LUT R61, R61, 0xffff0000, R32, 0xf8, !PT ;  /* 0xffff00003d3d7812 */ /* 0x000fc400078ef820 */
[----:B------:R-:W-:Y:S02]  /*4510*/  F2FP.PACK_AB R78, RZ, R78 ;  /* 0x0000004eff4e723e */ /* 0x000fe400000000ff */
[----:B------:R-:W-:Y:S02]  /*4520*/  LOP3.LUT R42, R42, 0xffff, RZ, 0xc0, !PT ;  /* 0x0000ffff2a2a7812 */ /* 0x000fe400078ec0ff */
[----:B------:R-:W-:Y:S01]  /*4530*/  SHF.L.U64.HI R97, R97, 0x10, RZ ;  /* 0x0000001061617819 */ /* 0x000fe200000102ff */
[----:B------:R-:W-:Y:S01]  /*4540*/  HFMA2 R78, R135.H0_H0, R78.H0_H0, R183.H0_H0 ;  /* 0x2000004e874e7231 */ /* 0x000fe200000408b7 */
[----:B------:R-:W-:Y:S02]  /*4550*/  LOP3.LUT R32, R83, 0xffff, RZ, 0xc0, !PT ;  /* 0x0000ffff53207812 */ /* 0x000fe400078ec0ff */
[----:B------:R-:W-:Y:S02]  /*4560*/  LOP3.LUT R37, R34, 0xffff0000, R99, 0xf8, !PT ;  /* 0xffff000022257812 */ /* 0x000fe400078ef863 */
[----:B------:R-:W-:-:S02]  /*4570*/  LOP3.LUT R91, R38, 0xffff0000, R95, 0xf8, !PT ;  /* 0xffff0000265b7812 */ /* 0x000fc400078ef85f */
[----:B------:R-:W-:Y:S02]  /*4580*/  LOP3.LUT R99, R89, 0xffff, RZ, 0xc0, !PT ;  /* 0x0000ffff59637812 */ /* 0x000fe400078ec0ff */
[C---:B------:R-:W-:Y:S02]  /*4590*/  SHF.L.U32 R89, R45.reuse, 0x10, RZ ;  /* 0x000000102d597819 */ /* 0x040fe400000006ff */
[----:B------:R-:W-:Y:S02]  /*45a0*/  SHF.L.U64.HI R95, R45, 0x10, RZ ;  /* 0x000000102d5f7819 */ /* 0x000fe400000102ff */
[----:B------:R-:W-:Y:S02]  /*45b0*/  F2FP.PACK_AB R48, RZ, R48 ;  /* 0x00000030ff30723e */ /* 0x000fe400000000ff */
[----:B------:R-:W-:Y:S02]  /*45c0*/  LOP3.LUT R45, R42, 0xffff0000, R97, 0xf8, !PT ;  /* 0xffff00002a2d7812 */ /* 0x000fe400078ef861 */
[----:B------:R-:W-:Y:S01]  /*45d0*/  SHF.L.U32 R83, R32, 0x10, RZ ;  /* 0x0000001020537819 */ /* 0x000fe200000006ff */
[----:B------:R-:W-:Y:S01]  /*45e0*/  HFMA2 R48, R120.H0_H0, R48.H0_H0, R168.H0_H0 ;  /* 0x2000003078307231 */ /* 0x000fe200000408a8 */
[----:B------:R-:W-:-:S02]  /*45f0*/  F2FP.PACK_AB R86, RZ, R86 ;  /* 0x00000056ff56723e */ /* 0x000fc400000000ff */
[----:B------:R-:W-:Y:S02]  /*4600*/  LOP3.LUT R46, R46, 0xffff, RZ, 0xc0, !PT ;  /* 0x0000ffff2e2e7812 */ /* 0x000fe400078ec0ff */
[----:B------:R-:W-:Y:S01]  /*4610*/  SHF.L.U32 R42, R60, 0x10, RZ ;  /* 0x000000103c2a7819 */ /* 0x000fe200000006ff */
[----:B------:R-:W-:Y:S01]  /*4620*/  HFMA2 R86, R139.H0_H0, R86.H0_H0, R187.H0_H0 ;  /* 0x200000568b567231 */ /* 0x000fe200000408bb */
[----:B------:R-:W-:Y:S02]  /*4630*/  LOP3.LUT R26, R93, 0xffff, R16, 0xf8, !PT ;  /* 0x0000ffff5d1a7812 */ /* 0x000fe400078ef810 */
[----:B------:R-:W-:Y:S02]  /*4640*/  F2FP.PACK_AB R210, RZ, R210 ;  /* 0x000000d2ffd2723e */ /* 0x000fe400000000ff */
[----:B------:R-:W-:Y:S02]  /*4650*/  SHF.L.U32 R93, R99, 0x10, RZ ;  /* 0x00000010635d7819 */ /* 0x000fe400000006ff */
[----:B------:R-:W-:Y:S01]  /*4660*/  LOP3.LUT R28, R89, 0xffff, R44, 0xf8, !PT ;  /* 0x0000ffff591c7812 */ /* 0x000fe200078ef82c */
[----:B------:R-:W-:Y:S01]  /*4670*/  HFMA2 R57, R57.H0_H0, R210.H0_H0, R33.H0_H0 ;  /* 0x200000d239397231 */ /* 0x000fe20000040821 */
[----:B------:R-:W-:-:S02]  /*4680*/  F2FP.PACK_AB R90, RZ, R90 ;  /* 0x0000005aff5a723e */ /* 0x000fc400000000ff */
[----:B------:R-:W-:Y:S02]  /*4690*/  LOP3.LUT R50, R50, 0xffff, RZ, 0xc0, !PT ;  /* 0x0000ffff32327812 */ /* 0x000fe400078ec0ff */
[----:B------:R-:W-:Y:S01]  /*46a0*/  SHF.L.U64.HI R99, R99, 0x10, RZ ;  /* 0x0000001063637819 */ /* 0x000fe200000102ff */
[----:B------:R-:W-:Y:S01]  /*46b0*/  HFMA2 R90, R141.H0_H0, R90.H0_H0, R189.H0_H0 ;  /* 0x2000005a8d5a7231 */ /* 0x000fe200000408bd */
[----:B------:R-:W-:Y:S02]  /*46c0*/  LOP3.LUT R44, R83, 0xffff, R72, 0xf8, !PT ;  /* 0x0000ffff532c7812 */ /* 0x000fe400078ef848 */
[----:B------:R-:W-:Y:S02]  /*46d0*/  LOP3.LUT R89, R46, 0xffff0000, R95, 0xf8, !PT ;  /* 0xffff00002e597812 */ /* 0x000fe400078ef85f */
[----:B------:R-:W-:Y:S02]  /*46e0*/  LOP3.LUT R42, R42, 0xffff, R65, 0xf8, !PT ;  /* 0x0000ffff2a2a7812 */ /* 0x000fe400078ef841 */
[----:B------:R-:W-:-:S02]  /*46f0*/  SHF.L.U64.HI R83, R32, 0x10, RZ ;  /* 0x0000001020537819 */ /* 0x000fc400000102ff */
[----:B------:R-:W-:Y:S02]  /*4700*/  LOP3.LUT R73, R73, 0xffff, RZ, 0xc0, !PT ;  /* 0x0000ffff49497812 */ /* 0x000fe400078ec0ff */
[----:B------:R-:W-:Y:S02]  /*4710*/  F2FP.PACK_AB R52, RZ, R52 ;  /* 0x00000034ff34723e */ /* 0x000fe400000000ff */
[----:B------:R-:W-:Y:S02]  /*4720*/  F2FP.PACK_AB R88, RZ, R88 ;  /* 0x00000058ff58723e */ /* 0x000fe400000000ff */
[----:B------:R-:W-:Y:S01]  /*4730*/  LOP3.LUT R65, R78, 0xffff, RZ, 0xc0, !PT ;  /* 0x0000ffff4e417812 */ /* 0x000fe200078ec0ff */
[----:B------:R-:W-:Y:S01]  /*4740*/  HFMA2 R52, R122.H0_H0, R52.H0_H0, R170.H0_H0 ;  /* 0x200000347a347231 */ /* 0x000fe200000408aa */
[C---:B------:R-:W-:Y:S01]  /*4750*/  SHF.L.U32 R46, R9.reuse, 0x10, RZ ;  /* 0x00000010092e7819 */ /* 0x040fe200000006ff */
[----:B------:R-:W-:Y:S01]  /*4760*/  HFMA2 R88, R140.H0_H0, R88.H0_H0, R188.H0_H0 ;  /* 0x200000588c587231 */ /* 0x000fe200000408bc */
[----:B------:R-:W-:-:S02]  /*4770*/  SHF.L.U64.HI R32, R9, 0x10, RZ ;  /* 0x0000001009207819 */ /* 0x000fc400000102ff */
[C---:B------:R-:W-:Y:S02]  /*4780*/  SHF.L.U32 R95, R53.reuse, 0x10, RZ ;  /* 0x00000010355f7819 */ /* 0x040fe400000006ff */
[----:B------:R-:W-:Y:S02]  /*4790*/  SHF.L.U64.HI R97, R53, 0x10, RZ ;  /* 0x0000001035617819 */ /* 0x000fe400000102ff */
[----:B------:R-:W-:Y:S02]  /*47a0*/  SHF.L.U32 R9, R80, 0x10, RZ ;  /* 0x0000001050097819 */ /* 0x000fe400000006ff */
[----:B------:R-:W-:Y:S02]  /*47b0*/  F2FP.PACK_AB R70, RZ, R70 ;  /* 0x00000046ff46723e */ /* 0x000fe400000000ff */
[----:B------:R-:W-:Y:S02]  /*47c0*/  F2FP.PACK_AB R94, RZ, R94 ;  /* 0x0000005eff5e723e */ /* 0x000fe400000000ff */
[----:B------:R-:W-:Y:S01]  /*47d0*/  LOP3.LUT R53, R50, 0xffff0000, R99, 0xf8, !PT ;  /* 0xffff000032357812 */ /* 0x000fe200078ef863 */
[----:B------:R-:W-:Y:S01]  /*47e0*/  HFMA2 R70, R131.H0_H0, R70.H0_H0, R179.H0_H0 ;  /* 0x2000004683467231 */ /* 0x000fe200000408b3 */
[----:B------:R-:W-:Y:S01]  /*47f0*/  LOP3.LUT R79, R79, 0xffff, RZ, 0xc0, !PT ;  /* 0x0000ffff4f4f7812 */ /* 0x000fe200078ec0ff */
[----:B------:R-:W-:Y:S01]  /*4800*/  HFMA2 R94, R143.H0_H0, R94.H0_H0, R191.H0_H0 ;  /* 0x2000005e8f5e7231 */ /* 0x000fe200000408bf */
[----:B------:R-:W-:-:S02]  /*4810*/  F2FP.PACK_AB R98, RZ, R98 ;  /* 0x00000062ff62723e */ /* 0x000fc400000000ff */
[----:B------:R-:W-:Y:S02]  /*4820*/  SHF.L.U32 R50, R73, 0x10, RZ ;  /* 0x0000001049327819 */ /* 0x000fe400000006ff */
[----:B------:R-:W-:Y:S01]  /*4830*/  LOP3.LUT R30, R93, 0xffff, R48, 0xf8, !PT ;  /* 0x0000ffff5d1e7812 */ /* 0x000fe200078ef830 */
[----:B------:R-:W-:Y:S01]  /*4840*/  HFMA2 R98, R145.H0_H0, R98.H0_H0, R193.H0_H0 ;  /* 0x2000006291627231 */ /* 0x000fe200000408c1 */
[----:B------:R-:W-:Y:S02]  /*4850*/  LOP3.LUT R46, R46, 0xffff, R67, 0xf8, !PT ;  /* 0x0000ffff2e2e7812 */ /* 0x000fe400078ef843 */
[----:B------:R-:W-:Y:S02]  /*4860*/  LOP3.LUT R65, R65, 0xffff0000, R32, 0xf8, !PT ;  /* 0xffff000041417812 */ /* 0x000fe400078ef820 */
[----:B------:R-:W-:Y:S02]  /*4870*/  LOP3.LUT R48, R9, 0xffff, R68, 0xf8, !PT ;  /* 0x0000ffff09307812 */ /* 0x000fe400078ef844 */
[----:B------:R-:W-:-:S02]  /*4880*/  LOP3.LUT R67, R86, 0xffff, RZ, 0xc0, !PT ;  /* 0x0000ffff56437812 */ /* 0x000fc400078ec0ff */
[----:B------:R-:W-:Y:S02]  /*4890*/  SHF.L.U64.HI R32, R73, 0x10, RZ ;  /* 0x0000001049207819 */ /* 0x000fe400000102ff */
[----:B------:R-:W-:Y:S02]  /*48a0*/  F2FP.PACK_AB R54, RZ, R54 ;  /* 0x00000036ff36723e */ /* 0x000fe400000000ff */
[----:B------:R-:W-:Y:S02]  /*48b0*/  SHF.L.U32 R9, R79, 0x10, RZ ;  /* 0x000000104f097819 */ /* 0x000fe400000006ff */
[----:B------:R-:W-:Y:S01]  /*48c0*/  LOP3.LUT R50, R50, 0xffff, R69, 0xf8, !PT ;  /* 0x0000ffff32327812 */ /* 0x000fe200078ef845 */
[----:B------:R-:W-:Y:S01]  /*48d0*/  HFMA2 R54, R123.H0_H0, R54.H0_H0, R171.H0_H0 ;  /* 0x200000367b367231 */ /* 0x000fe200000408ab */
[----:B------:R-:W-:Y:S02]  /*48e0*/  LOP3.LUT R57, R57, 0xffff, RZ, 0xc0, !PT ;  /* 0x0000ffff39397812 */ /* 0x000fe400078ec0ff */
[----:B------:R-:W-:-:S02]  /*48f0*/  F2FP.PACK_AB R56, RZ, R56 ;  /* 0x00000038ff38723e */ /* 0x000fc400000000ff */
[----:B------:R-:W-:Y:S02]  /*4900*/  LOP3.LUT R90, R90, 0xffff, RZ, 0xc0, !PT ;  /* 0x0000ffff5a5a7812 */ /* 0x000fe400078ec0ff */
[----:B------:R-:W-:Y:S01]  /*4910*/  SHF.L.U64.HI R69, R79, 0x10, RZ ;  /* 0x000000104f457819 */ /* 0x000fe200000102ff */
[----:B------:R-:W-:Y:S01]  /*4920*/  HFMA2 R56, R124.H0_H0, R56.H0_H0, R172.H0_H0 ;  /* 0x200000387c387231 */ /* 0x000fe200000408ac */
[----:B------:R-:W-:Y:S02]  /*4930*/  LOP3.LUT R67, R67, 0xffff0000, R32, 0xf8, !PT ;  /* 0xffff000043437812 */ /* 0x000fe400078ef820 */
[----:B------:R-:W-:Y:S02]  /*4940*/  LOP3.LUT R25, R25, 0xffff, RZ, 0xc0, !PT ;  /* 0x0000ffff19197812 */ /* 0x000fe400078ec0ff */
[----:B------:R-:W-:Y:S02]  /*4950*/  LOP3.LUT R34, R95, 0xffff, R52, 0xf8, !PT ;  /* 0x0000ffff5f227812 */ /* 0x000fe400078ef834 */
[----:B------:R-:W-:-:S02]  /*4960*/  LOP3.LUT R32, R9, 0xffff, R88, 0xf8, !PT ;  /* 0x0000ffff09207812 */ /* 0x000fc400078ef858 */
[----:B------:R-:W-:Y:S02]  /*4970*/  F2FP.PACK_AB R96, RZ, R96 ;  /* 0x00000060ff60723e */ /* 0x000fe400000000ff */
[C---:B------:R-:W-:Y:S02]  /*4980*/  SHF.L.U32 R52, R57.reuse, 0x10, RZ ;  /* 0x0000001039347819 */ /* 0x040fe400000006ff */
[----:B------:R-:W-:Y:S01]  /*4990*/  SHF.L.U64.HI R9, R57, 0x10, RZ ;  /* 0x0000001039097819 */ /* 0x000fe200000102ff */
[----:B------:R-:W-:Y:S01]  /*49a0*/  HFMA2 R96, R144.H0_H0, R96.H0_H0, R192.H0_H0 ;  /* 0x2000006090607231 */ /* 0x000fe200000408c0 */
[----:B------:R-:W-:Y:S02]  /*49b0*/  LOP3.LUT R62, R70, 0xffff, RZ, 0xc0, !PT ;  /* 0x0000ffff463e7812 */ /* 0x000fe400078ec0ff */
[----:B------:R-:W-:Y:S02]  /*49c0*/  LOP3.LUT R68, R94, 0xffff, RZ, 0xc0, !PT ;  /* 0x0000ffff5e447812 */ /* 0x000fe400078ec0ff */
[----:B------:R-:W-:-:S02]  /*49d0*/  LOP3.LUT R57, R90, 0xffff0000, R69, 0xf8, !PT ;  /* 0xffff00005a397812 */ /* 0x000fc400078ef845 */
[----:B------:R-:W-:Y:S02]  /*49e0*/  LOP3.LUT R69, R98, 0xffff, RZ, 0xc0, !PT ;  /* 0x0000ffff62457812 */ /* 0x000fe400078ec0ff */
[----:B------:R-:W-:Y:S02]  /*49f0*/  SHF.L.U64.HI R70, R25, 0x10, RZ ;  /* 0x0000001019467819 */ /* 0x000fe400000102ff */
[----:B------:R-:W-:Y:S02]  /*4a00*/  LOP3.LUT R93, R85, 0xffff, RZ, 0xc0, !PT ;  /* 0x0000ffff555d7812 */ /* 0x000fe400078ec0ff */
[----:B------:R-:W-:Y:S02]  /*4a10*/  LOP3.LUT R54, R54, 0xffff, RZ, 0xc0, !PT ;  /* 0x0000ffff36367812 */ /* 0x000fe400078ec0ff */
[----:B------:R-:W-:Y:S02]  /*4a20*/  LOP3.LUT R68, R68, 0xffff0000, R9, 0xf8, !PT ;  /* 0xffff000044447812 */ /* 0x000fe400078ef809 */
[----:B------:R-:W-:-:S02]  /*4a30*/  F2FP.PACK_AB R64, RZ, R64 ;  /* 0x00000040ff40723e */ /* 0x000fc400000000ff */
[----:B------:R-:W-:Y:S02]  /*4a40*/  SHF.L.U32 R9, R25, 0x10, RZ ;  /* 0x0000001019097819 */ /* 0x000fe400000006ff */
[----:B------:R-:W-:Y:S01]  /*4a50*/  LOP3.LUT R69, R69, 0xffff0000, R70, 0xf8, !PT ;  /* 0xffff000045457812 */ /* 0x000fe200078ef846 */
[----:B------:R-:W-:Y:S01]  /*4a60*/  HFMA2 R64, R128.H0_H0, R64.H0_H0, R176.H0_H0 ;  /* 0x2000004080407231 */ /* 0x000fe200000408b0 */
[----:B------:R-:W-:Y:S02]  /*4a70*/  LOP3.LUT R11, R11, 0xffff, RZ, 0xc0, !PT ;  /* 0x0000ffff0b0b7812 */ /* 0x000fe400078ec0ff */
[----:B------:R-:W-:Y:S02]  /*4a80*/  PRMT R16, R56, 0x7610, R16 ;  /* 0x0000761038107816 */ /* 0x000fe40000000010 */
[----:B------:R-:W-:Y:S02]  /*4a90*/  SHF.L.U32 R85, R93, 0x10, RZ ;  /* 0x000000105d557819 */ /* 0x000fe400000006ff */
[----:B------:R-:W-:-:S02]  /*4aa0*/  LOP3.LUT R70, R15, 0xffff, RZ, 0xc0, !PT ;  /* 0x0000ffff0f467812 */ /* 0x000fc400078ec0ff */
[----:B------:R-:W-:Y:S02]  /*4ab0*/  LOP3.LUT R84, R84, 0xffff, RZ, 0xc0, !PT ;  /* 0x0000ffff54547812 */ /* 0x000fe400078ec0ff */
[----:B------:R-:W-:Y:S02]  /*4ac0*/  LOP3.LUT R56, R54, 0xffff0000, R97, 0xf8, !PT ;  /* 0xffff000036387812 */ /* 0x000fe400078ef861 */
[----:B------:R-:W-:Y:S02]  /*4ad0*/  LOP3.LUT R72, R7, 0xffff, RZ, 0xc0, !PT ;  /* 0x0000ffff07487812 */ /* 0x000fe400078ec0ff */
[----:B------:R-:W-:Y:S02]  /*4ae0*/  LOP3.LUT R54, R9, 0xffff, R96, 0xf8, !PT ;  /* 0x0000ffff09367812 */ /* 0x000fe400078ef860 */
[----:B------:R-:W-:Y:S02]  /*4af0*/  PRMT R7, R40, 0x5410, R11 ;  /* 0x0000541028077816 */ /* 0x000fe4000000000b */
[----:B------:R-:W-:-:S02]  /*4b00*/  LOP3.LUT R16, R85, 0xffff, R16, 0xf8, !PT ;  /* 0x0000ffff55107812 */ /* 0x000fc400078ef810 */
[----:B------:R-:W-:Y:S02]  /*4b10*/  LOP3.LUT R40, R19, 0xffff, RZ, 0xc0, !PT ;  /* 0x0000ffff13287812 */ /* 0x000fe400078ec0ff */
[----:B------:R-:W-:Y:S02]  /*4b20*/  LOP3.LUT R204, R204, 0xffff, RZ, 0xc0, !PT ;  /* 0x0000ffffcccc7812 */ /* 0x000fe400078ec0ff */
[----:B------:R-:W-:Y:S02]  /*4b30*/  PRMT R9, R13, 0x5410, R70 ;  /* 0x000054100d097816 */ /* 0x000fe40000000046 */
[----:B------:R-:W-:Y:S02]  /*4b40*/  SHF.L.U32 R85, R84, 0x10, RZ ;  /* 0x0000001054557819 */ /* 0x000fe400000006ff */
[----:B------:R-:W-:Y:S02]  /*4b50*/  LOP3.LUT R70, R35, 0xffff, RZ, 0xc0, !PT ;  /* 0x0000ffff23467812 */ /* 0x000fe400078ec0ff */
[----:B------:R-:W-:-:S02]  /*4b60*/  PRMT R11, R81, 0x5410, R40 ;  /* 0x00005410510b7816 */ /* 0x000fc40000000028 */
[----:B------:R-:W-:Y:S02]  /*4b70*/  PRMT R13, R21, 0x5410, R204 ;  /* 0x00005410150d7816 */ /* 0x000fe400000000cc */
[----:B------:R-:W-:Y:S02]  /*4b80*/  LOP3.LUT R38, R85, 0xffff, R64, 0xf8, !PT ;  /* 0x0000ffff55267812 */ /* 0x000fe400078ef840 */
[----:B------:R-:W-:Y:S02]  /*4b90*/  LOP3.LUT R40, R39, 0xffff, RZ, 0xc0, !PT ;  /* 0x0000ffff27287812 */ /* 0x000fe400078ec0ff */
[----:B------:R-:W-:Y:S02]  /*4ba0*/  PRMT R21, R37, 0x5410, R70 ;  /* 0x0000541025157816 */ /* 0x000fe40000000046 */
[----:B------:R-:W-:Y:S02]  /*4bb0*/  SHF.L.U64.HI R85, R60, 0x10, RZ ;  /* 0x000000103c557819 */ /* 0x000fe400000102ff */
[----:B------:R-:W-:-:S02]  /*4bc0*/  PRMT R37, R17, 0x7610, R37 ;  /* 0x0000761011257816 */ /* 0x000fc40000000025 */
[----:B------:R-:W-:Y:S02]  /*4bd0*/  LOP3.LUT R27, R27, 0xffff, RZ, 0xc0, !PT ;  /* 0x0000ffff1b1b7812 */ /* 0x000fe400078ec0ff */
[----:B------:R-:W-:Y:S02]  /*4be0*/  PRMT R25, R91, 0x5410, R40 ;  /* 0x000054105b197816 */ /* 0x000fe40000000028 */
[----:B------:R-:W-:Y:S02]  /*4bf0*/  LOP3.LUT R39, R23, 0xffff, RZ, 0xc0, !PT ;  /* 0x0000ffff17277812 */ /* 0x000fe400078ec0ff */
[----:B------:R-:W-:Y:S02]  /*4c00*/  LOP3.LUT R62, R62, 0xffff0000, R85, 0xf8, !PT ;  /* 0xffff00003e3e7812 */ /* 0x000fe400078ef855 */
[----:B------:R-:W-:Y:S02]  /*4c10*/  LOP3.LUT R40, R43, 0xffff, RZ, 0xc0, !PT ;  /* 0x0000ffff2b287812 */ /* 0x000fe400078ec0ff */
[----:B------:R-:W-:-:S02]  /*4c20*/  LOP3.LUT R23, R37, 0xffff, RZ, 0xc0, !PT ;  /* 0x0000ffff25177812 */ /* 0x000fc400078ec0ff */
[----:B------:R-:W-:Y:S02]  /*4c30*/  F2FP.PACK_AB R58, RZ, R58 ;  /* 0x0000003aff3a723e */ /* 0x000fe400000000ff */
[----:B------:R-:W-:Y:S02]  /*4c40*/  PRMT R15, R92, 0x5410, R27 ;  /* 0x000054105c0f7816 */ /* 0x000fe4000000001b */
[----:B------:R-:W-:Y:S01]  /*4c50*/  F2FP.PACK_AB R66, RZ, R66 ;  /* 0x00000042ff42723e */ /* 0x000fe200000000ff */
[----:B------:R-:W-:Y:S01]  /*4c60*/  HFMA2 R58, R125.H0_H0, R58.H0_H0, R173.H0_H0 ;  /* 0x2000003a7d3a7231 */ /* 0x000fe200000408ad */
[----:B------:R-:W-:Y:S02]  /*4c70*/  F2FP.PACK_AB R74, RZ, R74 ;  /* 0x0000004aff4a723e */ /* 0x000fe400000000ff */
[----:B------:R-:W-:Y:S01]  /*4c80*/  PRMT R27, R45, 0x5410, R40 ;  /* 0x000054102d1b7816 */ /* 0x000fe20000000028 */
[----:B------:R-:W-:Y:S01]  /*4c90*/  HFMA2 R66, R129.H0_H0, R66.H0_H0, R177.H0_H0 ;  /* 0x2000004281427231 */ /* 0x000fe200000408b1 */
[----:B------:R-:W-:Y:S01]  /*4ca0*/  PRMT R43, R62, 0x5410, R23 ;  /* 0x000054103e2b7816 */ /* 0x000fe20000000017 */
[----:B------:R-:W-:Y:S01]  /*4cb0*/  HFMA2 R74, R133.H0_H0, R74.H0_H0, R181.H0_H0 ;  /* 0x2000004a854a7231 */ /* 0x000fe200000408b5 */
[----:B------:R-:W-:-:S02]  /*4cc0*/  LOP3.LUT R40, R51, 0xffff, RZ, 0xc0, !PT ;  /* 0x0000ffff33287812 */ /* 0x000fc400078ec0ff */
[----:B------:R-:W-:Y:S02]  /*4cd0*/  LOP3.LUT R23, R22, 0xffff, RZ, 0xc0, !PT ;  /* 0x0000ffff16177812 */ /* 0x000fe400078ec0ff */
[----:B------:R-:W-:Y:S02]  /*4ce0*/  F2FP.PACK_AB R216, RZ, R216 ;  /* 0x000000d8ffd8723e */ /* 0x000fe400000000ff */
[----:B------:R-:W-:Y:S02]  /*4cf0*/  SHF.R.U32.HI R202, RZ, 0x10, R193 ;  /* 0x00000010ffca7819 */ /* 0x000fe400000116c1 */
[----:B------:R-:W-:Y:S02]  /*4d00*/  SHF.R.U32.HI R205, RZ, 0x10, R145 ;  /* 0x00000010ffcd7819 */ /* 0x000fe40000011691 */
[----:B------:R-:W-:Y:S02]  /*4d10*/  LOP3.LUT R22, R77, 0xffff, RZ, 0xc0, !PT ;  /* 0x0000ffff4d167812 */ /* 0x000fe400078ec0ff */
[----:B------:R-:W-:Y:S01]  /*4d20*/  PRMT R5, R5, 0x5410, R72 ;  /* 0x0000541005057816 */ /* 0x000fe20000000048 */
[----:B------:R-:W-:Y:S01]  /*4d30*/  HFMA2 R33, R205.H0_H0, R216.H0_H0, R202.H0_H0 ;  /* 0x200000d8cd217231 */ /* 0x000fe200000408ca */
[----:B------:R-:W-:-:S02]  /*4d40*/  LOP3.LUT R72, R31, 0xffff, RZ, 0xc0, !PT ;  /* 0x0000ffff1f487812 */ /* 0x000fc400078ec0ff */
[----:B------:R-:W-:Y:S02]  /*4d50*/  LOP3.LUT R70, R47, 0xffff, RZ, 0xc0, !PT ;  /* 0x0000ffff2f467812 */ /* 0x000fe400078ec0ff */
[----:B------:R-:W-:Y:S02]  /*4d60*/  PRMT R31, R53, 0x5410, R40 ;  /* 0x00005410351f7816 */ /* 0x000fe40000000028 */
[----:B------:R-:W-:Y:S02]  /*4d70*/  LOP3.LUT R40, R63, 0xffff, RZ, 0xc0, !PT ;  /* 0x0000ffff3f287812 */ /* 0x000fe400078ec0ff */
[--C-:B------:R-:W-:Y:S02]  /*4d80*/  PRMT R47, R65, 0x5410, R22.reuse ;  /* 0x00005410412f7816 */ /* 0x100fe40000000016 */
[----:B------:R-:W-:Y:S02]  /*4d90*/  PRMT R22, R49, 0x7610, R22 ;  /* 0x0000761031167816 */ /* 0x000fe40000000016 */
[----:B------:R-:W-:-:S02]  /*4da0*/  LOP3.LUT R58, R58, 0xffff, RZ, 0xc0, !PT ;  /* 0x0000ffff3a3a7812 */ /* 0x000fc400078ec0ff */
[----:B------:R-:W-:Y:S02]  /*4db0*/  SHF.L.U64.HI R93, R93, 0x10, RZ ;  /* 0x000000105d5d7819 */ /* 0x000fe400000102ff */
[----:B------:R-:W-:Y:S02]  /*4dc0*/  LOP3.LUT R36, R36, 0xffff, R87, 0xf8, !PT ;  /* 0x0000ffff24247812 */ /* 0x000fe400078ef857 */
[----:B------:R-:W-:Y:S02]  /*4dd0*/  LOP3.LUT R66, R66, 0xffff, RZ, 0xc0, !PT ;  /* 0x0000ffff42427812 */ /* 0x000fe400078ec0ff */
[----:B------:R-:W-:Y:S02]  /*4de0*/  SHF.L.U64.HI R87, R84, 0x10, RZ ;  /* 0x0000001054577819 */ /* 0x000fe400000102ff */
[----:B------:R-:W-:Y:S02]  /*4df0*/  LOP3.LUT R64, R74, 0xffff, RZ, 0xc0, !PT ;  /* 0x0000ffff4a407812 */ /* 0x000fe400078ec0ff */
[----:B------:R-:W-:-:S02]  /*4e00*/  PRMT R37, R61, 0x5410, R40 ;  /* 0x000054103d257816 */ /* 0x000fc40000000028 */
[----:B------:R-:W-:Y:S02]  /*4e10*/  LOP3.LUT R40, R22, 0xffff, RZ, 0xc0, !PT ;  /* 0x0000ffff16287812 */ /* 0x000fe400078ec0ff */
[----:B------:R-:W-:Y:S02]  /*4e20*/  LOP3.LUT R55, R55, 0xffff, RZ, 0xc0, !PT ;  /* 0x0000ffff37377812 */ /* 0x000fe400078ec0ff */
[----:B------:R-:W-:Y:S02]  /*4e30*/  PRMT R22, R33, 0x7610, R22 ;  /* 0x0000761021167816 */ /* 0x000fe40000000016 */
[----:B------:R-:W-:Y:S02]  /*4e40*/  LOP3.LUT R58, R58, 0xffff0000, R93, 0xf8, !PT ;  /* 0xffff00003a3a7812 */ /* 0x000fe400078ef85d */
[----:B------:R-:W-:Y:S02]  /*4e50*/  LOP3.LUT R59, R59, 0xffff, RZ, 0xc0, !PT ;  /* 0x0000ffff3b3b7812 */ /* 0x000fe400078ec0ff */
[----:B------:R-:W-:-:S02]  /*4e60*/  LOP3.LUT R60, R66, 0xffff0000, R87, 0xf8, !PT ;  /* 0xffff0000423c7812 */ /* 0x000fc400078ef857 */
[----:B------:R-:W-:Y:S02]  /*4e70*/  LOP3.LUT R64, R64, 0xffff0000, R83, 0xf8, !PT ;  /* 0xffff000040407812 */ /* 0x000fe400078ef853 */
[----:B------:R-:W-:Y:S02]  /*4e80*/  MOV R65, 0x8 ;  /* 0x0000000800417802 */ /* 0x000fe40000000f00 */
[----:B------:R-:W-:Y:S02]  /*4e90*/  PRMT R33, R57, 0x5410, R40 ;  /* 0x0000541039217816 */ /* 0x000fe40000000028 */
[----:B------:R-:W-:Y:S02]  /*4ea0*/  PRMT R35, R56, 0x5410, R55 ;  /* 0x0000541038237816 */ /* 0x000fe40000000037 */
[----:B------:R-:W-:Y:S02]  /*4eb0*/  LOP3.LUT R41, R41, 0xffff, RZ, 0xc0, !PT ;  /* 0x0000ffff29297812 */ /* 0x000fe400078ec0ff */
[----:B------:R-:W-:-:S02]  /*4ec0*/  LOP3.LUT R40, R22, 0xffff, RZ, 0xc0, !PT ;  /* 0x0000ffff16287812 */ /* 0x000fc400078ec0ff */
[----:B------:R-:W-:Y:S02]  /*4ed0*/  IADD3 R57, R200, 0x200, RZ ;  /* 0x00000200c8397810 */ /* 0x000fe40007ffe0ff */
[----:B------:R-:W-:Y:S02]  /*4ee0*/  PRMT R17, R58, 0x5410, R59 ;  /* 0x000054103a117816 */ /* 0x000fe4000000003b */
[----:B------:R-:W-:Y:S02]  /*4ef0*/  IADD3 R56, R200, 0x400, RZ ;  /* 0x00000400c8387810 */ /* 0x000fe40007ffe0ff */
[----:B------:R-:W-:Y:S02]  /*4f00*/  PRMT R39, R60, 0x5410, R39 ;  /* 0x000054103c277816 */ /* 0x000fe40000000027 */
[----:B------:R-:W-:Y:S01]  /*4f10*/  PRMT R45, R64, 0x5410, R23 ;  /* 0x00005410402d7816 */ /* 0x000fe20000000017 */
[C---:B------:R-:W-:Y:S01]  /*4f20*/  IMAD.WIDE.U32 R22, R200.reuse, R65, c[0x0][0x178] ;  /* 0x00005e00c8167625 */ /* 0x040fe200078e0041 */
[----:B------:R-:W-:-:S02]  /*4f30*/  IADD3 R58, R200, 0x600, RZ ;  /* 0x00000600c83a7810 */ /* 0x000fc40007ffe0ff */
[----:B------:R-:W-:Y:S02]  /*4f40*/  IADD3 R60, R200, 0x800, RZ ;  /* 0x00000800c83c7810 */ /* 0x000fe40007ffe0ff */
[----:B------:R-:W-:Y:S01]  /*4f50*/  PRMT R53, R68, 0x5410, R41 ;  /* 0x0000541044357816 */ /* 0x000fe20000000029 */
[-C--:B------:R-:W-:Y:S01]  /*4f60*/  IMAD.WIDE.U32 R58, R58, R65.reuse, c[0x0][0x178] ;  /* 0x00005e003a3a7625 */ /* 0x080fe200078e0041 */
[----:B------:R-:W-:Y:S01]  /*4f70*/  PRMT R55, R69, 0x5410, R40 ;  /* 0x0000541045377816 */ /* 0x000fe20000000028 */
[----:B------:R0:W-:Y:S01]  /*4f80*/  STG.E.64 [R22.64], R4 ;  /* 0x0000000416007986 */ /* 0x0001e2000c101b06 */
[C---:B------:R-:W-:Y:S01]  /*4f90*/  IADD3 R63, R200.reuse, 0xa00, RZ ;  /* 0x00000a00c83f7810 */ /* 0x040fe20007ffe0ff */
[-C--:B------:R-:W-:Y:S01]  /*4fa0*/  IMAD.WIDE.U32 R40, R57, R65.reuse, c[0x0][0x178] ;  /* 0x00005e0039287625 */ /* 0x080fe200078e0041 */
[----:B------:R-:W-:Y:S02]  /*4fb0*/  IADD3 R62, R200, 0xc00, RZ ;  /* 0x00000c00c83e7810 */ /* 0x000fe40007ffe0ff */
[----:B------:R-:W-:Y:S01]  /*4fc0*/  PRMT R19, R29, 0x5410, R72 ;  /* 0x000054101d137816 */ /* 0x000fe20000000048 */
[----:B------:R-:W-:Y:S01]  /*4fd0*/  IMAD.WIDE.U32 R56, R56, R65, c[0x0][0x178] ;  /* 0x00005e0038387625 */ /* 0x000fe200078e0041 */
[----:B------:R1:W-:Y:S01]  /*4fe0*/  STG.E.64 [R40.64], R6 ;  /* 0x0000000628007986 */ /* 0x0003e2000c101b06 */
[----:B------:R-:W-:-:S02]  /*4ff0*/  PRMT R29, R89, 0x5410, R70 ;  /* 0x00005410591d7816 */ /* 0x000fc40000000046 */
[-C--:B------:R-:W-:Y:S01]  /*5000*/  IMAD.WIDE.U32 R60, R60, R65.reuse, c[0x0][0x178] ;  /* 0x00005e003c3c7625 */ /* 0x080fe200078e0041 */
[----:B------:R2:W-:Y:S01]  /*5010*/  STG.E.64 [R56.64], R8 ;  /* 0x0000000838007986 */ /* 0x0005e2000c101b06 */
[----:B------:R-:W-:Y:S02]  /*5020*/  F2FP.PACK_AB R82, RZ, R82 ;  /* 0x00000052ff52723e */ /* 0x000fe400000000ff */
[-C--:B0-----:R-:W-:Y:S01]  /*5030*/  IMAD.WIDE.U32 R4, R63, R65.reuse, c[0x0][0x178] ;  /* 0x00005e003f047625 */ /* 0x081fe200078e0041 */
[C---:B------:R-:W-:Y:S01]  /*5040*/  IADD3 R22, R200.reuse, 0xe00, RZ ;  /* 0x00000e00c8167810 */ /* 0x040fe20007ffe0ff */
[----:B------:R0:W-:Y:S01]  /*5050*/  STG.E.64 [R58.64], R10 ;  /* 0x0000000a3a007986 */ /* 0x0001e2000c101b06 */
[----:B------:R-:W-:Y:S01]  /*5060*/  IADD3 R23, R200, 0x1000, RZ ;  /* 0x00001000c8177810 */ /* 0x000fe20007ffe0ff */
[----:B------:R-:W-:Y:S01]  /*5070*/  HFMA2 R82, R137.H0_H0, R82.H0_H0, R185.H0_H0 ;  /* 0x2000005289527231 */ /* 0x000fe200000408b9 */
[----:B------:R-:W-:Y:S01]  /*5080*/  SHF.L.U64.HI R83, R80, 0x10, RZ ;  /* 0x0000001050537819 */ /* 0x000fe200000102ff */
[----:B------:R3:W-:Y:S01]  /*5090*/  STG.E.64 [R60.64], R12 ;  /* 0x0000000c3c007986 */ /* 0x0007e2000c101b06 */
[----:B-1----:R-:W-:Y:S01]  /*50a0*/  IMAD.WIDE.U32 R6, R62, R65, c[0x0][0x178] ;  /* 0x00005e003e067625 */ /* 0x002fe200078e0041 */
[----:B------:R-:W-:-:S02]  /*50b0*/  LOP3.LUT R75, R75, 0xffff, RZ, 0xc0, !PT ;  /* 0x0000ffff4b4b7812 */ /* 0x000fc400078ec0ff */
[----:B------:R1:W-:Y:S01]  /*50c0*/  STG.E.64 [R4.64], R14 ;  /* 0x0000000e04007986 */ /* 0x0003e2000c101b06 */
[-C--:B--2---:R-:W-:Y:S01]  /*50d0*/  IMAD.WIDE.U32 R8, R22, R65.reuse, c[0x0][0x178] ;  /* 0x00005e0016087625 */ /* 0x084fe200078e0041 */
[----:B------:R-:W-:Y:S02]  /*50e0*/  IADD3 R22, R200, 0x1200, RZ ;  /* 0x00001200c8167810 */ /* 0x000fe40007ffe0ff */
[----:B------:R2:W-:Y:S01]  /*50f0*/  STG.E.64 [R6.64], R18 ;  /* 0x0000001206007986 */ /* 0x0005e2000c101b06 */
[----:B------:R-:W-:Y:S01]  /*5100*/  LOP3.LUT R66, R82, 0xffff, RZ, 0xc0, !PT ;  /* 0x0000ffff52427812 */ /* 0x000fe200078ec0ff */
[-C--:B0-----:R-:W-:Y:S01]  /*5110*/  IMAD.WIDE.U32 R10, R23, R65.reuse, c[0x0][0x178] ;  /* 0x00005e00170a7625 */ /* 0x081fe200078e0041 */
[----:B------:R-:W-:Y:S01]  /*5120*/  IADD3 R23, R200, 0x1400, RZ ;  /* 0x00001400c8177810 */ /* 0x000fe20007ffe0ff */
[----:B------:R0:W-:Y:S01]  /*5130*/  STG.E.64 [R8.64], R20 ;  /* 0x0000001408007986 */ /* 0x0001e2000c101b06 */
[----:B------:R-:W-:Y:S01]  /*5140*/  LOP3.LUT R66, R66, 0xffff0000, R83, 0xf8, !PT ;  /* 0xffff000042427812 */ /* 0x000fe200078ef853 */
[-C--:B---3--:R-:W-:Y:S01]  /*5150*/  IMAD.WIDE.U32 R12, R22, R65.reuse, c[0x0][0x178] ;  /* 0x00005e00160c7625 */ /* 0x088fe200078e0041 */
[----:B------:R-:W-:Y:S01]  /*5160*/  IADD3 R22, R200, 0x1600, RZ ;  /* 0x00001600c8167810 */ /* 0x000fe20007ffe0ff */
[----:B------:R3:W-:Y:S01]  /*5170*/  STG.E.64 [R10.64], R24 ;  /* 0x000000180a007986 */ /* 0x0007e2000c101b06 */
[----:B------:R-:W-:Y:S01]  /*5180*/  LOP3.LUT R76, R76, 0xffff, RZ, 0xc0, !PT ;  /* 0x0000ffff4c4c7812 */ /* 0x000fe200078ec0ff */
[-C--:B-1----:R-:W-:Y:S01]  /*5190*/  IMAD.WIDE.U32 R4, R23, R65.reuse, c[0x0][0x178] ;  /* 0x00005e0017047625 */ /* 0x082fe200078e0041 */
[C---:B------:R-:W-:Y:S01]  /*51a0*/  IADD3 R14, R200.reuse, 0x1800, RZ ;  /* 0x00001800c80e7810 */ /* 0x040fe20007ffe0ff */
[----:B------:R1:W-:Y:S01]  /*51b0*/  STG.E.64 [R12.64], R26 ;  /* 0x0000001a0c007986 */ /* 0x0003e2000c101b06 */
[----:B------:R-:W-:Y:S01]  /*51c0*/  IADD3 R15, R200, 0x1a00, RZ ;  /* 0x00001a00c80f7810 */ /* 0x000fe20007ffe0ff */
[-C--:B--2---:R-:W-:Y:S01]  /*51d0*/  IMAD.WIDE.U32 R6, R22, R65.reuse, c[0x0][0x178] ;  /* 0x00005e0016067625 */ /* 0x084fe200078e0041 */
[----:B------:R-:W-:Y:S01]  /*51e0*/  PRMT R49, R66, 0x5410, R75 ;  /* 0x0000541042317816 */ /* 0x000fe2000000004b */
[----:B------:R2:W-:Y:S01]  /*51f0*/  STG.E.64 [R4.64], R28 ;  /* 0x0000001c04007986 */ /* 0x0005e2000c101b06 */
[----:B------:R-:W-:Y:S01]  /*5200*/  PRMT R51, R67, 0x5410, R76 ;  /* 0x0000541043337816 */ /* 0x000fe2000000004c */
[-C--:B0-----:R-:W-:Y:S01]  /*5210*/  IMAD.WIDE.U32 R8, R14, R65.reuse, c[0x0][0x178] ;  /* 0x00005e000e087625 */ /* 0x081fe200078e0041 */
[----:B------:R-:W-:Y:S01]  /*5220*/  IADD3 R14, R200, 0x1c00, RZ ;  /* 0x00001c00c80e7810 */ /* 0x000fe20007ffe0ff */
[----:B------:R0:W-:Y:S01]  /*5230*/  STG.E.64 [R6.64], R30 ;  /* 0x0000001e06007986 */ /* 0x0001e2000c101b06 */
[----:B------:R-:W-:Y:S01]  /*5240*/  LOP3.LUT R52, R52, 0xffff, R71, 0xf8, !PT ;  /* 0x0000ffff34347812 */ /* 0x000fe200078ef847 */
[-C--:B---3--:R-:W-:Y:S01]  /*5250*/  IMAD.WIDE.U32 R10, R15, R65.reuse, c[0x0][0x178] ;  /* 0x00005e000f0a7625 */ /* 0x088fe200078e0041 */
        /* <DEDUP_REMOVED lines=8> */
[-C--:B0-----:R-:W-:Y:S01]  /*52e0*/  IMAD.WIDE.U32 R6, R14, R65.reuse, c[0x0][0x178] ;  /* 0x00005e000e067625 */ /* 0x081fe200078e0041 */
[C---:B------:R-:W-:Y:S01]  /*52f0*/  IADD3 R14, R200.reuse, 0x2400, RZ ;  /* 0x00002400c80e7810 */ /* 0x040fe20007ffe0ff */
[----:B------:R0:W-:Y:S02]  /*5300*/  STG.E.64 [R4.64], R38 ;  /* 0x0000002604007986 */ /* 0x0001e4000c101b06 */
[-C--:B---3--:R-:W-:Y:S01]  /*5310*/  IMAD.WIDE.U32 R8, R15, R65.reuse, c[0x0][0x178] ;  /* 0x00005e000f087625 */ /* 0x088fe200078e0041 */
[----:B------:R-:W-:Y:S01]  /*5320*/  IADD3 R15, R200, 0x2600, RZ ;  /* 0x00002600c80f7810 */ /* 0x000fe20007ffe0ff */
[----:B------:R3:W-:Y:S02]  /*5330*/  STG.E.64 [R6.64], R42 ;  /* 0x0000002a06007986 */ /* 0x0007e4000c101b06 */
[-C--:B-1----:R-:W-:Y:S01]  /*5340*/  IMAD.WIDE.U32 R10, R14, R65.reuse, c[0x0][0x178] ;  /* 0x00005e000e0a7625 */ /* 0x082fe200078e0041 */
[C---:B------:R-:W-:Y:S01]  /*5350*/  IADD3 R14, R200.reuse, 0x2800, RZ ;  /* 0x00002800c80e7810 */ /* 0x040fe20007ffe0ff */
[----:B------:R1:W-:Y:S01]  /*5360*/  STG.E.64 [R8.64], R44 ;  /* 0x0000002c08007986 */ /* 0x0003e2000c101b06 */
[C---:B------:R-:W-:Y:S01]  /*5370*/  IADD3 R16, R200.reuse, 0x2a00, RZ ;  /* 0x00002a00c8107810 */ /* 0x040fe20007ffe0ff */
[-C--:B--2---:R-:W-:Y:S01]  /*5380*/  IMAD.WIDE.U32 R12, R15, R65.reuse, c[0x0][0x178] ;  /* 0x00005e000f0c7625 */ /* 0x084fe200078e0041 */
[----:B------:R-:W-:Y:S01]  /*5390*/  IADD3 R15, R200, 0x2c00, RZ ;  /* 0x00002c00c80f7810 */ /* 0x000fe20007ffe0ff */
[----:B------:R2:W-:Y:S02]  /*53a0*/  STG.E.64 [R10.64], R46 ;  /* 0x0000002e0a007986 */ /* 0x0005e4000c101b06 */
[-C--:B0-----:R-:W-:Y:S01]  /*53b0*/  IMAD.WIDE.U32 R4, R14, R65.reuse, c[0x0][0x178] ;  /* 0x00005e000e047625 */ /* 0x081fe200078e0041 */
[----:B------:R-:W-:Y:S01]  /*53c0*/  IADD3 R14, R200, 0x2e00, RZ ;  /* 0x00002e00c80e7810 */ /* 0x000fe20007ffe0ff */
[----:B------:R2:W-:Y:S02]  /*53d0*/  STG.E.64 [R12.64], R48 ;  /* 0x000000300c007986 */ /* 0x0005e4000c101b06 */
[----:B---3--:R-:W-:-:S02]  /*53e0*/  IMAD.WIDE.U32 R6, R16, R65, c[0x0][0x178] ;  /* 0x00005e0010067625 */ /* 0x008fc400078e0041 */
        /* <DEDUP_REMOVED lines=8> */
.L_x_67:
[----:B------:R-:W-:Y:S05]  /*5470*/  EXIT ;  /* 0x000000000000794d */ /* 0x000fea0003800000 */
.L_x_63:
[----:B------:R-:W-:Y:S01]  /*5480*/  HFMA2.MMA R207, -RZ, RZ, 0, 5.9604644775390625e-08 ;  /* 0x00000001ffcf7435 */ /* 0x000fe200000001ff */
[----:B------:R-:W-:-:S02]  /*5490*/  MOV R201, 0x1f ;  /* 0x0000001f00c97802 */ /* 0x000fc40000000f00 */
[----:B------:R-:W-:Y:S02]  /*54a0*/  MOV R202, 0xffffffff ;  /* 0xffffffff00ca7802 */ /* 0x000fe40000000f00 */
[----:B------:R-:W-:Y:S02]  /*54b0*/  MOV R204, 0x54d0 ;  /* 0x000054d000cc7802 */ /* 0x000fe40000000f00 */
[----:B-----5:R-:W-:Y:S05]  /*54c0*/  CALL.REL.NOINC `($__internal_7_$__cuda_sm70_shflsync_bfly_p) ;  /* 0x00000f9000007944 */ /* 0x020fea0003c00000 */
[----:B-1----:R-:W-:Y:S01]  /*54d0*/  MOV R200, R207 ;  /* 0x000000cf00c87202 */ /* 0x002fe20000000f00 */
[----:B0-----:R-:W-:Y:S05]  /*54e0*/  BRA `(.L_x_69) ;  /* 0xffffba8000007947 */ /* 0x001fea000383ffff */
.L_x_64:
[----:B------:R-:W-:Y:S01]  /*54f0*/  HFMA2.MMA R207, -RZ, RZ, 0, 1.1920928955078125e-07 ;  /* 0x00000002ffcf7435 */ /* 0x000fe200000001ff */
[----:B------:R-:W-:Y:S02]  /*5500*/  MOV R201, 0x1f ;  /* 0x0000001f00c97802 */ /* 0x000fe40000000f00 */
[----:B------:R-:W-:Y:S02]  /*5510*/  MOV R202, 0xffffffff ;  /* 0xffffffff00ca7802 */ /* 0x000fe40000000f00 */
[----:B------:R-:W-:Y:S02]  /*5520*/  MOV R204, 0x5540 ;  /* 0x0000554000cc7802 */ /* 0x000fe40000000f00 */
[----:B-----5:R-:W-:Y:S05]  /*5530*/  CALL.REL.NOINC `($__internal_7_$__cuda_sm70_shflsync_bfly_p) ;  /* 0x00000f2000007944 */ /* 0x020fea0003c00000 */
[----:B01----:R-:W-:Y:S01]  /*5540*/  FADD.FTZ R206, R206, R207 ;  /* 0x000000cfcece7221 */ /* 0x003fe20000010000 */
[----:B------:R-:W-:Y:S01]  /*5550*/  HFMA2.MMA R207, -RZ, RZ, 0, 2.384185791015625e-07 ;  /* 0x00000004ffcf7435 */ /* 0x000fe200000001ff */
[----:B------:R-:W-:-:S02]  /*5560*/  MOV R201, 0x1f ;  /* 0x0000001f00c97802 */ /* 0x000fc40000000f00 */
[----:B------:R-:W-:Y:S02]  /*5570*/  MOV R202, 0xffffffff ;  /* 0xffffffff00ca7802 */ /* 0x000fe40000000f00 */
[----:B------:R-:W-:Y:S02]  /*5580*/  MOV R204, 0x55a0 ;  /* 0x000055a000cc7802 */ /* 0x000fe40000000f00 */
[----:B------:R-:W-:Y:S05]  /*5590*/  CALL.REL.NOINC `($__internal_7_$__cuda_sm70_shflsync_bfly_p) ;  /* 0x00000ec000007944 */ /* 0x000fea0003c00000 */
[----:B01----:R-:W-:Y:S01]  /*55a0*/  FADD.FTZ R206, R206, R207 ;  /* 0x000000cfcece7221 */ /* 0x003fe20000010000 */
[----:B------:R-:W-:Y:S01]  /*55b0*/  HFMA2.MMA R207, -RZ, RZ, 0, 4.76837158203125e-07 ;  /* 0x00000008ffcf7435 */ /* 0x000fe200000001ff */
[----:B------:R-:W-:Y:S02]  /*55c0*/  MOV R201, 0x1f ;  /* 0x0000001f00c97802 */ /* 0x000fe40000000f00 */
[----:B------:R-:W-:Y:S02]  /*55d0*/  MOV R202, 0xffffffff ;  /* 0xffffffff00ca7802 */ /* 0x000fe40000000f00 */
[----:B------:R-:W-:Y:S02]  /*55e0*/  MOV R204, 0x5600 ;  /* 0x0000560000cc7802 */ /* 0x000fe40000000f00 */
[----:B------:R-:W-:Y:S05]  /*55f0*/  CALL.REL.NOINC `($__internal_7_$__cuda_sm70_shflsync_bfly_p) ;  /* 0x00000e6000007944 */ /* 0x000fea0003c00000 */
[----:B01----:R-:W-:Y:S01]  /*5600*/  FADD.FTZ R206, R206, R207 ;  /* 0x000000cfcece7221 */ /* 0x003fe20000010000 */
[----:B------:R-:W-:Y:S01]  /*5610*/  HFMA2.MMA R207, -RZ, RZ, 0, 9.5367431640625e-07 ;  /* 0x00000010ffcf7435 */ /* 0x000fe200000001ff */
[----:B------:R-:W-:-:S02]  /*5620*/  MOV R201, 0x1f ;  /* 0x0000001f00c97802 */ /* 0x000fc40000000f00 */
[----:B------:R-:W-:Y:S02]  /*5630*/  MOV R202, 0xffffffff ;  /* 0xffffffff00ca7802 */ /* 0x000fe40000000f00 */
[----:B------:R-:W-:Y:S02]  /*5640*/  MOV R204, 0x5660 ;  /* 0x0000566000cc7802 */ /* 0x000fe40000000f00 */
[----:B------:R-:W-:Y:S05]  /*5650*/  CALL.REL.NOINC `($__internal_7_$__cuda_sm70_shflsync_bfly_p) ;  /* 0x00000e0000007944 */ /* 0x000fea0003c00000 */
        /* <DEDUP_REMOVED lines=198> */
[----:B------:R-:W-:Y:S05]  /*62c0*/  CALL.REL.NOINC `($__internal_7_$__cuda_sm70_shflsync_bfly_p) ;  /* 0x0000019000007944 */ /* 0x000fea0003c00000 */
[----:B01----:R-:W-:Y:S01]  /*62d0*/  FADD.FTZ R206, R206, R207 ;  /* 0x000000cfcece7221 */ /* 0x003fe20000010000 */
[----:B------:R-:W-:Y:S01]  /*62e0*/  HFMA2.MMA R207, -RZ, RZ, 0, 1.1920928955078125e-07 ;  /* 0x00000002ffcf7435 */ /* 0x000fe200000001ff */
[----:B------:R-:W-:Y:S02]  /*62f0*/  MOV R201, 0x1f ;  /* 0x0000001f00c97802 */ /* 0x000fe40000000f00 */
[----:B------:R-:W-:Y:S02]  /*6300*/  MOV R202, 0xffffffff ;  /* 0xffffffff00ca7802 */ /* 0x000fe40000000f00 */
[----:B------:R-:W-:Y:S02]  /*6310*/  MOV R204, 0x6330 ;  /* 0x0000633000cc7802 */ /* 0x000fe40000000f00 */
[----:B------:R-:W-:Y:S05]  /*6320*/  CALL.REL.NOINC `($__internal_7_$__cuda_sm70_shflsync_bfly_p) ;  /* 0x0000013000007944 */ /* 0x000fea0003c00000 */
        /* <DEDUP_REMOVED lines=18> */
[----:B01----:R-:W-:Y:S05]  /*6450*/  BRA `(.L_x_70) ;  /* 0xffffb85000007947 */ /* 0x003fea000383ffff */
        .weak           $__internal_7_$__cuda_sm70_shflsync_bfly_p
        .type           $__internal_7_$__cuda_sm70_shflsync_bfly_p,@function
        .size           $__internal_7_$__cuda_sm70_shflsync_bfly_p,(.L_x_1056 - $__internal_7_$__cuda_sm70_shflsync_bfly_p)
$__internal_7_$__cuda_sm70_shflsync_bfly_p:
[----:B------:R-:W-:Y:S01]  /*6460*/  HFMA2.MMA R205, -RZ, RZ, 0, 0 ;  /* 0x00000000ffcd7435 */ /* 0x000fe200000001ff */
[----:B------:R-:W-:Y:S04]  /*6470*/  WARPSYNC R202 ;  /* 0x000000ca00007348 */ /* 0x000fe80003800000 */
[----:B------:R0:W1:Y:S01]  /*6480*/  SHFL.BFLY PT, R207, R206, R207, R201 ;  /* 0x0c0000cfcecf7389 */ /* 0x00006200000e00c9 */
[----:B------:R-:W-:Y:S05]  /*6490*/  RET.REL.NODEC R204 `(_ZN10layer_norm13ln_fwd_kernelINS_13Kernel_traitsI6__halffS2_fjLj49152ELj4ELj1ELj4ELj16ENS_18Kernel_traits_baseILj49152ES2_fS2_fjLj128EEEEEEEvNS_9FwdParamsE) ;  /* 0xffff9b60cc007950 */ /* 0x000fea0003c3ffff */
.L_x_71:
        /* <DEDUP_REMOVED lines=14> */
.L_x_1056:


//--------------------- .text._ZN10layer_norm13ln_fwd_kernelINS_13Kernel_traitsI6__halfS2_S2_fjLj49152ELj4ELj1ELj4ELj16ENS_18Kernel_traits_baseILj49152ES2_S2_S2_fjLj128EEEEEEEvNS_9FwdParamsE --------------------------
	.section	.text._ZN10layer_norm13ln_fwd_kernelINS_13Kernel_traitsI6__halfS2_S2_fjLj49152ELj4ELj1ELj4ELj16ENS_18Kernel_traits_baseILj49152ES2_S2_S2_fjLj128EEEEEEEvNS_9FwdParamsE,"ax",@progbits
	.sectioninfo	@"SHI_REGISTERS=254"
	.align	128
        .global         _ZN10layer_norm13ln_fwd_kernelINS_13Kernel_traitsI6__halfS2_S2_fjLj49152ELj4ELj1ELj4ELj16ENS_18Kernel_traits_baseILj49152ES2_S2_S2_fjLj128EEEEEEEvNS_9FwdParamsE
        .type           _ZN10layer_norm13ln_fwd_kernelINS_13Kernel_traitsI6__halfS2_S2_fjLj49152ELj4ELj1ELj4ELj16ENS_18Kernel_traits_baseILj49152ES2_S2_S2_fjLj128EEEEEEEvNS_9FwdParamsE,@function
        .size           _ZN10layer_norm13ln_fwd_kernelINS_13Kernel_traitsI6__halfS2_S2_fjLj49152ELj4ELj1ELj4ELj16ENS_18Kernel_traits_baseILj49152ES2_S2_S2_fjLj128EEEEEEEvNS_9FwdParamsE,(.L_x_1057 - _ZN10layer_norm13ln_fwd_kernelINS_13Kernel_traitsI6__halfS2_S2_fjLj49152ELj4ELj1ELj4ELj16ENS_18Kernel_traits_baseILj49152ES2_S2_S2_fjLj128EEEEEEEvNS_9FwdParamsE)
        .other          _ZN10layer_norm13ln_fwd_kernelINS_13Kernel_traitsI6__halfS2_S2_fjLj49152ELj4ELj1ELj4ELj16ENS_18Kernel_traits_baseILj49152ES2_S2_S2_fjLj128EEEEEEEvNS_9FwdParamsE,@"STO_CUDA_ENTRY STV_DEFAULT"
_ZN10layer_norm13ln_fwd_kernelINS_13Kernel_traitsI6__halfS2_S2_fjLj49152ELj4ELj1ELj4ELj16ENS_18Kernel_traits_baseILj49152ES2_S2_S2_fjLj128EEEEEEEvNS_9FwdParamsE:
.text._ZN10layer_norm13ln_fwd_kernelINS_13Kernel_traitsI6__halfS2_S2_fjLj49152ELj4ELj1ELj4ELj16ENS_18Kernel_traits_baseILj49152ES2_S2_S2_fjLj128EEEEEEEvNS_9FwdParamsE:
        /* <DEDUP_REMOVED lines=42> */
.L_x_77:
        /* <DEDUP_REMOVED lines=36> */
[--C-:B--2---:R-:W-:Y:S02]  /*04e0*/  HADD2.F32 R173, -RZ, R156.reuse.H0_H0 ;  /* 0x2000009cffad7230 */ /* 0x104fe40000004100 */
[----:B------:R-:W-:Y:S02]  /*04f0*/  HADD2.F32 R171, -RZ, R156.H1_H1 ;  /* 0x3000009cffab7230 */ /* 0x000fe40000004100 */
[--C-:B------:R-:W-:Y:S01]  /*0500*/  HADD2.F32 R169, -RZ, R157.reuse.H0_H0 ;  /* 0x2000009dffa97230 */ /* 0x100fe20000004100 */
[----:B------:R-:W-:Y:S01]  /*0510*/  FADD.FTZ R132, RZ, R173 ;  /* 0x000000adff847221 */ /* 0x000fe20000010000 */
[----:B------:R-:W-:Y:S02]  /*0520*/  HADD2.F32 R167, -RZ, R157.H1_H1 ;  /* 0x3000009dffa77230 */ /* 0x000fe40000004100 */
[--C-:B------:R-:W-:Y:S01]  /*0530*/  HADD2.F32 R165, -RZ, R158.reuse.H0_H0 ;  /* 0x2000009effa57230 */ /* 0x100fe20000004100 */
[----:B------:R-:W-:Y:S01]  /*0540*/  FADD.FTZ R134, R171, R132 ;  /* 0x00000084ab867221 */ /* 0x000fe20000010000 */
[----:B------:R-:W-:Y:S01]  /*0550*/  IADD3 R132, R2, 0x1400, RZ ;  /* 0x0000140002847810 */ /* 0x000fe20007ffe0ff */
[----:B------:R-:W-:-:S02]  /*0560*/  HADD2.F32 R163, -RZ, R158.H1_H1 ;  /* 0x3000009effa37230 */ /* 0x000fc40000004100 */
[----:B------:R-:W-:Y:S02]  /*0570*/  FADD.FTZ R134, R169, R134 ;  /* 0x00000086a9867221 */ /* 0x000fe40000010000 */
[----:B------:R-:W-:-:S04]  /*0580*/  IMAD.WIDE.U32 R132, R132, R137, c[0x0][0x170] ;  /* 0x00005c0084847625 */ /* 0x000fc800078e0089 */
[----:B------:R-:W-:Y:S02]  /*0590*/  FADD.FTZ R136, R167, R134 ;  /* 0x00000086a7887221 */ /* 0x000fe40000010000 */
[----:B------:R-:W2:Y:S01]  /*05a0*/  LDG.E.128 R132, [R132.64] ;  /* 0x0000000684847981 */ /* 0x000ea2000c1e1d00 */
        /* <DEDUP_REMOVED lines=9> */
[----:B------:R-:W-:Y:S01]  /*0640*/  HADD2.F32 R149, -RZ, R178.H0_H0 ;  /* 0x200000b2ff957230 */ /* 0x000fe20000004100 */
[----:B------:R-:W-:-:S04]  /*0650*/  FADD.FTZ R136, R159, R136 ;  /* 0x000000889f887221 */ /* 0x000fc80000010000 */
[----:B------:R-:W-:Y:S01]  /*0660*/  FADD.FTZ R138, R157, R136 ;  /* 0x000000889d8a7221 */ /* 0x000fe20000010000 */
[----:B------:R-:W-:-:S03]  /*0670*/  IADD3 R136, R2, 0x1600, RZ ;  /* 0x0000160002887810 */ /* 0x000fc60007ffe0ff */
[----:B------:R-:W-:Y:S02]  /*0680*/  FADD.FTZ R138, R155, R138 ;  /* 0x0000008a9b8a7221 */ /* 0x000fe40000010000 */
[----:B------:R-:W-:-:S04]  /*0690*/  IMAD.WIDE.U32 R136, R136, R137, c[0x0][0x170] ;  /* 0x00005c0088887625 */ /* 0x000fc800078e0089 */
[----:B------:R-:W-:Y:S01]  /*06a0*/  FADD.FTZ R138, R153, R138 ;  /* 0x0000008a998a7221 */ /* 0x000fe20000010000 */
[----:B------:R-:W-:-:S03]  /*06b0*/  HADD2.F32 R147, -RZ, R178.H1_H1 ;  /* 0x300000b2ff937230 */ /* 0x000fc60000004100 */
[----:B------:R-:W-:Y:S02]  /*06c0*/  FADD.FTZ R2, R151, R138 ;  /* 0x0000008a97027221 */ /* 0x000fe40000010000 */
[----:B------:R-:W3:Y:S01]  /*06d0*/  LDG.E.128 R136, [R136.64] ;  /* 0x0000000688887981 */ /* 0x000ee2000c1e1d00 */
[--C-:B------:R-:W-:Y:S01]  /*06e0*/  HADD2.F32 R145, -RZ, R179.reuse.H0_H0 ;  /* 0x200000b3ff917230 */ /* 0x100fe20000004100 */
[----:B------:R-:W-:Y:S01]  /*06f0*/  FADD.FTZ R2, R149, R2 ;  /* 0x0000000295027221 */ /* 0x000fe20000010000 */
[----:B------:R-:W-:Y:S01]  /*0700*/  HADD2.F32 R143, -RZ, R179.H1_H1 ;  /* 0x300000b3ff8f7230 */ /* 0x000fe20000004100 */
[----:B------:R-:W-:Y:S01]  /*0710*/  LOP3.LUT P0, RZ, R0, 0xff, RZ, 0xc0, !PT ;  /* 0x000000ff00ff7812 */ /* 0x000fe2000780c0ff */
[--C-:B----4-:R-:W-:Y:S01]  /*0720*/  HADD2.F32 R141, -RZ, R100.reuse.H0_H0 ;  /* 0x20000064ff8d7230 */ /* 0x110fe20000004100 */
[----:B------:R-:W-:Y:S01]  /*0730*/  FADD.FTZ R2, R147, R2 ;  /* 0x0000000293027221 */ /* 0x000fe20000010000 */
[----:B------:R-:W-:Y:S01]  /*0740*/  HADD2.F32 R179, -RZ, R100.H1_H1 ;  /* 0x30000064ffb37230 */ /* 0x000fe20000004100 */
[----:B------:R-:W-:Y:S01]  /*0750*/  SHF.R.U32.HI R156, RZ, 0x5, R175 ;  /* 0x00000005ff9c7819 */ /* 0x000fe200000116af */
[--C-:B------:R-:W-:Y:S01]  /*0760*/  HADD2.F32 R177, -RZ, R101.reuse.H0_H0 ;  /* 0x20000065ffb17230 */ /* 0x100fe20000004100 */
[----:B------:R-:W-:Y:S01]  /*0770*/  FADD.FTZ R2, R145, R2 ;  /* 0x0000000291027221 */ /* 0x000fe20000010000 */
[----:B------:R-:W-:Y:S01]  /*0780*/  HADD2.F32 R183, -RZ, R101.H1_H1 ;  /* 0x30000065ffb77230 */ /* 0x000fe20000004100 */
[----:B------:R-:W-:Y:S01]  /*0790*/  LOP3.LUT R156, R156, 0x7fffffc, RZ, 0xc0, !PT ;  /* 0x07fffffc9c9c7812 */ /* 0x000fe200078ec0ff */
[--C-:B------:R-:W-:Y:S01]  /*07a0*/  HADD2.F32 R181, -RZ, R102.reuse.H0_H0 ;  /* 0x20000066ffb57230 */ /* 0x100fe20000004100 */
[----:B------:R-:W-:Y:S01]  /*07b0*/  FADD.FTZ R2, R143, R2 ;  /* 0x000000028f027221 */ /* 0x000fe20000010000 */
[----:B------:R-:W-:Y:S01]  /*07c0*/  HADD2.F32 R187, -RZ, R102.H1_H1 ;  /* 0x30000066ffbb7230 */ /* 0x000fe20000004100 */
[----:B------:R-:W-:Y:S01]  /*07d0*/  ISETP.NE.AND P1, PT, R144, RZ, PT ;  /* 0x000000ff9000720c */ /* 0x000fe20003f25270 */
[--C-:B------:R-:W-:Y:S01]  /*07e0*/  HADD2.F32 R185, -RZ, R103.reuse.H0_H0 ;  /* 0x20000067ffb97230 */ /* 0x100fe20000004100 */
[----:B------:R-:W-:Y:S01]  /*07f0*/  FADD.FTZ R2, R141, R2 ;  /* 0x000000028d027221 */ /* 0x000fe20000010000 */
[----:B------:R-:W-:Y:S01]  /*0800*/  HADD2.F32 R189, -RZ, R103.H1_H1 ;  /* 0x30000067ffbd7230 */ /* 0x000fe20000004100 */
[----:B------:R-:W-:Y:S01]  /*0810*/  @!P0 IADD3 R156, R156, 0x4, RZ ;  /* 0x000000049c9c8810 */ /* 0x000fe20007ffe0ff */
        /* <DEDUP_REMOVED lines=118> */
[--C-:B--2---:R-:W-:Y:S02]  /*0f80*/  HADD2.F32 R131, -RZ, R132.reuse.H0_H0 ;  /* 0x20000084ff837230 */ /* 0x104fe40000004100 */
[----:B------:R-:W-:Y:S01]  /*0f90*/  HADD2.F32 R132, -RZ, R132.H1_H1 ;  /* 0x30000084ff847230 */ /* 0x000fe20000004100 */
[----:B------:R-:W-:Y:S01]  /*0fa0*/  FADD.FTZ R2, R114, R3 ;  /* 0x0000000372027221 */ /* 0x000fe20000010000 */
[--C-:B------:R-:W-:Y:S02]  /*0fb0*/  HADD2.F32 R116, -RZ, R133.reuse.H0_H0 ;  /* 0x20000085ff747230 */ /* 0x100fe40000004100 */
[----:B------:R-:W-:Y:S01]  /*0fc0*/  HADD2.F32 R118, -RZ, R133.H1_H1 ;  /* 0x30000085ff767230 */ /* 0x000fe20000004100 */
[----:B------:R-:W-:Y:S01]  /*0fd0*/  FADD.FTZ R3, R131, R2 ;  /* 0x0000000283037221 */ /* 0x000fe20000010000 */
[--C-:B------:R-:W-:Y:S02]  /*0fe0*/  HADD2.F32 R133, -RZ, R134.reuse.H0_H0 ;  /* 0x20000086ff857230 */ /* 0x100fe40000004100 */
[----:B------:R-:W-:Y:S01]  /*0ff0*/  HADD2.F32 R134, -RZ, R134.H1_H1 ;  /* 0x30000086ff867230 */ /* 0x000fe20000004100 */
[----:B------:R-:W-:Y:S01]  /*1000*/  FADD.FTZ R3, R132, R3 ;  /* 0x0000000384037221 */ /* 0x000fe20000010000 */
[----:B------:R-:W-:-:S02]  /*1010*/  HADD2.F32 R120, -RZ, R135.H0_H0 ;  /* 0x20000087ff787230 */ /* 0x000fc40000004100 */
[----:B------:R-:W-:Y:S01]  /*1020*/  HADD2.F32 R122, -RZ, R135.H1_H1 ;  /* 0x30000087ff7a7230 */ /* 0x000fe20000004100 */
[----:B------:R-:W-:-:S04]  /*1030*/  FADD.FTZ R3, R116, R3 ;  /* 0x0000000374037221 */ /* 0x000fc80000010000 */
[----:B------:R-:W-:-:S04]  /*1040*/  FADD.FTZ R2, R118, R3 ;  /* 0x0000000376027221 */ /* 0x000fc80000010000 */
[----:B------:R-:W-:-:S04]  /*1050*/  FADD.FTZ R3, R133, R2 ;  /* 0x0000000285037221 */ /* 0x000fc80000010000 */
[----:B------:R-:W-:-:S04]  /*1060*/  FADD.FTZ R3, R134, R3 ;  /* 0x0000000386037221 */ /* 0x000fc80000010000 */
[----:B------:R-:W-:Y:S01]  /*1070*/  FADD.FTZ R3, R120, R3 ;  /* 0x0000000378037221 */ /* 0x000fe20000010000 */
[----:B---3--:R-:W-:-:S03]  /*1080*/  HADD2.F32 R135, -RZ, R136.H0_H0 ;  /* 0x20000088ff877230 */ /* 0x008fc60000004100 */
[----:B------:R-:W-:Y:S01]  /*1090*/  FADD.FTZ R2, R122, R3 ;  /* 0x000000037a027221 */ /* 0x000fe20000010000 */
[----:B------:R-:W-:Y:S02]  /*10a0*/  HADD2.F32 R150, -RZ, R136.H1_H1 ;  /* 0x30000088ff967230 */ /* 0x000fe40000004100 */
        /* <DEDUP_REMOVED lines=13> */
[----:B------:R-:W-:Y:S01]  /*1180*/  FADD.FTZ R160, R139, R2 ;  /* 0x000000028ba07221 */ /* 0x000fe20000010000 */
[----:B------:R-:W-:Y:S05]  /*1190*/  BRA.DIV ~URZ, `(.L_x_72) ;  /* 0x00002a827f007947 */ /* 0x000fea000b800000 */
[----:B------:R0:W1:Y:S02]  /*11a0*/  SHFL.BFLY PT, R2, R160, 0x1, 0x1f ;  /* 0x0c201f00a0027f89 */ /* 0x00006400000e0000 */
.L_x_78:
        /* <DEDUP_REMOVED lines=212> */
.L_x_79:
        /* <DEDUP_REMOVED lines=72> */
.L_x_75:
[----:B------:R-:W2:Y:S01]  /*2370*/  LDG.E.STRONG.GPU R100, [R2.64] ;  /* 0x0000000602647981 */ /* 0x000ea2000c1ef900 */
[----:B------:R-:W-:Y:S01]  /*2380*/  YIELD ;  /* 0x0000000000007946 */ /* 0x000fe20003800000 */
[----:B--2---:R-:W-:Y:S01]  /*2390*/  ISETP.NE.AND P1, PT, R100, R101, PT ;  /* 0x000000656400720c */ /* 0x004fe20003f25270 */
[----:B------:R-:W-:-:S12]  /*23a0*/  CCTL.IVALL ;  /* 0x00000000ff00798f */ /* 0x000fd80002000000 */
[----:B------:R-:W-:Y:S05]  /*23b0*/  @P1 BRA `(.L_x_75) ;  /* 0xffffffb000001947 */ /* 0x000fea000383ffff */
.L_x_74:
        /* <DEDUP_REMOVED lines=51> */
[----:B------:R-:W-:Y:S01]  /*26f0*/  @!P0 MOV R162, 0x4 ;  /* 0x0000000400a28802 */ /* 0x000fe20000000f00 */
[----:B------:R-:W1:Y:S01]  /*2700*/  SHFL.IDX PT, R160, R160, RZ, 0x1f ;  /* 0x00001fffa0a07589 */ /* 0x000e6200000e0000 */
[----:B------:R-:W-:Y:S01]  /*2710*/  LOP3.LUT R156, R2, 0x60, R175, 0xf8, !PT ;  /* 0x00000060029c7812 */ /* 0x000fe200078ef8af */
[----:B------:R-:W-:-:S03]  /*2720*/  @!P0 IMAD.WIDE R2, R142, R3, c[0x0][0x180] ;  /* 0x000060008e028625 */ /* 0x000fc600078e0203 */
[----:B------:R-:W-:Y:S01]  /*2730*/  LOP3.LUT R156, R164, R156, RZ, 0xfc, !PT ;  /* 0x0000009ca49c7212 */ /* 0x000fe200078efcff */
[--C-:B0-----:R-:W-:Y:S01]  /*2740*/  FADD.FTZ R165, R165, -R158.reuse ;  /* 0x8000009ea5a57221 */ /* 0x101fe20000010000 */
[----:B------:R0:W-:Y:S01]  /*2750*/  @!P0 STG.E [R2.64], R158 ;  /* 0x0000009e02008986 */ /* 0x0001e2000c101906 */
[----:B------:R-:W-:Y:S02]  /*2760*/  FADD.FTZ R163, R163, -R158 ;  /* 0x8000009ea3a37221 */ /* 0x000fe40000010000 */
[----:B-1----:R-:W-:Y:S02]  /*2770*/  FFMA.FTZ R160, R160, R101, c[0x0][0x1b0] ;  /* 0x00006c00a0a07623 */ /* 0x002fe40000010065 */
[C---:B------:R-:W-:Y:S01]  /*2780*/  @!P0 IMAD.WIDE R100, R142.reuse, R162, c[0x0][0x188] ;  /* 0x000062008e648625 */ /* 0x040fe200078e02a2 */
[----:B------:R-:W-:-:S03]  /*2790*/  IADD3 R142, R142, c[0x0][0x160], RZ ;  /* 0x000058008e8e7a10 */ /* 0x000fc60007ffe0ff */
[----:B------:R-:W1:Y:S01]  /*27a0*/  MUFU.RSQ R160, R160 ;  /* 0x000000a000a07308 */ /* 0x000e620000001400 */
[--C-:B------:R-:W-:Y:S02]  /*27b0*/  FADD.FTZ R173, R173, -R158.reuse ;  /* 0x8000009eadad7221 */ /* 0x100fe40000010000 */
[--C-:B------:R-:W-:Y:S02]  /*27c0*/  FADD.FTZ R171, R171, -R158.reuse ;  /* 0x8000009eabab7221 */ /* 0x100fe40000010000 */
[--C-:B------:R-:W-:Y:S02]  /*27d0*/  FADD.FTZ R161, R161, -R158.reuse ;  /* 0x8000009ea1a17221 */ /* 0x100fe40000010000 */
[--C-:B------:R-:W-:Y:S02]  /*27e0*/  FADD.FTZ R159, R159, -R158.reuse ;  /* 0x8000009e9f9f7221 */ /* 0x100fe40000010000 */
[--C-:B------:R-:W-:Y:S02]  /*27f0*/  FADD.FTZ R157, R157, -R158.reuse ;  /* 0x8000009e9d9d7221 */ /* 0x100fe40000010000 */
[----:B------:R-:W-:-:S02]  /*2800*/  FADD.FTZ R155, R155, -R158 ;  /* 0x8000009e9b9b7221 */ /* 0x000fc40000010000 */
[--C-:B------:R-:W-:Y:S02]  /*2810*/  FADD.FTZ R162, R135, -R158.reuse ;  /* 0x8000009e87a27221 */ /* 0x100fe40000010000 */
[--C-:B------:R-:W-:Y:S01]  /*2820*/  FADD.FTZ R135, R138, -R158.reuse ;  /* 0x8000009e8a877221 */ /* 0x100fe20000010000 */
[----:B-1----:R1:W-:Y:S01]  /*2830*/  @!P0 STG.E [R100.64], R160 ;  /* 0x000000a064008986 */ /* 0x0023e2000c101906 */
[--C-:B------:R-:W-:Y:S01]  /*2840*/  FADD.FTZ R149, R149, -R158.reuse ;  /* 0x8000009e95957221 */ /* 0x100fe20000010000 */
[----:B------:R-:W-:Y:S01]  /*2850*/  ISETP.GE.AND P0, PT, R142, c[0x0][0x164], PT ;  /* 0x000059008e007a0c */ /* 0x000fe20003f06270 */
[----:B------:R-:W-:Y:S02]  /*2860*/  FADD.FTZ R147, R147, -R158 ;  /* 0x8000009e93937221 */ /* 0x000fe40000010000 */
[C---:B------:R-:W-:Y:S02]  /*2870*/  FMUL.FTZ R165, R160.reuse, R165 ;  /* 0x000000a5a0a57220 */ /* 0x040fe40000410000 */
[----:B------:R-:W-:-:S02]  /*2880*/  FMUL.FTZ R138, R160, R163 ;  /* 0x000000a3a08a7220 */ /* 0x000fc40000410000 */
[C---:B------:R-:W-:Y:S02]  /*2890*/  FMUL.FTZ R173, R160.reuse, R173 ;  /* 0x000000ada0ad7220 */ /* 0x040fe40000410000 */
[C---:B0-----:R-:W-:Y:S02]  /*28a0*/  FMUL.FTZ R2, R160.reuse, R171 ;  /* 0x000000aba0027220 */ /* 0x041fe40000410000 */
[C---:B------:R-:W-:Y:S02]  /*28b0*/  FMUL.FTZ R161, R160.reuse, R161 ;  /* 0x000000a1a0a17220 */ /* 0x040fe40000410000 */
[----:B------:R-:W-:Y:S01]  /*28c0*/  FMUL.FTZ R166, R160, R159 ;  /* 0x0000009fa0a67220 */ /* 0x000fe20000410000 */
[----:B------:R-:W-:Y:S01]  /*28d0*/  F2FP.PACK_AB R159, R2, R173 ;  /* 0x000000ad029f723e */ /* 0x000fe200000000ff */
[----:B------:R-:W-:Y:S01]  /*28e0*/  FMUL.FTZ R3, R160, R157 ;  /* 0x0000009da0037220 */ /* 0x000fe20000410000 */
[----:B------:R-:W-:Y:S01]  /*28f0*/  F2FP.PACK_AB R157, R138, R165 ;  /* 0x000000a58a9d723e */ /* 0x000fe200000000ff */
[----:B------:R-:W-:Y:S01]  /*2900*/  FMUL.FTZ R168, R160, R155 ;  /* 0x0000009ba0a87220 */ /* 0x000fe20000410000 */
[----:B------:R-:W-:Y:S01]  /*2910*/  F2FP.PACK_AB R155, R166, R161 ;  /* 0x000000a1a69b723e */ /* 0x000fe200000000ff */
[----:B------:R-:W-:-:S02]  /*2920*/  FADD.FTZ R169, R169, -R158 ;  /* 0x8000009ea9a97221 */ /* 0x000fc40000010000 */
[--C-:B------:R-:W-:Y:S01]  /*2930*/  FADD.FTZ R167, R167, -R158.reuse ;  /* 0x8000009ea7a77221 */ /* 0x100fe20000010000 */
[----:B------:R-:W-:Y:S01]  /*2940*/  F2FP.PACK_AB R138, R168, R3 ;  /* 0x00000003a88a723e */ /* 0x000fe200000000ff */
[--C-:B------:R-:W-:Y:S01]  /*2950*/  FADD.FTZ R153, R153, -R158.reuse ;  /* 0x8000009e99997221 */ /* 0x100fe20000010000 */
[----:B------:R-:W-:Y:S01]  /*2960*/  IADD3 R168, R156, 0x200, RZ ;  /* 0x000002009ca87810 */ /* 0x000fe20007ffe0ff */
[--C-:B------:R-:W-:Y:S02]  /*2970*/  FADD.FTZ R151, R151, -R158.reuse ;  /* 0x8000009e97977221 */ /* 0x100fe40000010000 */
[--C-:B------:R-:W-:Y:S02]  /*2980*/  FADD.FTZ R145, R145, -R158.reuse ;  /* 0x8000009e91917221 */ /* 0x100fe40000010000 */
[----:B------:R-:W-:Y:S02]  /*2990*/  FADD.FTZ R143, R143, -R158 ;  /* 0x8000009e8f8f7221 */ /* 0x000fe40000010000 */
[----:B------:R-:W-:-:S02]  /*29a0*/  FMUL.FTZ R149, R160, R149 ;  /* 0x00000095a0957220 */ /* 0x000fc40000410000 */
[----:B-1----:R-:W-:Y:S02]  /*29b0*/  FMUL.FTZ R100, R160, R147 ;  /* 0x00000093a0647220 */ /* 0x002fe40000410000 */
        /* <DEDUP_REMOVED lines=76> */
[----:B------:R-:W-:Y:S01]  /*2e80*/  MOV R137, 0x10 ;  /* 0x0000001000897802 */ /* 0x000fe20000000f00 */
[----:B------:R-:W-:-:S02]  /*2e90*/  FADD.FTZ R154, R154, -R158 ;  /* 0x8000009e9a9a7221 */ /* 0x000fc40000010000 */
[----:B------:R-:W-:Y:S02]  /*2ea0*/  FADD.FTZ R139, R139, -R158 ;  /* 0x8000009e8b8b7221 */ /* 0x000fe40000010000 */
[C---:B------:R-:W-:Y:S02]  /*2eb0*/  FMUL.FTZ R158, R160.reuse, R169 ;  /* 0x000000a9a09e7220 */ /* 0x040fe40000410000 */
[C---:B------:R-:W-:Y:S02]  /*2ec0*/  FMUL.FTZ R167, R160.reuse, R167 ;  /* 0x000000a7a0a77220 */ /* 0x040fe40000410000 */
[C---:B------:R-:W-:Y:S02]  /*2ed0*/  FMUL.FTZ R153, R160.reuse, R153 ;  /* 0x00000099a0997220 */ /* 0x040fe40000410000 */
[C---:B------:R-:W-:Y:S01]  /*2ee0*/  FMUL.FTZ R2, R160.reuse, R151 ;  /* 0x00000097a0027220 */ /* 0x040fe20000410000 */
[----:B------:R-:W-:Y:S01]  /*2ef0*/  F2FP.PACK_AB R158, R167, R158 ;  /* 0x0000009ea79e723e */ /* 0x000fe200000000ff */
[----:B------:R-:W-:Y:S01]  /*2f00*/  FMUL.FTZ R3, R160, R145 ;  /* 0x00000091a0037220 */ /* 0x000fe20000410000 */
[----:B------:R-:W-:Y:S01]  /*2f10*/  F2FP.PACK_AB R145, R100, R149 ;  /* 0x000000956491723e */ /* 0x000fe200000000ff */
[----:B------:R-:W-:Y:S01]  /*2f20*/  FMUL.FTZ R166, R160, R143 ;  /* 0x0000008fa0a67220 */ /* 0x000fe20000410000 */
[----:B------:R-:W-:Y:S01]  /*2f30*/  F2FP.PACK_AB R147, R2, R153 ;  /* 0x000000990293723e */ /* 0x000fe200000000ff */
[----:B------:R-:W-:-:S02]  /*2f40*/  FMUL.FTZ R204, R160, R125 ;  /* 0x0000007da0cc7220 */ /* 0x000fc40000410000 */
[----:B------:R-:W-:Y:S01]  /*2f50*/  FMUL.FTZ R125, R160, R104 ;  /* 0x00000068a07d7220 */ /* 0x000fe20000410000 */
[----:B------:R-:W-:Y:S01]  /*2f60*/  F2FP.PACK_AB R143, R166, R3 ;  /* 0x00000003a68f723e */ /* 0x000fe200000000ff */
[C---:B------:R-:W-:Y:S01]  /*2f70*/  FMUL.FTZ R206, R160.reuse, R106 ;  /* 0x0000006aa0ce7220 */ /* 0x040fe20000410000 */
[----:B-----5:R-:W-:Y:S01]  /*2f80*/  HFMA2.MMA R104, R96, R159, R48 ;  /* 0x0000009f60687235 */ /* 0x020fe20000000030 */
[C---:B------:R-:W-:Y:S01]  /*2f90*/  FMUL.FTZ R165, R160.reuse, R108 ;  /* 0x0000006ca0a57220 */ /* 0x040fe20000410000 */
[----:B------:R-:W-:Y:S01]  /*2fa0*/  HFMA2.MMA R106, R98, R157, R50 ;  /* 0x0000009d626a7235 */ /* 0x000fe20000000032 */
[C---:B------:R-:W-:Y:S01]  /*2fb0*/  FMUL.FTZ R208, R160.reuse, R110 ;  /* 0x0000006ea0d07220 */ /* 0x040fe20000410000 */
[----:B------:R-:W-:Y:S01]  /*2fc0*/  HFMA2.MMA R108, R92, R138, R44 ;  /* 0x0000008a5c6c7235 */ /* 0x000fe2000000002c */
[C---:B------:R-:W-:Y:S01]  /*2fd0*/  FMUL.FTZ R141, R160.reuse, R141 ;  /* 0x0000008da08d7220 */ /* 0x040fe20000410000 */
[----:B------:R-:W-:Y:S01]  /*2fe0*/  HFMA2.MMA R110, R94, R145, R46 ;  /* 0x000000915e6e7235 */ /* 0x000fe2000000002e */
[----:B------:R-:W-:Y:S01]  /*2ff0*/  FMUL.FTZ R166, R160, R179 ;  /* 0x000000b3a0a67220 */ /* 0x000fe20000410000 */
[----:B------:R-:W-:Y:S01]  /*3000*/  IADD3 R138, R156, 0x600, RZ ;  /* 0x000006009c8a7810 */ /* 0x000fe20007ffe0ff */
[----:B------:R-:W-:Y:S01]  /*3010*/  FMUL.FTZ R181, R160, R181 ;  /* 0x000000b5a0b57220 */ /* 0x000fe20000410000 */
[----:B------:R-:W-:Y:S01]  /*3020*/  F2FP.PACK_AB R125, R206, R125 ;  /* 0x0000007dce7d723e */ /* 0x000fe200000000ff */
[----:B------:R-:W-:Y:S01]  /*3030*/  FMUL.FTZ R170, R160, R187 ;  /* 0x000000bba0aa7220 */ /* 0x000fe20000410000 */
[----:B------:R-:W-:Y:S01]  /*3040*/  F2FP.PACK_AB R141, R166, R141 ;  /* 0x0000008da68d723e */ /* 0x000fe200000000ff */
[C---:B------:R-:W-:Y:S01]  /*3050*/  FMUL.FTZ R149, R160.reuse, R105 ;  /* 0x00000069a0957220 */ /* 0x040fe20000410000 */
[----:B------:R-:W-:Y:S01]  /*3060*/  HFMA2 R105, R97, R158, R49 ;  /* 0x0000009e61697231 */ /* 0x000fe20000000031 */
[----:B------:R-:W-:Y:S01]  /*3070*/  FMUL.FTZ R151, R160, R107 ;  /* 0x0000006ba0977220 */ /* 0x000fe20000410000 */
[----:B------:R-:W-:Y:S01]  /*3080*/  HFMA2 R107, R99, R155, R51 ;  /* 0x0000009b636b7231 */ /* 0x000fe20000000033 */
[----:B------:R-:W-:Y:S01]  /*3090*/  IMAD.WIDE.U32 R2, R156, R137, c[0x0][0x178] ;  /* 0x00005e009c027625 */ /* 0x000fe200078e0089 */
[----:B------:R-:W-:-:S03]  /*30a0*/  F2FP.PACK_AB R165, R208, R165 ;  /* 0x000000a5d0a5723e */ /* 0x000fc600000000ff */
[C---:B------:R-:W-:Y:S01]  /*30b0*/  FMUL.FTZ R153, R160.reuse, R109 ;  /* 0x0000006da0997220 */ /* 0x040fe20000410000 */
[----:B------:R-:W-:Y:S01]  /*30c0*/  HFMA2 R109, R93, R147, R45 ;  /* 0x000000935d6d7231 */ /* 0x000fe2000000002d */
[----:B------:R-:W-:Y:S01]  /*30d0*/  FMUL.FTZ R163, R160, R111 ;  /* 0x0000006fa0a37220 */ /* 0x000fe20000410000 */
[----:B------:R-:W-:Y:S01]  /*30e0*/  HFMA2 R111, R95, R143, R47 ;  /* 0x0000008f5f6f7231 */ /* 0x000fe2000000002f */
[----:B------:R-:W-:Y:S01]  /*30f0*/  IMAD.WIDE.U32 R100, R168, R137, c[0x0][0x178] ;  /* 0x00005e00a8647625 */ /* 0x000fe200078e0089 */
[----:B------:R0:W-:Y:S01]  /*3100*/  STG.E.128 [R2.64], R104 ;  /* 0x0000006802007986 */ /* 0x0001e2000c101d06 */
[----:B------:R-:W-:Y:S02]  /*3110*/  HFMA2 R165, R61, R165, R13 ;  /* 0x000000a53da57231 */ /* 0x000fe4000000000d */
[C---:B------:R-:W-:Y:S01]  /*3120*/  FMUL.FTZ R103, R160.reuse, R103 ;  /* 0x00000067a0677220 */ /* 0x040fe20000410000 */
[----:B------:R1:W-:Y:S01]  /*3130*/  STG.E.128 [R100.64], R108 ;  /* 0x0000006c64007986 */ /* 0x0003e2000c101d06 */
[----:B------:R-:W-:-:S02]  /*3140*/  FMUL.FTZ R174, R160, R193 ;  /* 0x000000c1a0ae7220 */ /* 0x000fc40000410000 */
[C---:B------:R-:W-:Y:S02]  /*3150*/  FMUL.FTZ R178, R160.reuse, R199 ;  /* 0x000000c7a0b27220 */ /* 0x040fe40000410000 */
[----:B------:R-:W-:Y:S01]  /*3160*/  FMUL.FTZ R177, R160, R177 ;  /* 0x000000b1a0b17220 */ /* 0x000fe20000410000 */
[----:B------:R-:W-:Y:S01]  /*3170*/  F2FP.PACK_AB R174, R174, R103 ;  /* 0x00000067aeae723e */ /* 0x000fe200000000ff */
[----:B------:R-:W-:Y:S01]  /*3180*/  FMUL.FTZ R168, R160, R183 ;  /* 0x000000b7a0a87220 */ /* 0x000fe20000410000 */
[----:B------:R-:W-:Y:S01]  /*3190*/  F2FP.PACK_AB R149, R178, R149 ;  /* 0x00000095b295723e */ /* 0x000fe200000000ff */
[C---:B------:R-:W-:Y:S02]  /*31a0*/  FMUL.FTZ R185, R160.reuse, R185 ;  /* 0x000000b9a0b97220 */ /* 0x040fe40000410000 */
[C---:B------:R-:W-:Y:S02]  /*31b0*/  FMUL.FTZ R172, R160.reuse, R189 ;  /* 0x000000bda0ac7220 */ /* 0x040fe40000410000 */
[----:B------:R-:W-:Y:S01]  /*31c0*/  FMUL.FTZ R182, R160, R205 ;  /* 0x000000cda0b67220 */ /* 0x000fe20000410000 */
[----:B0-----:R-:W-:Y:S01]  /*31d0*/  IADD3 R2, R156, 0x400, RZ ;  /* 0x000004009c027810 */ /* 0x001fe20007ffe0ff */
[----:B------:R-:W-:Y:S01]  /*31e0*/  FMUL.FTZ R188, R160, R211 ;  /* 0x000000d3a0bc7220 */ /* 0x000fe20000410000 */
[----:B------:R-:W-:Y:S01]  /*31f0*/  F2FP.PACK_AB R172, R172, R185 ;  /* 0x000000b9acac723e */ /* 0x000fe200000000ff */
[----:B------:R-:W-:Y:S01]  /*3200*/  FMUL.FTZ R198, R160, R123 ;  /* 0x0000007ba0c67220 */ /* 0x000fe20000410000 */
[----:B-1----:R-:W-:Y:S01]  /*3210*/  F2FP.PACK_AB R101, R168, R177 ;  /* 0x000000b1a865723e */ /* 0x002fe200000000ff */
[----:B------:R-:W-:Y:S01]  /*3220*/  FMUL.FTZ R196, R160, R217 ;  /* 0x000000d9a0c47220 */ /* 0x000fe20000410000 */
[----:B------:R-:W-:Y:S01]  /*3230*/  F2FP.PACK_AB R182, R182, R151 ;  /* 0x00000097b6b6723e */ /* 0x000fe200000000ff */
[----:B------:R-:W-:Y:S01]  /*3240*/  FMUL.FTZ R113, R160, R113 ;  /* 0x00000071a0717220 */ /* 0x000fe20000410000 */
[----:B------:R-:W-:Y:S01]  /*3250*/  F2FP.PACK_AB R110, R188, R153 ;  /* 0x00000099bc6e723e */ /* 0x000fe200000000ff */
[C---:B------:R-:W-:Y:S01]  /*3260*/  FMUL.FTZ R202, R160.reuse, R223 ;  /* 0x000000dfa0ca7220 */ /* 0x040fe20000410000 */
[----:B------:R-:W-:Y:S01]  /*3270*/  HFMA2.MMA R100, R88, R141, R40 ;  /* 0x0000008d58647235 */ /* 0x000fe20000000028 */
[----:B------:R-:W-:Y:S01]  /*3280*/  FMUL.FTZ R123, R160, R102 ;  /* 0x00000066a07b7220 */ /* 0x000fe20000410000 */
[----:B------:R-:W-:Y:S01]  /*3290*/  F2FP.PACK_AB R102, R170, R181 ;  /* 0x000000b5aa66723e */ /* 0x000fe200000000ff */
[C---:B------:R-:W-:Y:S01]  /*32a0*/  FMUL.FTZ R191, R160.reuse, R191 ;  /* 0x000000bfa0bf7220 */ /* 0x040fe20000410000 */
[----:B------:R-:W-:Y:S01]  /*32b0*/  HFMA2 R101, R89, R101, R41 ;  /* 0x0000006559657231 */ /* 0x000fe20000000029 */
[C---:B------:R-:W-:Y:S01]  /*32c0*/  FMUL.FTZ R176, R160.reuse, R195 ;  /* 0x000000c3a0b07220 */ /* 0x040fe20000410000 */
[----:B------:R-:W-:Y:S01]  /*32d0*/  HFMA2 R103, R91, R172, R43 ;  /* 0x000000ac5b677231 */ /* 0x000fe2000000002b */
[C---:B------:R-:W-:Y:S01]  /*32e0*/  FMUL.FTZ R197, R160.reuse, R197 ;  /* 0x000000c5a0c57220 */ /* 0x040fe20000410000 */
[----:B------:R-:W-:Y:S01]  /*32f0*/  HFMA2.MMA R102, R90, R102, R42 ;  /* 0x000000665a667235 */ /* 0x000fe2000000002a */
[----:B------:R-:W-:Y:S01]  /*3300*/  FMUL.FTZ R180, R160, R201 ;  /* 0x000000c9a0b47220 */ /* 0x000fe20000410000 */
[----:B------:R-:W-:Y:S01]  /*3310*/  F2FP.PACK_AB R176, R176, R191 ;  /* 0x000000bfb0b0723e */ /* 0x000fe200000000ff */
        /* <DEDUP_REMOVED lines=18> */
[----:B------:R-:W-:Y:S01]  /*3440*/  FMUL.FTZ R214, R160, R229 ;  /* 0x000000e5a0d67220 */ /* 0x000fe20000410000 */
[----:B------:R-:W-:Y:S01]  /*3450*/  F2FP.PACK_AB R210, R210, R221 ;  /* 0x000000ddd2d2723e */ /* 0x000fe200000000ff */
        /* <DEDUP_REMOVED lines=9> */
[----:B------:R-:W-:Y:S01]  /*34f0*/  HFMA2 R111, R83, R111, R35 ;  /* 0x0000006f536f7231 */ /* 0x000fe20000000023 */
[C---:B------:R-:W-:Y:S01]  /*3500*/  FMUL.FTZ R216, R160.reuse, R231 ;  /* 0x000000e7a0d87220 */ /* 0x040fe20000410000 */
[----:B------:R-:W-:Y:S01]  /*3510*/  HFMA2.MMA R112, R76, R112, R28 ;  /* 0x000000704c707235 */ /* 0x000fe2000000001c */
[C---:B------:R-:W-:Y:S01]  /*3520*/  FMUL.FTZ R233, R160.reuse, R233 ;  /* 0x000000e9a0e97220 */ /* 0x040fe20000410000 */
[----:B------:R-:W-:Y:S01]  /*3530*/  HFMA2.MMA R114, R78, R114, R30 ;  /* 0x000000724e727235 */ /* 0x000fe2000000001e */
[----:B------:R-:W-:Y:S01]  /*3540*/  FMUL.FTZ R222, R160, R237 ;  /* 0x000000eda0de7220 */ /* 0x000fe20000410000 */
[----:B------:R-:W-:Y:S01]  /*3550*/  F2FP.PACK_AB R216, R216, R227 ;  /* 0x000000e3d8d8723e */ /* 0x000fe200000000ff */
[----:B------:R-:W-:Y:S01]  /*3560*/  FMUL.FTZ R173, R160, R150 ;  /* 0x00000096a0ad7220 */ /* 0x000fe20000410000 */
[----:B------:R-:W-:Y:S01]  /*3570*/  IADD3 R150, R156, 0x800, RZ ;  /* 0x000008009c967810 */ /* 0x000fe20007ffe0ff */
[----:B------:R-:W-:Y:S01]  /*3580*/  FMUL.FTZ R161, R160, R119 ;  /* 0x00000077a0a17220 */ /* 0x000fe20000410000 */
[----:B------:R-:W-:Y:S01]  /*3590*/  F2FP.PACK_AB R119, R222, R233 ;  /* 0x000000e9de77723e */ /* 0x000fe200000000ff */
[C---:B------:R-:W-:Y:S01]  /*35a0*/  FMUL.FTZ R186, R160.reuse, R241 ;  /* 0x000000f1a0ba7220 */ /* 0x040fe20000410000 */
[----:B------:R-:W-:Y:S01]  /*35b0*/  HFMA2 R113, R77, R200, R29 ;  /* 0x000000c84d717231 */ /* 0x000fe2000000001d */
[----:B------:R-:W-:Y:S01]  /*35c0*/  FMUL.FTZ R121, R160, R121 ;  /* 0x00000079a0797220 */ /* 0x000fe20000410000 */
[----:B------:R-:W-:Y:S01]  /*35d0*/  F2FP.PACK_AB R167, R212, R167 ;  /* 0x000000a7d4a7723e */ /* 0x000fe200000000ff */
[----:B------:R-:W-:Y:S01]  /*35e0*/  FMUL.FTZ R194, R160, R245 ;  /* 0x000000f5a0c27220 */ /* 0x000fe20000410000 */
[----:B------:R-:W-:Y:S01]  /*35f0*/  F2FP.PACK_AB R161, R186, R161 ;  /* 0x000000a1baa1723e */ /* 0x000fe200000000ff */
[----:B------:R-:W-:Y:S01]  /*3600*/  FMUL.FTZ R169, R160, R116 ;  /* 0x00000074a0a97220 */ /* 0x000fe20000410000 */
[----:B------:R-:W-:Y:S01]  /*3610*/  F2FP.PACK_AB R116, R214, R115 ;  /* 0x00000073d674723e */ /* 0x000fe200000000ff */
        /* <DEDUP_REMOVED lines=8> */
[C---:B------:R-:W-:Y:S01]  /*36a0*/  FMUL.FTZ R126, R160.reuse, R126 ;  /* 0x0000007ea07e7220 */ /* 0x040fe20000410000 */
[----:B------:R-:W-:Y:S01]  /*36b0*/  HFMA2.MMA R116, R72, R116, R24 ;  /* 0x0000007448747235 */ /* 0x000fe20000000018 */
        /* <DEDUP_REMOVED lines=8> */
[----:B------:R-:W-:Y:S01]  /*3740*/  FMUL.FTZ R171, R160, R122 ;  /* 0x0000007aa0ab7220 */ /* 0x000fe20000410000 */
[----:B------:R-:W-:Y:S01]  /*3750*/  HFMA2 R117, R73, R216, R25 ;  /* 0x000000d849757231 */ /* 0x000fe20000000019 */
[----:B------:R-:W-:Y:S01]  /*3760*/  IMAD.WIDE.U32 R2, R2, R137, c[0x0][0x178] ;  /* 0x00005e0002027625 */ /* 0x000fe200078e0089 */
[----:B------:R-:W-:Y:S01]  /*3770*/  F2FP.PACK_AB R129, R130, R129 ;  /* 0x000000818281723e */ /* 0x000fe200000000ff */
[----:B------:R-:W-:Y:S01]  /*3780*/  HFMA2 R119, R75, R119, R27 ;  /* 0x000000774b777231 */ /* 0x000fe2000000001b */
[----:B------:R-:W-:Y:S01]  /*3790*/  F2FP.PACK_AB R169, R218, R169 ;  /* 0x000000a9daa9723e */ /* 0x000fe200000000ff */
[C---:B------:R-:W-:Y:S01]  /*37a0*/  FMUL.FTZ R239, R160.reuse, R239 ;  /* 0x000000efa0ef7220 */ /* 0x040fe20000410000 */
[----:B------:R0:W-:Y:S01]  /*37b0*/  STG.E.128 [R2.64], R100 ;  /* 0x0000006402007986 */ /* 0x0001e2000c101d06 */
[C---:B------:R-:W-:Y:S01]  /*37c0*/  FMUL.FTZ R190, R160.reuse, R243 ;  /* 0x000000f3a0be7220 */ /* 0x040fe20000410000 */
[----:B------:R-:W-:Y:S01]  /*37d0*/  HFMA2.MMA R166, R62, R129, R14 ;  /* 0x000000813ea67235 */ /* 0x000fe2000000000e */
        /* <DEDUP_REMOVED lines=8> */
[----:B------:R-:W-:Y:S01]  /*3860*/  FMUL.FTZ R134, R160, R134 ;  /* 0x00000086a0867220 */ /* 0x000fe20000410000 */
[----:B------:R-:W-:Y:S01]  /*3870*/  F2FP.PACK_AB R131, R132, R131 ;  /* 0x000000838483723e */ /* 0x000fe200000000ff */
[----:B------:R-:W-:Y:S01]  /*3880*/  FMUL.FTZ R122, R160, R154 ;  /* 0x0000009aa07a7220 */ /* 0x000fe20000410000 */
[----:B------:R-:W-:Y:S01]  /*3890*/  IADD3 R154, R156, 0xc00, RZ ;  /* 0x00000c009c9a7810 */ /* 0x000fe20007ffe0ff */
[----:B------:R-:W-:Y:S01]  /*38a0*/  FMUL.FTZ R143, R160, R139 ;  /* 0x0000008ba08f7220 */ /* 0x000fe20000410000 */
[----:B------:R-:W-:Y:S01]  /*38b0*/  F2FP.PACK_AB R133, R134, R133 ;  /* 0x000000858685723e */ /* 0x000fe200000000ff */
[----:B------:R-:W-:Y:S01]  /*38c0*/  FMUL.FTZ R251, R160, R251 ;  /* 0x000000fba0fb7220 */ /* 0x000fe20000410000 */
[----:B0-----:R-:W-:Y:S01]  /*38d0*/  IADD3 R2, R156, 0xe00, RZ ;  /* 0x00000e009c027810 */ /* 0x001fe20007ffe0ff */
[----:B------:R-:W-:Y:S01]  /*38e0*/  FMUL.FTZ R162, R160, R162 ;  /* 0x000000a2a0a27220 */ /* 0x000fe20000410000 */
[----:B------:R-:W-:Y:S01]  /*38f0*/  IADD3 R100, R156, 0x1000, RZ ;  /* 0x000010009c647810 */ /* 0x000fe20007ffe0ff */
[----:B------:R-:W-:Y:S01]  /*3900*/  FMUL.FTZ R164, R160, R164 ;  /* 0x000000a4a0a47220 */ /* 0x000fe20000410000 */
[----:B------:R-:W-:Y:S01]  /*3910*/  F2FP.PACK_AB R204, R204, R251 ;  /* 0x000000fbcccc723e */ /* 0x000fe200000000ff */
[----:B------:R-:W-:Y:S01]  /*3920*/  FMUL.FTZ R135, R160, R135 ;  /* 0x00000087a0877220 */ /* 0x000fe20000410000 */
[----:B------:R-:W-:Y:S01]  /*3930*/  F2FP.PACK_AB R162, R173, R162 ;  /* 0x000000a2ada2723e */ /* 0x000fe200000000ff */
[-C--:B------:R-:W-:Y:S01]  /*3940*/  IMAD.WIDE.U32 R138, R138, R137.reuse, c[0x0][0x178] ;  /* 0x00005e008a8a7625 */ /* 0x080fe200078e0089 */
[----:B------:R-:W-:Y:S01]  /*3950*/  IADD3 R102, R156, 0x1200, RZ ;  /* 0x000012009c667810 */ /* 0x000fe20007ffe0ff */
[----:B------:R-:W-:Y:S01]  /*3960*/  HFMA2.MMA R168, R56, R131, R8 ;  /* 0x0000008338a87235 */ /* 0x000fe20000000008 */
[----:B------:R-:W-:Y:S01]  /*3970*/  F2FP.PACK_AB R135, R135, R164 ;  /* 0x000000a48787723e */ /* 0x000fe200000000ff */
[-C--:B------:R-:W-:Y:S01]  /*3980*/  IMAD.WIDE.U32 R150, R150, R137.reuse, c[0x0][0x178] ;  /* 0x00005e0096967625 */ /* 0x080fe200078e0089 */
[----:B------:R0:W-:Y:S01]  /*3990*/  STG.E.128 [R138.64], R104 ;  /* 0x000000688a007986 */ /* 0x0001e2000c101d06 */
[----:B------:R-:W-:Y:S01]  /*39a0*/  F2FP.PACK_AB R122, R143, R122 ;  /* 0x0000007a8f7a723e */ /* 0x000fe200000000ff */
[----:B------:R-:W-:Y:S01]  /*39b0*/  HFMA2.MMA R164, R60, R127, R12 ;  /* 0x0000007f3ca47235 */ /* 0x000fe2000000000c */
[----:B------:R-:W-:Y:S01]  /*39c0*/  FMUL.FTZ R120, R160, R120 ;  /* 0x00000078a0787220 */ /* 0x000fe20000410000 */
[----:B------:R1:W-:Y:S01]  /*39d0*/  STG.E.128 [R150.64], R108 ;  /* 0x0000006c96007986 */ /* 0x0003e2000c101d06 */
[----:B------:R-:W-:Y:S01]  /*39e0*/  IMAD.WIDE.U32 R152, R152, R137, c[0x0][0x178] ;  /* 0x00005e0098987625 */ /* 0x000fe200078e0089 */
[----:B------:R-:W-:-:S02]  /*39f0*/  HFMA2.MMA R170, R58, R133, R10 ;  /* 0x000000853aaa7235 */ /* 0x000fc4000000000a */
[----:B------:R-:W-:Y:S01]  /*3a00*/  F2FP.PACK_AB R120, R171, R120 ;  /* 0x00000078ab78723e */ /* 0x000fe200000000ff */
[----:B------:R-:W-:Y:S01]  /*3a10*/  FMUL.FTZ R136, R160, R136 ;  /* 0x00000088a0887220 */ /* 0x000fe20000410000 */
[----:B------:R2:W-:Y:S01]  /*3a20*/  STG.E.128 [R152.64], R112 ;  /* 0x0000007098007986 */ /* 0x0005e2000c101d06 */
[-C--:B------:R-:W-:Y:S02]  /*3a30*/  IMAD.WIDE.U32 R154, R154, R137.reuse, c[0x0][0x178] ;  /* 0x00005e009a9a7625 */ /* 0x080fe400078e0089 */
[----:B------:R-:W-:Y:S01]  /*3a40*/  HFMA2 R171, R59, R120, R11 ;  /* 0x000000783bab7231 */ /* 0x000fe2000000000b */
[----:B------:R-:W-:Y:S01]  /*3a50*/  F2FP.PACK_AB R136, R179, R136 ;  /* 0x00000088b388723e */ /* 0x000fe200000000ff */
[-C--:B------:R-:W-:Y:S01]  /*3a60*/  IMAD.WIDE.U32 R2, R2, R137.reuse, c[0x0][0x178] ;  /* 0x00005e0002027625 */ /* 0x080fe200078e0089 */
[----:B------:R3:W-:Y:S01]  /*3a70*/  STG.E.128 [R154.64], R116 ;  /* 0x000000749a007986 */ /* 0x0007e2000c101d06 */
[----:B0-----:R-:W-:Y:S02]  /*3a80*/  IADD3 R104, R156, 0x1400, RZ ;  /* 0x000014009c687810 */ /* 0x001fe40007ffe0ff */
[-C--:B------:R-:W-:Y:S01]  /*3a90*/  IMAD.WIDE.U32 R100, R100, R137.reuse, c[0x0][0x178] ;  /* 0x00005e0064647625 */ /* 0x080fe200078e0089 */
[----:B------:R-:W-:Y:S01]  /*3aa0*/  IADD3 R106, R156, 0x1600, RZ ;  /* 0x000016009c6a7810 */ /* 0x000fe20007ffe0ff */
[----:B-1----:R-:W-:Y:S01]  /*3ab0*/  HFMA2.MMA R108, R68, R161, R20 ;  /* 0x000000a1446c7235 */ /* 0x002fe20000000014 */
[----:B------:R-:W-:Y:S01]  /*3ac0*/  HFMA2 R109, R69, R190, R21 ;  /* 0x000000be456d7231 */ /* 0x000fe20000000015 */
[----:B------:R-:W-:Y:S01]  /*3ad0*/  HFMA2.MMA R110, R70, R121, R22 ;  /* 0x00000079466e7235 */ /* 0x000fe20000000016 */
[----:B------:R-:W-:Y:S01]  /*3ae0*/  HFMA2 R111, R71, R198, R23 ;  /* 0x000000c6476f7231 */ /* 0x000fe20000000017 */
[-C--:B------:R-:W-:Y:S01]  /*3af0*/  IMAD.WIDE.U32 R102, R102, R137.reuse, c[0x0][0x178] ;  /* 0x00005e0066667625 */ /* 0x080fe200078e0089 */
[----:B--2---:R-:W-:Y:S01]  /*3b00*/  HFMA2.MMA R112, R64, R124, R16 ;  /* 0x0000007c40707235 */ /* 0x004fe20000000010 */
[----:B------:R-:W-:Y:S01]  /*3b10*/  HFMA2 R113, R65, R204, R17 ;  /* 0x000000cc41717231 */ /* 0x000fe20000000011 */
[----:B------:R-:W-:Y:S01]  /*3b20*/  HFMA2.MMA R114, R66, R123, R18 ;  /* 0x0000007b42727235 */ /* 0x000fe20000000012 */
[----:B------:R-:W-:Y:S01]  /*3b30*/  HFMA2 R115, R67, R125, R19 ;  /* 0x0000007d43737231 */ /* 0x000fe20000000013 */
[-C--:B------:R-:W-:Y:S01]  /*3b40*/  IMAD.WIDE.U32 R104, R104, R137.reuse, c[0x0][0x178] ;  /* 0x00005e0068687625 */ /* 0x080fe200078e0089 */
[----:B------:R0:W-:Y:S01]  /*3b50*/  STG.E.128 [R2.64], R108 ;  /* 0x0000006c02007986 */ /* 0x0001e2000c101d06 */
[----:B---3--:R-:W-:Y:S01]  /*3b60*/  HFMA2.MMA R116, R52, R162, R4 ;  /* 0x000000a234747235 */ /* 0x008fe20000000004 */
[----:B------:R-:W-:Y:S01]  /*3b70*/  HFMA2 R117, R53, R136, R5 ;  /* 0x0000008835757231 */ /* 0x000fe20000000005 */
[----:B------:R-:W-:Y:S01]  /*3b80*/  HFMA2.MMA R118, R54, R135, R6 ;  /* 0x0000008736767235 */ /* 0x000fe20000000006 */
[----:B------:R-:W-:Y:S01]  /*3b90*/  IMAD.WIDE.U32 R106, R106, R137, c[0x0][0x178] ;  /* 0x00005e006a6a7625 */ /* 0x000fe200078e0089 */
[----:B------:R-:W-:Y:S01]  /*3ba0*/  HFMA2 R119, R55, R122, R7 ;  /* 0x0000007a37777231 */ /* 0x000fe20000000007 */
[----:B------:R0:W-:Y:S04]  /*3bb0*/  STG.E.128 [R100.64], R112 ;  /* 0x0000007064007986 */ /* 0x0001e8000c101d06 */
[----:B------:R0:W-:Y:S04]  /*3bc0*/  STG.E.128 [R102.64], R164 ;  /* 0x000000a466007986 */ /* 0x0001e8000c101d06 */
[----:B------:R0:W-:Y:S04]  /*3bd0*/  STG.E.128 [R104.64], R168 ;  /* 0x000000a868007986 */ /* 0x0001e8000c101d06 */
[----:B------:R0:W-:Y:S02]  /*3be0*/  STG.E.128 [R106.64], R116 ;  /* 0x000000746a007986 */ /* 0x0001e4000c101d06 */
[----:B0-----:R-:W-:Y:S01]  /*3bf0*/  @P0 CALL.REL.NOINC `(.L_x_76) ;  /* 0x0000001000000944 */ /* 0x001fe20003c00000 */
[----:B------:R-:W-:Y:S05]  /*3c00*/  BRA `(.L_x_77) ;  /* 0xffffc69000007947 */ /* 0x000fea000383ffff */
.L_x_76:
[----:B------:R-:W-:Y:S05]  /*3c10*/  EXIT ;  /* 0x000000000000794d */ /* 0x000fea0003800000 */
.L_x_72:
[----:B------:R-:W-:Y:S01]  /*3c20*/  HFMA2.MMA R162, -RZ, RZ, 0, 1.847743988037109375e-06 ;  /* 0x0000001fffa27435 */ /* 0x000fe200000001ff */
[----:B------:R-:W-:-:S02]  /*3c30*/  MOV R3, 0x1 ;  /* 0x0000000100037802 */ /* 0x000fc40000000f00 */
[----:B------:R-:W-:Y:S02]  /*3c40*/  MOV R158, 0xffffffff ;  /* 0xffffffff009e7802 */ /* 0x000fe40000000f00 */
[----:B------:R-:W-:Y:S02]  /*3c50*/  MOV R100, 0x3c70 ;  /* 0x00003c7000647802 */ /* 0x000fe40000000f00 */
[----:B-----5:R-:W-:Y:S05]  /*3c60*/  CALL.REL.NOINC `($__internal_8_$__cuda_sm70_shflsync_bfly_p) ;  /* 0x00000f9000007944 */ /* 0x020fea0003c00000 */
[----:B-1----:R-:W-:Y:S01]  /*3c70*/  MOV R2, R162 ;  /* 0x000000a200027202 */ /* 0x002fe20000000f00 */
[----:B0-----:R-:W-:Y:S05]  /*3c80*/  BRA `(.L_x_78) ;  /* 0xffffd52000007947 */ /* 0x001fea000383ffff */
.L_x_73:
[----:B------:R-:W-:Y:S01]  /*3c90*/  HFMA2.MMA R3, -RZ, RZ, 0, 1.1920928955078125e-07 ;  /* 0x00000002ff037435 */ /* 0x000fe200000001ff */
[----:B------:R-:W-:Y:S02]  /*3ca0*/  MOV R162, 0x1f ;  /* 0x0000001f00a27802 */ /* 0x000fe40000000f00 */
[----:B------:R-:W-:Y:S02]  /*3cb0*/  MOV R158, 0xffffffff ;  /* 0xffffffff009e7802 */ /* 0x000fe40000000f00 */
[----:B------:R-:W-:Y:S02]  /*3cc0*/  MOV R100, 0x3ce0 ;  /* 0x00003ce000647802 */ /* 0x000fe40000000f00 */
[----:B-----5:R-:W-:Y:S05]  /*3cd0*/  CALL.REL.NOINC `($__internal_8_$__cuda_sm70_shflsync_bfly_p) ;  /* 0x00000f2000007944 */ /* 0x020fea0003c00000 */
[----:B0-----:R-:W-:Y:S01]  /*3ce0*/  HFMA2.MMA R3, -RZ, RZ, 0, 2.384185791015625e-07 ;  /* 0x00000004ff037435 */ /* 0x001fe200000001ff */
[----:B-1----:R-:W-:Y:S01]  /*3cf0*/  FADD.FTZ R160, R160, R162 ;  /* 0x000000a2a0a07221 */ /* 0x002fe20000010000 */
[----:B------:R-:W-:-:S02]  /*3d00*/  MOV R162, 0x1f ;  /* 0x0000001f00a27802 */ /* 0x000fc40000000f00 */
[----:B------:R-:W-:Y:S02]  /*3d10*/  MOV R158, 0xffffffff ;  /* 0xffffffff009e7802 */ /* 0x000fe40000000f00 */
[----:B------:R-:W-:Y:S02]  /*3d20*/  MOV R100, 0x3d40 ;  /* 0x00003d4000647802 */ /* 0x000fe40000000f00 */
[----:B------:R-:W-:Y:S05]  /*3d30*/  CALL.REL.NOINC `($__internal_8_$__cuda_sm70_shflsync_bfly_p) ;  /* 0x00000ec000007944 */ /* 0x000fea0003c00000 */
[----:B0-----:R-:W-:Y:S01]  /*3d40*/  HFMA2.MMA R3, -RZ, RZ, 0, 4.76837158203125e-07 ;  /* 0x00000008ff037435 */ /* 0x001fe200000001ff */
[----:B-1----:R-:W-:Y:S01]  /*3d50*/  FADD.FTZ R160, R160, R162 ;  /* 0x000000a2a0a07221 */ /* 0x002fe20000010000 */
[----:B------:R-:W-:Y:S02]  /*3d60*/  MOV R162, 0x1f ;  /* 0x0000001f00a27802 */ /* 0x000fe40000000f00 */
[----:B------:R-:W-:Y:S02]  /*3d70*/  MOV R158, 0xffffffff ;  /* 0xffffffff009e7802 */ /* 0x000fe40000000f00 */
[----:B------:R-:W-:Y:S02]  /*3d80*/  MOV R100, 0x3da0 ;  /* 0x00003da000647802 */ /* 0x000fe40000000f00 */
[----:B------:R-:W-:Y:S05]  /*3d90*/  CALL.REL.NOINC `($__internal_8_$__cuda_sm70_shflsync_bfly_p) ;  /* 0x00000e6000007944 */ /* 0x000fea0003c00000 */
[----:B0-----:R-:W-:Y:S01]  /*3da0*/  HFMA2.MMA R3, -RZ, RZ, 0, 9.5367431640625e-07 ;  /* 0x00000010ff037435 */ /* 0x001fe200000001ff */
[----:B-1----:R-:W-:Y:S01]  /*3db0*/  FADD.FTZ R160, R160, R162 ;  /* 0x000000a2a0a07221 */ /* 0x002fe20000010000 */
[----:B------:R-:W-:-:S02]  /*3dc0*/  MOV R162, 0x1f ;  /* 0x0000001f00a27802 */ /* 0x000fc40000000f00 */
[----:B------:R-:W-:Y:S02]  /*3dd0*/  MOV R158, 0xffffffff ;  /* 0xffffffff009e7802 */ /* 0x000fe40000000f00 */
[----:B------:R-:W-:Y:S02]  /*3de0*/  MOV R100, 0x3e00 ;  /* 0x00003e0000647802 */ /* 0x000fe40000000f00 */
[----:B------:R-:W-:Y:S05]  /*3df0*/  CALL.REL.NOINC `($__internal_8_$__cuda_sm70_shflsync_bfly_p) ;  /* 0x00000e0000007944 */ /* 0x000fea0003c00000 */
        /* <DEDUP_REMOVED lines=198> */
[----:B------:R-:W-:Y:S05]  /*4a60*/  CALL.REL.NOINC `($__internal_8_$__cuda_sm70_shflsync_bfly_p) ;  /* 0x0000019000007944 */ /* 0x000fea0003c00000 */
[----:B0-----:R-:W-:Y:S01]  /*4a70*/  HFMA2.MMA R3, -RZ, RZ, 0, 1.1920928955078125e-07 ;  /* 0x00000002ff037435 */ /* 0x001fe200000001ff */
[----:B-1----:R-:W-:Y:S01]  /*4a80*/  FADD.FTZ R160, R160, R162 ;  /* 0x000000a2a0a07221 */ /* 0x002fe20000010000 */
[----:B------:R-:W-:Y:S02]  /*4a90*/  MOV R162, 0x1f ;  /* 0x0000001f00a27802 */ /* 0x000fe40000000f00 */
[----:B------:R-:W-:Y:S02]  /*4aa0*/  MOV R158, 0xffffffff ;  /* 0xffffffff009e7802 */ /* 0x000fe40000000f00 */
[----:B------:R-:W-:Y:S02]  /*4ab0*/  MOV R100, 0x4ad0 ;  /* 0x00004ad000647802 */ /* 0x000fe40000000f00 */
[----:B------:R-:W-:Y:S05]  /*4ac0*/  CALL.REL.NOINC `($__internal_8_$__cuda_sm70_shflsync_bfly_p) ;  /* 0x0000013000007944 */ /* 0x000fea0003c00000 */
        /* <DEDUP_REMOVED lines=18> */
[----:B01----:R-:W-:Y:S05]  /*4bf0*/  BRA `(.L_x_79) ;  /* 0xffffd2f000007947 */ /* 0x003fea000383ffff */
        .weak           $__internal_8_$__cuda_sm70_shflsync_bfly_p
        .type           $__internal_8_$__cuda_sm70_shflsync_bfly_p,@function
        .size           $__internal_8_$__cuda_sm70_shflsync_bfly_p,(.L_x_1057 - $__internal_8_$__cuda_sm70_shflsync_bfly_p)
$__internal_8_$__cuda_sm70_shflsync_bfly_p:
[----:B------:R-:W-:Y:S01]  /*4c00*/  HFMA2.MMA R101, -RZ, RZ, 0, 0 ;  /* 0x00000000ff657435 */ /* 0x000fe200000001ff */
[----:B------:R-:W-:Y:S04]  /*4c10*/  WARPSYNC R158 ;  /* 0x0000009e00007348 */ /* 0x000fe80003800000 */
[----:B------:R0:W1:Y:S01]  /*4c20*/  SHFL.BFLY PT, R162, R160, R3, R162 ;  /* 0x0c000003a0a27389 */ /* 0x00006200000e00a2 */
[----:B------:R-:W-:Y:S05]  /*4c30*/  RET.REL.NODEC R100 `(_ZN10layer_norm13ln_fwd_kernelINS_13Kernel_traitsI6__halfS2_S2_fjLj49152ELj4ELj1ELj4ELj16ENS_18Kernel_traits_baseILj49152ES2_S2_S2_fjLj128EEEEEEEvNS_9FwdParamsE) ;  /* 0xffffb3c064007950 */ /* 0x000fea0003c3ffff */
.L_x_80:
        /* <DEDUP_REMOVED lines=12> */
.L_x_1057:


//--------------------- .text._ZN10layer_norm13ln_fwd_kernelINS_13Kernel_traitsIffffjLj49152ELj8ELj1ELj4ELj16ENS_18Kernel_traits_baseILj49152EffffjLj128EEEEEEEvNS_9FwdParamsE --------------------------
	.section	.text._ZN10layer_norm13ln_fwd_kernelINS_13Kernel_traitsIffffjLj49152ELj8ELj1ELj4ELj16ENS_18Kernel_traits_baseILj49152EffffjLj128EEEEEEEvNS_9FwdParamsE,"ax",@progbits
	.sectioninfo	@"SHI_REGISTERS=166"
	.align	128
        .global         _ZN10layer_norm13ln_fwd_kernelINS_13Kernel_traitsIffffjLj49152ELj8ELj1ELj4ELj16ENS_18Kernel_traits_baseILj49152EffffjLj128EEEEEEEvNS_9FwdParamsE
        .type           _ZN10layer_norm13ln_fwd_kernelINS_13Kernel_traitsIffffjLj49152ELj8ELj1ELj4ELj16ENS_18Kernel_traits_baseILj49152EffffjLj128EEEEEEEvNS_9FwdParamsE,@function
        .size           _ZN10layer_norm13ln_fwd_kernelINS_13Kernel_traitsIffffjLj49152ELj8ELj1ELj4ELj16ENS_18Kernel_traits_baseILj49152EffffjLj128EEEEEEEvNS_9FwdParamsE,(.L_x_1058 - _ZN10layer_norm13ln_fwd_kernelINS_13Kernel_traitsIffffjLj49152ELj8ELj1ELj4ELj16ENS_18Kernel_traits_baseILj49152EffffjLj128EEEEEEEvNS_9FwdParamsE)
        .other          _ZN10layer_norm13ln_fwd_kernelINS_13Kernel_traitsIffffjLj49152ELj8ELj1ELj4ELj16ENS_18Kernel_traits_baseILj49152EffffjLj128EEEEEEEvNS_9FwdParamsE,@"STO_CUDA_ENTRY STV_DEFAULT"
_ZN10layer_norm13ln_fwd_kernelINS_13Kernel_traitsIffffjLj49152ELj8ELj1ELj4ELj16ENS_18Kernel_traits_baseILj49152EffffjLj128EEEEEEEvNS_9FwdParamsE:
.text._ZN10layer_norm13ln_fwd_kernelINS_13Kernel_traitsIffffjLj49152ELj8ELj1ELj4ELj16ENS_18Kernel_traits_baseILj49152EffffjLj128EEEEEEEvNS_9FwdParamsE:
[----:B------:R-:W-:Y:S02]  /*0000*/  MOV R1, c[0x0][0x28] ;  /* 0x00000a0000017a02 */ /* 0x000fe40000000f00 */
[----:B------:R-:W0:Y:S01]  /*0010*/  S2UR UR7, SR_CTAID.X ;  /* 0x00000000000779c3 */ /* 0x000e220000002500 */
[----:B------:R-:W1:Y:S01]  /*0020*/  S2R R0, SR_TID.X ;  /* 0x0000000000007919 */ /* 0x000e620000002100 */
[----:B0-----:R-:W-:-:S06]  /*0030*/  USHF.R.U32.HI UR5, URZ, 0x3, UR7 ;  /* 0x000000033f057899 */ /* 0x001fcc0008011607 */
[----:B-1----:R-:W-:-:S04]  /*0040*/  LEA.HI R3, R0, UR5, RZ, 0x19 ;  /* 0x0000000500037c11 */ /* 0x002fc8000f8fc8ff */
[----:B------:R-:W-:-:S13]  /*0050*/  ISETP.GE.AND P0, PT, R3, c[0x0][0x164], PT ;  /* 0x0000590003007a0c */ /* 0x000fda0003f06270 */
[----:B------:R-:W-:Y:S05]  /*0060*/  @P0 EXIT ;  /* 0x000000000000094d */ /* 0x000fea0003800000 */
[----:B------:R-:W-:Y:S01]  /*0070*/  ULOP3.LUT UR6, UR7, 0x7, URZ, 0xc0, !UPT ;  /* 0x0000000707067892 */ /* 0x000fe2000f8ec03f */
[----:B------:R-:W-:Y:S01]  /*0080*/  LOP3.LUT R2, R0, 0x1f, RZ, 0xc0, !PT ;  /* 0x0000001f00027812 */ /* 0x000fe200078ec0ff */
[----:B------:R-:W-:Y:S01]  /*0090*/  HFMA2.MMA R7, -RZ, RZ, 0, 9.5367431640625e-07 ;  /* 0x00000010ff077435 */ /* 0x000fe200000001ff */
[----:B------:R-:W-:Y:S02]  /*00a0*/  ULDC.64 UR8, c[0x0][0x118] ;  /* 0x0000460000087ab9 */ /* 0x000fe40000000a00 */
[----:B------:R-:W-:-:S06]  /*00b0*/  USHF.L.U32 UR4, UR6, 0x7, URZ ;  /* 0x0000000706047899 */ /* 0x000fcc000800063f */
[----:B------:R-:W-:-:S04]  /*00c0*/  MOV R5, UR4 ;  /* 0x0000000400057c02 */ /* 0x000fc80008000f00 */
[----:B------:R-:W-:-:S04]  /*00d0*/  LOP3.LUT R5, R5, 0x380, R2, 0xe2, !PT ;  /* 0x0000038005057812 */ /* 0x000fc800078ee202 */
[----:B------:R-:W-:-:S05]  /*00e0*/  LOP3.LUT R6, R5, 0x60, R0, 0xf8, !PT ;  /* 0x0000006005067812 */ /* 0x000fca00078ef800 */
[----:B------:R-:W-:-:S04]  /*00f0*/  IMAD.WIDE.U32 R4, R6, R7, c[0x0][0x190] ;  /* 0x0000640006047625 */ /* 0x000fc800078e0007 */
[----:B------:R-:W-:Y:S01]  /*0100*/  IMAD.WIDE.U32 R6, R6, R7, c[0x0][0x198] ;  /* 0x0000660006067625 */ /* 0x000fe200078e0007 */
[----:B------:R-:W-:Y:S01]  /*0110*/  HFMA2.MMA R104, -RZ, RZ, 0, 5.9604644775390625e-08 ;  /* 0x00000001ff687435 */ /* 0x000fe200000001ff */
        /* <DEDUP_REMOVED lines=24> */
[----:B0-----:R-:W-:Y:S01]  /*02a0*/  HFMA2.MMA R4, -RZ, RZ, 0, 0 ;  /* 0x00000000ff047435 */ /* 0x001fe200000001ff */
[----:B------:R-:W-:-:S02]  /*02b0*/  MOV R5, R3 ;  /* 0x0000000300057202 */ /* 0x000fc40000000f00 */
[----:B-1----:R-:W-:Y:S02]  /*02c0*/  PRMT R3, R104, 0x7610, R3 ;  /* 0x0000761068037816 */ /* 0x002fe40000000003 */
.L_x_86:
[----:B------:R-:W-:Y:S01]  /*02d0*/  USHF.L.U32 UR4, UR6, 0x7, URZ ;  /* 0x0000000706047899 */ /* 0x000fe2000800063f */
[----:B------:R-:W-:Y:S01]  /*02e0*/  IMAD R7, R5, 0x3000, RZ ;  /* 0x0000300005077824 */ /* 0x000fe200078e02ff */
[----:B------:R-:W-:-:S04]  /*02f0*/  MOV R6, 0x10 ;  /* 0x0000001000067802 */ /* 0x000fc80000000f00 */
[----:B------:R-:W-:-:S04]  /*0300*/  MOV R105, UR4 ;  /* 0x0000000400697c02 */ /* 0x000fc80008000f00 */
        /* <DEDUP_REMOVED lines=39> */
[----:B------:R-:W-:Y:S01]  /*0580*/  ISETP.NE.AND P1, PT, R2, RZ, PT ;  /* 0x000000ff0200720c */ /* 0x000fe20003f25270 */
        /* <DEDUP_REMOVED lines=46> */
[----:B------:R-:W-:-:S03]  /*0870*/  SHF.R.U32.HI R6, RZ, 0x5, R0 ;  /* 0x00000005ff067819 */ /* 0x000fc60000011600 */
[----:B------:R-:W-:Y:S01]  /*0880*/  FADD.FTZ R152, R110, R7 ;  /* 0x000000076e987221 */ /* 0x000fe20000010000 */
[----:B------:R-:W-:-:S03]  /*0890*/  LOP3.LUT R6, R6, 0x7fffffc, RZ, 0xc0, !PT ;  /* 0x07fffffc06067812 */ /* 0x000fc600078ec0ff */
[----:B------:R-:W-:Y:S01]  /*08a0*/  FADD.FTZ R157, R111, R152 ;  /* 0x000000986f9d7221 */ /* 0x000fe20000010000 */
[----:B------:R-:W-:Y:S01]  /*08b0*/  @!P0 IADD3 R6, R6, 0x4, RZ ;  /* 0x0000000406068810 */ /* 0x000fe20007ffe0ff */
[----:B------:R-:W-:Y:S05]  /*08c0*/  BRA.DIV ~URZ, `(.L_x_81) ;  /* 0x00001d727f007947 */ /* 0x000fea000b800000 */
[----:B------:R0:W1:Y:S02]  /*08d0*/  SHFL.BFLY PT, R7, R157, 0x1, 0x1f ;  /* 0x0c201f009d077f89 */ /* 0x00006400000e0000 */
.L_x_87:
        /* <DEDUP_REMOVED lines=10> */
[----:B------:R-:W-:-:S04]  /*0980*/  FMUL.FTZ R154, R154, 0.00065104168606922030449 ;  /* 0x3a2aaaab9a9a7820 */ /* 0x000fc80000410000 */
[--C-:B------:R-:W-:Y:S02]  /*0990*/  FADD.FTZ R155, R148, -R154.reuse ;  /* 0x8000009a949b7221 */ /* 0x100fe40000010000 */
[--C-:B------:R-:W-:Y:S02]  /*09a0*/  FADD.FTZ R156, R149, -R154.reuse ;  /* 0x8000009a959c7221 */ /* 0x100fe40000010000 */
[----:B------:R-:W-:Y:S02]  /*09b0*/  FFMA.FTZ R155, R155, R155, RZ ;  /* 0x0000009b9b9b7223 */ /* 0x000fe400000100ff */
[--C-:B------:R-:W-:Y:S02]  /*09c0*/  FADD.FTZ R152, R151, -R154.reuse ;  /* 0x8000009a97987221 */ /* 0x100fe40000010000 */
[----:B------:R-:W-:Y:S02]  /*09d0*/  FFMA.FTZ R155, R156, R156, R155 ;  /* 0x0000009c9c9b7223 */ /* 0x000fe4000001009b */
[----:B------:R-:W-:-:S04]  /*09e0*/  FADD.FTZ R156, R150, -R154 ;  /* 0x8000009a969c7221 */ /* 0x000fc80000010000 */
[----:B------:R-:W-:-:S04]  /*09f0*/  FFMA.FTZ R155, R156, R156, R155 ;  /* 0x0000009c9c9b7223 */ /* 0x000fc8000001009b */
[----:B------:R-:W-:Y:S02]  /*0a00*/  FFMA.FTZ R155, R152, R152, R155 ;  /* 0x00000098989b7223 */ /* 0x000fe4000001009b */
[----:B------:R-:W-:-:S04]  /*0a10*/  FADD.FTZ R152, R144, -R154 ;  /* 0x8000009a90987221 */ /* 0x000fc80000010000 */
        /* <DEDUP_REMOVED lines=96> */
.L_x_88:
[----:B------:R-:W-:Y:S01]  /*1020*/  SHF.R.U32.HI R153, RZ, 0x5, R0 ;  /* 0x00000005ff997819 */ /* 0x000fe20000011600 */
[----:B-1----:R-:W-:Y:S01]  /*1030*/  FADD.FTZ R155, R158, R157 ;  /* 0x0000009d9e9b7221 */ /* 0x002fe20000010000 */
[----:B------:R-:W-:Y:S01]  /*1040*/  WARPSYNC 0xffffffff ;  /* 0xffffffff00007948 */ /* 0x000fe20003800000 */
[----:B------:R-:W-:Y:S01]  /*1050*/  ISETP.GT.U32.AND P0, PT, R2, 0x3, PT ;  /* 0x000000030200780c */ /* 0x000fe20003f04070 */
[----:B------:R-:W-:Y:S01]  /*1060*/  ULDC UR4, c[0x0][0x160] ;  /* 0x0000580000047ab9 */ /* 0x000fe20000000800 */
[----:B------:R-:W-:Y:S01]  /*1070*/  LOP3.LUT R153, R153, 0x3, RZ, 0xc0, !PT ;  /* 0x0000000399997812 */ /* 0x000fe200078ec0ff */
[----:B------:R-:W-:Y:S01]  /*1080*/  USHF.L.U32 UR4, UR4, 0x3, URZ ;  /* 0x0000000304047899 */ /* 0x000fe2000800063f */
[----:B0-----:R-:W-:Y:S02]  /*1090*/  MOV R157, RZ ;  /* 0x000000ff009d7202 */ /* 0x001fe40000000f00 */
[----:B------:R-:W-:-:S05]  /*10a0*/  @!P1 IADD3 R152, R6, R153, RZ ;  /* 0x0000009906989210 */ /* 0x000fca0007ffe0ff */
[----:B------:R-:W-:Y:S02]  /*10b0*/  @!P1 STS.64 [R152.X8], R154 ;  /* 0x0000009a98009388 */ /* 0x000fe40000008a00 */
[----:B------:R-:W-:Y:S02]  /*10c0*/  @!P0 IADD3 R158, R2, R6, RZ ;  /* 0x00000006029e8210 */ /* 0x000fe40007ffe0ff */
[----:B------:R-:W-:Y:S01]  /*10d0*/  CS2R R6, SRZ ;  /* 0x0000000000067805 */ /* 0x000fe2000001ff00 */
[----:B------:R-:W-:Y:S01]  /*10e0*/  BAR.SYNC.DEFER_BLOCKING 0x0 ;  /* 0x0000000000007b1d */ /* 0x000fe20000010000 */
[----:B------:R-:W-:-:S05]  /*10f0*/  @!P0 MOV R157, 0x44c00000 ;  /* 0x44c00000009d8802 */ /* 0x000fca0000000f00 */
[----:B------:R-:W0:Y:S04]  /*1100*/  SHFL.DOWN PT, R160, R157, 0x2, 0x1f ;  /* 0x08401f009da07f89 */ /* 0x000e2800000e0000 */
[----:B------:R-:W1:Y:S01]  /*1110*/  @!P0 LDS.64 R6, [R158.X8] ;  /* 0x000000009e068984 */ /* 0x000e620000008a00 */
[----:B------:R-:W-:Y:S01]  /*1120*/  LOP3.LUT P0, RZ, R153, 0x1f, R0, 0xf8, !PT ;  /* 0x0000001f99ff7812 */ /* 0x000fe2000780f800 */
        /* <DEDUP_REMOVED lines=9> */
[----:B0-----:R-:W-:Y:S02]  /*11c0*/  FMUL.FTZ R157, R154, R159 ;  /* 0x0000009f9a9d7220 */ /* 0x001fe40000410000 */
[----:B------:R-:W-:Y:S02]  /*11d0*/  FMUL.FTZ R160, R160, R155 ;  /* 0x0000009ba0a07220 */ /* 0x000fe40000410000 */
[----:B------:R-:W0:Y:S01]  /*11e0*/  SHFL.DOWN PT, R155, R152, 0x1, 0x1f ;  /* 0x08201f00989b7f89 */ /* 0x000e2200000e0000 */
[----:B--2---:R-:W-:-:S03]  /*11f0*/  FADD.FTZ R159, R156, R7 ;  /* 0x000000079c9f7221 */ /* 0x004fc60000010000 */
[----:B------:R-:W1:Y:S01]  /*1200*/  SHFL.DOWN PT, R6, R157, 0x1, 0x1f ;  /* 0x08201f009d067f89 */ /* 0x000e6200000e0000 */
[----:B------:R-:W-:-:S05]  /*1210*/  FFMA.FTZ R159, R154, R160, R159 ;  /* 0x000000a09a9f7223 */ /* 0x000fca000001009f */
[----:B------:R-:W2:Y:S01]  /*1220*/  SHFL.DOWN PT, R154, R159, 0x1, 0x1f ;  /* 0x08201f009f9a7f89 */ /* 0x000ea200000e0000 */
[----:B0-----:R-:W-:Y:S02]  /*1230*/  FADD.FTZ R7, R152, R155 ;  /* 0x0000009b98077221 */ /* 0x001fe40000010000 */
[----:B-1----:R-:W-:-:S04]  /*1240*/  FADD.FTZ R156, R157, -R6 ;  /* 0x800000069d9c7221 */ /* 0x002fc80000010000 */
[----:B------:R-:W0:Y:S01]  /*1250*/  MUFU.RCP R7, R7 ;  /* 0x0000000700077308 */ /* 0x000e220000001000 */
[----:B------:R-:W-:Y:S02]  /*1260*/  FMUL.FTZ R161, R156, R156 ;  /* 0x0000009c9ca17220 */ /* 0x000fe40000410000 */
[----:B------:R-:W-:Y:S02]  /*1270*/  FMUL.FTZ R156, R155, R6 ;  /* 0x000000069b9c7220 */ /* 0x000fe40000410000 */
[C---:B------:R-:W-:Y:S02]  /*1280*/  FMUL.FTZ R6, R152.reuse, R161 ;  /* 0x000000a198067220 */ /* 0x040fe40000410000 */
[----:B--2---:R-:W-:Y:S02]  /*1290*/  FADD.FTZ R154, R159, R154 ;  /* 0x0000009a9f9a7221 */ /* 0x004fe40000010000 */
[----:B------:R-:W-:Y:S02]  /*12a0*/  FMUL.FTZ R6, R155, R6 ;  /* 0x000000069b067220 */ /* 0x000fe40000410000 */
[----:B------:R-:W-:-:S02]  /*12b0*/  FFMA.FTZ R152, R152, R157, R156 ;  /* 0x0000009d98987223 */ /* 0x000fc4000001009c */
[C---:B0-----:R-:W-:Y:S02]  /*12c0*/  FFMA.FTZ R156, R7.reuse, R6, R154 ;  /* 0x00000006079c7223 */ /* 0x041fe4000001009a */
[----:B------:R-:W-:Y:S01]  /*12d0*/  FMUL.FTZ R6, R7, R152 ;  /* 0x0000009807067220 */ /* 0x000fe20000410000 */
[----:B------:R-:W-:Y:S02]  /*12e0*/  LOP3.LUT R7, R4, 0x1, RZ, 0xc0, !PT ;  /* 0x0000000104077812 */ /* 0x000fe400078ec0ff */
[----:B------:R-:W-:Y:S02]  /*12f0*/  LEA.HI R152, R0, UR5, RZ, 0x19 ;  /* 0x0000000500987c11 */ /* 0x000fe4000f8fc8ff */
[----:B------:R-:W-:Y:S01]  /*1300*/  IADD3 R159, -R7, RZ, RZ ;  /* 0x000000ff079f7210 */ /* 0x000fe20007ffe1ff */
[----:B------:R-:W-:Y:S03]  /*1310*/  SHFL.IDX PT, R6, R6, RZ, 0x1f ;  /* 0x00001fff06067589 */ /* 0x000fe600000e0000 */
[----:B------:R-:W-:Y:S01]  /*1320*/  LOP3.LUT R157, R159, UR4, RZ, 0xc0, !PT ;  /* 0x000000049f9d7c12 */ /* 0x000fe2000f8ec0ff */
[----:B------:R-:W0:Y:S03]  /*1330*/  SHFL.IDX PT, R7, R156, RZ, 0x1f ;  /* 0x00001fff9c077589 */ /* 0x000e2600000e0000 */
[----:B------:R-:W-:-:S04]  /*1340*/  LEA R157, P1, R152, R157, 0x3 ;  /* 0x0000009d989d7211 */ /* 0x000fc800078218ff */
[----:B------:R-:W-:Y:S02]  /*1350*/  IADD3.X R152, RZ, RZ, RZ, P1, !PT ;  /* 0x000000ffff987210 */ /* 0x000fe40000ffe4ff */
[----:B------:R-:W-:-:S04]  /*1360*/  @!P0 IADD3 R155, P1, R157, UR6, RZ ;  /* 0x000000069d9b8c10 */ /* 0x000fc8000ff3e0ff */
[----:B------:R-:W-:Y:S02]  /*1370*/  @!P0 IADD3.X R158, RZ, R152, RZ, P1, !PT ;  /* 0x00000098ff9e8210 */ /* 0x000fe40000ffe4ff */
[----:B------:R-:W-:-:S04]  /*1380*/  @!P0 LEA R154, P1, R155, c[0x0][0x1a0], 0x3 ;  /* 0x000068009b9a8a11 */ /* 0x000fc800078218ff */
[----:B------:R-:W-:-:S05]  /*1390*/  @!P0 LEA.HI.X R155, R155, c[0x0][0x1a4], R158, 0x3, P1 ;  /* 0x000069009b9b8a11 */ /* 0x000fca00008f1c9e */
[----:B0-----:R0:W-:Y:S01]  /*13a0*/  @!P0 STG.E.64 [R154.64], R6 ;  /* 0x000000069a008986 */ /* 0x0011e2000c101b08 */
[----:B------:R-:W-:-:S13]  /*13b0*/  ISETP.NE.AND P0, PT, R0, RZ, PT ;  /* 0x000000ff0000720c */ /* 0x000fda0003f05270 */
[----:B------:R-:W-:Y:S05]  /*13c0*/  @P0 BRA `(.L_x_83) ;  /* 0x0000012000000947 */ /* 0x000fea0003800000 */
[----:B0-----:R-:W-:-:S04]  /*13d0*/  LOP3.LUT R6, R159, c[0x0][0x160], RZ, 0xc0, !PT ;  /* 0x000058009f067a12 */ /* 0x001fc800078ec0ff */
[----:B------:R-:W-:-:S04]  /*13e0*/  IADD3 R7, P0, R6, UR5, RZ ;  /* 0x0000000506077c10 */ /* 0x000fc8000ff1e0ff */
[----:B------:R-:W-:Y:S02]  /*13f0*/  LEA.HI.X.SX32 R154, R6, RZ, 0x1, P0 ;  /* 0x000000ff069a7211 */ /* 0x000fe400000f0eff */
[----:B------:R-:W-:-:S04]  /*1400*/  LEA R6, P0, R7, c[0x0][0x1a8], 0x2 ;  /* 0x00006a0007067a11 */ /* 0x000fc800078010ff */
[----:B------:R-:W-:Y:S02]  /*1410*/  LEA.HI.X R7, R7, c[0x0][0x1ac], R154, 0x2, P0 ;  /* 0x00006b0007077a11 */ /* 0x000fe400000f149a */
[----:B------:R-:W-:Y:S02]  /*1420*/  LOP3.LUT P0, RZ, R4, 0x2, RZ, 0xc0, !PT ;  /* 0x0000000204ff7812 */ /* 0x000fe4000780c0ff */
[----:B------:R-:W-:-:S04]  /*1430*/  MOV R154, 0xffffffff ;  /* 0xffffffff009a7802 */ /* 0x000fc80000000f00 */
[----:B------:R-:W-:Y:S01]  /*1440*/  SEL R159, R154, 0x1, P0 ;  /* 0x000000019a9f7807 */ /* 0x000fe20000000000 */
[----:B------:R-:W-:Y:S06]  /*1450*/  MEMBAR.ALL.GPU ;  /* 0x0000000000007992 */ /* 0x000fec000000a000 */
[----:B------:R-:W-:-:S00]  /*1460*/  ERRBAR ;  /* 0x00000000000079ab */ /* 0x000fc00000000000 */
[----:B------:R0:W-:Y:S01]  /*1470*/  RED.E.ADD.S32.STRONG.GPU [R6.64], R159 ;  /* 0x0000009f0600798e */ /* 0x0001e2000c10e388 */
[----:B------:R-:W-:-:S04]  /*1480*/  SHF.L.U32 R154, R4, 0x2, RZ ;  /* 0x00000002049a7819 */ /* 0x000fc800000006ff */
[----:B------:R-:W-:Y:S02]  /*1490*/  LOP3.LUT R155, R154, 0x8, RZ, 0xc, !PT ;  /* 0x000000089a9b7812 */ /* 0x000fe400078e0cff */
.L_x_84:
[----:B------:R-:W2:Y:S01]  /*14a0*/  LDG.E.STRONG.GPU R154, [R6.64] ;  /* 0x00000008069a7981 */ /* 0x000ea2000c1ef900 */
[----:B------:R-:W-:Y:S01]  /*14b0*/  YIELD ;  /* 0x0000000000007946 */ /* 0x000fe20003800000 */
[----:B--2---:R-:W-:Y:S01]  /*14c0*/  ISETP.NE.AND P0, PT, R154, R155, PT ;  /* 0x0000009b9a00720c */ /* 0x004fe20003f05270 */
[----:B------:R-:W-:-:S12]  /*14d0*/  CCTL.IVALL ;  /* 0x00000000ff00798f */ /* 0x000fd80002000000 */
[----:B------:R-:W-:Y:S05]  /*14e0*/  @P0 BRA `(.L_x_84) ;  /* 0xffffffb000000947 */ /* 0x000fea000383ffff */
.L_x_83:
[----:B0-----:R-:W-:Y:S01]  /*14f0*/  ISETP.GT.U32.AND P0, PT, R2, 0x7, PT ;  /* 0x000000070200780c */ /* 0x001fe20003f04070 */
[----:B------:R-:W-:Y:S01]  /*1500*/  WARPSYNC 0xffffffff ;  /* 0xffffffff00007948 */ /* 0x000fe20003800000 */
[----:B------:R-:W-:Y:S01]  /*1510*/  BAR.SYNC.DEFER_BLOCKING 0x0 ;  /* 0x0000000000007b1d */ /* 0x000fe20000010000 */
[----:B------:R-:W-:-:S10]  /*1520*/  CS2R R6, SRZ ;  /* 0x0000000000067805 */ /* 0x000fd4000001ff00 */
[----:B------:R-:W-:-:S04]  /*1530*/  @!P0 IADD3 R157, P1, R2, R157, RZ ;  /* 0x0000009d029d8210 */ /* 0x000fc80007f3e0ff */
[----:B------:R-:W-:Y:S02]  /*1540*/  @!P0 IADD3.X R152, RZ, R152, RZ, P1, !PT ;  /* 0x00000098ff988210 */ /* 0x000fe40000ffe4ff */
[----:B------:R-:W-:-:S04]  /*1550*/  @!P0 LEA R160, P1, R157, c[0x0][0x1a0], 0x3 ;  /* 0x000068009da08a11 */ /* 0x000fc800078218ff */
[----:B------:R-:W-:-:S05]  /*1560*/  @!P0 LEA.HI.X R161, R157, c[0x0][0x1a4], R152, 0x3, P1 ;  /* 0x000069009da18a11 */ /* 0x000fca00008f1c98 */
[----:B------:R-:W2:Y:S01]  /*1570*/  @!P0 LDG.E.64 R6, [R160.64] ;  /* 0x00000008a0068981 */ /* 0x000ea2000c1e1b00 */
[----:B------:R-:W-:Y:S01]  /*1580*/  HFMA2.MMA R162, -RZ, RZ, 0, 0 ;  /* 0x00000000ffa27435 */ /* 0x000fe200000001ff */
[----:B------:R-:W-:Y:S01]  /*1590*/  USHF.L.U32 UR11, UR6, 0x7, URZ ;  /* 0x00000007060b7899 */ /* 0x000fe2000800063f */
[----:B------:R-:W-:-:S04]  /*15a0*/  IADD3 R4, R4, 0x1, RZ ;  /* 0x0000000104047810 */ /* 0x000fc80007ffe0ff */
[----:B------:R-:W-:Y:S02]  /*15b0*/  @!P0 MOV R162, 0x45c00000 ;  /* 0x45c0000000a28802 */ /* 0x000fe40000000f00 */
[----:B------:R-:W-:-:S03]  /*15c0*/  LOP3.LUT R4, R4, 0x3, RZ, 0xc0, !PT ;  /* 0x0000000304047812 */ /* 0x000fc600078ec0ff */
[----:B------:R-:W0:Y:S02]  /*15d0*/  SHFL.DOWN PT, R159, R162, 0x4, 0x1f ;  /* 0x08801f00a29f7f89 */ /* 0x000e2400000e0000 */
        /* <DEDUP_REMOVED lines=11> */
[----:B------:R-:W-:Y:S01]  /*1690*/  FADD.FTZ R6, R155, R154 ;  /* 0x0000009a9b067221 */ /* 0x000fe20000010000 */
[----:B------:R-:W0:Y:S01]  /*16a0*/  SHFL.DOWN PT, R157, R152, 0x2, 0x1f ;  /* 0x08401f00989d7f89 */ /* 0x000e2200000e0000 */
[----:B------:R-:W-:-:S02]  /*16b0*/  FMUL.FTZ R162, R159, R162 ;  /* 0x000000a29fa27220 */ /* 0x000fc40000410000 */
[----:B--2---:R-:W-:Y:S02]  /*16c0*/  FADD.FTZ R159, R158, R7 ;  /* 0x000000079e9f7221 */ /* 0x004fe40000010000 */
[----:B------:R-:W1:Y:S02]  /*16d0*/  MUFU.RCP R7, R6 ;  /* 0x0000000600077308 */ /* 0x000e640000001000 */
[----:B------:R-:W-:-:S05]  /*16e0*/  FFMA.FTZ R159, R156, R162, R159 ;  /* 0x000000a29c9f7223 */ /* 0x000fca000001009f */
[----:B------:R-:W2:Y:S01]  /*16f0*/  SHFL.DOWN PT, R156, R159, 0x2, 0x1f ;  /* 0x08401f009f9c7f89 */ /* 0x000ea200000e0000 */
[----:B0-----:R-:W-:Y:S02]  /*1700*/  FADD.FTZ R158, R152, -R157 ;  /* 0x8000009d989e7221 */ /* 0x001fe40000010000 */
[----:B------:R-:W-:Y:S02]  /*1710*/  FMUL.FTZ R157, R154, R157 ;  /* 0x0000009d9a9d7220 */ /* 0x000fe40000410000 */
[----:B------:R-:W-:Y:S02]  /*1720*/  FMUL.FTZ R158, R158, R158 ;  /* 0x0000009e9e9e7220 */ /* 0x000fe40000410000 */
[C---:B------:R-:W-:Y:S02]  /*1730*/  FFMA.FTZ R152, R155.reuse, R152, R157 ;  /* 0x000000989b987223 */ /* 0x040fe4000001009d */
[----:B------:R-:W-:Y:S01]  /*1740*/  FMUL.FTZ R155, R155, R158 ;  /* 0x0000009e9b9b7220 */ /* 0x000fe20000410000 */
[----:B------:R-:W0:Y:S03]  /*1750*/  SHFL.DOWN PT, R157, R6, 0x1, 0x1f ;  /* 0x08201f00069d7f89 */ /* 0x000e2600000e0000 */
[----:B------:R-:W-:-:S02]  /*1760*/  FMUL.FTZ R154, R154, R155 ;  /* 0x0000009b9a9a7220 */ /* 0x000fc40000410000 */
[----:B-1----:R-:W-:Y:S02]  /*1770*/  FMUL.FTZ R155, R7, R152 ;  /* 0x00000098079b7220 */ /* 0x002fe40000410000 */
[----:B--2---:R-:W-:-:S03]  /*1780*/  FADD.FTZ R156, R159, R156 ;  /* 0x0000009c9f9c7221 */ /* 0x004fc60000010000 */
[----:B------:R-:W1:Y:S01]  /*1790*/  SHFL.DOWN PT, R152, R155, 0x1, 0x1f ;  /* 0x08201f009b987f89 */ /* 0x000e6200000e0000 */
[----:B------:R-:W-:-:S05]  /*17a0*/  FFMA.FTZ R154, R7, R154, R156 ;  /* 0x0000009a079a7223 */ /* 0x000fca000001009c */
[----:B------:R-:W2:Y:S01]  /*17b0*/  SHFL.DOWN PT, R7, R154, 0x1, 0x1f ;  /* 0x08201f009a077f89 */ /* 0x000ea200000e0000 */
[----:B0-----:R-:W-:-:S06]  /*17c0*/  FADD.FTZ R156, R6, R157 ;  /* 0x0000009d069c7221 */ /* 0x001fcc0000010000 */
[----:B------:R-:W0:Y:S01]  /*17d0*/  MUFU.RCP R156, R156 ;  /* 0x0000009c009c7308 */ /* 0x000e220000001000 */
[----:B-1----:R-:W-:Y:S02]  /*17e0*/  FADD.FTZ R158, R155, -R152 ;  /* 0x800000989b9e7221 */ /* 0x002fe40000010000 */
[----:B------:R-:W-:Y:S02]  /*17f0*/  FMUL.FTZ R152, R157, R152 ;  /* 0x000000989d987220 */ /* 0x000fe40000410000 */
[----:B------:R-:W-:Y:S02]  /*1800*/  FMUL.FTZ R159, R158, R158 ;  /* 0x0000009e9e9f7220 */ /* 0x000fe40000410000 */
[----:B--2---:R-:W-:Y:S02]  /*1810*/  FADD.FTZ R7, R154, R7 ;  /* 0x000000079a077221 */ /* 0x004fe40000010000 */
[C---:B------:R-:W-:Y:S02]  /*1820*/  FMUL.FTZ R158, R6.reuse, R159 ;  /* 0x0000009f069e7220 */ /* 0x040fe40000410000 */
[----:B------:R-:W-:-:S02]  /*1830*/  FFMA.FTZ R155, R6, R155, R152 ;  /* 0x0000009b069b7223 */ /* 0x000fc40000010098 */
[----:B------:R-:W-:Y:S01]  /*1840*/  FMUL.FTZ R158, R157, R158 ;  /* 0x0000009e9d9e7220 */ /* 0x000fe20000410000 */
[----:B------:R-:W-:Y:S01]  /*1850*/  MOV R157, UR7 ;  /* 0x00000007009d7c02 */ /* 0x000fe20008000f00 */
[C---:B0-----:R-:W-:Y:S02]  /*1860*/  FMUL.FTZ R155, R156.reuse, R155 ;  /* 0x0000009b9c9b7220 */ /* 0x041fe40000410000 */
[----:B------:R-:W-:Y:S01]  /*1870*/  FFMA.FTZ R7, R156, R158, R7 ;  /* 0x0000009e9c077223 */ /* 0x000fe20000010007 */
[----:B------:R-:W-:Y:S01]  /*1880*/  HFMA2.MMA R156, -RZ, RZ, 0.47900390625, -0.052093505859375 ;  /* 0x37aaaaabff9c7435 */ /* 0x000fe200000001ff */
[----:B------:R-:W-:Y:S02]  /*1890*/  LOP3.LUT R6, R2, 0x7, R157, 0xf8, !PT ;  /* 0x0000000702067812 */ /* 0x000fe400078ef89d */
[----:B------:R-:W0:Y:S02]  /*18a0*/  SHFL.IDX PT, R155, R155, RZ, 0x1f ;  /* 0x00001fff9b9b7589 */ /* 0x000e2400000e0000 */
[----:B------:R-:W-:Y:S01]  /*18b0*/  LOP3.LUT P0, RZ, R6, R153, RZ, 0xfc, !PT ;  /* 0x0000009906ff7212 */ /* 0x000fe2000780fcff */
[----:B------:R-:W-:Y:S01]  /*18c0*/  IMAD R6, R5, 0x3000, RZ ;  /* 0x0000300005067824 */ /* 0x000fe200078e02ff */
[----:B------:R-:W1:Y:S11]  /*18d0*/  SHFL.IDX PT, R7, R7, RZ, 0x1f ;  /* 0x00001fff07077589 */ /* 0x000e7600000e0000 */
[----:B------:R-:W-:-:S02]  /*18e0*/  @!P0 MOV R152, 0x4 ;  /* 0x0000000400988802 */ /* 0x000fc40000000f00 */
[----:B------:R-:W-:-:S03]  /*18f0*/  @!P0 MOV R154, 0x4 ;  /* 0x00000004009a8802 */ /* 0x000fc60000000f00 */
[----:B------:R-:W-:Y:S01]  /*1900*/  @!P0 IMAD.WIDE R152, R5, R152, c[0x0][0x180] ;  /* 0x0000600005988625 */ /* 0x000fe200078e0298 */
[----:B0-----:R0:W2:Y:S03]  /*1910*/  R2UR UR4, R155 ;  /* 0x000000009b0473c2 */ /* 0x0010a600000e0000 */
[----:B-1----:R-:W-:Y:S01]  /*1920*/  FFMA.FTZ R156, R7, R156, c[0x0][0x1b0] ;  /* 0x00006c00079c7623 */ /* 0x002fe2000001009c */
[----:B------:R-:W-:Y:S01]  /*1930*/  MOV R7, UR11 ;  /* 0x0000000b00077c02 */ /* 0x000fe20008000f00 */
[----:B0-----:R-:W-:-:S03]  /*1940*/  @!P0 IMAD.WIDE R154, R5, R154, c[0x0][0x188] ;  /* 0x00006200059a8625 */ /* 0x001fc600078e029a */
[----:B------:R-:W-:Y:S01]  /*1950*/  LOP3.LUT R7, R7, 0x380, R2, 0xe2, !PT ;  /* 0x0000038007077812 */ /* 0x000fe200078ee202 */
[----:B------:R-:W0:Y:S01]  /*1960*/  MUFU.RSQ R156, R156 ;  /* 0x0000009c009c7308 */ /* 0x000e220000001400 */
[----:B------:R-:W-:Y:S02]  /*1970*/  IADD3 R5, R5, c[0x0][0x160], RZ ;  /* 0x0000580005057a10 */ /* 0x000fe40007ffe0ff */
[----:B------:R-:W-:-:S04]  /*1980*/  LOP3.LUT R7, R7, 0x60, R0, 0xf8, !PT ;  /* 0x0000006007077812 */ /* 0x000fc800078ef800 */
[----:B------:R-:W-:Y:S02]  /*1990*/  LOP3.LUT R6, R6, R7, RZ, 0xfc, !PT ;  /* 0x0000000706067212 */ /* 0x000fe400078efcff */
[----:B--2---:R-:W-:Y:S01]  /*19a0*/  MOV R157, UR4 ;  /* 0x00000004009d7c02 */ /* 0x004fe20008000f00 */
[----:B------:R-:W-:Y:S01]  /*19b0*/  FADD.FTZ R148, R148, -UR4 ;  /* 0x8000000494947e21 */ /* 0x000fe20008010000 */
[----:B0-----:R-:W0:Y:S01]  /*19c0*/  R2UR UR10, R156 ;  /* 0x000000009c0a73c2 */ /* 0x001e2200000e0000 */
[----:B------:R-:W-:Y:S02]  /*19d0*/  FADD.FTZ R149, R149, -UR4 ;  /* 0x8000000495957e21 */ /* 0x000fe40008010000 */
[----:B------:R1:W-:Y:S01]  /*19e0*/  @!P0 STG.E [R152.64], R157 ;  /* 0x0000009d98008986 */ /* 0x0003e2000c101908 */
[----:B------:R-:W-:Y:S02]  /*19f0*/  FADD.FTZ R150, R150, -UR4 ;  /* 0x8000000496967e21 */ /* 0x000fe40008010000 */
[----:B------:R-:W-:-:S02]  /*1a00*/  FADD.FTZ R151, R151, -UR4 ;  /* 0x8000000497977e21 */ /* 0x000fc40008010000 */
[----:B------:R-:W-:Y:S02]  /*1a10*/  FADD.FTZ R145, R145, -UR4 ;  /* 0x8000000491917e21 */ /* 0x000fe40008010000 */
[----:B------:R-:W-:Y:S02]  /*1a20*/  FADD.FTZ R144, R144, -UR4 ;  /* 0x8000000490907e21 */ /* 0x000fe40008010000 */
[----:B------:R-:W-:Y:S02]  /*1a30*/  FADD.FTZ R147, R147, -UR4 ;  /* 0x8000000493937e21 */ /* 0x000fe40008010000 */
[----:B------:R-:W-:Y:S01]  /*1a40*/  FADD.FTZ R146, R146, -UR4 ;  /* 0x8000000492927e21 */ /* 0x000fe20008010000 */
[----:B-1----:R-:W-:Y:S01]  /*1a50*/  HFMA2.MMA R153, -RZ, RZ, 0, 9.5367431640625e-07 ;  /* 0x00000010ff997435 */ /* 0x002fe200000001ff */
[----:B------:R-:W-:Y:S02]  /*1a60*/  FADD.FTZ R140, R140, -UR4 ;  /* 0x800000048c8c7e21 */ /* 0x000fe40008010000 */
[----:B------:R-:W-:-:S02]  /*1a70*/  FADD.FTZ R141, R141, -UR4 ;  /* 0x800000048d8d7e21 */ /* 0x000fc40008010000 */
[----:B------:R-:W-:Y:S02]  /*1a80*/  FADD.FTZ R142, R142, -UR4 ;  /* 0x800000048e8e7e21 */ /* 0x000fe40008010000 */
[----:B------:R-:W-:Y:S02]  /*1a90*/  FADD.FTZ R143, R143, -UR4 ;  /* 0x800000048f8f7e21 */ /* 0x000fe40008010000 */
[----:B0-----:R-:W-:Y:S01]  /*1aa0*/  FMUL.FTZ R7, R148, UR10 ;  /* 0x0000000a94077c20 */ /* 0x001fe20008410000 */
[----:B------:R-:W-:Y:S01]  /*1ab0*/  MOV R159, UR10 ;  /* 0x0000000a009f7c02 */ /* 0x000fe20008000f00 */
[----:B------:R-:W-:Y:S02]  /*1ac0*/  FMUL.FTZ R148, R149, UR10 ;  /* 0x0000000a95947c20 */ /* 0x000fe40008410000 */
[----:B------:R-:W-:Y:S02]  /*1ad0*/  FMUL.FTZ R149, R150, UR10 ;  /* 0x0000000a96957c20 */ /* 0x000fe40008410000 */
[----:B------:R-:W-:Y:S01]  /*1ae0*/  FMUL.FTZ R152, R151, UR10 ;  /* 0x0000000a97987c20 */ /* 0x000fe20008410000 */
[----:B------:R-:W-:Y:S01]  /*1af0*/  @!P0 STG.E [R154.64], R159 ;  /* 0x0000009f9a008986 */ /* 0x000fe2000c101908 */
[----:B-----5:R-:W-:-:S02]  /*1b00*/  FFMA.FTZ R150, R10, R149, R58 ;  /* 0x000000950a967223 */ /* 0x020fc4000001003a */
[----:B------:R-:W-:Y:S02]  /*1b10*/  FFMA.FTZ R151, R11, R152, R59 ;  /* 0x000000980b977223 */ /* 0x000fe4000001003b */
[----:B------:R-:W-:Y:S02]  /*1b20*/  FFMA.FTZ R149, R9, R148, R57 ;  /* 0x0000009409957223 */ /* 0x000fe40000010039 */
[----:B------:R-:W-:Y:S02]  /*1b30*/  FFMA.FTZ R148, R8, R7, R56 ;  /* 0x0000000708947223 */ /* 0x000fe40000010038 */
[----:B------:R-:W-:-:S04]  /*1b40*/  IMAD.WIDE.U32 R152, R6, R153, c[0x0][0x178] ;  /* 0x00005e0006987625 */ /* 0x000fc800078e0099 */
[----:B------:R-:W-:Y:S01]  /*1b50*/  FADD.FTZ R7, R112, -UR4 ;  /* 0x8000000470077e21 */ /* 0x000fe20008010000 */
[----:B------:R0:W-:Y:S01]  /*1b60*/  STG.E.128 [R152.64], R148 ;  /* 0x0000009498007986 */ /* 0x0001e2000c101d08 */
[----:B------:R-:W-:Y:S02]  /*1b70*/  FMUL.FTZ R112, R145, UR10 ;  /* 0x0000000a91707c20 */ /* 0x000fe40008410000 */
[----:B------:R-:W-:Y:S02]  /*1b80*/  FMUL.FTZ R145, R146, UR10 ;  /* 0x0000000a92917c20 */ /* 0x000fe40008410000 */
[----:B------:R-:W-:Y:S02]  /*1b90*/  FADD.FTZ R104, R104, -UR4 ;  /* 0x8000000468687e21 */ /* 0x000fe40008010000 */
[----:B------:R-:W-:Y:S02]  /*1ba0*/  FADD.FTZ R105, R105, -UR4 ;  /* 0x8000000469697e21 */ /* 0x000fe40008010000 */
[----:B------:R-:W-:-:S02]  /*1bb0*/  FADD.FTZ R106, R106, -UR4 ;  /* 0x800000046a6a7e21 */ /* 0x000fc40008010000 */
[----:B------:R-:W-:Y:S02]  /*1bc0*/  FADD.FTZ R107, R107, -UR4 ;  /* 0x800000046b6b7e21 */ /* 0x000fe40008010000 */
[----:B------:R-:W-:Y:S02]  /*1bd0*/  FADD.FTZ R132, R132, -UR4 ;  /* 0x8000000484847e21 */ /* 0x000fe40008010000 */
[----:B------:R-:W-:Y:S02]  /*1be0*/  FADD.FTZ R133, R133, -UR4 ;  /* 0x8000000485857e21 */ /* 0x000fe40008010000 */
[----:B------:R-:W-:Y:S01]  /*1bf0*/  FADD.FTZ R134, R134, -UR4 ;  /* 0x8000000486867e21 */ /* 0x000fe20008010000 */
[----:B0-----:R-:W-:Y:S01]  /*1c00*/  IADD3 R151, R6, 0x400, RZ ;  /* 0x0000040006977810 */ /* 0x001fe20007ffe0ff */
[----:B------:R-:W-:Y:S02]  /*1c10*/  FADD.FTZ R150, R115, -UR4 ;  /* 0x8000000473967e21 */ /* 0x000fe40008010000 */
[----:B------:R-:W-:Y:S01]  /*1c20*/  FMUL.FTZ R115, R144, UR10 ;  /* 0x0000000a90737c20 */ /* 0x000fe20008410000 */
[----:B------:R-:W-:Y:S01]  /*1c30*/  LEA R156, P0, R151, c[0x0][0x178], 0x4 ;  /* 0x00005e00979c7a11 */ /* 0x000fe200078020ff */
[----:B------:R-:W-:Y:S01]  /*1c40*/  FMUL.FTZ R144, R147, UR10 ;  /* 0x0000000a93907c20 */ /* 0x000fe20008410000 */
[----:B------:R-:W-:Y:S01]  /*1c50*/  IADD3 R147, R6, 0xc00, RZ ;  /* 0x00000c0006937810 */ /* 0x000fe20007ffe0ff */
[----:B------:R-:W-:Y:S01]  /*1c60*/  FADD.FTZ R148, R113, -UR4 ;  /* 0x8000000471947e21 */ /* 0x000fe20008010000 */
[----:B------:R-:W-:Y:S01]  /*1c70*/  LEA.HI.X R157, R151, c[0x0][0x17c], RZ, 0x4, P0 ;  /* 0x00005f00979d7a11 */ /* 0x000fe200000f24ff */
[----:B------:R-:W-:Y:S01]  /*1c80*/  FFMA.FTZ R113, R13, R112, R61 ;  /* 0x000000700d717223 */ /* 0x000fe2000001003d */
[----:B------:R-:W-:Y:S01]  /*1c90*/  LEA R154, P1, R147, c[0x0][0x178], 0x4 ;  /* 0x00005e00939a7a11 */ /* 0x000fe200078220ff */
[----:B------:R-:W-:Y:S01]  /*1ca0*/  FFMA.FTZ R112, R12, R115, R60 ;  /* 0x000000730c707223 */ /* 0x000fe2000001003c */
[C---:B------:R-:W-:Y:S01]  /*1cb0*/  IADD3 R151, R6.reuse, 0x1400, RZ ;  /* 0x0000140006977810 */ /* 0x040fe20007ffe0ff */
[----:B------:R-:W-:Y:S01]  /*1cc0*/  FFMA.FTZ R115, R15, R144, R63 ;  /* 0x000000900f737223 */ /* 0x000fe2000001003f */
[----:B------:R-:W-:Y:S01]  /*1cd0*/  IADD3 R144, R6, 0x800, RZ ;  /* 0x0000080006907810 */ /* 0x000fe20007ffe0ff */
[----:B------:R-:W-:Y:S01]  /*1ce0*/  FADD.FTZ R149, R114, -UR4 ;  /* 0x8000000472957e21 */ /* 0x000fe20008010000 */
[----:B------:R-:W-:Y:S01]  /*1cf0*/  LEA.HI.X R155, R147, c[0x0][0x17c], RZ, 0x4, P1 ;  /* 0x00005f00939b7a11 */ /* 0x000fe200008f24ff */
[----:B------:R-:W-:Y:S01]  /*1d00*/  FFMA.FTZ R114, R14, R145, R62 ;  /* 0x000000910e727223 */ /* 0x000fe2000001003e */
[----:B------:R-:W-:Y:S01]  /*1d10*/  LEA R152, P0, R144, c[0x0][0x178], 0x4 ;  /* 0x00005e0090987a11 */ /* 0x000fe200078020ff */
[----:B------:R-:W-:Y:S01]  /*1d20*/  FADD.FTZ R135, R135, -UR4 ;  /* 0x8000000487877e21 */ /* 0x000fe20008010000 */
[----:B------:R-:W-:Y:S01]  /*1d30*/  IADD3 R145, R6, 0x1000, RZ ;  /* 0x0000100006917810 */ /* 0x000fe20007ffe0ff */
[----:B------:R-:W-:Y:S01]  /*1d40*/  FADD.FTZ R124, R124, -UR4 ;  /* 0x800000047c7c7e21 */ /* 0x000fe20008010000 */
[----:B------:R0:W-:Y:S01]  /*1d50*/  STG.E.128 [R156.64], R112 ;  /* 0x000000709c007986 */ /* 0x0001e2000c101d08 */
[----:B------:R-:W-:Y:S01]  /*1d60*/  LEA.HI.X R153, R144, c[0x0][0x17c], RZ, 0x4, P0 ;  /* 0x00005f0090997a11 */ /* 0x000fe200000f24ff */
[----:B------:R-:W-:Y:S01]  /*1d70*/  FADD.FTZ R144, R108, -UR4 ;  /* 0x800000046c907e21 */ /* 0x000fe20008010000 */
[----:B------:R-:W-:Y:S01]  /*1d80*/  LEA R146, P0, R145, c[0x0][0x178], 0x4 ;  /* 0x00005e0091927a11 */ /* 0x000fe200078020ff */
[----:B------:R-:W-:-:S02]  /*1d90*/  FMUL.FTZ R108, R141, UR10 ;  /* 0x0000000a8d6c7c20 */ /* 0x000fc40008410000 */
[----:B------:R-:W-:Y:S01]  /*1da0*/  FMUL.FTZ R141, R106, UR10 ;  /* 0x0000000a6a8d7c20 */ /* 0x000fe20008410000 */
[----:B------:R-:W-:Y:S01]  /*1db0*/  LEA.HI.X R147, R145, c[0x0][0x17c], RZ, 0x4, P0 ;  /* 0x00005f0091937a11 */ /* 0x000fe200000f24ff */
[----:B------:R-:W-:Y:S02]  /*1dc0*/  FADD.FTZ R125, R125, -UR4 ;  /* 0x800000047d7d7e21 */ /* 0x000fe40008010000 */
[----:B------:R-:W-:Y:S02]  /*1dd0*/  FADD.FTZ R127, R127, -UR4 ;  /* 0x800000047f7f7e21 */ /* 0x000fe40008010000 */
[----:B------:R-:W-:Y:S02]  /*1de0*/  FADD.FTZ R126, R126, -UR4 ;  /* 0x800000047e7e7e21 */ /* 0x000fe40008010000 */
[----:B------:R-:W-:Y:S02]  /*1df0*/  FADD.FTZ R120, R120, -UR4 ;  /* 0x8000000478787e21 */ /* 0x000fe40008010000 */
[----:B------:R-:W-:-:S02]  /*1e00*/  FADD.FTZ R121, R121, -UR4 ;  /* 0x8000000479797e21 */ /* 0x000fc40008010000 */
[----:B0-----:R-:W-:Y:S02]  /*1e10*/  FADD.FTZ R112, R109, -UR4 ;  /* 0x800000046d707e21 */ /* 0x001fe40008010000 */
[----:B------:R-:W-:Y:S02]  /*1e20*/  FADD.FTZ R113, R110, -UR4 ;  /* 0x800000046e717e21 */ /* 0x000fe40008010000 */
[----:B------:R-:W-:Y:S02]  /*1e30*/  FADD.FTZ R114, R111, -UR4 ;  /* 0x800000046f727e21 */ /* 0x000fe40008010000 */
[----:B------:R-:W-:Y:S02]  /*1e40*/  FMUL.FTZ R109, R140, UR10 ;  /* 0x0000000a8c6d7c20 */ /* 0x000fe40008410000 */
[----:B------:R-:W-:Y:S02]  /*1e50*/  FMUL.FTZ R111, R142, UR10 ;  /* 0x0000000a8e6f7c20 */ /* 0x000fe40008410000 */
[----:B------:R-:W-:Y:S01]  /*1e60*/  FMUL.FTZ R110, R143, UR10 ;  /* 0x0000000a8f6e7c20 */ /* 0x000fe20008410000 */
[----:B------:R-:W-:Y:S01]  /*1e70*/  IADD3 R143, R6, 0x1800, RZ ;  /* 0x00001800068f7810 */ /* 0x000fe20007ffe0ff */
[----:B------:R-:W-:-:S02]  /*1e80*/  FMUL.FTZ R115, R104, UR10 ;  /* 0x0000000a68737c20 */ /* 0x000fc40008410000 */
[----:B------:R-:W-:Y:S02]  /*1e90*/  FMUL.FTZ R140, R105, UR10 ;  /* 0x0000000a698c7c20 */ /* 0x000fe40008410000 */
[----:B------:R-:W-:Y:S02]  /*1ea0*/  FMUL.FTZ R142, R107, UR10 ;  /* 0x0000000a6b8e7c20 */ /* 0x000fe40008410000 */
[----:B------:R-:W-:Y:S02]  /*1eb0*/  FFMA.FTZ R107, R19, R110, R67 ;  /* 0x0000006e136b7223 */ /* 0x000fe40000010043 */
[----:B------:R-:W-:Y:S02]  /*1ec0*/  FFMA.FTZ R106, R18, R111, R66 ;  /* 0x0000006f126a7223 */ /* 0x000fe40000010042 */
[----:B------:R-:W-:Y:S02]  /*1ed0*/  FFMA.FTZ R105, R17, R108, R65 ;  /* 0x0000006c11697223 */ /* 0x000fe40000010041 */
[----:B------:R-:W-:-:S02]  /*1ee0*/  FFMA.FTZ R104, R16, R109, R64 ;  /* 0x0000006d10687223 */ /* 0x000fc40000010040 */
[----:B------:R-:W-:Y:S01]  /*1ef0*/  FFMA.FTZ R111, R23, R142, R71 ;  /* 0x0000008e176f7223 */ /* 0x000fe20000010047 */
[----:B------:R-:W-:Y:S01]  /*1f00*/  IADD3 R142, R6, 0x1c00, RZ ;  /* 0x00001c00068e7810 */ /* 0x000fe20007ffe0ff */
[----:B------:R-:W-:Y:S01]  /*1f10*/  FFMA.FTZ R110, R22, R141, R70 ;  /* 0x0000008d166e7223 */ /* 0x000fe20000010046 */
[----:B------:R0:W-:Y:S01]  /*1f20*/  STG.E.128 [R152.64], R104 ;  /* 0x0000006898007986 */ /* 0x0001e2000c101d08 */
[----:B------:R-:W-:Y:S01]  /*1f30*/  FFMA.FTZ R109, R21, R140, R69 ;  /* 0x0000008c156d7223 */ /* 0x000fe20000010045 */
[C---:B------:R-:W-:Y:S01]  /*1f40*/  LEA R140, P1, R151.reuse, c[0x0][0x178], 0x4 ;  /* 0x00005e00978c7a11 */ /* 0x040fe200078220ff */
[----:B------:R-:W-:Y:S02]  /*1f50*/  FFMA.FTZ R108, R20, R115, R68 ;  /* 0x00000073146c7223 */ /* 0x000fe40000010044 */
[----:B------:R-:W-:Y:S01]  /*1f60*/  FMUL.FTZ R115, R132, UR10 ;  /* 0x0000000a84737c20 */ /* 0x000fe20008410000 */
[----:B------:R-:W-:Y:S01]  /*1f70*/  LEA.HI.X R141, R151, c[0x0][0x17c], RZ, 0x4, P1 ;  /* 0x00005f00978d7a11 */ /* 0x000fe200008f24ff */
[----:B------:R-:W-:Y:S01]  /*1f80*/  FMUL.FTZ R132, R133, UR10 ;  /* 0x0000000a85847c20 */ /* 0x000fe20008410000 */
[----:B------:R1:W-:Y:S01]  /*1f90*/  STG.E.128 [R154.64], R108 ;  /* 0x0000006c9a007986 */ /* 0x0003e2000c101d08 */
[----:B------:R-:W-:-:S02]  /*1fa0*/  FMUL.FTZ R133, R134, UR10 ;  /* 0x0000000a86857c20 */ /* 0x000fc40008410000 */
[----:B------:R-:W-:Y:S02]  /*1fb0*/  FMUL.FTZ R134, R135, UR10 ;  /* 0x0000000a87867c20 */ /* 0x000fe40008410000 */
[----:B------:R-:W-:Y:S02]  /*1fc0*/  FMUL.FTZ R135, R124, UR10 ;  /* 0x0000000a7c877c20 */ /* 0x000fe40008410000 */
[----:B------:R-:W-:Y:S02]  /*1fd0*/  FMUL.FTZ R124, R125, UR10 ;  /* 0x0000000a7d7c7c20 */ /* 0x000fe40008410000 */
[----:B------:R-:W-:Y:S01]  /*1fe0*/  FMUL.FTZ R125, R126, UR10 ;  /* 0x0000000a7e7d7c20 */ /* 0x000fe20008410000 */
[----:B------:R-:W-:Y:S01]  /*1ff0*/  LEA R126, P0, R143, c[0x0][0x178], 0x4 ;  /* 0x00005e008f7e7a11 */ /* 0x000fe200078020ff */
[----:B0-----:R-:W-:Y:S01]  /*2000*/  FFMA.FTZ R105, R25, R132, R73 ;  /* 0x0000008419697223 */ /* 0x001fe20000010049 */
[----:B------:R-:W-:Y:S01]  /*2010*/  IADD3 R132, R6, 0x2800, RZ ;  /* 0x0000280006847810 */ /* 0x000fe20007ffe0ff */
[----:B------:R-:W-:-:S02]  /*2020*/  FFMA.FTZ R104, R24, R115, R72 ;  /* 0x0000007318687223 */ /* 0x000fc40000010048 */
[----:B------:R-:W-:Y:S01]  /*2030*/  FFMA.FTZ R106, R26, R133, R74 ;  /* 0x000000851a6a7223 */ /* 0x000fe2000001004a */
[----:B------:R-:W-:Y:S01]  /*2040*/  IADD3 R133, R6, 0x2400, RZ ;  /* 0x0000240006857810 */ /* 0x000fe20007ffe0ff */
[----:B------:R-:W-:Y:S02]  /*2050*/  FFMA.FTZ R107, R27, R134, R75 ;  /* 0x000000861b6b7223 */ /* 0x000fe4000001004b */
[----:B-1----:R-:W-:Y:S01]  /*2060*/  FMUL.FTZ R108, R127, UR10 ;  /* 0x0000000a7f6c7c20 */ /* 0x002fe20008410000 */
[----:B------:R-:W-:Y:S01]  /*2070*/  LEA.HI.X R127, R143, c[0x0][0x17c], RZ, 0x4, P0 ;  /* 0x00005f008f7f7a11 */ /* 0x000fe200000f24ff */
[----:B------:R-:W-:Y:S01]  /*2080*/  FADD.FTZ R122, R122, -UR4 ;  /* 0x800000047a7a7e21 */ /* 0x000fe20008010000 */
[----:B------:R0:W-:Y:S01]  /*2090*/  STG.E.128 [R146.64], R104 ;  /* 0x0000006892007986 */ /* 0x0001e2000c101d08 */
[----:B------:R-:W-:Y:S02]  /*20a0*/  FFMA.FTZ R111, R31, R108, R79 ;  /* 0x0000006c1f6f7223 */ /* 0x000fe4000001004f */
[----:B------:R-:W-:-:S02]  /*20b0*/  FFMA.FTZ R110, R30, R125, R78 ;  /* 0x0000007d1e6e7223 */ /* 0x000fc4000001004e */
[----:B------:R-:W-:Y:S01]  /*20c0*/  FFMA.FTZ R109, R29, R124, R77 ;  /* 0x0000007c1d6d7223 */ /* 0x000fe2000001004d */
[----:B------:R-:W-:Y:S01]  /*20d0*/  LEA R124, P1, R142, c[0x0][0x178], 0x4 ;  /* 0x00005e008e7c7a11 */ /* 0x000fe200078220ff */
[----:B------:R-:W-:Y:S02]  /*20e0*/  FFMA.FTZ R108, R28, R135, R76 ;  /* 0x000000871c6c7223 */ /* 0x000fe4000001004c */
[----:B------:R-:W-:Y:S01]  /*20f0*/  FADD.FTZ R123, R123, -UR4 ;  /* 0x800000047b7b7e21 */ /* 0x000fe20008010000 */
[----:B------:R-:W-:Y:S01]  /*2100*/  LEA.HI.X R125, R142, c[0x0][0x17c], RZ, 0x4, P1 ;  /* 0x00005f008e7d7a11 */ /* 0x000fe200008f24ff */
[----:B------:R-:W-:Y:S01]  /*2110*/  FMUL.FTZ R115, R120, UR10 ;  /* 0x0000000a78737c20 */ /* 0x000fe20008410000 */
[----:B------:R1:W-:Y:S01]  /*2120*/  STG.E.128 [R140.64], R108 ;  /* 0x0000006c8c007986 */ /* 0x0003e2000c101d08 */
[----:B------:R-:W-:Y:S02]  /*2130*/  FMUL.FTZ R7, R7, UR10 ;  /* 0x0000000a07077c20 */ /* 0x000fe40008410000 */
[----:B------:R-:W-:-:S02]  /*2140*/  FMUL.FTZ R120, R121, UR10 ;  /* 0x0000000a79787c20 */ /* 0x000fc40008410000 */
[----:B------:R-:W-:Y:S02]  /*2150*/  FMUL.FTZ R121, R122, UR10 ;  /* 0x0000000a7a797c20 */ /* 0x000fe40008410000 */
[----:B------:R-:W-:Y:S01]  /*2160*/  FMUL.FTZ R122, R123, UR10 ;  /* 0x0000000a7b7a7c20 */ /* 0x000fe20008410000 */
[----:B------:R-:W-:Y:S01]  /*2170*/  IADD3 R123, R6, 0x2c00, RZ ;  /* 0x00002c00067b7810 */ /* 0x000fe20007ffe0ff */
[----:B0-----:R-:W-:Y:S02]  /*2180*/  FFMA.FTZ R105, R33, R120, R81 ;  /* 0x0000007821697223 */ /* 0x001fe40000010051 */
[----:B------:R-:W-:Y:S02]  /*2190*/  FFMA.FTZ R104, R32, R115, R80 ;  /* 0x0000007320687223 */ /* 0x000fe40000010050 */
[----:B------:R-:W-:Y:S02]  /*21a0*/  FFMA.FTZ R106, R34, R121, R82 ;  /* 0x00000079226a7223 */ /* 0x000fe40000010052 */
[----:B------:R-:W-:-:S02]  /*21b0*/  FFMA.FTZ R107, R35, R122, R83 ;  /* 0x0000007a236b7223 */ /* 0x000fc40000010053 */
[----:B------:R-:W-:Y:S02]  /*21c0*/  FMUL.FTZ R148, R148, UR10 ;  /* 0x0000000a94947c20 */ /* 0x000fe40008410000 */
[----:B-1----:R-:W-:Y:S01]  /*21d0*/  FFMA.FTZ R108, R36, R7, R84 ;  /* 0x00000007246c7223 */ /* 0x002fe20000010054 */
[----:B------:R-:W-:Y:S01]  /*21e0*/  IADD3 R7, R6, 0x2000, RZ ;  /* 0x0000200006077810 */ /* 0x000fe20007ffe0ff */
[----:B------:R-:W-:Y:S01]  /*21f0*/  FMUL.FTZ R149, R149, UR10 ;  /* 0x0000000a95957c20 */ /* 0x000fe20008410000 */
[----:B------:R0:W-:Y:S01]  /*2200*/  STG.E.128 [R126.64], R104 ;  /* 0x000000687e007986 */ /* 0x0001e2000c101d08 */
[----:B------:R-:W-:Y:S01]  /*2210*/  FMUL.FTZ R150, R150, UR10 ;  /* 0x0000000a96967c20 */ /* 0x000fe20008410000 */
[----:B------:R-:W-:Y:S01]  /*2220*/  LEA R120, P1, R7, c[0x0][0x178], 0x4 ;  /* 0x00005e0007787a11 */ /* 0x000fe200078220ff */
[----:B------:R-:W-:Y:S01]  /*2230*/  FADD.FTZ R137, R137, -UR4 ;  /* 0x8000000489897e21 */ /* 0x000fe20008010000 */
[----:B------:R-:W-:Y:S01]  /*2240*/  LEA R6, P0, R133, c[0x0][0x178], 0x4 ;  /* 0x00005e0085067a11 */ /* 0x000fe200078020ff */
[----:B------:R-:W-:Y:S01]  /*2250*/  FADD.FTZ R136, R136, -UR4 ;  /* 0x8000000488887e21 */ /* 0x000fe20008010000 */
[----:B------:R-:W-:Y:S01]  /*2260*/  LEA.HI.X R121, R7, c[0x0][0x17c], RZ, 0x4, P1 ;  /* 0x00005f0007797a11 */ /* 0x000fe200008f24ff */
[----:B------:R-:W-:-:S02]  /*2270*/  FADD.FTZ R138, R138, -UR4 ;  /* 0x800000048a8a7e21 */ /* 0x000fc40008010000 */
[----:B------:R-:W-:Y:S02]  /*2280*/  FADD.FTZ R139, R139, -UR4 ;  /* 0x800000048b8b7e21 */ /* 0x000fe40008010000 */
[----:B------:R-:W-:Y:S02]  /*2290*/  FFMA.FTZ R109, R37, R148, R85 ;  /* 0x00000094256d7223 */ /* 0x000fe40000010055 */
[----:B------:R-:W-:Y:S02]  /*22a0*/  FFMA.FTZ R110, R38, R149, R86 ;  /* 0x00000095266e7223 */ /* 0x000fe40000010056 */
[----:B------:R-:W-:Y:S02]  /*22b0*/  FFMA.FTZ R111, R39, R150, R87 ;  /* 0x00000096276f7223 */ /* 0x000fe40000010057 */
[----:B------:R-:W-:Y:S02]  /*22c0*/  FMUL.FTZ R122, R139, UR10 ;  /* 0x0000000a8b7a7c20 */ /* 0x000fe40008410000 */
[----:B0-----:R-:W-:Y:S01]  /*22d0*/  FMUL.FTZ R104, R137, UR10 ;  /* 0x0000000a89687c20 */ /* 0x001fe20008410000 */
[----:B------:R0:W-:Y:S01]  /*22e0*/  STG.E.128 [R124.64], R108 ;  /* 0x0000006c7c007986 */ /* 0x0001e2000c101d08 */
[----:B------:R-:W-:-:S02]  /*22f0*/  FMUL.FTZ R115, R138, UR10 ;  /* 0x0000000a8a737c20 */ /* 0x000fc40008410000 */
[----:B------:R-:W-:Y:S02]  /*2300*/  FMUL.FTZ R7, R136, UR10 ;  /* 0x0000000a88077c20 */ /* 0x000fe40008410000 */
[----:B------:R-:W-:Y:S02]  /*2310*/  FADD.FTZ R116, R116, -UR4 ;  /* 0x8000000474747e21 */ /* 0x000fe40008010000 */
[----:B------:R-:W-:Y:S02]  /*2320*/  FADD.FTZ R117, R117, -UR4 ;  /* 0x8000000475757e21 */ /* 0x000fe40008010000 */
[----:B------:R-:W-:Y:S02]  /*2330*/  FADD.FTZ R118, R118, -UR4 ;  /* 0x8000000476767e21 */ /* 0x000fe40008010000 */
[----:B------:R-:W-:Y:S02]  /*2340*/  FFMA.FTZ R105, R41, R104, R89 ;  /* 0x0000006829697223 */ /* 0x000fe40000010059 */
[----:B------:R-:W-:-:S02]  /*2350*/  FADD.FTZ R119, R119, -UR4 ;  /* 0x8000000477777e21 */ /* 0x000fc40008010000 */
[----:B------:R-:W-:Y:S02]  /*2360*/  FFMA.FTZ R107, R43, R122, R91 ;  /* 0x0000007a2b6b7223 */ /* 0x000fe4000001005b */
[----:B------:R-:W-:Y:S01]  /*2370*/  FFMA.FTZ R106, R42, R115, R90 ;  /* 0x000000732a6a7223 */ /* 0x000fe2000001005a */
[C---:B0-----:R-:W-:Y:S01]  /*2380*/  LEA R108, P2, R123.reuse, c[0x0][0x178], 0x4 ;  /* 0x00005e007b6c7a11 */ /* 0x041fe200078420ff */
[----:B------:R-:W-:Y:S01]  /*2390*/  FFMA.FTZ R104, R40, R7, R88 ;  /* 0x0000000728687223 */ /* 0x000fe20000010058 */
[----:B------:R-:W-:Y:S01]  /*23a0*/  LEA R110, P1, R132, c[0x0][0x178], 0x4 ;  /* 0x00005e00846e7a11 */ /* 0x000fe200078220ff */
[----:B------:R-:W-:Y:S01]  /*23b0*/  FADD.FTZ R128, R128, -UR4 ;  /* 0x8000000480807e21 */ /* 0x000fe20008010000 */
[----:B------:R-:W-:Y:S01]  /*23c0*/  LEA.HI.X R109, R123, c[0x0][0x17c], RZ, 0x4, P2 ;  /* 0x00005f007b6d7a11 */ /* 0x000fe200010f24ff */
[----:B------:R-:W-:Y:S01]  /*23d0*/  FADD.FTZ R129, R129, -UR4 ;  /* 0x8000000481817e21 */ /* 0x000fe20008010000 */
[----:B------:R0:W-:Y:S01]  /*23e0*/  STG.E.128 [R120.64], R104 ;  /* 0x0000006878007986 */ /* 0x0001e2000c101d08 */
[----:B------:R-:W-:Y:S01]  /*23f0*/  FADD.FTZ R130, R130, -UR4 ;  /* 0x8000000482827e21 */ /* 0x000fe20008010000 */
[----:B------:R-:W-:Y:S01]  /*2400*/  LEA.HI.X R7, R133, c[0x0][0x17c], RZ, 0x4, P0 ;  /* 0x00005f0085077a11 */ /* 0x000fe200000f24ff */
[----:B------:R-:W-:Y:S01]  /*2410*/  FADD.FTZ R131, R131, -UR4 ;  /* 0x8000000483837e21 */ /* 0x000fe20008010000 */
[----:B------:R-:W-:Y:S01]  /*2420*/  LEA.HI.X R111, R132, c[0x0][0x17c], RZ, 0x4, P1 ;  /* 0x00005f00846f7a11 */ /* 0x000fe200008f24ff */
[----:B------:R-:W-:Y:S01]  /*2430*/  FMUL.FTZ R115, R116, UR10 ;  /* 0x0000000a74737c20 */ /* 0x000fe20008410000 */
[----:B------:R-:W-:Y:S01]  /*2440*/  ISETP.GE.AND P0, PT, R5, c[0x0][0x164], PT ;  /* 0x0000590005007a0c */ /* 0x000fe20003f06270 */
[----:B------:R-:W-:Y:S01]  /*2450*/  FMUL.FTZ R116, R117, UR10 ;  /* 0x0000000a75747c20 */ /* 0x000fe20008410000 */
[----:B------:R-:W-:Y:S01]  /*2460*/  LOP3.LUT P1, RZ, R3, 0xff, RZ, 0xc0, !PT ;  /* 0x000000ff03ff7812 */ /* 0x000fe2000782c0ff */
[----:B------:R-:W-:-:S02]  /*2470*/  FMUL.FTZ R117, R118, UR10 ;  /* 0x0000000a76757c20 */ /* 0x000fc40008410000 */
[----:B------:R-:W-:Y:S01]  /*2480*/  FMUL.FTZ R118, R119, UR10 ;  /* 0x0000000a77767c20 */ /* 0x000fe20008410000 */
[----:B------:R-:W-:Y:S01]  /*2490*/  SEL R3, RZ, 0x1, P1 ;  /* 0x00000001ff037807 */ /* 0x000fe20000800000 */
[----:B------:R-:W-:Y:S02]  /*24a0*/  FMUL.FTZ R119, R128, UR10 ;  /* 0x0000000a80777c20 */ /* 0x000fe40008410000 */
[----:B------:R-:W-:Y:S02]  /*24b0*/  FMUL.FTZ R122, R129, UR10 ;  /* 0x0000000a817a7c20 */ /* 0x000fe40008410000 */
[----:B------:R-:W-:Y:S02]  /*24c0*/  FMUL.FTZ R123, R130, UR10 ;  /* 0x0000000a827b7c20 */ /* 0x000fe40008410000 */
[----:B------:R-:W-:Y:S02]  /*24d0*/  FMUL.FTZ R124, R131, UR10 ;  /* 0x0000000a837c7c20 */ /* 0x000fe40008410000 */
[----:B0-----:R-:W-:-:S02]  /*24e0*/  FMUL.FTZ R121, R144, UR10 ;  /* 0x0000000a90797c20 */ /* 0x001fc40008410000 */
[----:B------:R-:W-:Y:S02]  /*24f0*/  FMUL.FTZ R120, R112, UR10 ;  /* 0x0000000a70787c20 */ /* 0x000fe40008410000 */
[----:B------:R-:W-:Y:S02]  /*2500*/  FMUL.FTZ R125, R113, UR10 ;  /* 0x0000000a717d7c20 */ /* 0x000fe40008410000 */
[----:B------:R-:W-:Y:S02]  /*2510*/  FMUL.FTZ R126, R114, UR10 ;  /* 0x0000000a727e7c20 */ /* 0x000fe40008410000 */
[----:B------:R-:W-:Y:S02]  /*2520*/  FFMA.FTZ R105, R45, R116, R93 ;  /* 0x000000742d697223 */ /* 0x000fe4000001005d */
[----:B------:R-:W-:Y:S02]  /*2530*/  FFMA.FTZ R104, R44, R115, R92 ;  /* 0x000000732c687223 */ /* 0x000fe4000001005c */
        /* <DEDUP_REMOVED lines=10> */
[----:B------:R-:W-:Y:S02]  /*25e0*/  FFMA.FTZ R118, R54, R125, R102 ;  /* 0x0000007d36767223 */ /* 0x000fe40000010066 */
[----:B------:R-:W-:-:S05]  /*25f0*/  FFMA.FTZ R119, R55, R126, R103 ;  /* 0x0000007e37777223 */ /* 0x000fca0000010067 */
[----:B------:R0:W-:Y:S02]  /*2600*/  STG.E.128 [R108.64], R116 ;  /* 0x000000746c007986 */ /* 0x0001e4000c101d08 */
[----:B0-----:R-:W-:Y:S01]  /*2610*/  @P0 CALL.REL.NOINC `(.L_x_85) ;  /* 0x0000001000000944 */ /* 0x001fe20003c00000 */
[----:B------:R-:W-:Y:S05]  /*2620*/  BRA `(.L_x_86) ;  /* 0xffffdca000007947 */ /* 0x000fea000383ffff */
.L_x_85:
[----:B------:R-:W-:Y:S05]  /*2630*/  EXIT ;  /* 0x000000000000794d */ /* 0x000fea0003800000 */
.L_x_81:
[----:B------:R-:W-:Y:S01]  /*2640*/  HFMA2.MMA R156, -RZ, RZ, 0, 1.847743988037109375e-06 ;  /* 0x0000001fff9c7435 */ /* 0x000fe200000001ff */
[----:B------:R-:W-:Y:S02]  /*2650*/  MOV R155, 0x1 ;  /* 0x00000001009b7802 */ /* 0x000fe40000000f00 */
[----:B------:R-:W-:Y:S02]  /*2660*/  MOV R7, 0xffffffff ;  /* 0xffffffff00077802 */ /* 0x000fe40000000f00 */
[----:B------:R-:W-:Y:S02]  /*2670*/  MOV R152, 0x2690 ;  /* 0x0000269000987802 */ /* 0x000fe40000000f00 */
[----:B-----5:R-:W-:Y:S05]  /*2680*/  CALL.REL.NOINC `($__internal_9_$__cuda_sm70_shflsync_bfly_p) ;  /* 0x0000099000007944 */ /* 0x020fea0003c00000 */
[----:B01----:R-:W-:Y:S05]  /*2690*/  BRA `(.L_x_87) ;  /* 0xffffe24000007947 */ /* 0x003fea000383ffff */
.L_x_82:
[----:B------:R-:W-:Y:S01]  /*26a0*/  HFMA2.MMA R155, -RZ, RZ, 0, 1.1920928955078125e-07 ;  /* 0x00000002ff9b7435 */ /* 0x000fe200000001ff */
[----:B------:R-:W-:Y:S02]  /*26b0*/  MOV R156, 0x1f ;  /* 0x0000001f009c7802 */ /* 0x000fe40000000f00 */
[----:B------:R-:W-:-:S02]  /*26c0*/  MOV R7, 0xffffffff ;  /* 0xffffffff00077802 */ /* 0x000fc40000000f00 */
[----:B------:R-:W-:Y:S02]  /*26d0*/  MOV R152, 0x26f0 ;  /* 0x000026f000987802 */ /* 0x000fe40000000f00 */
[----:B-----5:R-:W-:Y:S05]  /*26e0*/  CALL.REL.NOINC `($__internal_9_$__cuda_sm70_shflsync_bfly_p) ;  /* 0x0000093000007944 */ /* 0x020fea0003c00000 */
[----:B0-----:R-:W-:Y:S01]  /*26f0*/  HFMA2.MMA R155, -RZ, RZ, 0, 2.384185791015625e-07 ;  /* 0x00000004ff9b7435 */ /* 0x001fe200000001ff */
[----:B-1----:R-:W-:Y:S01]  /*2700*/  FADD.FTZ R157, R157, R7 ;  /* 0x000000079d9d7221 */ /* 0x002fe20000010000 */
[----:B------:R-:W-:Y:S02]  /*2710*/  MOV R156, 0x1f ;  /* 0x0000001f009c7802 */ /* 0x000fe40000000f00 */
[----:B------:R-:W-:Y:S02]  /*2720*/  MOV R7, 0xffffffff ;  /* 0xffffffff00077802 */ /* 0x000fe40000000f00 */
[----:B------:R-:W-:Y:S02]  /*2730*/  MOV R152, 0x2750 ;  /* 0x0000275000987802 */ /* 0x000fe40000000f00 */
[----:B------:R-:W-:Y:S05]  /*2740*/  CALL.REL.NOINC `($__internal_9_$__cuda_sm70_shflsync_bfly_p) ;  /* 0x000008d000007944 */ /* 0x000fea0003c00000 */
[----:B0-----:R-:W-:Y:S01]  /*2750*/  HFMA2.MMA R155, -RZ, RZ, 0, 4.76837158203125e-07 ;  /* 0x00000008ff9b7435 */ /* 0x001fe200000001ff */
[----:B-1----:R-:W-:Y:S01]  /*2760*/  FADD.FTZ R157, R157, R7 ;  /* 0x000000079d9d7221 */ /* 0x002fe20000010000 */
[----:B------:R-:W-:Y:S02]  /*2770*/  MOV R156, 0x1f ;  /* 0x0000001f009c7802 */ /* 0x000fe40000000f00 */
[----:B------:R-:W-:-:S02]  /*2780*/  MOV R7, 0xffffffff ;  /* 0xffffffff00077802 */ /* 0x000fc40000000f00 */
[----:B------:R-:W-:Y:S02]  /*2790*/  MOV R152, 0x27b0 ;  /* 0x000027b000987802 */ /* 0x000fe40000000f00 */
[----:B------:R-:W-:Y:S05]  /*27a0*/  CALL.REL.NOINC `($__internal_9_$__cuda_sm70_shflsync_bfly_p) ;  /* 0x0000087000007944 */ /* 0x000fea0003c00000 */
[----:B0-----:R-:W-:Y:S01]  /*27b0*/  HFMA2.MMA R155, -RZ, RZ, 0, 9.5367431640625e-07 ;  /* 0x00000010ff9b7435 */ /* 0x001fe200000001ff */
[----:B-1----:R-:W-:Y:S01]  /*27c0*/  FADD.FTZ R157, R157, R7 ;  /* 0x000000079d9d7221 */ /* 0x002fe20000010000 */
[----:B------:R-:W-:Y:S02]  /*27d0*/  MOV R156, 0x1f ;  /* 0x0000001f009c7802 */ /* 0x000fe40000000f00 */
[----:B------:R-:W-:Y:S02]  /*27e0*/  MOV R7, 0xffffffff ;  /* 0xffffffff00077802 */ /* 0x000fe40000000f00 */
[----:B------:R-:W-:Y:S02]  /*27f0*/  MOV R152, 0x2810 ;  /* 0x0000281000987802 */ /* 0x000fe40000000f00 */
[----:B------:R-:W-:Y:S05]  /*2800*/  CALL.REL.NOINC `($__internal_9_$__cuda_sm70_shflsync_bfly_p) ;  /* 0x0000081000007944 */ /* 0x000fea0003c00000 */
[----:B-1----:R-:W-:Y:S01]  /*2810*/  FADD.FTZ R7, R157, R7 ;  /* 0x000000079d077221 */ /* 0x002fe20000010000 */
[----:B0-----:R-:W-:Y:S01]  /*2820*/  HFMA2.MMA R155, -RZ, RZ, 0, 5.9604644775390625e-08 ;  /* 0x00000001ff9b7435 */ /* 0x001fe200000001ff */
[----:B------:R-:W-:Y:S02]  /*2830*/  MOV R156, 0x1f ;  /* 0x0000001f009c7802 */ /* 0x000fe40000000f00 */
[----:B------:R-:W-:-:S04]  /*2840*/  FMUL.FTZ R154, R7, 0.00065104168606922030449 ;  /* 0x3a2aaaab079a7820 */ /* 0x000fc80000410000 */
[--C-:B------:R-:W-:Y:S02]  /*2850*/  FADD.FTZ R7, R148, -R154.reuse ;  /* 0x8000009a94077221 */ /* 0x100fe40000010000 */
[----:B------:R-:W-:Y:S02]  /*2860*/  FADD.FTZ R152, R149, -R154 ;  /* 0x8000009a95987221 */ /* 0x000fe40000010000 */
[----:B------:R-:W-:-:S04]  /*2870*/  FFMA.FTZ R7, R7, R7, RZ ;  /* 0x0000000707077223 */ /* 0x000fc800000100ff */
        /* <DEDUP_REMOVED lines=92> */
[----:B------:R-:W-:Y:S01]  /*2e40*/  FFMA.FTZ R157, R152, R152, R7 ;  /* 0x00000098989d7223 */ /* 0x000fe20000010007 */
[----:B------:R-:W-:Y:S02]  /*2e50*/  MOV R7, 0xffffffff ;  /* 0xffffffff00077802 */ /* 0x000fe40000000f00 */
[----:B------:R-:W-:Y:S02]  /*2e60*/  MOV R152, 0x2e80 ;  /* 0x00002e8000987802 */ /* 0x000fe40000000f00 */
[----:B------:R-:W-:Y:S05]  /*2e70*/  CALL.REL.NOINC `($__internal_9_$__cuda_sm70_shflsync_bfly_p) ;  /* 0x000001a000007944 */ /* 0x000fea0003c00000 */
[----:B0-----:R-:W-:Y:S01]  /*2e80*/  HFMA2.MMA R155, -RZ, RZ, 0, 1.1920928955078125e-07 ;  /* 0x00000002ff9b7435 */ /* 0x001fe200000001ff */
[----:B-1----:R-:W-:Y:S01]  /*2e90*/  FADD.FTZ R157, R157, R7 ;  /* 0x000000079d9d7221 */ /* 0x002fe20000010000 */
[----:B------:R-:W-:Y:S02]  /*2ea0*/  MOV R156, 0x1f ;  /* 0x0000001f009c7802 */ /* 0x000fe40000000f00 */
[----:B------:R-:W-:Y:S02]  /*2eb0*/  MOV R7, 0xffffffff ;  /* 0xffffffff00077802 */ /* 0x000fe40000000f00 */
[----:B------:R-:W-:Y:S02]  /*2ec0*/  MOV R152, 0x2ee0 ;  /* 0x00002ee000987802 */ /* 0x000fe40000000f00 */
[----:B------:R-:W-:Y:S05]  /*2ed0*/  CALL.REL.NOINC `($__internal_9_$__cuda_sm70_shflsync_bfly_p) ;  /* 0x0000014000007944 */ /* 0x000fea0003c00000 */
[----:B0-----:R-:W-:Y:S01]  /*2ee0*/  HFMA2.MMA R155, -RZ, RZ, 0, 2.384185791015625e-07 ;  /* 0x00000004ff9b7435 */ /* 0x001fe200000001ff */
[----:B-1----:R-:W-:Y:S01]  /*2ef0*/  FADD.FTZ R157, R157, R7 ;  /* 0x000000079d9d7221 */ /* 0x002fe20000010000 */
[----:B------:R-:W-:-:S02]  /*2f00*/  MOV R156, 0x1f ;  /* 0x0000001f009c7802 */ /* 0x000fc40000000f00 */
[----:B------:R-:W-:Y:S02]  /*2f10*/  MOV R7, 0xffffffff ;  /* 0xffffffff00077802 */ /* 0x000fe40000000f00 */
[----:B------:R-:W-:Y:S02]  /*2f20*/  MOV R152, 0x2f40 ;  /* 0x00002f4000987802 */ /* 0x000fe40000000f00 */
[----:B------:R-:W-:Y:S05]  /*2f30*/  CALL.REL.NOINC `($__internal_9_$__cuda_sm70_shflsync_bfly_p) ;  /* 0x000000e000007944 */ /* 0x000fea0003c00000 */
[----:B0-----:R-:W-:Y:S01]  /*2f40*/  HFMA2.MMA R155, -RZ, RZ, 0, 4.76837158203125e-07 ;  /* 0x00000008ff9b7435 */ /* 0x001fe200000001ff */
[----:B-1----:R-:W-:Y:S01]  /*2f50*/  FADD.FTZ R157, R157, R7 ;  /* 0x000000079d9d7221 */ /* 0x002fe20000010000 */
[----:B------:R-:W-:Y:S02]  /*2f60*/  MOV R156, 0x1f ;  /* 0x0000001f009c7802 */ /* 0x000fe40000000f00 */
[----:B------:R-:W-:Y:S02]  /*2f70*/  MOV R7, 0xffffffff ;  /* 0xffffffff00077802 */ /* 0x000fe40000000f00 */
[----:B------:R-:W-:Y:S02]  /*2f80*/  MOV R152, 0x2fa0 ;  /* 0x00002fa000987802 */ /* 0x000fe40000000f00 */
[----:B------:R-:W-:Y:S05]  /*2f90*/  CALL.REL.NOINC `($__internal_9_$__cuda_sm70_shflsync_bfly_p) ;  /* 0x0000008000007944 */ /* 0x000fea0003c00000 */
[----:B0-----:R-:W-:Y:S01]  /*2fa0*/  HFMA2.MMA R155, -RZ, RZ, 0, 9.5367431640625e-07 ;  /* 0x00000010ff9b7435 */ /* 0x001fe200000001ff */
[----:B-1----:R-:W-:Y:S01]  /*2fb0*/  FADD.FTZ R157, R157, R7 ;  /* 0x000000079d9d7221 */ /* 0x002fe20000010000 */
[----:B------:R-:W-:-:S02]  /*2fc0*/  MOV R156, 0x1f ;  /* 0x0000001f009c7802 */ /* 0x000fc40000000f00 */
[----:B------:R-:W-:Y:S02]  /*2fd0*/  MOV R7, 0xffffffff ;  /* 0xffffffff00077802 */ /* 0x000fe40000000f00 */
[----:B------:R-:W-:Y:S02]  /*2fe0*/  MOV R152, 0x3000 ;  /* 0x0000300000987802 */ /* 0x000fe40000000f00 */
[----:B------:R-:W-:Y:S05]  /*2ff0*/  CALL.REL.NOINC `($__internal_9_$__cuda_sm70_shflsync_bfly_p) ;  /* 0x0000002000007944 */ /* 0x000fea0003c00000 */
[----:B-1----:R-:W-:Y:S01]  /*3000*/  MOV R158, R7 ;  /* 0x00000007009e7202 */ /* 0x002fe20000000f00 */
[----:B0-----:R-:W-:Y:S05]  /*3010*/  BRA `(.L_x_88) ;  /* 0xffffe00000007947 */ /* 0x001fea000383ffff */
        .weak           $__internal_9_$__cuda_sm70_shflsync_bfly_p
        .type           $__internal_9_$__cuda_sm70_shflsync_bfly_p,@function
        .size           $__internal_9_$__cuda_sm70_shflsync_bfly_p,(.L_x_1058 - $__internal_9_$__cuda_sm70_shflsync_bfly_p)
$__internal_9_$__cuda_sm70_shflsync_bfly_p:
[----:B------:R-:W-:Y:S01]  /*3020*/  HFMA2.MMA R153, -RZ, RZ, 0, 0 ;  /* 0x00000000ff997435 */ /* 0x000fe200000001ff */
[----:B------:R-:W-:Y:S04]  /*3030*/  WARPSYNC R7 ;  /* 0x0000000700007348 */ /* 0x000fe80003800000 */
[----:B------:R0:W1:Y:S01]  /*3040*/  SHFL.BFLY PT, R7, R157, R155, R156 ;  /* 0x0c00009b9d077389 */ /* 0x00006200000e009c */
[----:B------:R-:W-:Y:S05]  /*3050*/  RET.REL.NODEC R152 `(_ZN10layer_norm13ln_fwd_kernelINS_13Kernel_traitsIffffjLj49152ELj8ELj1ELj4ELj16ENS_18Kernel_traits_baseILj49152EffffjLj128EEEEEEEvNS_9FwdParamsE) ;  /* 0xffffcfa098007950 */ /* 0x000fea0003c3ffff */
.L_x_89:
        /* <DEDUP_REMOVED lines=10> */
.L_x_1058:


//--------------------- .text._ZN10layer_norm13ln_fwd_kernelINS_13Kernel_traitsI13__nv_bfloat16fS2_fjLj40960ELj4ELj1ELj4ELj16ENS_18Kernel_traits_baseILj40960ES2_fS2_fjLj128EEEEEEEvNS_9FwdParamsE --------------------------
	.section	.text._ZN10layer_norm13ln_fwd_kernelINS_13Kernel_traitsI13__nv_bfloat16fS2_fjLj40960ELj4ELj1ELj4ELj16ENS_18Kernel_traits_baseILj40960ES2_fS2_fjLj128EEEEEEEvNS_9FwdParamsE,"ax",@progbits
	.sectioninfo	@"SHI_REGISTERS=255"
	.align	128
        .global         _ZN10layer_norm13ln_fwd_kernelINS_13Kernel_traitsI13__nv_bfloat16fS2_fjLj40960ELj4ELj1ELj4ELj16ENS_18Kernel_traits_baseILj40960ES2_fS2_fjLj128EEEEEEEvNS_9FwdParamsE
        .type           _ZN10layer_norm13ln_fwd_kernelINS_13Kernel_traitsI13__nv_bfloat16fS2_fjLj40960ELj4ELj1ELj4ELj16ENS_18Kernel_traits_baseILj40960ES2_fS2_fjLj128EEEEEEEvNS_9FwdParamsE,@function
        .size           _ZN10layer_norm13ln_fwd_kernelINS_13Kernel_traitsI13__nv_bfloat16fS2_fjLj40960ELj4ELj1ELj4ELj16ENS_18Kernel_traits_baseILj40960ES2_fS2_fjLj128EEEEEEEvNS_9FwdParamsE,(.L_x_1059 - _ZN10layer_norm13ln_fwd_kernelINS_13Kernel_traitsI13__nv_bfloat16fS2_fjLj40960ELj4ELj1ELj4ELj16ENS_18Kernel_traits_baseILj40960ES2_fS2_fjLj128EEEEEEEvNS_9FwdParamsE)
        .other          _ZN10layer_norm13ln_fwd_kernelINS_13Kernel_traitsI13__nv_bfloat16fS2_fjLj40960ELj4ELj1ELj4ELj16ENS_18Kernel_traits_baseILj40960ES2_fS2_fjLj128EEEEEEEvNS_9FwdParamsE,@"STO_CUDA_ENTRY STV_DEFAULT"
_ZN10layer_norm13ln_fwd_kernelINS_13Kernel_traitsI13__nv_bfloat16fS2_fjLj40960ELj4ELj1ELj4ELj16ENS_18Kernel_traits_baseILj40960ES2_fS2_fjLj128EEEEEEEvNS_9FwdParamsE:
.text._ZN10layer_norm13ln_fwd_kernelINS_13Kernel_traitsI13__nv_bfloat16fS2_fjLj40960ELj4ELj1ELj4ELj16ENS_18Kernel_traits_baseILj40960ES2_fS2_fjLj128EEEEEEEvNS_9FwdParamsE:
        /* <DEDUP_REMOVED lines=55> */
[----:B0-----:R1:W5:Y:S01]  /*0370*/  LDG.E.64 R2, [R4.64+0x13000] ;  /* 0x0130000604027981 */ /* 0x001362000c1e1b00 */
[----:B------:R-:W-:Y:S01]  /*0380*/  HFMA2.MMA R165, -RZ, RZ, 0, 5.9604644775390625e-08 ;  /* 0x00000001ffa57435 */ /* 0x000fe200000001ff */
[----:B------:R-:W-:-:S02]  /*0390*/  MOV R166, RZ ;  /* 0x000000ff00a67202 */ /* 0x000fc40000000f00 */
.L_x_95:
[----:B-1----:R-:W0:Y:S01]  /*03a0*/  S2R R4, SR_CTAID.X ;  /* 0x0000000000047919 */ /* 0x002e220000002500 */
        /* <DEDUP_REMOVED lines=152> */
.L_x_96:
        /* <DEDUP_REMOVED lines=10> */
[----:B------:R-:W-:-:S04]  /*0dd0*/  FMUL.FTZ R168, R168, 0.00039062500582076609135 ;  /* 0x39cccccda8a87820 */ /* 0x000fc80000410000 */
        /* <DEDUP_REMOVED lines=169> */
.L_x_97:
        /* <DEDUP_REMOVED lines=72> */
.L_x_93:
[----:B------:R-:W2:Y:S01]  /*1cf0*/  LDG.E.STRONG.GPU R171, [R168.64] ;  /* 0x00000006a8ab7981 */ /* 0x000ea2000c1ef900 */
[----:B------:R-:W-:Y:S01]  /*1d00*/  YIELD ;  /* 0x0000000000007946 */ /* 0x000fe20003800000 */
[----:B--2---:R-:W-:Y:S01]  /*1d10*/  ISETP.NE.AND P1, PT, R171, R172, PT ;  /* 0x000000acab00720c */ /* 0x004fe20003f25270 */
[----:B------:R-:W-:-:S12]  /*1d20*/  CCTL.IVALL ;  /* 0x00000000ff00798f */ /* 0x000fd80002000000 */
[----:B------:R-:W-:Y:S05]  /*1d30*/  @P1 BRA `(.L_x_93) ;  /* 0xffffffb000001947 */ /* 0x000fea000383ffff */
.L_x_92:
        /* <DEDUP_REMOVED lines=11> */
[----:B------:R-:W-:Y:S02]  /*1df0*/  LOP3.LUT P1, RZ, R165, 0xff, RZ, 0xc0, !PT ;  /* 0x000000ffa5ff7812 */ /* 0x000fe4000782c0ff */
[----:B------:R-:W-:Y:S01]  /*1e00*/  IADD3 R166, R166, 0x1, RZ ;  /* 0x00000001a6a67810 */ /* 0x000fe20007ffe0ff */
[----:B------:R-:W1:Y:S01]  /*1e10*/  SHFL.DOWN PT, R174, R171, 0x2, 0x1f ;  /* 0x08401f00abae7f89 */ /* 0x000e6200000e0000 */
        /* <DEDUP_REMOVED lines=10> */
[----:B------:R-:W-:Y:S02]  /*1ec0*/  FADD.FTZ R172, R177, R182 ;  /* 0x000000b6b1ac7221 */ /* 0x000fe40000010000 */
[----:B-1----:R-:W-:Y:S02]  /*1ed0*/  FMUL.FTZ R180, R178, R179 ;  /* 0x000000b3b2b47220 */ /* 0x002fe40000410000 */
[----:B------:R-:W-:Y:S02]  /*1ee0*/  FMUL.FTZ R168, R175, R175 ;  /* 0x000000afafa87220 */ /* 0x000fe40000410000 */
[----:B------:R-:W1:Y:S01]  /*1ef0*/  MUFU.RCP R172, R172 ;  /* 0x000000ac00ac7308 */ /* 0x000e620000001000 */
[----:B------:R-:W3:Y:S01]  /*1f00*/  SHFL.DOWN PT, R179, R180, 0x1, 0x1f ;  /* 0x08201f00b4b37f89 */ /* 0x000ee200000e0000 */
[----:B------:R-:W-:-:S04]  /*1f10*/  FMUL.FTZ R171, R168, R171 ;  /* 0x000000aba8ab7220 */ /* 0x000fc80000410000 */
[----:B------:R-:W-:Y:S02]  /*1f20*/  FMUL.FTZ R171, R174, R171 ;  /* 0x000000abaeab7220 */ /* 0x000fe40000410000 */
[----:B--2---:R-:W-:-:S04]  /*1f30*/  FADD.FTZ R169, R176, R173 ;  /* 0x000000adb0a97221 */ /* 0x004fc80000010000 */
[----:B------:R-:W-:Y:S01]  /*1f40*/  FFMA.FTZ R178, R178, R171, R169 ;  /* 0x000000abb2b27223 */ /* 0x000fe200000100a9 */
[----:B0-----:R-:W-:Y:S01]  /*1f50*/  LOP3.LUT R171, R170, 0x3, R181, 0xc8, !PT ;  /* 0x00000003aaab7812 */ /* 0x001fe200078ec8b5 */
[----:B---3--:R-:W-:-:S03]  /*1f60*/  FMUL.FTZ R168, R182, R179 ;  /* 0x000000b3b6a87220 */ /* 0x008fc60000410000 */
[----:B------:R-:W0:Y:S01]  /*1f70*/  SHFL.DOWN PT, R173, R178, 0x1, 0x1f ;  /* 0x08201f00b2ad7f89 */ /* 0x000e2200000e0000 */
[----:B------:R-:W-:Y:S01]  /*1f80*/  FADD.FTZ R179, R180, -R179 ;  /* 0x800000b3b4b37221 */ /* 0x000fe20000010000 */
[----:B------:R-:W-:Y:S01]  /*1f90*/  LOP3.LUT P0, RZ, R171, 0x1f, R0, 0xf8, !PT ;  /* 0x0000001fabff7812 */ /* 0x000fe2000780f800 */
[----:B------:R-:W-:Y:S01]  /*1fa0*/  FFMA.FTZ R169, R177, R180, R168 ;  /* 0x000000b4b1a97223 */ /* 0x000fe200000100a8 */
[----:B------:R-:W-:Y:S01]  /*1fb0*/  SHF.L.U32 R171, R181, 0x7, RZ ;  /* 0x00000007b5ab7819 */ /* 0x000fe200000006ff */
[----:B------:R-:W-:Y:S02]  /*1fc0*/  FMUL.FTZ R168, R179, R179 ;  /* 0x000000b3b3a87220 */ /* 0x000fe40000410000 */
[----:B-1----:R-:W-:Y:S01]  /*1fd0*/  FMUL.FTZ R169, R172, R169 ;  /* 0x000000a9aca97220 */ /* 0x002fe20000410000 */
[----:B------:R-:W-:Y:S01]  /*1fe0*/  LOP3.LUT R171, R171, 0x180, R164, 0xe2, !PT ;  /* 0x00000180abab7812 */ /* 0x000fe200078ee2a4 */
[----:B------:R-:W-:Y:S02]  /*1ff0*/  FMUL.FTZ R177, R177, R168 ;  /* 0x000000a8b1b17220 */ /* 0x000fe40000410000 */
[----:B------:R-:W-:Y:S01]  /*2000*/  IMAD R179, R167, 0x2800, RZ ;  /* 0x00002800a7b37824 */ /* 0x000fe200078e02ff */
[----:B------:R-:W-:Y:S01]  /*2010*/  LOP3.LUT R168, R171, 0x60, R0, 0xf8, !PT ;  /* 0x00000060aba87812 */ /* 0x000fe200078ef800 */
[----:B------:R-:W1:Y:S01]  /*2020*/  SHFL.IDX PT, R169, R169, RZ, 0x1f ;  /* 0x00001fffa9a97589 */ /* 0x000e6200000e0000 */
[----:B------:R-:W-:Y:S01]  /*2030*/  FMUL.FTZ R177, R182, R177 ;  /* 0x000000b1b6b17220 */ /* 0x000fe20000410000 */
[----:B------:R-:W-:-:S02]  /*2040*/  @!P0 MOV R174, 0x4 ;  /* 0x0000000400ae8802 */ /* 0x000fc40000000f00 */
[----:B------:R-:W-:Y:S02]  /*2050*/  LOP3.LUT R168, R179, R168, RZ, 0xfc, !PT ;  /* 0x000000a8b3a87212 */ /* 0x000fe400078efcff */
[----:B-----5:R-:W-:Y:S01]  /*2060*/  SHF.R.U32.HI R179, RZ, 0x10, R139 ;  /* 0x00000010ffb37819 */ /* 0x020fe2000001168b */
[----:B------:R-:W-:-:S04]  /*2070*/  @!P0 IMAD.WIDE R174, R167, R174, c[0x0][0x180] ;  /* 0x00006000a7ae8625 */ /* 0x000fc800078e02ae */
[----:B0-----:R-:W-:-:S04]  /*2080*/  FADD.FTZ R173, R178, R173 ;  /* 0x000000adb2ad7221 */ /* 0x001fc80000010000 */
[----:B------:R-:W-:Y:S01]  /*2090*/  FFMA.FTZ R173, R172, R177, R173 ;  /* 0x000000b1acad7223 */ /* 0x000fe200000100ad */
[----:B------:R-:W-:Y:S01]  /*20a0*/  SHF.R.U64 R177, R138, 0x10, R139 ;  /* 0x000000108ab17819 */ /* 0x000fe2000000128b */
[--C-:B-1----:R-:W-:Y:S01]  /*20b0*/  FADD.FTZ R212, R4, -R169.reuse ;  /* 0x800000a904d47221 */ /* 0x102fe20000010000 */
[----:B------:R0:W-:Y:S01]  /*20c0*/  @!P0 STG.E [R174.64], R169 ;  /* 0x000000a9ae008986 */ /* 0x0001e2000c101906 */
[--C-:B------:R-:W-:Y:S01]  /*20d0*/  FADD.FTZ R170, R7, -R169.reuse ;  /* 0x800000a907aa7221 */ /* 0x100fe20000010000 */
[----:B------:R-:W-:Y:S01]  /*20e0*/  MOV R7, 0x37cccccd ;  /* 0x37cccccd00077802 */ /* 0x000fe20000000f00 */
[--C-:B------:R-:W-:Y:S01]  /*20f0*/  FADD.FTZ R190, R12, -R169.reuse ;  /* 0x800000a90cbe7221 */ /* 0x100fe20000010000 */
[----:B------:R1:W2:Y:S01]  /*2100*/  SHFL.IDX PT, R4, R173, RZ, 0x1f ;  /* 0x00001fffad047589 */ /* 0x0002a200000e0000 */
[--C-:B------:R-:W-:Y:S02]  /*2110*/  FADD.FTZ R12, R41, -R169.reuse ;  /* 0x800000a9290c7221 */ /* 0x100fe40000010000 */
[----:B------:R-:W-:-:S02]  /*2120*/  FADD.FTZ R42, R42, -R169 ;  /* 0x800000a92a2a7221 */ /* 0x000fc40000010000 */
[--C-:B------:R-:W-:Y:S02]  /*2130*/  FADD.FTZ R196, R5, -R169.reuse ;  /* 0x800000a905c47221 */ /* 0x100fe40000010000 */
[----:B------:R-:W-:Y:S01]  /*2140*/  FADD.FTZ R172, R8, -R169 ;  /* 0x800000a908ac7221 */ /* 0x000fe20000010000 */
[----:B0-----:R-:W-:Y:S01]  /*2150*/  SHF.R.U32.HI R175, RZ, 0x10, R153 ;  /* 0x00000010ffaf7819 */ /* 0x001fe20000011699 */
[----:B------:R-:W-:Y:S01]  /*2160*/  FADD.FTZ R8, R13, -R169 ;  /* 0x800000a90d087221 */ /* 0x000fe20000010000 */
[----:B-1----:R-:W-:Y:S01]  /*2170*/  SHF.R.U32.HI R173, RZ, 0x10, R155 ;  /* 0x00000010ffad7819 */ /* 0x002fe2000001169b */
[--C-:B------:R-:W-:Y:S02]  /*2180*/  FADD.FTZ R188, R23, -R169.reuse ;  /* 0x800000a917bc7221 */ /* 0x100fe40000010000 */
[--C-:B------:R-:W-:Y:S02]  /*2190*/  FADD.FTZ R23, R79, -R169.reuse ;  /* 0x800000a94f177221 */ /* 0x100fe40000010000 */
[----:B------:R-:W-:-:S02]  /*21a0*/  FADD.FTZ R216, R52, -R169 ;  /* 0x800000a934d87221 */ /* 0x000fc40000010000 */
[--C-:B------:R-:W-:Y:S02]  /*21b0*/  FADD.FTZ R210, R17, -R169.reuse ;  /* 0x800000a911d27221 */ /* 0x100fe40000010000 */
[--C-:B------:R-:W-:Y:S02]  /*21c0*/  FADD.FTZ R52, R59, -R169.reuse ;  /* 0x800000a93b347221 */ /* 0x100fe40000010000 */
[--C-:B------:R-:W-:Y:S02]  /*21d0*/  FADD.FTZ R83, R83, -R169.reuse ;  /* 0x800000a953537221 */ /* 0x100fe40000010000 */
[--C-:B------:R-:W-:Y:S02]  /*21e0*/  FADD.FTZ R182, R27, -R169.reuse ;  /* 0x800000a91bb67221 */ /* 0x100fe40000010000 */
[----:B--2---:R-:W-:Y:S01]  /*21f0*/  FFMA.FTZ R7, R4, R7, c[0x0][0x1b0] ;  /* 0x00006c0004077623 */ /* 0x004fe20000010007 */
[----:B------:R-:W-:Y:S01]  /*2200*/  @!P0 MOV R4, 0x4 ;  /* 0x0000000400048802 */ /* 0x000fe20000000f00 */
[----:B------:R-:W-:-:S02]  /*2210*/  FADD.FTZ R218, R51, -R169 ;  /* 0x800000a933da7221 */ /* 0x000fc40000010000 */
[--C-:B------:R-:W-:Y:S02]  /*2220*/  FADD.FTZ R214, R53, -R169.reuse ;  /* 0x800000a935d67221 */ /* 0x100fe40000010000 */
[----:B------:R-:W0:Y:S01]  /*2230*/  MUFU.RSQ R7, R7 ;  /* 0x0000000700077308 */ /* 0x000e220000001400 */
[--C-:B------:R-:W-:Y:S02]  /*2240*/  FADD.FTZ R44, R44, -R169.reuse ;  /* 0x800000a92c2c7221 */ /* 0x100fe40000010000 */
[--C-:B------:R-:W-:Y:S02]  /*2250*/  FADD.FTZ R228, R46, -R169.reuse ;  /* 0x800000a92ee47221 */ /* 0x100fe40000010000 */
[--C-:B------:R-:W-:Y:S02]  /*2260*/  FADD.FTZ R46, R55, -R169.reuse ;  /* 0x800000a9372e7221 */ /* 0x100fe40000010000 */
[--C-:B------:R-:W-:Y:S02]  /*2270*/  FADD.FTZ R60, R60, -R169.reuse ;  /* 0x800000a93c3c7221 */ /* 0x100fe40000010000 */
[----:B------:R-:W-:-:S02]  /*2280*/  FADD.FTZ R200, R38, -R169 ;  /* 0x800000a926c87221 */ /* 0x000fc40000010000 */
[--C-:B------:R-:W-:Y:S02]  /*2290*/  FADD.FTZ R174, R25, -R169.reuse ;  /* 0x800000a919ae7221 */ /* 0x100fe40000010000 */
[--C-:B------:R-:W-:Y:S02]  /*22a0*/  FADD.FTZ R38, R45, -R169.reuse ;  /* 0x800000a92d267221 */ /* 0x100fe40000010000 */
[----:B------:R-:W-:Y:S02]  /*22b0*/  FADD.FTZ R70, R70, -R169 ;  /* 0x800000a946467221 */ /* 0x000fe40000010000 */
[C---:B0-----:R-:W-:Y:S02]  /*22c0*/  FMUL.FTZ R13, R7.reuse, R12 ;  /* 0x0000000c070d7220 */ /* 0x041fe40000410000 */
        /* <DEDUP_REMOVED lines=8> */
[----:B------:R-:W-:Y:S01]  /*2350*/  SHF.R.U64 R42, R160, 0x10, R161 ;  /* 0x00000010a02a7819 */ /* 0x000fe200000012a1 */
        /* <DEDUP_REMOVED lines=8> */
[----:B------:R-:W-:Y:S01]  /*23e0*/  FADD.FTZ R32, R32, -R169 ;  /* 0x800000a920207221 */ /* 0x000fe20000010000 */
[----:B------:R-:W-:Y:S01]  /*23f0*/  F2FP.BF16.PACK_AB R45, RZ, R214 ;  /* 0x000000d6ff2d723e */ /* 0x000fe200000010ff */
[----:B------:R-:W-:Y:S01]  /*2400*/  HFMA2.BF16_V2 R83, R42.H0_H0, R83.H0_H0, -RZ.H0_H0 ;  /* 0x200000532a537231 */ /* 0x000fe200003408ff */
[----:B------:R-:W-:Y:S01]  /*2410*/  SHF.R.U32.HI R42, RZ, 0x10, R151 ;  /* 0x00000010ff2a7819 */ /* 0x000fe20000011697 */
[----:B------:R-:W-:Y:S01]  /*2420*/  FADD.FTZ R25, R80, -R169 ;  /* 0x800000a950197221 */ /* 0x000fe20000010000 */
[----:B------:R-:W-:Y:S01]  /*2430*/  F2FP.BF16.PACK_AB R171, RZ, R171 ;  /* 0x000000abffab723e */ /* 0x000fe200000010ff */
[----:B------:R-:W-:-:S02]  /*2440*/  FMUL.FTZ R170, R7, R170 ;  /* 0x000000aa07aa7220 */ /* 0x000fc40000410000 */
[----:B------:R-:W-:Y:S01]  /*2450*/  HFMA2.BF16_V2 R51, R42.H0_H0, R51.H0_H0, -RZ.H0_H0 ;  /* 0x200000332a337231 */ /* 0x000fe200003408ff */
[----:B------:R-:W-:Y:S01]  /*2460*/  SHF.R.U64 R42, R142, 0x10, R143 ;  /* 0x000000108e2a7819 */ /* 0x000fe2000000128f */
[--C-:B------:R-:W-:Y:S02]  /*2470*/  FADD.FTZ R204, R30, -R169.reuse ;  /* 0x800000a91ecc7221 */ /* 0x100fe40000010000 */
[----:B------:R-:W-:Y:S02]  /*2480*/  FADD.FTZ R66, R66, -R169 ;  /* 0x800000a942427221 */ /* 0x000fe40000010000 */
[----:B------:R-:W-:Y:S01]  /*2490*/  HFMA2.BF16_V2 R59, R42.H0_H0, R59.H0_H0, -RZ.H0_H0 ;  /* 0x2000003b2a3b7231 */ /* 0x000fe200003408ff */
[----:B------:R-:W-:Y:S01]  /*24a0*/  SHF.R.U64 R42, R136, 0x10, R137 ;  /* 0x00000010882a7819 */ /* 0x000fe20000001289 */
[C---:B------:R-:W-:Y:S02]  /*24b0*/  FMUL.FTZ R188, R7.reuse, R188 ;  /* 0x000000bc07bc7220 */ /* 0x040fe40000410000 */
[----:B------:R-:W-:-:S02]  /*24c0*/  FMUL.FTZ R17, R7, R46 ;  /* 0x0000002e07117220 */ /* 0x000fc40000410000 */
[----:B------:R-:W-:Y:S01]  /*24d0*/  FMUL.FTZ R60, R7, R60 ;  /* 0x0000003c073c7220 */ /* 0x000fe20000410000 */
[----:B------:R-:W-:Y:S01]  /*24e0*/  HFMA2.BF16_V2 R45, R42.H0_H0, R45.H0_H0, -RZ.H0_H0 ;  /* 0x2000002d2a2d7231 */ /* 0x000fe200003408ff */
[----:B------:R-:W-:Y:S01]  /*24f0*/  FADD.FTZ R206, R21, -R169 ;  /* 0x800000a915ce7221 */ /* 0x000fe20000010000 */
[----:B------:R-:W-:Y:S01]  /*2500*/  SHF.R.U32.HI R42, RZ, 0x10, R137 ;  /* 0x00000010ff2a7819 */ /* 0x000fe20000011689 */
[--C-:B------:R-:W-:Y:S02]  /*2510*/  FADD.FTZ R30, R35, -R169.reuse ;  /* 0x800000a9231e7221 */ /* 0x100fe40000010000 */
[----:B------:R-:W-:Y:S02]  /*2520*/  FMUL.FTZ R8, R7, R8 ;  /* 0x0000000807087220 */ /* 0x000fe40000410000 */
[--C-:B------:R-:W-:Y:S02]  /*2530*/  FADD.FTZ R180, R31, -R169.reuse ;  /* 0x800000a91fb47221 */ /* 0x100fe40000010000 */
[----:B------:R-:W-:-:S02]  /*2540*/  FADD.FTZ R222, R61, -R169 ;  /* 0x800000a93dde7221 */ /* 0x000fc40000010000 */
[--C-:B------:R-:W-:Y:S02]  /*2550*/  FADD.FTZ R242, R73, -R169.reuse ;  /* 0x800000a949f27221 */ /* 0x100fe40000010000 */
[C---:B------:R-:W-:Y:S01]  /*2560*/  FMUL.FTZ R35, R7.reuse, R70 ;  /* 0x0000004607237220 */ /* 0x040fe20000410000 */
[----:B------:R-:W-:Y:S01]  /*2570*/  F2FP.BF16.PACK_AB R70, RZ, R44 ;  /* 0x0000002cff46723e */ /* 0x000fe200000010ff */
[----:B------:R-:W-:Y:S01]  /*2580*/  FADD.FTZ R208, R22, -R169 ;  /* 0x800000a916d07221 */ /* 0x000fe20000010000 */
[----:B------:R-:W-:Y:S01]  /*2590*/  SHF.R.U32.HI R44, RZ, 0x10, R161 ;  /* 0x00000010ff2c7819 */ /* 0x000fe200000116a1 */
[C---:B------:R-:W-:Y:S02]  /*25a0*/  FMUL.FTZ R73, R7.reuse, R32 ;  /* 0x0000002007497220 */ /* 0x040fe40000410000 */
[----:B------:R-:W-:Y:S01]  /*25b0*/  FMUL.FTZ R61, R7, R25 ;  /* 0x00000019073d7220 */ /* 0x000fe20000410000 */
[----:B------:R-:W-:Y:S01]  /*25c0*/  F2FP.BF16.PACK_AB R25, RZ, R170 ;  /* 0x000000aaff19723e */ /* 0x000fe200000010ff */
[----:B------:R-:W-:Y:S01]  /*25d0*/  FADD.FTZ R198, R6, -R169 ;  /* 0x800000a906c67221 */ /* 0x000fe20000010000 */
[----:B------:R-:W-:Y:S01]  /*25e0*/  SHF.R.U64 R170, R132, 0x10, R133 ;  /* 0x0000001084aa7819 */ /* 0x000fe20000001285 */
[--C-:B------:R-:W-:Y:S01]  /*25f0*/  FADD.FTZ R194, R10, -R169.reuse ;  /* 0x800000a90ac27221 */ /* 0x100fe20000010000 */
[----:B------:R-:W-:Y:S01]  /*2600*/  F2FP.BF16.PACK_AB R73, RZ, R73 ;  /* 0x00000049ff49723e */ /* 0x000fe200000010ff */
[--C-:B------:R-:W-:Y:S01]  /*2610*/  FADD.FTZ R186, R20, -R169.reuse ;  /* 0x800000a914ba7221 */ /* 0x100fe20000010000 */
[----:B------:R-:W-:Y:S01]  /*2620*/  HFMA2.BF16_V2 R25, R44.H0_H0, R25.H0_H0, -RZ.H0_H0 ;  /* 0x200000192c197231 */ /* 0x000fe200003408ff */
[----:B------:R-:W-:Y:S01]  /*2630*/  FADD.FTZ R24, R24, -R169 ;  /* 0x800000a918187221 */ /* 0x000fe20000010000 */
[----:B------:R-:W-:Y:S01]  /*2640*/  SHF.R.U64 R44, R152, 0x10, R153 ;  /* 0x00000010982c7819 */ /* 0x000fe20000001299 */
[--C-:B------:R-:W-:Y:S01]  /*2650*/  FADD.FTZ R178, R28, -R169.reuse ;  /* 0x800000a91cb27221 */ /* 0x100fe20000010000 */
[----:B------:R-:W-:Y:S01]  /*2660*/  HFMA2.BF16_V2 R181, R146.H0_H0, R73.H0_H0, -RZ.H0_H0 ;  /* 0x2000004992b57231 */ /* 0x000fe200003408ff */
[--C-:B------:R-:W-:Y:S01]  /*2670*/  FADD.FTZ R22, R29, -R169.reuse ;  /* 0x800000a91d167221 */ /* 0x100fe20000010000 */
[----:B------:R-:W-:Y:S01]  /*2680*/  F2FP.BF16.PACK_AB R29, RZ, R17 ;  /* 0x00000011ff1d723e */ /* 0x000fe200000010ff */
[--C-:B------:R-:W-:Y:S01]  /*2690*/  FADD.FTZ R226, R54, -R169.reuse ;  /* 0x800000a936e27221 */ /* 0x100fe20000010000 */
[----:B------:R-:W-:Y:S01]  /*26a0*/  F2FP.BF16.PACK_AB R61, RZ, R61 ;  /* 0x0000003dff3d723e */ /* 0x000fe200000010ff */
[--C-:B------:R-:W-:Y:S01]  /*26b0*/  FADD.FTZ R236, R68, -R169.reuse ;  /* 0x800000a944ec7221 */ /* 0x100fe20000010000 */
[----:B------:R-:W-:Y:S01]  /*26c0*/  HFMA2.BF16_V2 R181, R181.H0_H0, 1, 1, R106.H0_H0 ;  /* 0x3f803f80b5b57831 */ /* 0x000fe2000024086a */
[C---:B------:R-:W-:Y:S01]  /*26d0*/  FMUL.FTZ R21, R7.reuse, R52 ;  /* 0x0000003407157220 */ /* 0x040fe20000410000 */
[----:B------:R-:W-:Y:S01]  /*26e0*/  F2FP.BF16.PACK_AB R52, RZ, R188 ;  /* 0x000000bcff34723e */ /* 0x000fe200000010ff */
[----:B------:R-:W-:Y:S01]  /*26f0*/  FMUL.FTZ R32, R7, R66 ;  /* 0x0000004207207220 */ /* 0x000fe20000410000 */
[----:B------:R-:W-:Y:S01]  /*2700*/  F2FP.BF16.PACK_AB R66, RZ, R60 ;  /* 0x0000003cff42723e */ /* 0x000fe200000010ff */
[----:B------:R-:W-:Y:S01]  /*2710*/  FADD.FTZ R192, R9, -R169 ;  /* 0x800000a909c07221 */ /* 0x000fe20000010000 */
[----:B------:R-:W-:Y:S01]  /*2720*/  SHF.R.U64 R60, R156, 0x10, R157 ;  /* 0x000000109c3c7819 */ /* 0x000fe2000000129d */
[--C-:B------:R-:W-:Y:S01]  /*2730*/  FADD.FTZ R10, R11, -R169.reuse ;  /* 0x800000a90b0a7221 */ /* 0x100fe20000010000 */
[----:B------:R-:W-:Y:S01]  /*2740*/  HFMA2.BF16_V2 R52, R175.H0_H0, R52.H0_H0, -RZ.H0_H0 ;  /* 0x20000034af347231 */ /* 0x000fe200003408ff */
[--C-:B------:R-:W-:Y:S01]  /*2750*/  FADD.FTZ R14, R14, -R169.reuse ;  /* 0x800000a90e0e7221 */ /* 0x100fe20000010000 */
[----:B------:R-:W-:Y:S01]  /*2760*/  HFMA2.BF16_V2 R29, R42.H0_H0, R29.H0_H0, -RZ.H0_H0 ;  /* 0x2000001d2a1d7231 */ /* 0x000fe200003408ff */
[----:B------:R-:W-:Y:S01]  /*2770*/  FADD.FTZ R6, R15, -R169 ;  /* 0x800000a90f067221 */ /* 0x000fe20000010000 */
[----:B------:R-:W-:Y:S01]  /*2780*/  SHF.R.U32.HI R175, RZ, 0x10, R149 ;  /* 0x00000010ffaf7819 */ /* 0x000fe20000011695 */
[----:B------:R-:W-:Y:S01]  /*2790*/  FADD.FTZ R16, R16, -R169 ;  /* 0x800000a910107221 */ /* 0x000fe20000010000 */
[----:B------:R-:W-:Y:S01]  /*27a0*/  SHF.R.U64 R42, R126, 0x10, R127 ;  /* 0x000000107e2a7819 */ /* 0x000fe2000000127f */
[--C-:B------:R-:W-:Y:S01]  /*27b0*/  FADD.FTZ R18, R18, -R169.reuse ;  /* 0x800000a912127221 */ /* 0x100fe20000010000 */
[----:B------:R-:W-:Y:S01]  /*27c0*/  HFMA2.BF16_V2 R61, R122.H0_H0, R61.H0_H0, -RZ.H0_H0 ;  /* 0x2000003d7a3d7231 */ /* 0x000fe200003408ff */
[----:B------:R-:W-:-:S02]  /*27d0*/  FADD.FTZ R176, R19, -R169 ;  /* 0x800000a913b07221 */ /* 0x000fc40000010000 */
[--C-:B------:R-:W-:Y:S02]  /*27e0*/  FADD.FTZ R26, R26, -R169.reuse ;  /* 0x800000a91a1a7221 */ /* 0x100fe40000010000 */
[--C-:B------:R-:W-:Y:S02]  /*27f0*/  FADD.FTZ R202, R33, -R169.reuse ;  /* 0x800000a921ca7221 */ /* 0x100fe40000010000 */
[--C-:B------:R-:W-:Y:S02]  /*2800*/  FADD.FTZ R34, R34, -R169.reuse ;  /* 0x800000a922227221 */ /* 0x100fe40000010000 */
[--C-:B------:R-:W-:Y:S02]  /*2810*/  FADD.FTZ R36, R36, -R169.reuse ;  /* 0x800000a924247221 */ /* 0x100fe40000010000 */
[--C-:B------:R-:W-:Y:S01]  /*2820*/  FADD.FTZ R184, R37, -R169.reuse ;  /* 0x800000a925b87221 */ /* 0x100fe20000010000 */
[----:B------:R-:W-:Y:S01]  /*2830*/  F2FP.BF16.PACK_AB R37, RZ, R21 ;  /* 0x00000015ff25723e */ /* 0x000fe200000010ff */
        /* <DEDUP_REMOVED lines=25> */
[----:B------:R-:W-:Y:S01]  /*29d0*/  F2FP.BF16.PACK_AB R169, RZ, R8 ;  /* 0x00000008ffa9723e */ /* 0x000fe200000010ff */
[----:B------:R-:W-:-:S02]  /*29e0*/  FMUL.FTZ R206, R7, R206 ;  /* 0x000000ce07ce7220 */ /* 0x000fc40000410000 */
[C---:B------:R-:W-:Y:S02]  /*29f0*/  FMUL.FTZ R180, R7.reuse, R180 ;  /* 0x000000b407b47220 */ /* 0x040fe40000410000 */
[C---:B------:R-:W-:Y:S01]  /*2a00*/  FMUL.FTZ R242, R7.reuse, R242 ;  /* 0x000000f207f27220 */ /* 0x040fe20000410000 */
[----:B------:R-:W-:Y:S01]  /*2a10*/  F2FP.BF16.PACK_AB R49, RZ, R206 ;  /* 0x000000ceff31723e */ /* 0x000fe200000010ff */
[C---:B------:R-:W-:Y:S01]  /*2a20*/  FMUL.FTZ R75, R7.reuse, R24 ;  /* 0x00000018074b7220 */ /* 0x040fe20000410000 */
[----:B------:R-:W-:Y:S01]  /*2a30*/  HFMA2.BF16_V2 R169, R60.H0_H0, R169.H0_H0, -RZ.H0_H0 ;  /* 0x200000a93ca97231 */ /* 0x000fe200003408ff */
[C---:B------:R-:W-:Y:S01]  /*2a40*/  FMUL.FTZ R222, R7.reuse, R222 ;  /* 0x000000de07de7220 */ /* 0x040fe20000410000 */
[----:B------:R-:W-:Y:S01]  /*2a50*/  F2FP.BF16.PACK_AB R43, RZ, R242 ;  /* 0x000000f2ff2b723e */ /* 0x000fe200000010ff */
[C---:B------:R-:W-:Y:S01]  /*2a60*/  FMUL.FTZ R24, R7.reuse, R54 ;  /* 0x0000003607187220 */ /* 0x040fe20000410000 */
[----:B------:R-:W-:Y:S01]  /*2a70*/  SHF.R.U32.HI R60, RZ, 0x10, R135 ;  /* 0x00000010ff3c7819 */ /* 0x000fe20000011687 */
        /* <DEDUP_REMOVED lines=13> */
[----:B------:R-:W-:Y:S01]  /*2b50*/  HFMA2.BF16_V2 R49, R44.H0_H0, R49.H0_H0, -RZ.H0_H0 ;  /* 0x200000312c317231 */ /* 0x000fe200003408ff */
[C---:B------:R-:W-:Y:S01]  /*2b60*/  FMUL.FTZ R79, R7.reuse, R172 ;  /* 0x000000ac074f7220 */ /* 0x040fe20000410000 */
[----:B------:R-:W-:Y:S01]  /*2b70*/  SHF.R.U32.HI R172, RZ, 0x10, R133 ;  /* 0x00000010ffac7819 */ /* 0x000fe20000011685 */
[----:B------:R-:W-:Y:S01]  /*2b80*/  FMUL.FTZ R11, R7, R26 ;  /* 0x0000001a070b7220 */ /* 0x000fe20000410000 */
[----:B------:R-:W-:Y:S01]  /*2b90*/  F2FP.BF16.PACK_AB R26, RZ, R192 ;  /* 0x000000c0ff1a723e */ /* 0x000fe200000010ff */
[----:B------:R-:W-:Y:S01]  /*2ba0*/  @!P0 IMAD.WIDE R4, R167, R4, c[0x0][0x188] ;  /* 0x00006200a7048625 */ /* 0x000fe200078e0204 */
[----:B------:R-:W-:Y:S01]  /*2bb0*/  F2FP.BF16.PACK_AB R53, RZ, R202 ;  /* 0x000000caff35723e */ /* 0x000fe200000010ff */
[----:B------:R-:W-:Y:S01]  /*2bc0*/  HFMA2.BF16_V2 R48, R175.H0_H0, R48.H0_H0, -RZ.H0_H0 ;  /* 0x20000030af307231 */ /* 0x000fe200003408ff */
[----:B------:R-:W-:Y:S01]  /*2bd0*/  F2FP.BF16.PACK_AB R20, RZ, R35 ;  /* 0x00000023ff14723e */ /* 0x000fe200000010ff */
[C---:B------:R-:W-:Y:S01]  /*2be0*/  FMUL.FTZ R77, R7.reuse, R16 ;  /* 0x00000010074d7220 */ /* 0x040fe20000410000 */
[----:B------:R-:W-:Y:S01]  /*2bf0*/  SHF.R.U64 R44, R146, 0x10, R147 ;  /* 0x00000010922c7819 */ /* 0x000fe20000001293 */
[C---:B------:R-:W-:Y:S01]  /*2c00*/  FMUL.FTZ R71, R7.reuse, R40 ;  /* 0x0000002807477220 */ /* 0x040fe20000410000 */
[----:B------:R-:W-:Y:S01]  /*2c10*/  HFMA2.BF16_V2 R43, R42.H0_H0, R43.H0_H0, -RZ.H0_H0 ;  /* 0x2000002b2a2b7231 */ /* 0x000fe200003408ff */
[C---:B------:R-:W-:Y:S01]  /*2c20*/  FMUL.FTZ R15, R7.reuse, R38 ;  /* 0x00000026070f7220 */ /* 0x040fe20000410000 */
[----:B------:R-:W-:Y:S01]  /*2c30*/  F2FP.BF16.PACK_AB R28, RZ, R28 ;  /* 0x0000001cff1c723e */ /* 0x000fe200000010ff */
[C---:B------:R-:W-:Y:S01]  /*2c40*/  FMUL.FTZ R9, R7.reuse, R6 ;  /* 0x0000000607097220 */ /* 0x040fe20000410000 */
[----:B------:R-:W-:Y:S01]  /*2c50*/  F2FP.BF16.PACK_AB R35, RZ, R250 ;  /* 0x000000faff23723e */ /* 0x000fe200000010ff */
[C---:B------:R-:W-:Y:S01]  /*2c60*/  FMUL.FTZ R18, R7.reuse, R18 ;  /* 0x0000001207127220 */ /* 0x040fe20000410000 */
[----:B------:R-:W-:Y:S01]  /*2c70*/  SHF.R.U32.HI R175, RZ, 0x10, R145 ;  /* 0x00000010ffaf7819 */ /* 0x000fe20000011691 */
[C---:B------:R-:W-:Y:S01]  /*2c80*/  FMUL.FTZ R16, R7.reuse, R50 ;  /* 0x0000003207107220 */ /* 0x040fe20000410000 */
[----:B------:R-:W-:Y:S01]  /*2c90*/  HFMA2.BF16_V2 R37, R60.H0_H0, R37.H0_H0, -RZ.H0_H0 ;  /* 0x200000253c257231 */ /* 0x000fe200003408ff */
[C---:B------:R-:W-:Y:S01]  /*2ca0*/  FMUL.FTZ R226, R7.reuse, R226 ;  /* 0x000000e207e27220 */ /* 0x040fe20000410000 */
[--C-:B------:R-:W-:Y:S01]  /*2cb0*/  SHF.R.U64 R42, R124, 0x10, R125.reuse ;  /* 0x000000107c2a7819 */ /* 0x100fe2000000127d */
[C---:B------:R-:W-:Y:S01]  /*2cc0*/  FMUL.FTZ R67, R7.reuse, R56 ;  /* 0x0000003807437220 */ /* 0x040fe20000410000 */
[----:B------:R-:W-:Y:S01]  /*2cd0*/  HFMA2.BF16_V2 R39, R170.H0_H0, R39.H0_H0, -RZ.H0_H0 ;  /* 0x20000027aa277231 */ /* 0x000fe200003408ff */
[C---:B------:R-:W-:Y:S01]  /*2ce0*/  FMUL.FTZ R74, R7.reuse, R178 ;  /* 0x000000b2074a7220 */ /* 0x040fe20000410000 */
[----:B------:R-:W-:Y:S01]  /*2cf0*/  SHF.R.U32.HI R60, RZ, 0x10, R125 ;  /* 0x00000010ff3c7819 */ /* 0x000fe2000001167d */
[C---:B------:R-:W-:Y:S01]  /*2d00*/  FMUL.FTZ R230, R7.reuse, R230 ;  /* 0x000000e607e67220 */ /* 0x040fe20000410000 */
[----:B------:R-:W-:Y:S01]  /*2d10*/  HFMA2.BF16_V2 R31, R172.H0_H0, R31.H0_H0, -RZ.H0_H0 ;  /* 0x2000001fac1f7231 */ /* 0x000fe200003408ff */
[C---:B------:R-:W-:Y:S01]  /*2d20*/  FMUL.FTZ R56, R7.reuse, R82 ;  /* 0x0000005207387220 */ /* 0x040fe20000410000 */
[--C-:B------:R-:W-:Y:S01]  /*2d30*/  SHF.R.U64 R170, R122, 0x10, R123.reuse ;  /* 0x000000107aaa7819 */ /* 0x100fe2000000127b */
[C---:B------:R-:W-:Y:S01]  /*2d40*/  FMUL.FTZ R10, R7.reuse, R10 ;  /* 0x0000000a070a7220 */ /* 0x040fe20000410000 */
[----:B------:R0:W-:Y:S01]  /*2d50*/  @!P0 STG.E [R4.64], R7 ;  /* 0x0000000704008986 */ /* 0x0001e2000c101906 */
[C---:B------:R-:W-:Y:S01]  /*2d60*/  FMUL.FTZ R200, R7.reuse, R200 ;  /* 0x000000c807c87220 */ /* 0x040fe20000410000 */
[----:B------:R-:W-:Y:S01]  /*2d70*/  F2FP.BF16.PACK_AB R71, RZ, R71 ;  /* 0x00000047ff47723e */ /* 0x000fe200000010ff */
[C---:B------:R-:W-:Y:S01]  /*2d80*/  FMUL.FTZ R19, R7.reuse, R58 ;  /* 0x0000003a07137220 */ /* 0x040fe20000410000 */
[----:B------:R-:W-:Y:S01]  /*2d90*/  F2FP.BF16.PACK_AB R58, RZ, R15 ;  /* 0x0000000fff3a723e */ /* 0x000fe200000010ff */
[C---:B------:R-:W-:Y:S01]  /*2da0*/  FMUL.FTZ R65, R7.reuse, R64 ;  /* 0x0000004007417220 */ /* 0x040fe20000410000 */
[----:B------:R-:W-:Y:S01]  /*2db0*/  HFMA2.BF16_V2 R26, R47.H0_H0, R26.H0_H0, -RZ.H0_H0 ;  /* 0x2000001a2f1a7231 */ /* 0x000fe200003408ff */
[C---:B------:R-:W-:Y:S01]  /*2dc0*/  FMUL.FTZ R80, R7.reuse, R212 ;  /* 0x000000d407507220 */ /* 0x040fe20000410000 */
[----:B------:R-:W-:Y:S01]  /*2dd0*/  SHF.R.U32.HI R172, RZ, 0x10, R123 ;  /* 0x00000010ffac7819 */ /* 0x000fe2000001167b */
        /* <DEDUP_REMOVED lines=9> */
[----:B------:R-:W-:Y:S01]  /*2e70*/  F2FP.BF16.PACK_AB R16, RZ, R226 ;  /* 0x000000e2ff10723e */ /* 0x000fe200000010ff */
[C---:B------:R-:W-:Y:S01]  /*2e80*/  FMUL.FTZ R76, R7.reuse, R186 ;  /* 0x000000ba074c7220 */ /* 0x040fe20000410000 */
[----:B------:R-:W-:Y:S01]  /*2e90*/  HFMA2.BF16_V2 R44, R175.H0_H0, R28.H0_H0, -RZ.H0_H0 ;  /* 0x2000001caf2c7231 */ /* 0x000fe200003408ff */
        /* <DEDUP_REMOVED lines=45> */
[----:B------:R-:W-:Y:S01]  /*3170*/  SHF.R.U32.HI R16, RZ, 0x10, R119 ;  /* 0x00000010ff107819 */ /* 0x000fe20000011677 */
[----:B------:R-:W-:Y:S01]  /*3180*/  FMUL.FTZ R252, R7, R252 ;  /* 0x000000fc07fc7220 */ /* 0x000fe20000410000 */
[----:B0-----:R-:W-:Y:S01]  /*3190*/  F2FP.BF16.PACK_AB R7, RZ, R18 ;  /* 0x00000012ff07723e */ /* 0x001fe200000010ff */
[----:B------:R-:W-:Y:S01]  /*31a0*/  HFMA2.BF16_V2 R27, R56.H0_H0, R27.H0_H0, -RZ.H0_H0 ;  /* 0x2000001b381b7231 */ /* 0x000fe200003408ff */
[----:B------:R-:W-:Y:S01]  /*31b0*/  F2FP.BF16.PACK_AB R32, RZ, R234 ;  /* 0x000000eaff20723e */ /* 0x000fe200000010ff */
[----:B------:R-:W-:Y:S01]  /*31c0*/  HFMA2.BF16_V2 R74, R145.H0_H0, R12.H0_H0, -RZ.H0_H0 ;  /* 0x2000000c914a7231 */ /* 0x000fe200003408ff */
[----:B------:R-:W-:Y:S01]  /*31d0*/  SHF.R.U32.HI R175, RZ, 0x10, R131 ;  /* 0x00000010ffaf7819 */ /* 0x000fe20000011683 */
[----:B------:R-:W-:Y:S01]  /*31e0*/  HFMA2.BF16_V2 R171, R155.H0_H0, R7.H0_H0, -RZ.H0_H0 ;  /* 0x200000079bab7231 */ /* 0x000fe200003408ff */
[----:B------:R-:W-:Y:S01]  /*31f0*/  SHF.R.U64 R7, R118, 0x10, R119 ;  /* 0x0000001076077819 */ /* 0x000fe20000001277 */
[----:B------:R-:W-:Y:S01]  /*3200*/  HFMA2.BF16_V2 R54, R173.H0_H0, R54.H0_H0, -RZ.H0_H0 ;  /* 0x20000036ad367231 */ /* 0x000fe200003408ff */
[----:B------:R-:W-:Y:S01]  /*3210*/  F2FP.BF16.PACK_AB R9, RZ, R11 ;  /* 0x0000000bff09723e */ /* 0x000fe200000010ff */
[----:B------:R-:W-:Y:S01]  /*3220*/  HFMA2.BF16_V2 R46, R47.H0_H0, R46.H0_H0, -RZ.H0_H0 ;  /* 0x2000002e2f2e7231 */ /* 0x000fe200003408ff */
[----:B------:R-:W-:Y:S01]  /*3230*/  F2FP.BF16.PACK_AB R10, RZ, R204 ;  /* 0x000000ccff0a723e */ /* 0x000fe200000010ff */
[----:B------:R-:W-:Y:S01]  /*3240*/  HFMA2.BF16_V2 R190, R26.H0_H0, 1, 1, R7.H0_H0 ;  /* 0x3f803f801abe7831 */ /* 0x000fe20000240807 */
[----:B------:R-:W-:Y:S01]  /*3250*/  F2FP.BF16.PACK_AB R21, RZ, R244 ;  /* 0x000000f4ff15723e */ /* 0x000fe200000010ff */
[----:B------:R-:W-:Y:S01]  /*3260*/  HFMA2.BF16_V2 R7, R27.H0_H0, 1, 1, R16.H0_H0 ;  /* 0x3f803f801b077831 */ /* 0x000fe20000240810 */
[----:B------:R-:W-:Y:S01]  /*3270*/  SHF.R.U64 R12, R120, 0x10, R121 ;  /* 0x00000010780c7819 */ /* 0x000fe20000001279 */
[----:B------:R-:W-:Y:S01]  /*3280*/  HFMA2.BF16_V2 R32, R175.H0_H0, R32.H0_H0, -RZ.H0_H0 ;  /* 0x20000020af207231 */ /* 0x000fe200003408ff */
[----:B------:R-:W-:Y:S01]  /*3290*/  F2FP.BF16.PACK_AB R82, RZ, R22 ;  /* 0x00000016ff52723e */ /* 0x000fe200000010ff */
[----:B------:R-:W-:Y:S01]  /*32a0*/  HFMA2.BF16_V2 R183, R131.H0_H0, R19.H0_H0, -RZ.H0_H0 ;  /* 0x2000001383b77231 */ /* 0x000fe200003408ff */
[----:B------:R-:W-:Y:S01]  /*32b0*/  F2FP.BF16.PACK_AB R11, RZ, R34 ;  /* 0x00000022ff0b723e */ /* 0x000fe200000010ff */
[----:B------:R-:W-:Y:S01]  /*32c0*/  HFMA2.BF16_V2 R175, R149.H0_H0, R10.H0_H0, -RZ.H0_H0 ;  /* 0x2000000a95af7231 */ /* 0x000fe200003408ff */
[----:B------:R-:W-:Y:S01]  /*32d0*/  SHF.R.U64 R173, R148, 0x10, R149 ;  /* 0x0000001094ad7819 */ /* 0x000fe20000001295 */
[----:B------:R-:W-:Y:S01]  /*32e0*/  HFMA2.BF16_V2 R182, R127.H0_H0, R21.H0_H0, -RZ.H0_H0 ;  /* 0x200000157fb67231 */ /* 0x000fe200003408ff */
[----:B------:R-:W-:Y:S01]  /*32f0*/  F2FP.BF16.PACK_AB R30, RZ, R30 ;  /* 0x0000001eff1e723e */ /* 0x000fe200000010ff */
[----:B------:R-:W-:Y:S01]  /*3300*/  HFMA2.BF16_V2 R189, R23.H0_H0, 1, 1, R12.H0_H0 ;  /* 0x3f803f8017bd7831 */ /* 0x000fe2000024080c */
[----:B------:R-:W-:Y:S01]  /*3310*/  SHF.R.U32.HI R47, RZ, 0x10, R147 ;  /* 0x00000010ff2f7819 */ /* 0x000fe20000011693 */
[----:B------:R-:W-:Y:S01]  /*3320*/  HFMA2.BF16_V2 R82, R173.H0_H0, R82.H0_H0, -RZ.H0_H0 ;  /* 0x20000052ad527231 */ /* 0x000fe200003408ff */
[----:B------:R-:W-:Y:S01]  /*3330*/  SHF.R.U32.HI R16, RZ, 0x10, R111 ;  /* 0x00000010ff107819 */ /* 0x000fe2000001166f */
[----:B------:R-:W-:Y:S01]  /*3340*/  HFMA2.BF16_V2 R187, R147.H0_H0, R11.H0_H0, -RZ.H0_H0 ;  /* 0x2000000b93bb7231 */ /* 0x000fe200003408ff */
[----:B------:R-:W-:Y:S01]  /*3350*/  SHF.R.U64 R19, R108, 0x10, R109 ;  /* 0x000000106c137819 */ /* 0x000fe2000000126d */
[----:B------:R-:W-:Y:S01]  /*3360*/  HFMA2.BF16_V2 R10, R129.H0_H0, R20.H0_H0, -RZ.H0_H0 ;  /* 0x20000014810a7231 */ /* 0x000fe200003408ff */
[----:B------:R-:W-:Y:S01]  /*3370*/  SHF.R.U64 R12, R114, 0x10, R115 ;  /* 0x00000010720c7819 */ /* 0x000fe20000001273 */
[----:B------:R-:W-:Y:S01]  /*3380*/  HFMA2.BF16_V2 R47, R47.H0_H0, R30.H0_H0, -RZ.H0_H0 ;  /* 0x2000001e2f2f7231 */ /* 0x000fe200003408ff */
[----:B------:R-:W-:Y:S01]  /*3390*/  SHF.R.U32.HI R21, RZ, 0x10, R109 ;  /* 0x00000010ff157819 */ /* 0x000fe2000001166d */
[----:B------:R-:W-:Y:S01]  /*33a0*/  HFMA2.BF16_V2 R188, R151.H0_H0, R9.H0_H0, -RZ.H0_H0 ;  /* 0x2000000997bc7231 */ /* 0x000fe200003408ff */
[----:B------:R-:W-:Y:S01]  /*33b0*/  F2FP.BF16.PACK_AB R38, RZ, R184 ;  /* 0x000000b8ff26723e */ /* 0x000fe200000010ff */
[----:B------:R-:W-:Y:S01]  /*33c0*/  HFMA2.BF16_V2 R184, R135.H0_H0, R17.H0_H0, -RZ.H0_H0 ;  /* 0x2000001187b87231 */ /* 0x000fe200003408ff */
[----:B------:R-:W-:Y:S01]  /*33d0*/  SHF.R.U64 R11, R110, 0x10, R111 ;  /* 0x000000106e0b7819 */ /* 0x000fe2000000126f */
[----:B------:R-:W-:Y:S01]  /*33e0*/  HFMA2.BF16_V2 R17, R51.H0_H0, 1, 1, R16.H0_H0 ;  /* 0x3f803f8033117831 */ /* 0x000fe20000240810 */
[----:B------:R-:W-:Y:S01]  /*33f0*/  SHF.R.U32.HI R20, RZ, 0x10, R107 ;  /* 0x00000010ff147819 */ /* 0x000fe2000001166b */
[----:B------:R-:W-:Y:S01]  /*3400*/  HFMA2.BF16_V2 R16, R82.H0_H0, 1, 1, R19.H0_H0 ;  /* 0x3f803f8052107831 */ /* 0x000fe20000240813 */
[----:B------:R-:W-:Y:S01]  /*3410*/  SHF.R.U64 R173, R144, 0x10, R145 ;  /* 0x0000001090ad7819 */ /* 0x000fe20000001291 */
[----:B------:R-:W-:Y:S01]  /*3420*/  HFMA2.BF16_V2 R83, R83.H0_H0, 1, 1, R12.H0_H0 ;  /* 0x3f803f8053537831 */ /* 0x000fe2000024080c */
[----:B------:R-:W-:Y:S01]  /*3430*/  F2FP.BF16.PACK_AB R224, RZ, R224 ;  /* 0x000000e0ffe0723e */ /* 0x000fe200000010ff */
[----:B------:R-:W-:Y:S01]  /*3440*/  HFMA2.BF16_V2 R19, R48.H0_H0, 1, 1, R21.H0_H0 ;  /* 0x3f803f8030137831 */ /* 0x000fe20000240815 */
[----:B------:R-:W-:Y:S01]  /*3450*/  SHF.R.U32.HI R56, RZ, 0x10, R143 ;  /* 0x00000010ff387819 */ /* 0x000fe2000001168f */
[----:B------:R-:W-:Y:S01]  /*3460*/  HFMA2.BF16_V2 R12, R46.H0_H0, 1, 1, R11.H0_H0 ;  /* 0x3f803f802e0c7831 */ /* 0x000fe2000024080b */
[----:B------:R-:W-:Y:S01]  /*3470*/  F2FP.BF16.PACK_AB R80, RZ, R80 ;  /* 0x00000050ff50723e */ /* 0x000fe200000010ff */
[----:B------:R-:W-:Y:S01]  /*3480*/  HFMA2.BF16_V2 R21, R47.H0_H0, 1, 1, R20.H0_H0 ;  /* 0x3f803f802f157831 */ /* 0x000fe20000240814 */
[----:B------:R-:W-:Y:S01]  /*3490*/  F2FP.BF16.PACK_AB R6, RZ, R14 ;  /* 0x0000000eff06723e */ /* 0x000fe200000010ff */
[----:B------:R-:W-:Y:S01]  /*34a0*/  HFMA2.BF16_V2 R38, R173.H0_H0, R38.H0_H0, -RZ.H0_H0 ;  /* 0x20000026ad267231 */ /* 0x000fe200003408ff */
[----:B------:R-:W-:Y:S01]  /*34b0*/  F2FP.BF16.PACK_AB R72, RZ, R72 ;  /* 0x00000048ff48723e */ /* 0x000fe200000010ff */
[----:B------:R-:W-:Y:S01]  /*34c0*/  HFMA2.BF16_V2 R81, R56.H0_H0, R81.H0_H0, -RZ.H0_H0 ;  /* 0x2000005138517231 */ /* 0x000fe200003408ff */
[----:B------:R-:W-:Y:S01]  /*34d0*/  F2FP.BF16.PACK_AB R4, RZ, R198 ;  /* 0x000000c6ff04723e */ /* 0x000fe200000010ff */
[----:B------:R-:W-:Y:S01]  /*34e0*/  HFMA2.BF16_V2 R30, R177.H0_H0, R224.H0_H0, -RZ.H0_H0 ;  /* 0x200000e0b11e7231 */ /* 0x000fe200003408ff */
[----:B------:R-:W-:Y:S01]  /*34f0*/  F2FP.BF16.PACK_AB R14, RZ, R228 ;  /* 0x000000e4ff0e723e */ /* 0x000fe200000010ff */
[----:B------:R-:W-:Y:S01]  /*3500*/  HFMA2.BF16_V2 R60, R160.H0_H0, R80.H0_H0, -RZ.H0_H0 ;  /* 0x20000050a03c7231 */ /* 0x000fe200003408ff */
[----:B------:R-:W-:Y:S01]  /*3510*/  SHF.R.U64 R11, R104, 0x10, R105 ;  /* 0x00000010680b7819 */ /* 0x000fe20000001269 */
        /* <DEDUP_REMOVED lines=8> */
[----:B------:R-:W-:Y:S01]  /*35a0*/  HFMA2.BF16_V2 R20, R38.H0_H0, 1, 1, R11.H0_H0 ;  /* 0x3f803f8026147831 */ /* 0x000fe2000024080b */
[----:B------:R-:W-:Y:S01]  /*35b0*/  SHF.R.U64 R56, R134, 0x10, R135 ;  /* 0x0000001086387819 */ /* 0x000fe20000001287 */
[----:B------:R-:W-:Y:S01]  /*35c0*/  HFMA2.BF16_V2 R26, R30.H0_H0, 1, 1, R47.H0_H0 ;  /* 0x3f803f801e1a7831 */ /* 0x000fe2000024082f */
[----:B------:R-:W-:Y:S01]  /*35d0*/  F2FP.BF16.PACK_AB R5, RZ, R194 ;  /* 0x000000c2ff05723e */ /* 0x000fe200000010ff */
[----:B------:R-:W-:Y:S01]  /*35e0*/  HFMA2.BF16_V2 R58, R173.H0_H0, R58.H0_H0, -RZ.H0_H0 ;  /* 0x2000003aad3a7231 */ /* 0x000fe200003408ff */
[----:B------:R-:W-:Y:S01]  /*35f0*/  SHF.R.U32.HI R14, RZ, 0x10, R121 ;  /* 0x00000010ff0e7819 */ /* 0x000fe20000011679 */
[----:B------:R-:W-:Y:S01]  /*3600*/  HFMA2.BF16_V2 R23, R44.H0_H0, 1, 1, R23.H0_H0 ;  /* 0x3f803f802c177831 */ /* 0x000fe20000240817 */
        /* <DEDUP_REMOVED lines=8> */
[----:B------:R-:W-:Y:S01]  /*3690*/  F2FP.BF16.PACK_AB R40, RZ, R232 ;  /* 0x000000e8ff28723e */ /* 0x000fe200000010ff */
[----:B------:R-:W-:Y:S01]  /*36a0*/  HFMA2.BF16_V2 R79, R158.H0_H0, R79.H0_H0, -RZ.H0_H0 ;  /* 0x2000004f9e4f7231 */ /* 0x000fe200003408ff */
[----:B------:R-:W-:Y:S01]  /*36b0*/  SHF.R.U64 R173, R130, 0x10, R131 ;  /* 0x0000001082ad7819 */ /* 0x000fe20000001283 */
[----:B------:R-:W-:Y:S01]  /*36c0*/  HFMA2.BF16_V2 R24, R58.H0_H0, 1, 1, R11.H0_H0 ;  /* 0x3f803f803a187831 */ /* 0x000fe2000024080b */
[----:B------:R-:W-:Y:S01]  /*36d0*/  SHF.R.U32.HI R27, RZ, 0x10, R101 ;  /* 0x00000010ff1b7819 */ /* 0x000fe20000011665 */
[----:B------:R-:W-:Y:S01]  /*36e0*/  HFMA2.BF16_V2 R29, R29.H0_H0, 1, 1, R30.H0_H0 ;  /* 0x3f803f801d1d7831 */ /* 0x000fe2000024081e */
[----:B------:R-:W-:Y:S01]  /*36f0*/  SHF.R.U32.HI R44, RZ, 0x10, R95 ;  /* 0x00000010ff2c7819 */ /* 0x000fe2000001165f */
[----:B------:R-:W-:Y:S01]  /*3700*/  HFMA2.BF16_V2 R40, R173.H0_H0, R40.H0_H0, -RZ.H0_H0 ;  /* 0x20000028ad287231 */ /* 0x000fe200003408ff */
[----:B------:R-:W-:Y:S01]  /*3710*/  F2FP.BF16.PACK_AB R33, RZ, R33 ;  /* 0x00000021ff21723e */ /* 0x000fe200000010ff */
[----:B------:R-:W-:Y:S01]  /*3720*/  HFMA2.BF16_V2 R27, R36.H0_H0, 1, 1, R27.H0_H0 ;  /* 0x3f803f80241b7831 */ /* 0x000fe2000024081b */
[----:B------:R-:W-:Y:S01]  /*3730*/  SHF.R.U64 R56, R128, 0x10, R129 ;  /* 0x0000001080387819 */ /* 0x000fe20000001281 */
[----:B------:R-:W-:Y:S01]  /*3740*/  HFMA2.BF16_V2 R30, R37.H0_H0, 1, 1, R44.H0_H0 ;  /* 0x3f803f80251e7831 */ /* 0x000fe2000024082c */
[----:B------:R-:W-:Y:S01]  /*3750*/  SHF.R.U64 R38, R96, 0x10, R97 ;  /* 0x0000001060267819 */ /* 0x000fe20000001261 */
[----:B------:R-:W-:Y:S01]  /*3760*/  HFMA2.BF16_V2 R79, R79.H0_H0, 1, 1, R118.H0_H0 ;  /* 0x3f803f804f4f7831 */ /* 0x000fe20000240876 */
[----:B------:R-:W-:Y:S01]  /*3770*/  F2FP.BF16.PACK_AB R238, RZ, R238 ;  /* 0x000000eeffee723e */ /* 0x000fe200000010ff */
[----:B------:R-:W-:Y:S01]  /*3780*/  HFMA2.BF16_V2 R56, R56.H0_H0, R33.H0_H0, -RZ.H0_H0 ;  /* 0x2000002138387231 */ /* 0x000fe200003408ff */
[----:B------:R-:W-:Y:S01]  /*3790*/  SHF.R.U32.HI R177, RZ, 0x10, R129 ;  /* 0x00000010ffb17819 */ /* 0x000fe20000011681 */
[----:B------:R-:W-:Y:S01]  /*37a0*/  HFMA2.BF16_V2 R36, R45.H0_H0, 1, 1, R38.H0_H0 ;  /* 0x3f803f802d247831 */ /* 0x000fe20000240826 */
[----:B------:R-:W-:Y:S01]  /*37b0*/  F2FP.BF16.PACK_AB R8, RZ, R208 ;  /* 0x000000d0ff08723e */ /* 0x000fe200000010ff */
[----:B------:R-:W-:Y:S01]  /*37c0*/  HFMA2.BF16_V2 R6, R157.H0_H0, R6.H0_H0, -RZ.H0_H0 ;  /* 0x200000069d067231 */ /* 0x000fe200003408ff */
[----:B------:R-:W-:Y:S01]  /*37d0*/  SHF.R.U64 R11, R90, 0x10, R91 ;  /* 0x000000105a0b7819 */ /* 0x000fe2000000125b */
[----:B------:R-:W-:Y:S01]  /*37e0*/  HFMA2.BF16_V2 R33, R177.H0_H0, R238.H0_H0, -RZ.H0_H0 ;  /* 0x200000eeb1217231 */ /* 0x000fe200003408ff */
[----:B------:R-:W-:Y:S01]  /*37f0*/  F2FP.BF16.PACK_AB R34, RZ, R246 ;  /* 0x000000f6ff22723e */ /* 0x000fe200000010ff */
[----:B------:R-:W-:Y:S01]  /*3800*/  HFMA2.BF16_V2 R8, R153.H0_H0, R8.H0_H0, -RZ.H0_H0 ;  /* 0x2000000899087231 */ /* 0x000fe200003408ff */
[----:B------:R-:W-:Y:S01]  /*3810*/  SHF.R.U32.HI R173, RZ, 0x10, R127 ;  /* 0x00000010ffad7819 */ /* 0x000fe2000001167f */
        /* <DEDUP_REMOVED lines=10> */
[----:B------:R-:W-:Y:S01]  /*38c0*/  HFMA2.BF16_V2 R173, R133.H0_H0, R18.H0_H0, -RZ.H0_H0 ;  /* 0x2000001285ad7231 */ /* 0x000fe200003408ff */
[----:B------:R-:W-:Y:S01]  /*38d0*/  F2FP.BF16.PACK_AB R62, RZ, R248 ;  /* 0x000000f8ff3e723e */ /* 0x000fe200000010ff */
[----:B------:R-:W-:Y:S01]  /*38e0*/  HFMA2.BF16_V2 R38, R57.H0_H0, 1, 1, R38.H0_H0 ;  /* 0x3f803f8039267831 */ /* 0x000fe20000240826 */
[----:B------:R-:W-:Y:S01]  /*38f0*/  SHF.R.U32.HI R48, RZ, 0x10, R93 ;  /* 0x00000010ff307819 */ /* 0x000fe2000001165d */
[----:B------:R-:W-:Y:S01]  /*3900*/  HFMA2.BF16_V2 R37, R56.H0_H0, 1, 1, R45.H0_H0 ;  /* 0x3f803f8038257831 */ /* 0x000fe2000024082d */
[----:B------:R-:W-:Y:S01]  /*3910*/  F2FP.BF16.PACK_AB R22, RZ, R252 ;  /* 0x000000fcff16723e */ /* 0x000fe200000010ff */
[----:B------:R-:W-:Y:S01]  /*3920*/  HFMA2.BF16_V2 R81, R8.H0_H0, 1, 1, R113.H0_H0 ;  /* 0x3f803f8008517831 */ /* 0x000fe20000240871 */
[----:B------:R-:W-:Y:S01]  /*3930*/  LOP3.LUT R190, R190, 0xffff, RZ, 0xc0, !PT ;  /* 0x0000ffffbebe7812 */ /* 0x000fe200078ec0ff */
[----:B------:R-:W-:Y:S01]  /*3940*/  HFMA2.BF16_V2 R177, R124.H0_H0, R62.H0_H0, -RZ.H0_H0 ;  /* 0x2000003e7cb17231 */ /* 0x000fe200003408ff */
[----:B------:R-:W-:Y:S01]  /*3950*/  SHF.R.U32.HI R11, RZ, 0x10, R87 ;  /* 0x00000010ff0b7819 */ /* 0x000fe20000011657 */
[----:B------:R-:W-:Y:S01]  /*3960*/  HFMA2.BF16_V2 R31, R31.H0_H0, 1, 1, R48.H0_H0 ;  /* 0x3f803f801f1f7831 */ /* 0x000fe20000240830 */
[----:B------:R-:W-:Y:S01]  /*3970*/  F2FP.BF16.PACK_AB R77, RZ, R77 ;  /* 0x0000004dff4d723e */ /* 0x000fe200000010ff */
[----:B------:R-:W-:Y:S01]  /*3980*/  HFMA2.BF16_V2 R58, R6.H0_H0, 1, 1, R117.H0_H0 ;  /* 0x3f803f80063a7831 */ /* 0x000fe20000240875 */
[----:B------:R-:W-:Y:S01]  /*3990*/  SHF.R.U64 R44, R84, 0x10, R85 ;  /* 0x00000010542c7819 */ /* 0x000fe20000001255 */
[----:B------:R-:W-:Y:S01]  /*39a0*/  HFMA2.BF16_V2 R62, R125.H0_H0, R22.H0_H0, -RZ.H0_H0 ;  /* 0x200000167d3e7231 */ /* 0x000fe200003408ff */
[----:B------:R-:W-:Y:S01]  /*39b0*/  F2FP.BF16.PACK_AB R78, RZ, R78 ;  /* 0x0000004eff4e723e */ /* 0x000fe200000010ff */
[----:B------:R-:W-:Y:S01]  /*39c0*/  HFMA2.BF16_V2 R170, R170.H0_H0, 1, 1, R119.H0_H0 ;  /* 0x3f803f80aaaa7831 */ /* 0x000fe20000240877 */
[--C-:B------:R-:W-:Y:S01]  /*39d0*/  SHF.R.U64 R18, R116, 0x10, R117.reuse ;  /* 0x0000001074127819 */ /* 0x100fe20000001275 */
[----:B------:R-:W-:Y:S01]  /*39e0*/  HFMA2.BF16_V2 R60, R60.H0_H0, 1, 1, R120.H0_H0 ;  /* 0x3f803f803c3c7831 */ /* 0x000fe20000240878 */
[----:B------:R-:W-:Y:S01]  /*39f0*/  SHF.R.U32.HI R9, RZ, 0x10, R117 ;  /* 0x00000010ff097819 */ /* 0x000fe20000011675 */
[----:B------:R-:W-:Y:S01]  /*3a00*/  HFMA2.BF16_V2 R34, R34.H0_H0, 1, 1, R11.H0_H0 ;  /* 0x3f803f8022227831 */ /* 0x000fe2000024080b */
[----:B------:R-:W-:Y:S01]  /*3a10*/  SHF.R.U32.HI R45, RZ, 0x10, R85 ;  /* 0x00000010ff2d7819 */ /* 0x000fe20000011655 */
[----:B------:R-:W-:Y:S01]  /*3a20*/  HFMA2.BF16_V2 R77, R154.H0_H0, R77.H0_H0, -RZ.H0_H0 ;  /* 0x2000004d9a4d7231 */ /* 0x000fe200003408ff */
[----:B------:R-:W-:Y:S01]  /*3a30*/  PRMT R8, R79, 0x7610, R8 ;  /* 0x000076104f087816 */ /* 0x000fe20000000008 */
[----:B------:R-:W-:Y:S01]  /*3a40*/  HFMA2.BF16_V2 R11, R35.H0_H0, 1, 1, R44.H0_H0 ;  /* 0x3f803f80230b7831 */ /* 0x000fe2000024082c */
[----:B------:R-:W-:Y:S01]  /*3a50*/  SHF.L.U32 R57, R190, 0x10, RZ ;  /* 0x00000010be397819 */ /* 0x000fe200000006ff */
[----:B------:R-:W-:Y:S01]  /*3a60*/  HFMA2.BF16_V2 R78, R156.H0_H0, R78.H0_H0, -RZ.H0_H0 ;  /* 0x2000004e9c4e7231 */ /* 0x000fe200003408ff */
[----:B------:R-:W-:Y:S01]  /*3a70*/  SHF.R.U32.HI R48, RZ, 0x10, R3 ;  /* 0x00000010ff307819 */ /* 0x000fe20000011603 */
[----:B------:R-:W-:Y:S01]  /*3a80*/  HFMA2.BF16_V2 R169, R169.H0_H0, 1, 1, R18.H0_H0 ;  /* 0x3f803f80a9a97831 */ /* 0x000fe20000240812 */
[----:B------:R-:W-:Y:S01]  /*3a90*/  SHF.R.U64 R22, R102, 0x10, R103 ;  /* 0x0000001066167819 */ /* 0x000fe20000001267 */
[----:B------:R-:W-:Y:S01]  /*3aa0*/  HFMA2.BF16_V2 R9, R50.H0_H0, 1, 1, R9.H0_H0 ;  /* 0x3f803f8032097831 */ /* 0x000fe20000240809 */
[----:B------:R-:W-:Y:S01]  /*3ab0*/  LOP3.LUT R189, R189, 0xffff, RZ, 0xc0, !PT ;  /* 0x0000ffffbdbd7812 */ /* 0x000fe200078ec0ff */
[----:B------:R-:W-:Y:S01]  /*3ac0*/  HFMA2.BF16_V2 R35, R42.H0_H0, 1, 1, R45.H0_H0 ;  /* 0x3f803f802a237831 */ /* 0x000fe2000024082d */
[----:B------:R-:W-:Y:S01]  /*3ad0*/  PRMT R6, R80, 0x7610, R6 ;  /* 0x0000761050067816 */ /* 0x000fe20000000006 */
[----:B------:R-:W-:Y:S01]  /*3ae0*/  HFMA2.BF16_V2 R56, R4.H0_H0, 1, 1, R3.H0_H0 ;  /* 0x3f803f8004387831 */ /* 0x000fe20000240803 */
[----:B------:R-:W-:Y:S01]  /*3af0*/  LOP3.LUT R8, R57, 0xffff, R8, 0xf8, !PT ;  /* 0x0000ffff39087812 */ /* 0x000fe200078ef808 */
[----:B------:R-:W-:Y:S01]  /*3b00*/  HFMA2.BF16_V2 R45, R55.H0_H0, 1, 1, R48.H0_H0 ;  /* 0x3f803f80372d7831 */ /* 0x000fe20000240830 */
[----:B------:R-:W-:Y:S01]  /*3b10*/  F2FP.BF16.PACK_AB R76, RZ, R76 ;  /* 0x0000004cff4c723e */ /* 0x000fe200000010ff */
[----:B------:R-:W-:Y:S01]  /*3b20*/  HFMA2.BF16_V2 R50, R10.H0_H0, 1, 1, R89.H0_H0 ;  /* 0x3f803f800a327831 */ /* 0x000fe20000240859 */
[----:B------:R-:W-:Y:S01]  /*3b30*/  SHF.R.U64 R14, R112, 0x10, R113 ;  /* 0x00000010700e7819 */ /* 0x000fe20000001271 */
[----:B------:R-:W-:Y:S01]  /*3b40*/  HFMA2.BF16_V2 R22, R59.H0_H0, 1, 1, R22.H0_H0 ;  /* 0x3f803f803b167831 */ /* 0x000fe20000240816 */
[----:B------:R-:W-:Y:S01]  /*3b50*/  PRMT R57, R58, 0x7610, R57 ;  /* 0x000076103a397816 */ /* 0x000fe20000000039 */
[----:B------:R-:W-:Y:S01]  /*3b60*/  HFMA2.BF16_V2 R77, R77.H0_H0, 1, 1, R114.H0_H0 ;  /* 0x3f803f804d4d7831 */ /* 0x000fe20000240872 */
[----:B------:R-:W-:Y:S01]  /*3b70*/  PRMT R4, R170, 0x7610, R4 ;  /* 0x00007610aa047816 */ /* 0x000fe20000000004 */
[----:B------:R-:W-:Y:S01]  /*3b80*/  HFMA2.BF16_V2 R78, R78.H0_H0, 1, 1, R116.H0_H0 ;  /* 0x3f803f804e4e7831 */ /* 0x000fe20000240874 */
[----:B------:R-:W-:Y:S01]  /*3b90*/  PRMT R10, R60, 0x7610, R10 ;  /* 0x000076103c0a7816 */ /* 0x000fe2000000000a */
[----:B------:R-:W-:Y:S01]  /*3ba0*/  HFMA2.BF16_V2 R76, R152.H0_H0, R76.H0_H0, -RZ.H0_H0 ;  /* 0x2000004c984c7231 */ /* 0x000fe200003408ff */
[C---:B------:R-:W-:Y:S01]  /*3bb0*/  SHF.L.U32 R55, R189.reuse, 0x10, RZ ;  /* 0x00000010bd377819 */ /* 0x040fe200000006ff */
[----:B------:R-:W-:Y:S01]  /*3bc0*/  HFMA2.BF16_V2 R14, R49.H0_H0, 1, 1, R14.H0_H0 ;  /* 0x3f803f80310e7831 */ /* 0x000fe2000024080e */
[----:B------:R-:W-:Y:S01]  /*3bd0*/  LOP3.LUT R6, R6, 0xffff, RZ, 0xc0, !PT ;  /* 0x0000ffff06067812 */ /* 0x000fe200078ec0ff */
[----:B------:R-:W-:Y:S01]  /*3be0*/  HFMA2.BF16_V2 R171, R171.H0_H0, 1, 1, R115.H0_H0 ;  /* 0x3f803f80abab7831 */ /* 0x000fe20000240873 */
[----:B------:R-:W-:Y:S01]  /*3bf0*/  SHF.L.U64.HI R59, R189, 0x10, RZ ;  /* 0x00000010bd3b7819 */ /* 0x000fe200000102ff */
[----:B------:R-:W-:Y:S01]  /*3c00*/  HFMA2.BF16_V2 R47, R61.H0_H0, 1, 1, R2.H0_H0 ;  /* 0x3f803f803d2f7831 */ /* 0x000fe20000240802 */
[----:B------:R-:W-:Y:S01]  /*3c10*/  LOP3.LUT R58, R57, 0xffff, RZ, 0xc0, !PT ;  /* 0x0000ffff393a7812 */ /* 0x000fe200078ec0ff */
[----:B------:R-:W-:Y:S01]  /*3c20*/  HFMA2.BF16_V2 R76, R76.H0_H0, 1, 1, R112.H0_H0 ;  /* 0x3f803f804c4c7831 */ /* 0x000fe20000240870 */
[----:B------:R-:W-:Y:S01]  /*3c30*/  LOP3.LUT R83, R83, 0xffff, RZ, 0xc0, !PT ;  /* 0x0000ffff53537812 */ /* 0x000fe200078ec0ff */
[----:B------:R-:W-:Y:S01]  /*3c40*/  HFMA2.BF16_V2 R51, R62.H0_H0, 1, 1, R85.H0_H0 ;  /* 0x3f803f803e337831 */ /* 0x000fe20000240855 */
[----:B------:R-:W-:Y:S01]  /*3c50*/  F2FP.BF16.PACK_AB R75, RZ, R75 ;  /* 0x0000004bff4b723e */ /* 0x000fe200000010ff */
[----:B------:R-:W-:Y:S01]  /*3c60*/  HFMA2.BF16_V2 R188, R188.H0_H0, 1, 1, R111.H0_H0 ;  /* 0x3f803f80bcbc7831 */ /* 0x000fe2000024086f */
[----:B------:R-:W-:Y:S01]  /*3c70*/  LOP3.LUT R60, R4, 0xffff, RZ, 0xc0, !PT ;  /* 0x0000ffff043c7812 */ /* 0x000fe200078ec0ff */
[----:B------:R-:W-:Y:S01]  /*3c80*/  HFMA2.BF16_V2 R175, R175.H0_H0, 1, 1, R109.H0_H0 ;  /* 0x3f803f80afaf7831 */ /* 0x000fe2000024086d */
[----:B------:R-:W-:Y:S01]  /*3c90*/  LOP3.LUT R169, R169, 0xffff, RZ, 0xc0, !PT ;  /* 0x0000ffffa9a97812 */ /* 0x000fe200078ec0ff */
[----:B------:R-:W-:Y:S01]  /*3ca0*/  HFMA2.BF16_V2 R75, R150.H0_H0, R75.H0_H0, -RZ.H0_H0 ;  /* 0x2000004b964b7231 */ /* 0x000fe200003408ff */
[----:B------:R-:W-:Y:S01]  /*3cb0*/  SHF.L.U64.HI R57, R190, 0x10, RZ ;  /* 0x00000010be397819 */ /* 0x000fe200000102ff */
[----:B------:R-:W-:Y:S01]  /*3cc0*/  HFMA2.BF16_V2 R176, R176.H0_H0, 1, 1, R108.H0_H0 ;  /* 0x3f803f80b0b07831 */ /* 0x000fe2000024086c */
[----:B------:R-:W-:Y:S01]  /*3cd0*/  LOP3.LUT R10, R55, 0xffff, R10, 0xf8, !PT ;  /* 0x0000ffff370a7812 */ /* 0x000fe200078ef80a */
[----:B------:R-:W-:Y:S01]  /*3ce0*/  HFMA2.BF16_V2 R82, R75.H0_H0, 1, 1, R110.H0_H0 ;  /* 0x3f803f804b527831 */ /* 0x000fe2000024086e */
[--C-:B------:R-:W-:Y:S01]  /*3cf0*/  LOP3.LUT R55, R6, 0xffff0000, R59.reuse, 0xf8, !PT ;  /* 0xffff000006377812 */ /* 0x100fe200078ef83b */
[----:B------:R-:W-:Y:S01]  /*3d00*/  HFMA2.BF16_V2 R74, R74.H0_H0, 1, 1, R105.H0_H0 ;  /* 0x3f803f804a4a7831 */ /* 0x000fe20000240869 */
[----:B------:R-:W-:Y:S01]  /*3d10*/  PRMT R59, R77, 0x7610, R59 ;  /* 0x000076104d3b7816 */ /* 0x000fe2000000003b */
[----:B------:R-:W-:Y:S01]  /*3d20*/  HFMA2.BF16_V2 R75, R187.H0_H0, 1, 1, R107.H0_H0 ;  /* 0x3f803f80bb4b7831 */ /* 0x000fe2000024086b */
[----:B------:R-:W-:Y:S01]  /*3d30*/  SHF.L.U32 R4, R83, 0x10, RZ ;  /* 0x0000001053047819 */ /* 0x000fe200000006ff */
[----:B------:R-:W-:Y:S01]  /*3d40*/  HFMA2.BF16_V2 R186, R143.H0_H0, R13.H0_H0, -RZ.H0_H0 ;  /* 0x2000000d8fba7231 */ /* 0x000fe200003408ff */
[----:B------:R-:W-:Y:S01]  /*3d50*/  PRMT R6, R78, 0x7610, R6 ;  /* 0x000076104e067816 */ /* 0x000fe20000000006 */
[----:B------:R-:W-:Y:S01]  /*3d60*/  HFMA2.BF16_V2 R72, R72.H0_H0, 1, 1, R101.H0_H0 ;  /* 0x3f803f8048487831 */ /* 0x000fe20000240865 */
[C---:B------:R-:W-:Y:S01]  /*3d70*/  SHF.L.U32 R61, R169.reuse, 0x10, RZ ;  /* 0x00000010a93d7819 */ /* 0x040fe200000006ff */
[----:B------:R-:W-:Y:S01]  /*3d80*/  HFMA2.BF16_V2 R185, R139.H0_H0, R15.H0_H0, -RZ.H0_H0 ;  /* 0x2000000f8bb97231 */ /* 0x000fe200003408ff */
[----:B------:R-:W-:Y:S01]  /*3d90*/  LOP3.LUT R57, R60, 0xffff0000, R57, 0xf8, !PT ;  /* 0xffff00003c397812 */ /* 0x000fe200078ef839 */
[----:B------:R-:W-:Y:S01]  /*3da0*/  HFMA2.BF16_V2 R174, R132.H0_H0, R66.H0_H0, -RZ.H0_H0 ;  /* 0x2000004284ae7231 */ /* 0x000fe200003408ff */
[----:B------:R-:W-:Y:S01]  /*3db0*/  PRMT R60, R14, 0x7610, R60 ;  /* 0x000076100e3c7816 */ /* 0x000fe2000000003c */
[----:B------:R-:W-:Y:S01]  /*3dc0*/  HFMA2.BF16_V2 R66, R71.H0_H0, 1, 1, R100.H0_H0 ;  /* 0x3f803f8047427831 */ /* 0x000fe20000240864 */
[----:B------:R-:W-:Y:S01]  /*3dd0*/  LOP3.LUT R4, R4, 0xffff, R59, 0xf8, !PT ;  /* 0x0000ffff04047812 */ /* 0x000fe200078ef83b */
[----:B------:R-:W-:Y:S01]  /*3de0*/  HFMA2.BF16_V2 R70, R70.H0_H0, 1, 1, R97.H0_H0 ;  /* 0x3f803f8046467831 */ /* 0x000fe20000240861 */
[----:B------:R-:W-:Y:S01]  /*3df0*/  SHF.R.U64 R18, R106, 0x10, R107 ;  /* 0x000000106a127819 */ /* 0x000fe2000000126b */
[----:B------:R-:W-:Y:S01]  /*3e00*/  HFMA2.BF16_V2 R71, R185.H0_H0, 1, 1, R99.H0_H0 ;  /* 0x3f803f80b9477831 */ /* 0x000fe20000240863 */
[----:B------:R-:W-:Y:S01]  /*3e10*/  SHF.L.U64.HI R77, R169, 0x10, RZ ;  /* 0x00000010a94d7819 */ /* 0x000fe200000102ff */
[----:B------:R-:W-:Y:S01]  /*3e20*/  HFMA2.BF16_V2 R42, R173.H0_H0, 1, 1, R93.H0_H0 ;  /* 0x3f803f80ad2a7831 */ /* 0x000fe2000024085d */
[----:B------:R-:W-:Y:S01]  /*3e30*/  LOP3.LUT R6, R61, 0xffff, R6, 0xf8, !PT ;  /* 0x0000ffff3d067812 */ /* 0x000fe200078ef806 */
[----:B------:R-:W-:Y:S01]  /*3e40*/  HFMA2.BF16_V2 R18, R53.H0_H0, 1, 1, R18.H0_H0 ;  /* 0x3f803f8035127831 */ /* 0x000fe20000240812 */
[----:B------:R-:W-:Y:S01]  /*3e50*/  PRMT R59, R171, 0x7610, R59 ;  /* 0x00007610ab3b7816 */ /* 0x000fe2000000003b */
[----:B------:R-:W-:Y:S01]  /*3e60*/  HFMA2.BF16_V2 R44, R183.H0_H0, 1, 1, R91.H0_H0 ;  /* 0x3f803f80b72c7831 */ /* 0x000fe2000024085b */
[----:B------:R-:W-:Y:S01]  /*3e70*/  PRMT R14, R76, 0x7610, R14 ;  /* 0x000076104c0e7816 */ /* 0x000fe2000000000e */
[----:B------:R-:W-:Y:S01]  /*3e80*/  HFMA2.BF16_V2 R48, R182.H0_H0, 1, 1, R87.H0_H0 ;  /* 0x3f803f80b6307831 */ /* 0x000fe20000240857 */
[----:B------:R-:W-:-:S02]  /*3e90*/  PRMT R61, R81, 0x7610, R61 ;  /* 0x00007610513d7816 */ /* 0x000fc4000000003d */
[----:B------:R-:W-:Y:S02]  /*3ea0*/  LOP3.LUT R79, R60, 0xffff, RZ, 0xc0, !PT ;  /* 0x0000ffff3c4f7812 */ /* 0x000fe400078ec0ff */
[----:B------:R-:W-:Y:S02]  /*3eb0*/  LOP3.LUT R76, R12, 0xffff, RZ, 0xc0, !PT ;  /* 0x0000ffff0c4c7812 */ /* 0x000fe400078ec0ff */
[----:B------:R-:W-:Y:S02]  /*3ec0*/  LOP3.LUT R58, R58, 0xffff0000, R77, 0xf8, !PT ;  /* 0xffff00003a3a7812 */ /* 0x000fe400078ef84d */
[----:B------:R-:W-:Y:S02]  /*3ed0*/  LOP3.LUT R59, R59, 0xffff, RZ, 0xc0, !PT ;  /* 0x0000ffff3b3b7812 */ /* 0x000fe400078ec0ff */
[----:B------:R-:W-:Y:S02]  /*3ee0*/  SHF.L.U64.HI R12, R83, 0x10, RZ ;  /* 0x00000010530c7819 */ /* 0x000fe400000102ff */
[----:B------:R-:W-:-:S02]  /*3ef0*/  LOP3.LUT R60, R61, 0xffff, RZ, 0xc0, !PT ;  /* 0x0000ffff3d3c7812 */ /* 0x000fc400078ec0ff */
[C---:B------:R-:W-:Y:S02]  /*3f00*/  SHF.L.U32 R77, R79.reuse, 0x10, RZ ;  /* 0x000000104f4d7819 */ /* 0x040fe400000006ff */
[----:B------:R-:W-:Y:S02]  /*3f10*/  PRMT R62, R82, 0x7610, R62 ;  /* 0x00007610523e7816 */ /* 0x000fe4000000003e */
[----:B------:R-:W-:Y:S02]  /*3f20*/  SHF.L.U32 R61, R76, 0x10, RZ ;  /* 0x000000104c3d7819 */ /* 0x000fe400000006ff */
[----:B------:R-:W-:Y:S02]  /*3f30*/  SHF.L.U64.HI R79, R79, 0x10, RZ ;  /* 0x000000104f4f7819 */ /* 0x000fe400000102ff */
[----:B------:R-:W-:Y:S02]  /*3f40*/  LOP3.LUT R59, R59, 0xffff0000, R12, 0xf8, !PT ;  /* 0xffff00003b3b7812 */ /* 0x000fe400078ef80c */
[----:B------:R-:W-:-:S02]  /*3f50*/  LOP3.LUT R16, R16, 0xffff, RZ, 0xc0, !PT ;  /* 0x0000ffff10107812 */ /* 0x000fc400078ec0ff */
[----:B------:R-:W-:Y:S02]  /*3f60*/  F2FP.BF16.PACK_AB R63, RZ, R63 ;  /* 0x0000003fff3f723e */ /* 0x000fe400000010ff */
[----:B------:R-:W-:Y:S02]  /*3f70*/  LOP3.LUT R12, R77, 0xffff, R14, 0xf8, !PT ;  /* 0x0000ffff4d0c7812 */ /* 0x000fe400078ef80e */
[----:B------:R-:W-:Y:S01]  /*3f80*/  F2FP.BF16.PACK_AB R64, RZ, R64 ;  /* 0x00000040ff40723e */ /* 0x000fe200000010ff */
[----:B------:R-:W-:Y:S01]  /*3f90*/  HFMA2.BF16_V2 R178, R126.H0_H0, R63.H0_H0, -RZ.H0_H0 ;  /* 0x2000003f7eb27231 */ /* 0x000fe200003408ff */
[----:B------:R-:W-:Y:S01]  /*3fa0*/  LOP3.LUT R14, R61, 0xffff, R62, 0xf8, !PT ;  /* 0x0000ffff3d0e7812 */ /* 0x000fe200078ef83e */
[----:B------:R-:W-:Y:S01]  /*3fb0*/  HFMA2.BF16_V2 R63, R180.H0_H0, 1, 1, R102.H0_H0 ;  /* 0x3f803f80b43f7831 */ /* 0x000fe20000240866 */
[----:B------:R-:W-:Y:S01]  /*3fc0*/  LOP3.LUT R78, R18, 0xffff, RZ, 0xc0, !PT ;  /* 0x0000ffff124e7812 */ /* 0x000fe200078ec0ff */
[----:B------:R-:W-:Y:S01]  /*3fd0*/  HFMA2.BF16_V2 R172, R128.H0_H0, R64.H0_H0, -RZ.H0_H0 ;  /* 0x2000004080ac7231 */ /* 0x000fe200003408ff */
[----:B------:R-:W-:Y:S01]  /*3fe0*/  LOP3.LUT R61, R188, 0xffff, RZ, 0xc0, !PT ;  /* 0x0000ffffbc3d7812 */ /* 0x000fe200078ec0ff */
[----:B------:R-:W-:Y:S01]  /*3ff0*/  HFMA2.BF16_V2 R64, R73.H0_H0, 1, 1, R104.H0_H0 ;  /* 0x3f803f8049407831 */ /* 0x000fe20000240868 */
[----:B------:R-:W-:Y:S01]  /*4000*/  SHF.L.U64.HI R18, R76, 0x10, RZ ;  /* 0x000000104c127819 */ /* 0x000fe200000102ff */
[----:B------:R-:W-:Y:S01]  /*4010*/  HFMA2.BF16_V2 R73, R186.H0_H0, 1, 1, R103.H0_H0 ;  /* 0x3f803f80ba497831 */ /* 0x000fe20000240867 */
[----:B------:R-:W-:Y:S01]  /*4020*/  LOP3.LUT R60, R60, 0xffff0000, R79, 0xf8, !PT ;  /* 0xffff00003c3c7812 */ /* 0x000fe200078ef84f */
[----:B------:R-:W-:Y:S01]  /*4030*/  HFMA2.BF16_V2 R53, R178.H0_H0, 1, 1, R86.H0_H0 ;  /* 0x3f803f80b2357831 */ /* 0x000fe20000240856 */
[----:B------:R-:W-:-:S02]  /*4040*/  SHF.L.U32 R77, R16, 0x10, RZ ;  /* 0x00000010104d7819 */ /* 0x000fc400000006ff */
[----:B------:R-:W-:Y:S02]  /*4050*/  LOP3.LUT R62, R175, 0xffff, RZ, 0xc0, !PT ;  /* 0x0000ffffaf3e7812 */ /* 0x000fe400078ec0ff */
[----:B------:R-:W-:Y:S02]  /*4060*/  SHF.L.U64.HI R79, R16, 0x10, RZ ;  /* 0x00000010104f7819 */ /* 0x000fe400000102ff */
[----:B------:R-:W-:Y:S02]  /*4070*/  LOP3.LUT R20, R20, 0xffff, RZ, 0xc0, !PT ;  /* 0x0000ffff14147812 */ /* 0x000fe400078ec0ff */
[----:B------:R-:W-:Y:S02]  /*4080*/  F2FP.BF16.PACK_AB R69, RZ, R69 ;  /* 0x00000045ff45723e */ /* 0x000fe400000010ff */
[----:B------:R-:W-:Y:S02]  /*4090*/  PRMT R76, R22, 0x7610, R76 ;  /* 0x00007610164c7816 */ /* 0x000fe4000000004c */
[----:B------:R-:W-:Y:S01]  /*40a0*/  LOP3.LUT R61, R61, 0xffff0000, R18, 0xf8, !PT ;  /* 0xffff00003d3d7812 */ /* 0x000fe200078ef812 */
[----:B------:R-:W-:Y:S01]  /*40b0*/  HFMA2.BF16_V2 R69, R138.H0_H0, R69.H0_H0, -RZ.H0_H0 ;  /* 0x200000458a457231 */ /* 0x000fe200003408ff */
[----:B------:R-:W-:-:S02]  /*40c0*/  F2FP.BF16.PACK_AB R218, RZ, R218 ;  /* 0x000000daffda723e */ /* 0x000fc400000010ff */
[----:B------:R-:W-:Y:S02]  /*40d0*/  LOP3.LUT R18, R77, 0xffff, R176, 0xf8, !PT ;  /* 0x0000ffff4d127812 */ /* 0x000fe400078ef8b0 */
[----:B------:R-:W-:Y:S01]  /*40e0*/  F2FP.BF16.PACK_AB R65, RZ, R65 ;  /* 0x00000041ff41723e */ /* 0x000fe200000010ff */
[----:B------:R-:W-:Y:S01]  /*40f0*/  HFMA2.BF16_V2 R28, R179.H0_H0, R218.H0_H0, -RZ.H0_H0 ;  /* 0x200000dab31c7231 */ /* 0x000fe200003408ff */
[----:B------:R-:W-:Y:S02]  /*4100*/  LOP3.LUT R62, R62, 0xffff0000, R79, 0xf8, !PT ;  /* 0xffff00003e3e7812 */ /* 0x000fe400078ef84f */
[----:B------:R-:W-:Y:S01]  /*4110*/  SHF.L.U32 R77, R20, 0x10, RZ ;  /* 0x00000010144d7819 */ /* 0x000fe200000006ff */
[----:B------:R-:W-:Y:S01]  /*4120*/  HFMA2.BF16_V2 R179, R130.H0_H0, R65.H0_H0, -RZ.H0_H0 ;  /* 0x2000004182b37231 */ /* 0x000fe200003408ff */
[----:B------:R-:W-:Y:S01]  /*4130*/  LOP3.LUT R74, R74, 0xffff, RZ, 0xc0, !PT ;  /* 0x0000ffff4a4a7812 */ /* 0x000fe200078ec0ff */
[----:B------:R-:W-:Y:S01]  /*4140*/  HFMA2.BF16_V2 R65, R69.H0_H0, 1, 1, R98.H0_H0 ;  /* 0x3f803f8045417831 */ /* 0x000fe20000240862 */
[----:B------:R-:W-:-:S02]  /*4150*/  LOP3.LUT R76, R76, 0xffff, RZ, 0xc0, !PT ;  /* 0x0000ffff4c4c7812 */ /* 0x000fc400078ec0ff */
[----:B------:R-:W-:Y:S02]  /*4160*/  SHF.L.U64.HI R79, R20, 0x10, RZ ;  /* 0x00000010144f7819 */ /* 0x000fe400000102ff */
[----:B------:R-:W-:Y:S02]  /*4170*/  PRMT R22, R63, 0x7610, R22 ;  /* 0x000076103f167816 */ /* 0x000fe40000000016 */
[----:B------:R-:W-:Y:S02]  /*4180*/  LOP3.LUT R63, R75, 0xffff, RZ, 0xc0, !PT ;  /* 0x0000ffff4b3f7812 */ /* 0x000fe400078ec0ff */
[----:B------:R-:W-:Y:S02]  /*4190*/  LOP3.LUT R20, R77, 0xffff, R64, 0xf8, !PT ;  /* 0x0000ffff4d147812 */ /* 0x000fe400078ef840 */
[----:B------:R-:W-:Y:S02]  /*41a0*/  F2FP.BF16.PACK_AB R68, RZ, R216 ;  /* 0x000000d8ff44723e */ /* 0x000fe400000010ff */
[----:B------:R-:W-:-:S02]  /*41b0*/  SHF.L.U32 R75, R76, 0x10, RZ ;  /* 0x000000104c4b7819 */ /* 0x000fc400000006ff */
[----:B------:R-:W-:Y:S01]  /*41c0*/  LOP3.LUT R64, R74, 0xffff0000, R79, 0xf8, !PT ;  /* 0xffff00004a407812 */ /* 0x000fe200078ef84f */
[----:B------:R-:W-:Y:S01]  /*41d0*/  HFMA2.BF16_V2 R68, R136.H0_H0, R68.H0_H0, -RZ.H0_H0 ;  /* 0x2000004488447231 */ /* 0x000fe200003408ff */
[----:B------:R-:W-:Y:S02]  /*41e0*/  F2FP.BF16.PACK_AB R67, RZ, R67 ;  /* 0x00000043ff43723e */ /* 0x000fe400000010ff */
[----:B------:R-:W-:Y:S01]  /*41f0*/  PRMT R74, R26, 0x7610, R74 ;  /* 0x000076101a4a7816 */ /* 0x000fe2000000004a */
[----:B------:R-:W-:Y:S01]  /*4200*/  HFMA2.BF16_V2 R69, R68.H0_H0, 1, 1, R96.H0_H0 ;  /* 0x3f803f8044457831 */ /* 0x000fe20000240860 */
[----:B------:R-:W-:Y:S01]  /*4210*/  LOP3.LUT R22, R75, 0xffff, R22, 0xf8, !PT ;  /* 0x0000ffff4b167812 */ /* 0x000fe200078ef816 */
[----:B------:R-:W-:Y:S01]  /*4220*/  HFMA2.BF16_V2 R67, R134.H0_H0, R67.H0_H0, -RZ.H0_H0 ;  /* 0x2000004386437231 */ /* 0x000fe200003408ff */
[----:B------:R-:W-:Y:S02]  /*4230*/  LOP3.LUT R24, R24, 0xffff, RZ, 0xc0, !PT ;  /* 0x0000ffff18187812 */ /* 0x000fe400078ec0ff */
[----:B------:R-:W-:Y:S01]  /*4240*/  LOP3.LUT R75, R74, 0xffff, RZ, 0xc0, !PT ;  /* 0x0000ffff4a4b7812 */ /* 0x000fe200078ec0ff */
[----:B------:R-:W-:Y:S01]  /*4250*/  HFMA2.BF16_V2 R68, R67.H0_H0, 1, 1, R94.H0_H0 ;  /* 0x3f803f8043447831 */ /* 0x000fe2000024085e */
[----:B------:R-:W-:Y:S01]  /*4260*/  PRMT R26, R65, 0x7610, R26 ;  /* 0x00007610411a7816 */ /* 0x000fe2000000001a */
[----:B------:R-:W-:Y:S01]  /*4270*/  HFMA2.BF16_V2 R67, R184.H0_H0, 1, 1, R95.H0_H0 ;  /* 0x3f803f80b8437831 */ /* 0x000fe2000024085f */
[----:B------:R-:W-:-:S02]  /*4280*/  SHF.R.U64 R46, R92, 0x10, R93 ;  /* 0x000000105c2e7819 */ /* 0x000fc4000000125d */
[----:B------:R-:W-:Y:S02]  /*4290*/  LOP3.LUT R65, R73, 0xffff, RZ, 0xc0, !PT ;  /* 0x0000ffff49417812 */ /* 0x000fe400078ec0ff */
[----:B------:R-:W-:Y:S01]  /*42a0*/  SHF.L.U64.HI R74, R76, 0x10, RZ ;  /* 0x000000104c4a7819 */ /* 0x000fe200000102ff */
[----:B------:R-:W-:Y:S01]  /*42b0*/  HFMA2.BF16_V2 R39, R39.H0_H0, 1, 1, R46.H0_H0 ;  /* 0x3f803f8027277831 */ /* 0x000fe2000024082e */
[----:B------:R-:W-:Y:S02]  /*42c0*/  SHF.L.U32 R77, R24, 0x10, RZ ;  /* 0x00000010184d7819 */ /* 0x000fe400000006ff */
[----:B------:R-:W-:Y:S02]  /*42d0*/  SHF.L.U32 R73, R75, 0x10, RZ ;  /* 0x000000104b497819 */ /* 0x000fe400000006ff */
[----:B------:R-:W-:Y:S02]  /*42e0*/  LOP3.LUT R36, R36, 0xffff, RZ, 0xc0, !PT ;  /* 0x0000ffff24247812 */ /* 0x000fe400078ec0ff */
[----:B------:R-:W-:-:S02]  /*42f0*/  LOP3.LUT R72, R72, 0xffff, RZ, 0xc0, !PT ;  /* 0x0000ffff48487812 */ /* 0x000fc400078ec0ff */
[----:B------:R-:W-:Y:S02]  /*4300*/  SHF.L.U64.HI R79, R24, 0x10, RZ ;  /* 0x00000010184f7819 */ /* 0x000fe400000102ff */
[----:B------:R-:W-:Y:S02]  /*4310*/  LOP3.LUT R65, R65, 0xffff0000, R74, 0xf8, !PT ;  /* 0xffff000041417812 */ /* 0x000fe400078ef84a */
[----:B------:R-:W-:Y:S02]  /*4320*/  LOP3.LUT R74, R38, 0xffff, RZ, 0xc0, !PT ;  /* 0x0000ffff264a7812 */ /* 0x000fe400078ec0ff */
[----:B------:R-:W-:Y:S02]  /*4330*/  SHF.R.U64 R46, R86, 0x10, R87 ;  /* 0x00000010562e7819 */ /* 0x000fe40000001257 */
[----:B------:R-:W-:Y:S02]  /*4340*/  LOP3.LUT R24, R77, 0xffff, R66, 0xf8, !PT ;  /* 0x0000ffff4d187812 */ /* 0x000fe400078ef842 */
[----:B------:R-:W-:Y:S01]  /*4350*/  LOP3.LUT R26, R73, 0xffff, R26, 0xf8, !PT ;  /* 0x0000ffff491a7812 */ /* 0x000fe200078ef81a */
[----:B------:R-:W-:Y:S01]  /*4360*/  HFMA2.BF16_V2 R43, R43.H0_H0, 1, 1, R46.H0_H0 ;  /* 0x3f803f802b2b7831 */ /* 0x000fe2000024082e */
[----:B------:R-:W-:-:S02]  /*4370*/  SHF.L.U32 R38, R36, 0x10, RZ ;  /* 0x0000001024267819 */ /* 0x000fc400000006ff */
[----:B------:R-:W-:Y:S02]  /*4380*/  LOP3.LUT R66, R72, 0xffff0000, R79, 0xf8, !PT ;  /* 0xffff000048427812 */ /* 0x000fe400078ef84f */
[----:B------:R-:W-:Y:S02]  /*4390*/  LOP3.LUT R70, R70, 0xffff, RZ, 0xc0, !PT ;  /* 0x0000ffff46467812 */ /* 0x000fe400078ec0ff */
[----:B------:R-:W-:Y:S02]  /*43a0*/  SHF.L.U64.HI R73, R36, 0x10, RZ ;  /* 0x0000001024497819 */ /* 0x000fe400000102ff */
[----:B------:R-:W-:Y:S02]  /*43b0*/  PRMT R72, R68, 0x7610, R72 ;  /* 0x0000761044487816 */ /* 0x000fe40000000048 */
[----:B------:R-:W-:Y:S02]  /*43c0*/  SHF.R.U32.HI R13, RZ, 0x10, R115 ;  /* 0x00000010ff0d7819 */ /* 0x000fe40000011673 */
[----:B------:R-:W-:-:S02]  /*43d0*/  SHF.R.U32.HI R15, RZ, 0x10, R113 ;  /* 0x00000010ff0f7819 */ /* 0x000fc40000011671 */
[----:B------:R-:W-:Y:S01]  /*43e0*/  LOP3.LUT R68, R71, 0xffff, RZ, 0xc0, !PT ;  /* 0x0000ffff47447812 */ /* 0x000fe200078ec0ff */
[----:B------:R-:W-:Y:S01]  /*43f0*/  HFMA2.BF16_V2 R13, R54.H0_H0, 1, 1, R13.H0_H0 ;  /* 0x3f803f80360d7831 */ /* 0x000fe2000024080d */
[----:B------:R-:W-:Y:S01]  /*4400*/  SHF.L.U32 R71, R74, 0x10, RZ ;  /* 0x000000104a477819 */ /* 0x000fe200000006ff */
[----:B------:R-:W-:Y:S01]  /*4410*/  HFMA2.BF16_V2 R15, R52.H0_H0, 1, 1, R15.H0_H0 ;  /* 0x3f803f80340f7831 */ /* 0x000fe2000024080f */
[----:B------:R-:W-:Y:S01]  /*4420*/  LOP3.LUT R38, R38, 0xffff, R69, 0xf8, !PT ;  /* 0x0000ffff26267812 */ /* 0x000fe200078ef845 */
[----:B------:R-:W-:Y:S01]  /*4430*/  HFMA2.BF16_V2 R52, R174.H0_H0, 1, 1, R92.H0_H0 ;  /* 0x3f803f80ae347831 */ /* 0x000fe2000024085c */
[----:B------:R-:W-:Y:S01]  /*4440*/  LOP3.LUT R69, R70, 0xffff0000, R73, 0xf8, !PT ;  /* 0xffff000046457812 */ /* 0x000fe200078ef849 */
[----:B------:R-:W-:Y:S01]  /*4450*/  HFMA2.BF16_V2 R54, R179.H0_H0, 1, 1, R90.H0_H0 ;  /* 0x3f803f80b3367831 */ /* 0x000fe2000024085a */
[----:B------:R-:W-:Y:S02]  /*4460*/  LOP3.LUT R39, R39, 0xffff, RZ, 0xc0, !PT ;  /* 0x0000ffff27277812 */ /* 0x000fe400078ec0ff */
[----:B------:R-:W-:-:S02]  /*4470*/  SHF.R.U64 R46, R2, 0x10, R3 ;  /* 0x00000010022e7819 */ /* 0x000fc40000001203 */
[----:B------:R-:W-:Y:S02]  /*4480*/  LOP3.LUT R70, R40, 0xffff, RZ, 0xc0, !PT ;  /* 0x0000ffff28467812 */ /* 0x000fe400078ec0ff */
[----:B------:R-:W-:Y:S01]  /*4490*/  LOP3.LUT R36, R71, 0xffff, R72, 0xf8, !PT ;  /* 0x0000ffff47247812 */ /* 0x000fe200078ef848 */
[----:B------:R-:W-:Y:S01]  /*44a0*/  HFMA2.BF16_V2 R41, R41.H0_H0, 1, 1, R46.H0_H0 ;  /* 0x3f803f8029297831 */ /* 0x000fe2000024082e */
[----:B------:R-:W-:Y:S01]  /*44b0*/  LOP3.LUT R73, R67, 0xffff, RZ, 0xc0, !PT ;  /* 0x0000ffff43497812 */ /* 0x000fe200078ec0ff */
[----:B------:R-:W-:Y:S01]  /*44c0*/  HFMA2.BF16_V2 R46, R172.H0_H0, 1, 1, R88.H0_H0 ;  /* 0x3f803f80ac2e7831 */ /* 0x000fe20000240858 */
[----:B------:R-:W-:Y:S02]  /*44d0*/  SHF.L.U64.HI R40, R74, 0x10, RZ ;  /* 0x000000104a287819 */ /* 0x000fe400000102ff */
[C---:B------:R-:W-:Y:S02]  /*44e0*/  SHF.L.U32 R67, R39.reuse, 0x10, RZ ;  /* 0x0000001027437819 */ /* 0x040fe400000006ff */
[----:B------:R-:W-:-:S02]  /*44f0*/  SHF.L.U64.HI R71, R39, 0x10, RZ ;  /* 0x0000001027477819 */ /* 0x000fc400000102ff */
[----:B------:R-:W-:Y:S02]  /*4500*/  SHF.L.U32 R39, R70, 0x10, RZ ;  /* 0x0000001046277819 */ /* 0x000fe400000006ff */
[----:B------:R-:W-:Y:S02]  /*4510*/  LOP3.LUT R11, R11, 0xffff, RZ, 0xc0, !PT ;  /* 0x0000ffff0b0b7812 */ /* 0x000fe400078ec0ff */
[----:B------:R-:W-:Y:S02]  /*4520*/  LOP3.LUT R72, R42, 0xffff, RZ, 0xc0, !PT ;  /* 0x0000ffff2a487812 */ /* 0x000fe400078ec0ff */
[----:B------:R-:W-:Y:S02]  /*4530*/  LOP3.LUT R73, R73, 0xffff0000, R40, 0xf8, !PT ;  /* 0xffff000049497812 */ /* 0x000fe400078ef828 */
[----:B------:R-:W-:Y:S02]  /*4540*/  LOP3.LUT R42, R67, 0xffff, R52, 0xf8, !PT ;  /* 0x0000ffff432a7812 */ /* 0x000fe400078ef834 */
[----:B------:R-:W-:-:S02]  /*4550*/  LOP3.LUT R40, R39, 0xffff, R54, 0xf8, !PT ;  /* 0x0000ffff27287812 */ /* 0x000fc400078ef836 */
[----:B------:R-:W-:Y:S02]  /*4560*/  LOP3.LUT R67, R44, 0xffff, RZ, 0xc0, !PT ;  /* 0x0000ffff2c437812 */ /* 0x000fe400078ec0ff */
[----:B------:R-:W-:Y:S02]  /*4570*/  SHF.L.U64.HI R52, R70, 0x10, RZ ;  /* 0x0000001046347819 */ /* 0x000fe400000102ff */
[----:B------:R-:W-:Y:S02]  /*4580*/  LOP3.LUT R51, R51, 0xffff, RZ, 0xc0, !PT ;  /* 0x0000ffff33337812 */ /* 0x000fe400078ec0ff */
[----:B------:R-:W-:Y:S02]  /*4590*/  SHF.L.U64.HI R54, R11, 0x10, RZ ;  /* 0x000000100b367819 */ /* 0x000fe400000102ff */
[----:B------:R-:W-:Y:S02]  /*45a0*/  LOP3.LUT R41, R41, 0xffff, RZ, 0xc0, !PT ;  /* 0x0000ffff29297812 */ /* 0x000fe400078ec0ff */
[----:B------:R-:W-:-:S02]  /*45b0*/  LOP3.LUT R67, R67, 0xffff0000, R52, 0xf8, !PT ;  /* 0xffff000043437812 */ /* 0x000fc400078ef834 */
[----:B------:R-:W-:Y:S02]  /*45c0*/  LOP3.LUT R54, R51, 0xffff0000, R54, 0xf8, !PT ;  /* 0xffff000033367812 */ /* 0x000fe400078ef836 */
[----:B------:R-:W-:Y:S02]  /*45d0*/  LOP3.LUT R51, R56, 0xffff, RZ, 0xc0, !PT ;  /* 0x0000ffff38337812 */ /* 0x000fe400078ec0ff */
[----:B------:R-:W-:Y:S02]  /*45e0*/  SHF.L.U64.HI R52, R41, 0x10, RZ ;  /* 0x0000001029347819 */ /* 0x000fe400000102ff */
[----:B------:R-:W-:Y:S02]  /*45f0*/  LOP3.LUT R56, R5, 0xffff, RZ, 0xc0, !PT ;  /* 0x0000ffff05387812 */ /* 0x000fe400078ec0ff */
[----:B------:R-:W-:Y:S02]  /*4600*/  LOP3.LUT R51, R51, 0xffff0000, R52, 0xf8, !PT ;  /* 0xffff000033337812 */ /* 0x000fe400078ef834 */
[----:B------:R-:W-:-:S02]  /*4610*/  LOP3.LUT R52, R7, 0xffff, RZ, 0xc0, !PT ;  /* 0x0000ffff07347812 */ /* 0x000fc400078ec0ff */
[----:B------:R-:W-:Y:S02]  /*4620*/  LOP3.LUT R5, R9, 0xffff, RZ, 0xc0, !PT ;  /* 0x0000ffff09057812 */ /* 0x000fe400078ec0ff */
[----:B------:R-:W-:Y:S02]  /*4630*/  PRMT R9, R57, 0x5410, R52 ;  /* 0x0000541039097816 */ /* 0x000fe40000000034 */
[----:B------:R-:W-:Y:S02]  /*4640*/  LOP3.LUT R52, R13, 0xffff, RZ, 0xc0, !PT ;  /* 0x0000ffff0d347812 */ /* 0x000fe400078ec0ff */
[----:B------:R-:W-:Y:S02]  /*4650*/  PRMT R7, R58, 0x5410, R5 ;  /* 0x000054103a077816 */ /* 0x000fe40000000005 */
[----:B------:R-:W-:Y:S02]  /*4660*/  LOP3.LUT R15, R15, 0xffff, RZ, 0xc0, !PT ;  /* 0x0000ffff0f0f7812 */ /* 0x000fe400078ec0ff */
[----:B------:R-:W-:-:S02]  /*4670*/  PRMT R5, R59, 0x5410, R52 ;  /* 0x000054103b057816 */ /* 0x000fc40000000034 */
[C---:B------:R-:W-:Y:S02]  /*4680*/  SHF.L.U32 R16, R78.reuse, 0x10, RZ ;  /* 0x000000104e107819 */ /* 0x040fe400000006ff */
[----:B------:R-:W-:Y:S02]  /*4690*/  LOP3.LUT R52, R17, 0xffff, RZ, 0xc0, !PT ;  /* 0x0000ffff11347812 */ /* 0x000fe400078ec0ff */
[----:B------:R-:W-:Y:S02]  /*46a0*/  SHF.L.U64.HI R78, R78, 0x10, RZ ;  /* 0x000000104e4e7819 */ /* 0x000fe400000102ff */
[----:B------:R-:W-:Y:S02]  /*46b0*/  SHF.R.U32.HI R49, RZ, 0x10, R99 ;  /* 0x00000010ff317819 */ /* 0x000fe40000011663 */
[----:B------:R-:W-:Y:S02]  /*46c0*/  PRMT R13, R60, 0x5410, R15 ;  /* 0x000054103c0d7816 */ /* 0x000fe4000000000f */
[----:B------:R-:W-:Y:S01]  /*46d0*/  PRMT R15, R61, 0x5410, R52 ;  /* 0x000054103d0f7816 */ /* 0x000fe20000000034 */
[----:B------:R-:W-:Y:S01]  /*46e0*/  HFMA2.BF16_V2 R28, R28.H0_H0, 1, 1, R49.H0_H0 ;  /* 0x3f803f801c1c7831 */ /* 0x000fe20000240831 */
[----:B------:R-:W-:Y:S01]  /*46f0*/  LOP3.LUT R63, R63, 0xffff0000, R78, 0xf8, !PT ;  /* 0xffff00003f3f7812 */ /* 0x000fe200078ef84e */
[----:B------:R-:W-:Y:S01]  /*4700*/  HFMA2.BF16_V2 R49, R177.H0_H0, 1, 1, R84.H0_H0 ;  /* 0x3f803f80b1317831 */ /* 0x000fe20000240854 */
[----:B------:R-:W-:-:S02]  /*4710*/  LOP3.LUT R39, R37, 0xffff, RZ, 0xc0, !PT ;  /* 0x0000ffff25277812 */ /* 0x000fc400078ec0ff */
[----:B------:R-:W-:Y:S02]  /*4720*/  LOP3.LUT R52, R21, 0xffff, RZ, 0xc0, !PT ;  /* 0x0000ffff15347812 */ /* 0x000fe400078ec0ff */
[----:B------:R-:W-:Y:S02]  /*4730*/  LOP3.LUT R43, R43, 0xffff, RZ, 0xc0, !PT ;  /* 0x0000ffff2b2b7812 */ /* 0x000fe400078ec0ff */
[----:B------:R-:W-:Y:S02]  /*4740*/  SHF.L.U32 R37, R39, 0x10, RZ ;  /* 0x0000001027257819 */ /* 0x000fe400000006ff */
[----:B------:R-:W-:Y:S02]  /*4750*/  PRMT R17, R63, 0x5410, R52 ;  /* 0x000054103f117816 */ /* 0x000fe40000000034 */
[----:B------:R-:W-:Y:S02]  /*4760*/  LOP3.LUT R50, R50, 0xffff, RZ, 0xc0, !PT ;  /* 0x0000ffff32327812 */ /* 0x000fe400078ec0ff */
[----:B------:R-:W-:-:S02]  /*4770*/  SHF.L.U64.HI R39, R39, 0x10, RZ ;  /* 0x0000001027277819 */ /* 0x000fc400000102ff */
[----:B------:R-:W-:Y:S02]  /*4780*/  SHF.L.U32 R44, R43, 0x10, RZ ;  /* 0x000000102b2c7819 */ /* 0x000fe400000006ff */
[----:B------:R-:W-:Y:S02]  /*4790*/  LOP3.LUT R52, R25, 0xffff, RZ, 0xc0, !PT ;  /* 0x0000ffff19347812 */ /* 0x000fe400078ec0ff */
[----:B------:R-:W-:Y:S02]  /*47a0*/  LOP3.LUT R25, R27, 0xffff, RZ, 0xc0, !PT ;  /* 0x0000ffff1b197812 */ /* 0x000fe400078ec0ff */
[----:B------:R-:W-:Y:S02]  /*47b0*/  LOP3.LUT R27, R28, 0xffff, RZ, 0xc0, !PT ;  /* 0x0000ffff1c1b7812 */ /* 0x000fe400078ec0ff */
[----:B------:R-:W-:Y:S02]  /*47c0*/  LOP3.LUT R28, R29, 0xffff, RZ, 0xc0, !PT ;  /* 0x0000ffff1d1c7812 */ /* 0x000fe400078ec0ff */
[----:B------:R-:W-:-:S02]  /*47d0*/  LOP3.LUT R70, R50, 0xffff0000, R39, 0xf8, !PT ;  /* 0xffff000032467812 */ /* 0x000fc400078ef827 */
[----:B------:R-:W-:Y:S02]  /*47e0*/  LOP3.LUT R44, R44, 0xffff, R53, 0xf8, !PT ;  /* 0x0000ffff2c2c7812 */ /* 0x000fe400078ef835 */
[----:B------:R-:W-:Y:S02]  /*47f0*/  LOP3.LUT R53, R48, 0xffff, RZ, 0xc0, !PT ;  /* 0x0000ffff30357812 */ /* 0x000fe400078ec0ff */
[----:B------:R-:W-:Y:S02]  /*4800*/  SHF.L.U64.HI R50, R43, 0x10, RZ ;  /* 0x000000102b327819 */ /* 0x000fe400000102ff */
[----:B------:R-:W-:Y:S02]  /*4810*/  LOP3.LUT R72, R72, 0xffff0000, R71, 0xf8, !PT ;  /* 0xffff000048487812 */ /* 0x000fe400078ef847 */
[----:B------:R-:W-:Y:S02]  /*4820*/  PRMT R39, R69, 0x5410, R28 ;  /* 0x0000541045277816 */ /* 0x000fe4000000001c */
[----:B------:R-:W-:-:S02]  /*4830*/  LOP3.LUT R30, R30, 0xffff, RZ, 0xc0, !PT ;  /* 0x0000ffff1e1e7812 */ /* 0x000fc400078ec0ff */
[----:B------:R-:W-:Y:S02]  /*4840*/  LOP3.LUT R31, R31, 0xffff, RZ, 0xc0, !PT ;  /* 0x0000ffff1f1f7812 */ /* 0x000fe400078ec0ff */
[----:B------:R-:W-:Y:S02]  /*4850*/  LOP3.LUT R32, R32, 0xffff, RZ, 0xc0, !PT ;  /* 0x0000ffff20207812 */ /* 0x000fe400078ec0ff */
[----:B------:R-:W-:Y:S02]  /*4860*/  PRMT R28, R45, 0x7610, R28 ;  /* 0x000076102d1c7816 */ /* 0x000fe4000000001c */
[----:B------:R-:W-:Y:S02]  /*4870*/  LOP3.LUT R53, R53, 0xffff0000, R50, 0xf8, !PT ;  /* 0xffff000035357812 */ /* 0x000fe400078ef832 */
[----:B------:R-:W-:Y:S02]  /*4880*/  LOP3.LUT R23, R23, 0xffff, RZ, 0xc0, !PT ;  /* 0x0000ffff17177812 */ /* 0x000fe400078ec0ff */
[----:B------:R-:W-:-:S02]  /*4890*/  LOP3.LUT R34, R34, 0xffff, RZ, 0xc0, !PT ;  /* 0x0000ffff22227812 */ /* 0x000fc400078ec0ff */
[----:B------:R-:W-:Y:S02]  /*48a0*/  LOP3.LUT R46, R37, 0xffff, R46, 0xf8, !PT ;  /* 0x0000ffff252e7812 */ /* 0x000fe400078ef82e */
[----:B------:R-:W-:Y:S02]  /*48b0*/  MOV R57, 0x8 ;  /* 0x0000000800397802 */ /* 0x000fe40000000f00 */
[----:B------:R-:W-:Y:S02]  /*48c0*/  SHF.L.U32 R50, R41, 0x10, RZ ;  /* 0x0000001029327819 */ /* 0x000fe400000006ff */
[----:B------:R-:W-:Y:S02]  /*48d0*/  PRMT R37, R73, 0x5410, R30 ;  /* 0x0000541049257816 */ /* 0x000fe4000000001e */
[----:B------:R-:W-:Y:S02]  /*48e0*/  PRMT R43, R72, 0x5410, R31 ;  /* 0x00005410482b7816 */ /* 0x000fe4000000001f */
[----:B------:R-:W-:-:S02]  /*48f0*/  PRMT R41, R67, 0x5410, R32 ;  /* 0x0000541043297816 */ /* 0x000fc40000000020 */
[----:B------:R-:W-:Y:S01]  /*4900*/  LOP3.LUT R30, R28, 0xffff, RZ, 0xc0, !PT ;  /* 0x0000ffff1c1e7812 */ /* 0x000fe200078ec0ff */
[C---:B------:R-:W-:Y:S01]  /*4910*/  IMAD.WIDE.U32 R28, R168.reuse, R57, c[0x0][0x178] ;  /* 0x00005e00a81c7625 */ /* 0x040fe200078e0039 */
[----:B------:R-:W-:Y:S02]  /*4920*/  IADD3 R31, R168, 0x200, RZ ;  /* 0x00000200a81f7810 */ /* 0x000fe40007ffe0ff */
[----:B------:R-:W-:Y:S02]  /*4930*/  SHF.L.U32 R48, R11, 0x10, RZ ;  /* 0x000000100b307819 */ /* 0x000fe400000006ff */
[----:B------:R-:W-:Y:S02]  /*4940*/  PRMT R21, R64, 0x5410, R23 ;  /* 0x0000541040157816 */ /* 0x000fe40000000017 */
[----:B------:R-:W-:Y:S02]  /*4950*/  LOP3.LUT R33, R33, 0xffff, RZ, 0xc0, !PT ;  /* 0x0000ffff21217812 */ /* 0x000fe400078ec0ff */
[----:B------:R-:W-:-:S02]  /*4960*/  PRMT R45, R53, 0x5410, R34 ;  /* 0x00005410352d7816 */ /* 0x000fc40000000022 */
[C---:B------:R-:W-:Y:S02]  /*4970*/  IADD3 R32, R168.reuse, 0x400, RZ ;  /* 0x00000400a8207810 */ /* 0x040fe40007ffe0ff */
[----:B------:R-:W-:Y:S02]  /*4980*/  PRMT R23, R65, 0x5410, R52 ;  /* 0x0000541041177816 */ /* 0x000fe40000000034 */
[----:B------:R-:W-:Y:S02]  /*4990*/  LOP3.LUT R35, R35, 0xffff, RZ, 0xc0, !PT ;  /* 0x0000ffff23237812 */ /* 0x000fe400078ec0ff */
[C---:B------:R-:W-:Y:S02]  /*49a0*/  IADD3 R34, R168.reuse, 0x600, RZ ;  /* 0x00000600a8227810 */ /* 0x040fe40007ffe0ff */
[----:B------:R-:W-:Y:S02]  /*49b0*/  PRMT R11, R55, 0x5410, R56 ;  /* 0x00005410370b7816 */ /* 0x000fe40000000038 */
[----:B------:R-:W-:-:S02]  /*49c0*/  IADD3 R52, R168, 0x800, RZ ;  /* 0x00000800a8347810 */ /* 0x000fc40007ffe0ff */
[----:B------:R-:W-:Y:S01]  /*49d0*/  LOP3.LUT R50, R50, 0xffff, R47, 0xf8, !PT ;  /* 0x0000ffff32327812 */ /* 0x000fe200078ef82f */
[----:B------:R0:W-:Y:S01]  /*49e0*/  STG.E.64 [R28.64], R10 ;  /* 0x0000000a1c007986 */ /* 0x0001e2000c101b06 */
[----:B------:R-:W-:Y:S01]  /*49f0*/  PRMT R51, R51, 0x5410, R30 ;  /* 0x0000541033337816 */ /* 0x000fe2000000001e */
[-C--:B------:R-:W-:Y:S01]  /*4a00*/  IMAD.WIDE.U32 R30, R31, R57.reuse, c[0x0][0x178] ;  /* 0x00005e001f1e7625 */ /* 0x080fe200078e0039 */
[----:B------:R-:W-:Y:S02]  /*4a10*/  IADD3 R55, R168, 0xa00, RZ ;  /* 0x00000a00a8377810 */ /* 0x000fe40007ffe0ff */
[----:B------:R-:W-:Y:S01]  /*4a20*/  LOP3.LUT R48, R48, 0xffff, R49, 0xf8, !PT ;  /* 0x0000ffff30307812 */ /* 0x000fe200078ef831 */
[-C--:B------:R-:W-:Y:S01]  /*4a30*/  IMAD.WIDE.U32 R52, R52, R57.reuse, c[0x0][0x178] ;  /* 0x00005e0034347625 */ /* 0x080fe200078e0039 */
[----:B------:R-:W-:Y:S01]  /*4a40*/  PRMT R47, R70, 0x5410, R33 ;  /* 0x00005410462f7816 */ /* 0x000fe20000000021 */
[----:B------:R1:W-:Y:S01]  /*4a50*/  STG.E.64 [R30.64], R8 ;  /* 0x000000081e007986 */ /* 0x0003e2000c101b06 */
[----:B------:R-:W-:Y:S01]  /*4a60*/  PRMT R49, R54, 0x5410, R35 ;  /* 0x0000541036317816 */ /* 0x000fe20000000023 */
[----:B------:R-:W-:Y:S01]  /*4a70*/  IMAD.WIDE.U32 R32, R32, R57, c[0x0][0x178] ;  /* 0x00005e0020207625 */ /* 0x000fe200078e0039 */
[----:B------:R-:W-:-:S02]  /*4a80*/  IADD3 R54, R168, 0xc00, RZ ;  /* 0x00000c00a8367810 */ /* 0x000fc40007ffe0ff */
[----:B------:R-:W-:Y:S01]  /*4a90*/  LOP3.LUT R19, R19, 0xffff, RZ, 0xc0, !PT ;  /* 0x0000ffff13137812 */ /* 0x000fe200078ec0ff */
[-C--:B------:R-:W-:Y:S01]  /*4aa0*/  IMAD.WIDE.U32 R34, R34, R57.reuse, c[0x0][0x178] ;  /* 0x00005e0022227625 */ /* 0x080fe200078e0039 */
[----:B0-----:R-:W-:Y:S01]  /*4ab0*/  IADD3 R28, R168, 0xe00, RZ ;  /* 0x00000e00a81c7810 */ /* 0x001fe20007ffe0ff */
[----:B------:R0:W-:Y:S01]  /*4ac0*/  STG.E.64 [R32.64], R6 ;  /* 0x0000000620007986 */ /* 0x0001e2000c101b06 */
[----:B------:R-:W-:Y:S01]  /*4ad0*/  PRMT R19, R62, 0x5410, R19 ;  /* 0x000054103e137816 */ /* 0x000fe20000000013 */
[-C--:B------:R-:W-:Y:S01]  /*4ae0*/  IMAD.WIDE.U32 R10, R55, R57.reuse, c[0x0][0x178] ;  /* 0x00005e00370a7625 */ /* 0x080fe200078e0039 */
[----:B------:R-:W-:Y:S01]  /*4af0*/  LOP3.LUT R16, R16, 0xffff, R181, 0xf8, !PT ;  /* 0x0000ffff10107812 */ /* 0x000fe200078ef8b5 */
[----:B------:R2:W-:Y:S01]  /*4b00*/  STG.E.64 [R34.64], R4 ;  /* 0x0000000422007986 */ /* 0x0005e2000c101b06 */
[----:B------:R-:W-:Y:S01]  /*4b10*/  IADD3 R29, R168, 0x1000, RZ ;  /* 0x00001000a81d7810 */ /* 0x000fe20007ffe0ff */
[----:B-1----:R-:W-:Y:S01]  /*4b20*/  IMAD.WIDE.U32 R8, R54, R57, c[0x0][0x178] ;  /* 0x00005e0036087625 */ /* 0x002fe200078e0039 */
[----:B------:R-:W-:Y:S01]  /*4b30*/  SHF.L.U64.HI R75, R75, 0x10, RZ ;  /* 0x000000104b4b7819 */ /* 0x000fe200000102ff */
[----:B------:R1:W-:Y:S01]  /*4b40*/  STG.E.64 [R52.64], R12 ;  /* 0x0000000c34007986 */ /* 0x0003e2000c101b06 */
[----:B------:R-:W-:-:S02]  /*4b50*/  PRMT R25, R66, 0x5410, R25 ;  /* 0x0000541042197816 */ /* 0x000fc40000000019 */
[----:B------:R-:W-:Y:S01]  /*4b60*/  LOP3.LUT R68, R68, 0xffff0000, R75, 0xf8, !PT ;  /* 0xffff000044447812 */ /* 0x000fe200078ef84b */
[----:B------:R3:W-:Y:S01]  /*4b70*/  STG.E.64 [R10.64], R14 ;  /* 0x0000000e0a007986 */ /* 0x0007e2000c101b06 */
[----:B------:R-:W-:Y:S01]  /*4b80*/  IADD3 R167, R167, c[0x0][0x160], RZ ;  /* 0x00005800a7a77a10 */ /* 0x000fe20007ffe0ff */
[-C--:B0-----:R-:W-:Y:S01]  /*4b90*/  IMAD.WIDE.U32 R6, R28, R57.reuse, c[0x0][0x178] ;  /* 0x00005e001c067625 */ /* 0x081fe200078e0039 */
[----:B------:R-:W-:Y:S01]  /*4ba0*/  IADD3 R28, R168, 0x1200, RZ ;  /* 0x00001200a81c7810 */ /* 0x000fe20007ffe0ff */
[----:B------:R0:W-:Y:S01]  /*4bb0*/  STG.E.64 [R8.64], R18 ;  /* 0x0000001208007986 */ /* 0x0001e2000c101b06 */
[----:B------:R-:W-:Y:S01]  /*4bc0*/  PRMT R27, R68, 0x5410, R27 ;  /* 0x00005410441b7816 */ /* 0x000fe2000000001b */
[-C--:B--2---:R-:W-:Y:S01]  /*4bd0*/  IMAD.WIDE.U32 R4, R29, R57.reuse, c[0x0][0x178] ;  /* 0x00005e001d047625 */ /* 0x084fe200078e0039 */
[----:B------:R-:W-:Y:S01]  /*4be0*/  IADD3 R29, R168, 0x1400, RZ ;  /* 0x00001400a81d7810 */ /* 0x000fe20007ffe0ff */
[----:B------:R2:W-:Y:S01]  /*4bf0*/  STG.E.64 [R6.64], R16 ;  /* 0x0000001006007986 */ /* 0x0005e2000c101b06 */
[----:B------:R-:W-:Y:S01]  /*4c00*/  ISETP.GE.AND P0, PT, R167, c[0x0][0x164], PT ;  /* 0x00005900a7007a0c */ /* 0x000fe20003f06270 */
[-C--:B-1----:R-:W-:Y:S01]  /*4c10*/  IMAD.WIDE.U32 R12, R28, R57.reuse, c[0x0][0x178] ;  /* 0x00005e001c0c7625 */ /* 0x082fe200078e0039 */
[C---:B------:R-:W-:Y:S01]  /*4c20*/  IADD3 R28, R168.reuse, 0x1600, RZ ;  /* 0x00001600a81c7810 */ /* 0x040fe20007ffe0ff */
[----:B------:R1:W-:Y:S01]  /*4c30*/  STG.E.64 [R4.64], R20 ;  /* 0x0000001404007986 */ /* 0x0003e2000c101b06 */
[C---:B---3--:R-:W-:Y:S01]  /*4c40*/  IADD3 R14, R168.reuse, 0x1800, RZ ;  /* 0x00001800a80e7810 */ /* 0x048fe20007ffe0ff */
[-C--:B------:R-:W-:Y:S01]  /*4c50*/  IMAD.WIDE.U32 R10, R29, R57.reuse, c[0x0][0x178] ;  /* 0x00005e001d0a7625 */ /* 0x080fe200078e0039 */
[----:B------:R-:W-:Y:S01]  /*4c60*/  IADD3 R15, R168, 0x1a00, RZ ;  /* 0x00001a00a80f7810 */ /* 0x000fe20007ffe0ff */
[----:B------:R3:W-:Y:S02]  /*4c70*/  STG.E.64 [R12.64], R22 ;  /* 0x000000160c007986 */ /* 0x0007e4000c101b06 */
[----:B0-----:R-:W-:-:S02]  /*4c80*/  IMAD.WIDE.U32 R8, R28, R57, c[0x0][0x178] ;  /* 0x00005e001c087625 */ /* 0x001fc400078e0039 */
[----:B------:R0:W-:Y:S01]  /*4c90*/  STG.E.64 [R10.64], R24 ;  /* 0x000000180a007986 */ /* 0x0001e2000c101b06 */
[----:B--2---:R-:W-:Y:S01]  /*4ca0*/  IADD3 R16, R168, 0x2200, RZ ;  /* 0x00002200a8107810 */ /* 0x004fe20007ffe0ff */
[-C--:B------:R-:W-:Y:S01]  /*4cb0*/  IMAD.WIDE.U32 R6, R14, R57.reuse, c[0x0][0x178] ;  /* 0x00005e000e067625 */ /* 0x080fe200078e0039 */
[C---:B------:R-:W-:Y:S01]  /*4cc0*/  IADD3 R14, R168.reuse, 0x1c00, RZ ;  /* 0x00001c00a80e7810 */ /* 0x040fe20007ffe0ff */
[----:B------:R2:W-:Y:S02]  /*4cd0*/  STG.E.64 [R8.64], R26 ;  /* 0x0000001a08007986 */ /* 0x0005e4000c101b06 */
[-C--:B-1----:R-:W-:Y:S01]  /*4ce0*/  IMAD.WIDE.U32 R4, R15, R57.reuse, c[0x0][0x178] ;  /* 0x00005e000f047625 */ /* 0x082fe200078e0039 */
        /* <DEDUP_REMOVED lines=8> */
[-C--:B--2---:R-:W-:Y:S01]  /*4d70*/  IMAD.WIDE.U32 R8, R14, R57.reuse, c[0x0][0x178] ;  /* 0x00005e000e087625 */ /* 0x084fe200078e0039 */
[----:B------:R-:W-:Y:S01]  /*4d80*/  IADD3 R14, R168, 0x2600, RZ ;  /* 0x00002600a80e7810 */ /* 0x000fe20007ffe0ff */
[----:B------:R0:W-:Y:S02]  /*4d90*/  STG.E.64 [R10.64], R40 ;  /* 0x000000280a007986 */ /* 0x0001e4000c101b06 */
[----:B-1----:R-:W-:-:S02]  /*4da0*/  IMAD.WIDE.U32 R6, R16, R57, c[0x0][0x178] ;  /* 0x00005e0010067625 */ /* 0x002fc400078e0039 */
[----:B------:R0:W-:Y:S02]  /*4db0*/  STG.E.64 [R8.64], R46 ;  /* 0x0000002e08007986 */ /* 0x0001e4000c101b06 */
[-C--:B---3--:R-:W-:Y:S02]  /*4dc0*/  IMAD.WIDE.U32 R4, R15, R57.reuse, c[0x0][0x178] ;  /* 0x00005e000f047625 */ /* 0x088fe400078e0039 */
[----:B------:R0:W-:Y:S02]  /*4dd0*/  STG.E.64 [R6.64], R44 ;  /* 0x0000002c06007986 */ /* 0x0001e4000c101b06 */
[----:B------:R-:W-:Y:S02]  /*4de0*/  IMAD.WIDE.U32 R14, R14, R57, c[0x0][0x178] ;  /* 0x00005e000e0e7625 */ /* 0x000fe400078e0039 */
[----:B------:R0:W-:Y:S04]  /*4df0*/  STG.E.64 [R4.64], R48 ;  /* 0x0000003004007986 */ /* 0x0001e8000c101b06 */
[----:B------:R0:W-:Y:S02]  /*4e00*/  STG.E.64 [R14.64], R50 ;  /* 0x000000320e007986 */ /* 0x0001e4000c101b06 */
[----:B0-----:R-:W-:Y:S01]  /*4e10*/  @P0 CALL.REL.NOINC `(.L_x_94) ;  /* 0x0000001000000944 */ /* 0x001fe20003c00000 */
[----:B------:R-:W-:Y:S05]  /*4e20*/  BRA `(.L_x_95) ;  /* 0xffffb57000007947 */ /* 0x000fea000383ffff */
.L_x_94:
[----:B------:R-:W-:Y:S05]  /*4e30*/  EXIT ;  /* 0x000000000000794d */ /* 0x000fea0003800000 */
.L_x_90:
[----:B------:R-:W-:Y:S01]  /*4e40*/  HFMA2.MMA R175, -RZ, RZ, 0, 5.9604644775390625e-08 ;  /* 0x00000001ffaf7435 */ /* 0x000fe200000001ff */
[----:B------:R-:W-:-:S02]  /*4e50*/  MOV R169, 0x1f ;  /* 0x0000001f00a97802 */ /* 0x000fc40000000f00 */
[----:B------:R-:W-:Y:S02]  /*4e60*/  MOV R170, 0xffffffff ;  /* 0xffffffff00aa7802 */ /* 0x000fe40000000f00 */
[----:B------:R-:W-:Y:S02]  /*4e70*/  MOV R172, 0x4e90 ;  /* 0x00004e9000ac7802 */ /* 0x000fe40000000f00 */
[----:B-----5:R-:W-:Y:S05]  /*4e80*/  CALL.REL.NOINC `($__internal_10_$__cuda_sm70_shflsync_bfly_p) ;  /* 0x00000d9000007944 */ /* 0x020fea0003c00000 */
[----:B-1----:R-:W-:Y:S01]  /*4e90*/  MOV R168, R175 ;  /* 0x000000af00a87202 */ /* 0x002fe20000000f00 */
[----:B0-----:R-:W-:Y:S05]  /*4ea0*/  BRA `(.L_x_96) ;  /* 0xffffbe8000007947 */ /* 0x001fea000383ffff */
.L_x_91:
[----:B------:R-:W-:Y:S01]  /*4eb0*/  HFMA2.MMA R175, -RZ, RZ, 0, 1.1920928955078125e-07 ;  /* 0x00000002ffaf7435 */ /* 0x000fe200000001ff */
[----:B------:R-:W-:Y:S02]  /*4ec0*/  MOV R169, 0x1f ;  /* 0x0000001f00a97802 */ /* 0x000fe40000000f00 */
[----:B------:R-:W-:Y:S02]  /*4ed0*/  MOV R170, 0xffffffff ;  /* 0xffffffff00aa7802 */ /* 0x000fe40000000f00 */
[----:B------:R-:W-:Y:S02]  /*4ee0*/  MOV R172, 0x4f00 ;  /* 0x00004f0000ac7802 */ /* 0x000fe40000000f00 */
[----:B-----5:R-:W-:Y:S05]  /*4ef0*/  CALL.REL.NOINC `($__internal_10_$__cuda_sm70_shflsync_bfly_p) ;  /* 0x00000d2000007944 */ /* 0x020fea0003c00000 */
[----:B01----:R-:W-:Y:S01]  /*4f00*/  FADD.FTZ R174, R174, R175 ;  /* 0x000000afaeae7221 */ /* 0x003fe20000010000 */
[----:B------:R-:W-:Y:S01]  /*4f10*/  HFMA2.MMA R175, -RZ, RZ, 0, 2.384185791015625e-07 ;  /* 0x00000004ffaf7435 */ /* 0x000fe200000001ff */
[----:B------:R-:W-:-:S02]  /*4f20*/  MOV R169, 0x1f ;  /* 0x0000001f00a97802 */ /* 0x000fc40000000f00 */
[----:B------:R-:W-:Y:S02]  /*4f30*/  MOV R170, 0xffffffff ;  /* 0xffffffff00aa7802 */ /* 0x000fe40000000f00 */
[----:B------:R-:W-:Y:S02]  /*4f40*/  MOV R172, 0x4f60 ;  /* 0x00004f6000ac7802 */ /* 0x000fe40000000f00 */
[----:B------:R-:W-:Y:S05]  /*4f50*/  CALL.REL.NOINC `($__internal_10_$__cuda_sm70_shflsync_bfly_p) ;  /* 0x00000cc000007944 */ /* 0x000fea0003c00000 */
[----:B01----:R-:W-:Y:S01]  /*4f60*/  FADD.FTZ R174, R174, R175 ;  /* 0x000000afaeae7221 */ /* 0x003fe20000010000 */
[----:B------:R-:W-:Y:S01]  /*4f70*/  HFMA2.MMA R175, -RZ, RZ, 0, 4.76837158203125e-07 ;  /* 0x00000008ffaf7435 */ /* 0x000fe200000001ff */
[----:B------:R-:W-:Y:S02]  /*4f80*/  MOV R169, 0x1f ;  /* 0x0000001f00a97802 */ /* 0x000fe40000000f00 */
[----:B------:R-:W-:Y:S02]  /*4f90*/  MOV R170, 0xffffffff ;  /* 0xffffffff00aa7802 */ /* 0x000fe40000000f00 */
[----:B------:R-:W-:Y:S02]  /*4fa0*/  MOV R172, 0x4fc0 ;  /* 0x00004fc000ac7802 */ /* 0x000fe40000000f00 */
[----:B------:R-:W-:Y:S05]  /*4fb0*/  CALL.REL.NOINC `($__internal_10_$__cuda_sm70_shflsync_bfly_p) ;  /* 0x00000c6000007944 */ /* 0x000fea0003c00000 */
[----:B01----:R-:W-:Y:S01]  /*4fc0*/  FADD.FTZ R174, R174, R175 ;  /* 0x000000afaeae7221 */ /* 0x003fe20000010000 */
[----:B------:R-:W-:Y:S01]  /*4fd0*/  HFMA2.MMA R175, -RZ, RZ, 0, 9.5367431640625e-07 ;  /* 0x00000010ffaf7435 */ /* 0x000fe200000001ff */
[----:B------:R-:W-:-:S02]  /*4fe0*/  MOV R169, 0x1f ;  /* 0x0000001f00a97802 */ /* 0x000fc40000000f00 */
[----:B------:R-:W-:Y:S02]  /*4ff0*/  MOV R170, 0xffffffff ;  /* 0xffffffff00aa7802 */ /* 0x000fe40000000f00 */
[----:B------:R-:W-:Y:S02]  /*5000*/  MOV R172, 0x5020 ;  /* 0x0000502000ac7802 */ /* 0x000fe40000000f00 */
[----:B------:R-:W-:Y:S05]  /*5010*/  CALL.REL.NOINC `($__internal_10_$__cuda_sm70_shflsync_bfly_p) ;  /* 0x00000c0000007944 */ /* 0x000fea0003c00000 */
[----:B-1----:R-:W-:Y:S01]  /*5020*/  FADD.FTZ R168, R174, R175 ;  /* 0x000000afaea87221 */ /* 0x002fe20000010000 */
[----:B------:R-:W-:-:S03]  /*5030*/  HFMA2.MMA R175, -RZ, RZ, 0, 5.9604644775390625e-08 ;  /* 0x00000001ffaf7435 */ /* 0x000fc600000001ff */
[----:B------:R-:W-:-:S04]  /*5040*/  FMUL.FTZ R168, R168, 0.00039062500582076609135 ;  /* 0x39cccccda8a87820 */ /* 0x000fc80000410000 */
        /* <DEDUP_REMOVED lines=157> */
[----:B------:R-:W-:Y:S02]  /*5a20*/  FADD.FTZ R170, R83, -R168 ;  /* 0x800000a853aa7221 */ /* 0x000fe40000010000 */
[----:B------:R-:W-:Y:S01]  /*5a30*/  FFMA.FTZ R169, R172, R172, R169 ;  /* 0x000000acaca97223 */ /* 0x000fe200000100a9 */
[----:B------:R-:W-:-:S03]  /*5a40*/  MOV R172, 0x5a90 ;  /* 0x00005a9000ac7802 */ /* 0x000fc60000000f00 */
[----:B------:R-:W-:Y:S01]  /*5a50*/  FFMA.FTZ R174, R170, R170, R169 ;  /* 0x000000aaaaae7223 */ /* 0x000fe200000100a9 */
[----:B------:R-:W-:Y:S02]  /*5a60*/  MOV R169, 0x1f ;  /* 0x0000001f00a97802 */ /* 0x000fe40000000f00 */
[----:B------:R-:W-:Y:S02]  /*5a70*/  MOV R170, 0xffffffff ;  /* 0xffffffff00aa7802 */ /* 0x000fe40000000f00 */
[----:B------:R-:W-:Y:S05]  /*5a80*/  CALL.REL.NOINC `($__internal_10_$__cuda_sm70_shflsync_bfly_p) ;  /* 0x0000019000007944 */ /* 0x000fea0003c00000 */
[----:B01----:R-:W-:Y:S01]  /*5a90*/  FADD.FTZ R174, R174, R175 ;  /* 0x000000afaeae7221 */ /* 0x003fe20000010000 */
[----:B------:R-:W-:Y:S01]  /*5aa0*/  HFMA2.MMA R175, -RZ, RZ, 0, 1.1920928955078125e-07 ;  /* 0x00000002ffaf7435 */ /* 0x000fe200000001ff */
[----:B------:R-:W-:Y:S02]  /*5ab0*/  MOV R169, 0x1f ;  /* 0x0000001f00a97802 */ /* 0x000fe40000000f00 */
[----:B------:R-:W-:Y:S02]  /*5ac0*/  MOV R170, 0xffffffff ;  /* 0xffffffff00aa7802 */ /* 0x000fe40000000f00 */
[----:B------:R-:W-:Y:S02]  /*5ad0*/  MOV R172, 0x5af0 ;  /* 0x00005af000ac7802 */ /* 0x000fe40000000f00 */
[----:B------:R-:W-:Y:S05]  /*5ae0*/  CALL.REL.NOINC `($__internal_10_$__cuda_sm70_shflsync_bfly_p) ;  /* 0x0000013000007944 */ /* 0x000fea0003c00000 */
        /* <DEDUP_REMOVED lines=18> */
[----:B01----:R-:W-:Y:S05]  /*5c10*/  BRA `(.L_x_97) ;  /* 0xffffbc5000007947 */ /* 0x003fea000383ffff */
        .weak           $__internal_10_$__cuda_sm70_shflsync_bfly_p
        .type           $__internal_10_$__cuda_sm70_shflsync_bfly_p,@function
        .size           $__internal_10_$__cuda_sm70_shflsync_bfly_p,(.L_x_1059 - $__internal_10_$__cuda_sm70_shflsync_bfly_p)
$__internal_10_$__cuda_sm70_shflsync_bfly_p:
[----:B------:R-:W-:Y:S01]  /*5c20*/  HFMA2.MMA R173, -RZ, RZ, 0, 0 ;  /* 0x00000000ffad7435 */ /* 0x000fe200000001ff */
[----:B------:R-:W-:Y:S04]  /*5c30*/  WARPSYNC R170 ;  /* 0x000000aa00007348 */ /* 0x000fe80003800000 */
[----:B------:R0:W1:Y:S01]  /*5c40*/  SHFL.BFLY PT, R175, R174, R175, R169 ;  /* 0x0c0000afaeaf7389 */ /* 0x00006200000e00a9 */
[----:B------:R-:W-:Y:S05]  /*5c50*/  RET.REL.NODEC R172 `(_ZN10layer_norm13ln_fwd_kernelINS_13Kernel_traitsI13__nv_bfloat16fS2_fjLj40960ELj4ELj1ELj4ELj16ENS_18Kernel_traits_baseILj40960ES2_fS2_fjLj128EEEEEEEvNS_9FwdParamsE) ;  /* 0xffffa3a0ac007950 */ /* 0x000fea0003c3ffff */
.L_x_98:
        /* <DEDUP_REMOVED lines=10> */
.L_x_1059:


//--------------------- .text._ZN10layer_norm13ln_fwd_kernelINS_13Kernel_traitsI13__nv_bfloat16S2_S2_fjLj40960ELj4ELj1ELj4ELj16ENS_18Kernel_traits_baseILj40960ES2_S2_S2_fjLj128EEEEEEEvNS_9FwdParamsE --------------------------
	.section	.text._ZN10layer_norm13ln_fwd_kernelINS_13Kernel_traitsI13__nv_bfloat16S2_S2_fjLj40960ELj4ELj1ELj4ELj16ENS_18Kernel_traits_baseILj40960ES2_S2_S2_fjLj128EEEEEEEvNS_9FwdParamsE,"ax",@progbits
	.sectioninfo	@"SHI_REGISTERS=255"
	.align	128
        .global         _ZN10layer_norm13ln_fwd_kernelINS_13Kernel_traitsI13__nv_bfloat16S2_S2_fjLj40960ELj4ELj1ELj4ELj16ENS_18Kernel_traits_baseILj40960ES2_S2_S2_fjLj128EEEEEEEvNS_9FwdParamsE
        .type           _ZN10layer_norm13ln_fwd_kernelINS_13Kernel_traitsI13__nv_bfloat16S2_S2_fjLj40960ELj4ELj1ELj4ELj16ENS_18Kernel_traits_baseILj40960ES2_S2_S2_fjLj128EEEEEEEvNS_9FwdParamsE,@function
        .size           _ZN10layer_norm13ln_fwd_kernelINS_13Kernel_traitsI13__nv_bfloat16S2_S2_fjLj40960ELj4ELj1ELj4ELj16ENS_18Kernel_traits_baseILj40960ES2_S2_S2_fjLj128EEEEEEEvNS_9FwdParamsE,(.L_x_1060 - _ZN10layer_norm13ln_fwd_kernelINS_13Kernel_traitsI13__nv_bfloat16S2_S2_fjLj40960ELj4ELj1ELj4ELj16ENS_18Kernel_traits_baseILj40960ES2_S2_S2_fjLj128EEEEEEEvNS_9FwdParamsE)
        .other          _ZN10layer_norm13ln_fwd_kernelINS_13Kernel_traitsI13__nv_bfloat16S2_S2_fjLj40960ELj4ELj1ELj4ELj16ENS_18Kernel_traits_baseILj40960ES2_S2_S2_fjLj128EEEEEEEvNS_9FwdParamsE,@"STO_CUDA_ENTRY STV_DEFAULT"
_ZN10layer_norm13ln_fwd_kernelINS_13Kernel_traitsI13__nv_bfloat16S2_S2_fjLj40960ELj4ELj1ELj4ELj16ENS_18Kernel_traits_baseILj40960ES2_S2_S2_fjLj128EEEEEEEvNS_9FwdParamsE:
.text._ZN10layer_norm13ln_fwd_kernelINS_13Kernel_traitsI13__nv_bfloat16S2_S2_fjLj40960ELj4ELj1ELj4ELj16ENS_18Kernel_traits_baseILj40960ES2_S2_S2_fjLj128EEEEEEEvNS_9FwdParamsE:
        /* <DEDUP_REMOVED lines=38> */
.L_x_104:
[----:B0-----:R-:W0:Y:S01]  /*0260*/  S2R R2, SR_CTAID.X ;  /* 0x0000000000027919 */ /* 0x001e220000002500 */
[----:B------:R-:W-:-:S02]  /*0270*/  MOV R109, 0x10 ;  /* 0x00000010006d7802 */ /* 0x000fc40000000f00 */
[----:B0-----:R-:W-:-:S04]  /*0280*/  SHF.L.U32 R3, R2, 0x7, RZ ;  /* 0x0000000702037819 */ /* 0x001fc800000006ff */
[----:B------:R-:W-:-:S04]  /*0290*/  LOP3.LUT R3, R3, 0x180, R114, 0xe2, !PT ;  /* 0x0000018003037812 */ /* 0x000fc800078ee272 */
[----:B------:R-:W-:-:S05]  /*02a0*/  LOP3.LUT R2, R3, 0x60, R0, 0xf8, !PT ;  /* 0x0000006003027812 */ /* 0x000fca00078ef800 */
[----:B------:R-:W-:-:S04]  /*02b0*/  IMAD R2, R117, 0x1400, R2 ;  /* 0x0000140075027824 */ /* 0x000fc800078e0202 */
        /* <DEDUP_REMOVED lines=30> */
[----:B------:R-:W-:Y:S02]  /*04a0*/  ISETP.NE.AND P1, PT, R114, RZ, PT ;  /* 0x000000ff7200720c */ /* 0x000fe40003f25270 */
[--C-:B--2---:R-:W-:Y:S02]  /*04b0*/  PRMT R119, RZ, 0x5410, R128.reuse ;  /* 0x00005410ff777816 */ /* 0x104fe40000000080 */
[----:B------:R-:W-:Y:S02]  /*04c0*/  PRMT R133, RZ, 0x7610, R128 ;  /* 0x00007610ff857816 */ /* 0x000fe40000000080 */
[----:B------:R-:W-:Y:S01]  /*04d0*/  PRMT R135, RZ, 0x5410, R129 ;  /* 0x00005410ff877816 */ /* 0x000fe20000000081 */
[----:B------:R-:W-:Y:S01]  /*04e0*/  FADD.FTZ R2, RZ, R119 ;  /* 0x00000077ff027221 */ /* 0x000fe20000010000 */
[----:B------:R-:W-:-:S02]  /*04f0*/  PRMT R129, RZ, 0x7610, R129 ;  /* 0x00007610ff817816 */ /* 0x000fc40000000081 */
[----:B------:R-:W-:Y:S01]  /*0500*/  PRMT R137, RZ, 0x5410, R130 ;  /* 0x00005410ff897816 */ /* 0x000fe20000000082 */
[----:B------:R-:W-:Y:S01]  /*0510*/  FADD.FTZ R2, R133, R2 ;  /* 0x0000000285027221 */ /* 0x000fe20000010000 */
[----:B------:R-:W-:Y:S02]  /*0520*/  PRMT R139, RZ, 0x7610, R130 ;  /* 0x00007610ff8b7816 */ /* 0x000fe40000000082 */
[--C-:B------:R-:W-:Y:S01]  /*0530*/  PRMT R141, RZ, 0x5410, R131.reuse ;  /* 0x00005410ff8d7816 */ /* 0x100fe20000000083 */
[----:B------:R-:W-:Y:S01]  /*0540*/  FADD.FTZ R2, R135, R2 ;  /* 0x0000000287027221 */ /* 0x000fe20000010000 */
[----:B------:R-:W-:Y:S02]  /*0550*/  PRMT R131, RZ, 0x7610, R131 ;  /* 0x00007610ff837816 */ /* 0x000fe40000000083 */
[----:B---3--:R-:W-:Y:S01]  /*0560*/  PRMT R143, RZ, 0x5410, R124 ;  /* 0x00005410ff8f7816 */ /* 0x008fe2000000007c */
        /* <DEDUP_REMOVED lines=11> */
[----:B----4-:R-:W-:Y:S01]  /*0620*/  PRMT R155, RZ, 0x5410, R120 ;  /* 0x00005410ff9b7816 */ /* 0x010fe20000000078 */
        /* <DEDUP_REMOVED lines=94> */
[----:B------:R-:W-:Y:S02]  /*0c10*/  SHF.R.U32.HI R86, RZ, 0x5, R0 ;  /* 0x00000005ff567819 */ /* 0x000fe40000011600 */
[----:B------:R-:W-:Y:S01]  /*0c20*/  PRMT R111, RZ, 0x7610, R111 ;  /* 0x00007610ff6f7816 */ /* 0x000fe2000000006f */
[----:B------:R-:W-:Y:S01]  /*0c30*/  FADD.FTZ R2, R91, R2 ;  /* 0x000000025b027221 */ /* 0x000fe20000010000 */
[----:B------:R-:W-:-:S03]  /*0c40*/  LOP3.LUT R86, R86, 0x7fffffc, RZ, 0xc0, !PT ;  /* 0x07fffffc56567812 */ /* 0x000fc600078ec0ff */
        /* <DEDUP_REMOVED lines=43> */
.L_x_105:
        /* <DEDUP_REMOVED lines=180> */
.L_x_106:
        /* <DEDUP_REMOVED lines=72> */
.L_x_102:
[----:B------:R-:W2:Y:S01]  /*1ec0*/  LDG.E.STRONG.GPU R84, [R2.64] ;  /* 0x0000000602547981 */ /* 0x000ea2000c1ef900 */
[----:B------:R-:W-:Y:S01]  /*1ed0*/  YIELD ;  /* 0x0000000000007946 */ /* 0x000fe20003800000 */
[----:B--2---:R-:W-:Y:S01]  /*1ee0*/  ISETP.NE.AND P1, PT, R84, R85, PT ;  /* 0x000000555400720c */ /* 0x004fe20003f25270 */
[----:B------:R-:W-:-:S12]  /*1ef0*/  CCTL.IVALL ;  /* 0x00000000ff00798f */ /* 0x000fd80002000000 */
[----:B------:R-:W-:Y:S05]  /*1f00*/  @P1 BRA `(.L_x_102) ;  /* 0xffffffb000001947 */ /* 0x000fea000383ffff */
.L_x_101:
        /* <DEDUP_REMOVED lines=30> */
[----:B------:R-:W-:Y:S02]  /*20f0*/  FFMA.FTZ R3, R98, R86, R3 ;  /* 0x0000005662037223 */ /* 0x000fe40000010003 */
[----:B------:R-:W1:Y:S02]  /*2100*/  S2R R86, SR_CTAID.X ;  /* 0x0000000000567919 */ /* 0x000e640000002500 */
[----:B------:R-:W2:Y:S02]  /*2110*/  MUFU.RCP R85, R85 ;  /* 0x0000005500557308 */ /* 0x000ea40000001000 */
[----:B------:R-:W3:Y:S01]  /*2120*/  SHFL.DOWN PT, R90, R3, 0x1, 0x1f ;  /* 0x08201f00035a7f89 */ /* 0x000ee200000e0000 */
[----:B0-----:R-:W-:Y:S02]  /*2130*/  FADD.FTZ R92, R100, -R84 ;  /* 0x80000054645c7221 */ /* 0x001fe40000010000 */
[----:B------:R-:W-:-:S02]  /*2140*/  FMUL.FTZ R84, R2, R84 ;  /* 0x0000005402547220 */ /* 0x000fc40000410000 */
[----:B------:R-:W-:Y:S02]  /*2150*/  FMUL.FTZ R92, R92, R92 ;  /* 0x0000005c5c5c7220 */ /* 0x000fe40000410000 */
[C---:B------:R-:W-:Y:S02]  /*2160*/  FFMA.FTZ R84, R96.reuse, R100, R84 ;  /* 0x0000006460547223 */ /* 0x040fe40000010054 */
[----:B------:R-:W-:Y:S02]  /*2170*/  FMUL.FTZ R92, R96, R92 ;  /* 0x0000005c605c7220 */ /* 0x000fe40000410000 */
[----:B--2---:R-:W-:Y:S02]  /*2180*/  FMUL.FTZ R94, R85, R84 ;  /* 0x00000054555e7220 */ /* 0x004fe40000410000 */
[----:B---3--:R-:W-:Y:S01]  /*2190*/  FADD.FTZ R90, R3, R90 ;  /* 0x0000005a035a7221 */ /* 0x008fe20000010000 */
[----:B-1----:R-:W-:Y:S01]  /*21a0*/  LOP3.LUT R3, R88, 0x3, R86, 0xc8, !PT ;  /* 0x0000000358037812 */ /* 0x002fe200078ec856 */
[----:B------:R-:W-:Y:S01]  /*21b0*/  FMUL.FTZ R92, R2, R92 ;  /* 0x0000005c025c7220 */ /* 0x000fe20000410000 */
[----:B------:R-:W0:Y:S02]  /*21c0*/  SHFL.IDX PT, R88, R94, RZ, 0x1f ;  /* 0x00001fff5e587589 */ /* 0x000e2400000e0000 */
[----:B------:R-:W-:Y:S01]  /*21d0*/  LOP3.LUT P0, RZ, R3, 0x1f, R0, 0xf8, !PT ;  /* 0x0000001f03ff7812 */ /* 0x000fe2000780f800 */
[----:B------:R-:W-:Y:S01]  /*21e0*/  FFMA.FTZ R90, R85, R92, R90 ;  /* 0x0000005c555a7223 */ /* 0x000fe2000001005a */
[----:B------:R-:W-:-:S05]  /*21f0*/  MOV R92, 0x37cccccd ;  /* 0x37cccccd005c7802 */ /* 0x000fca0000000f00 */
[----:B------:R-:W1:Y:S06]  /*2200*/  SHFL.IDX PT, R90, R90, RZ, 0x1f ;  /* 0x00001fff5a5a7589 */ /* 0x000e6c00000e0000 */
[----:B------:R-:W-:Y:S02]  /*2210*/  @!P0 MOV R2, 0x4 ;  /* 0x0000000400028802 */ /* 0x000fe40000000f00 */
[----:B------:R-:W-:-:S03]  /*2220*/  @!P0 MOV R84, 0x4 ;  /* 0x0000000400548802 */ /* 0x000fc60000000f00 */
[----:B------:R-:W-:-:S04]  /*2230*/  @!P0 IMAD.WIDE R2, R117, R2, c[0x0][0x180] ;  /* 0x0000600075028625 */ /* 0x000fc800078e0202 */
[--C-:B0-----:R-:W-:Y:S01]  /*2240*/  FADD.FTZ R130, R157, -R88.reuse ;  /* 0x800000589d827221 */ /* 0x101fe20000010000 */
[----:B------:R0:W-:Y:S01]  /*2250*/  @!P0 STG.E [R2.64], R88 ;  /* 0x0000005802008986 */ /* 0x0001e2000c101906 */
[--C-:B------:R-:W-:Y:S02]  /*2260*/  FADD.FTZ R118, R125, -R88.reuse ;  /* 0x800000587d767221 */ /* 0x100fe40000010000 */
[--C-:B------:R-:W-:Y:S02]  /*2270*/  FADD.FTZ R186, R91, -R88.reuse ;  /* 0x800000585bba7221 */ /* 0x100fe40000010000 */
[--C-:B------:R-:W-:Y:S02]  /*2280*/  FADD.FTZ R98, R135, -R88.reuse ;  /* 0x8000005887627221 */ /* 0x100fe40000010000 */
[----:B------:R-:W-:Y:S02]  /*2290*/  FADD.FTZ R96, R119, -R88 ;  /* 0x8000005877607221 */ /* 0x000fe40000010000 */
[----:B-1----:R-:W-:-:S02]  /*22a0*/  FFMA.FTZ R92, R90, R92, c[0x0][0x1b0] ;  /* 0x00006c005a5c7623 */ /* 0x002fc4000001005c */
[--C-:B------:R-:W-:Y:S02]  /*22b0*/  FADD.FTZ R90, R129, -R88.reuse ;  /* 0x80000058815a7221 */ /* 0x100fe40000010000 */
[----:B------:R-:W1:Y:S01]  /*22c0*/  MUFU.RSQ R157, R92 ;  /* 0x0000005c009d7308 */ /* 0x000e620000001400 */
[--C-:B0-----:R-:W-:Y:S02]  /*22d0*/  FADD.FTZ R2, R143, -R88.reuse ;  /* 0x800000588f027221 */ /* 0x101fe40000010000 */
[--C-:B------:R-:W-:Y:S02]  /*22e0*/  FADD.FTZ R94, R133, -R88.reuse ;  /* 0x80000058855e7221 */ /* 0x100fe40000010000 */
[--C-:B------:R-:W-:Y:S02]  /*22f0*/  FADD.FTZ R100, R137, -R88.reuse ;  /* 0x8000005889647221 */ /* 0x100fe40000010000 */
[--C-:B------:R-:W-:Y:S02]  /*2300*/  FADD.FTZ R102, R139, -R88.reuse ;  /* 0x800000588b667221 */ /* 0x100fe40000010000 */
[----:B------:R-:W-:-:S02]  /*2310*/  FADD.FTZ R104, R141, -R88 ;  /* 0x800000588d687221 */ /* 0x000fc40000010000 */
[--C-:B------:R-:W-:Y:S02]  /*2320*/  FADD.FTZ R106, R131, -R88.reuse ;  /* 0x80000058836a7221 */ /* 0x100fe40000010000 */
[--C-:B------:R-:W-:Y:S02]  /*2330*/  FADD.FTZ R108, R145, -R88.reuse ;  /* 0x80000058916c7221 */ /* 0x100fe40000010000 */
[--C-:B------:R-:W-:Y:S02]  /*2340*/  FADD.FTZ R110, R147, -R88.reuse ;  /* 0x80000058936e7221 */ /* 0x100fe40000010000 */
[----:B-1----:R-:W-:Y:S02]  /*2350*/  FMUL.FTZ R3, R157, R118 ;  /* 0x000000769d037220 */ /* 0x002fe40000410000 */
[--C-:B------:R-:W-:Y:S02]  /*2360*/  FADD.FTZ R120, R149, -R88.reuse ;  /* 0x8000005895787221 */ /* 0x100fe40000010000 */
[--C-:B------:R-:W-:Y:S01]  /*2370*/  FADD.FTZ R122, R151, -R88.reuse ;  /* 0x80000058977a7221 */ /* 0x100fe20000010000 */
[----:B------:R-:W-:Y:S01]  /*2380*/  F2FP.BF16.PACK_AB R91, RZ, R3 ;  /* 0x00000003ff5b723e */ /* 0x000fe200000010ff */
[--C-:B------:R-:W-:Y:S01]  /*2390*/  FADD.FTZ R124, R153, -R88.reuse ;  /* 0x80000058997c7221 */ /* 0x100fe20000010000 */
[----:B------:R-:W-:Y:S01]  /*23a0*/  SHF.L.U32 R3, R86, 0x7, RZ ;  /* 0x0000000756037819 */ /* 0x000fe200000006ff */
[----:B------:R-:W-:-:S02]  /*23b0*/  FADD.FTZ R126, R127, -R88 ;  /* 0x800000587f7e7221 */ /* 0x000fc40000010000 */
[----:B------:R-:W-:Y:S01]  /*23c0*/  FADD.FTZ R128, R155, -R88 ;  /* 0x800000589b807221 */ /* 0x000fe20000010000 */
[----:B------:R-:W-:Y:S01]  /*23d0*/  LOP3.LUT R3, R3, 0x180, R114, 0xe2, !PT ;  /* 0x0000018003037812 */ /* 0x000fe200078ee272 */
[--C-:B------:R-:W-:Y:S02]  /*23e0*/  FADD.FTZ R132, R159, -R88.reuse ;  /* 0x800000589f847221 */ /* 0x100fe40000010000 */
[--C-:B------:R-:W-:Y:S02]  /*23f0*/  FADD.FTZ R134, R121, -R88.reuse ;  /* 0x8000005879867221 */ /* 0x100fe40000010000 */
[--C-:B------:R-:W-:Y:S02]  /*2400*/  FADD.FTZ R136, R161, -R88.reuse ;  /* 0x80000058a1887221 */ /* 0x100fe40000010000 */
[--C-:B------:R-:W-:Y:S02]  /*2410*/  FADD.FTZ R138, R163, -R88.reuse ;  /* 0x80000058a38a7221 */ /* 0x100fe40000010000 */
[----:B------:R-:W-:-:S02]  /*2420*/  FADD.FTZ R140, R165, -R88 ;  /* 0x80000058a58c7221 */ /* 0x000fc40000010000 */
[----:B------:R-:W-:Y:S02]  /*2430*/  FADD.FTZ R142, R123, -R88 ;  /* 0x800000587b8e7221 */ /* 0x000fe40000010000 */
[----:B------:R-:W-:Y:S02]  /*2440*/  FMUL.FTZ R2, R157, R2 ;  /* 0x000000029d027220 */ /* 0x000fe40000410000 */
[----:B------:R-:W-:-:S04]  /*2450*/  @!P0 IMAD.WIDE R84, R117, R84, c[0x0][0x188] ;  /* 0x0000620075548625 */ /* 0x000fc800078e0254 */
[--C-:B------:R-:W-:Y:S01]  /*2460*/  FADD.FTZ R144, R167, -R88.reuse ;  /* 0x80000058a7907221 */ /* 0x100fe20000010000 */
[----:B------:R0:W-:Y:S01]  /*2470*/  @!P0 STG.E [R84.64], R157 ;  /* 0x0000009d54008986 */ /* 0x0001e2000c101906 */
[--C-:B------:R-:W-:Y:S02]  /*2480*/  FADD.FTZ R146, R169, -R88.reuse ;  /* 0x80000058a9927221 */ /* 0x100fe40000010000 */
[--C-:B------:R-:W-:Y:S02]  /*2490*/  FADD.FTZ R148, R171, -R88.reuse ;  /* 0x80000058ab947221 */ /* 0x100fe40000010000 */
[--C-:B------:R-:W-:Y:S02]  /*24a0*/  FADD.FTZ R150, R173, -R88.reuse ;  /* 0x80000058ad967221 */ /* 0x100fe40000010000 */
[--C-:B------:R-:W-:Y:S02]  /*24b0*/  FADD.FTZ R152, R175, -R88.reuse ;  /* 0x80000058af987221 */ /* 0x100fe40000010000 */
[----:B------:R-:W-:-:S02]  /*24c0*/  FADD.FTZ R154, R177, -R88 ;  /* 0x80000058b19a7221 */ /* 0x000fc40000010000 */
[--C-:B------:R-:W-:Y:S02]  /*24d0*/  FADD.FTZ R156, R179, -R88.reuse ;  /* 0x80000058b39c7221 */ /* 0x100fe40000010000 */
[----:B------:R-:W-:Y:S01]  /*24e0*/  FADD.FTZ R160, R87, -R88 ;  /* 0x8000005857a07221 */ /* 0x000fe20000010000 */
[----:B------:R-:W-:Y:S01]  /*24f0*/  F2FP.BF16.PACK_AB R87, RZ, R2 ;  /* 0x00000002ff57723e */ /* 0x000fe200000010ff */
[----:B------:R-:W-:Y:S01]  /*2500*/  FMUL.FTZ R98, R157, R98 ;  /* 0x000000629d627220 */ /* 0x000fe20000410000 */
[----:B------:R-:W-:Y:S01]  /*2510*/  LOP3.LUT R2, R3, 0x60, R0, 0xf8, !PT ;  /* 0x0000006003027812 */ /* 0x000fe200078ef800 */
[----:B------:R-:W-:Y:S02]  /*2520*/  FMUL.FTZ R90, R157, R90 ;  /* 0x0000005a9d5a7220 */ /* 0x000fe40000410000 */
[--C-:B------:R-:W-:Y:S01]  /*2530*/  FADD.FTZ R162, R181, -R88.reuse ;  /* 0x80000058b5a27221 */ /* 0x100fe20000010000 */
[----:B------:R-:W-:Y:S01]  /*2540*/  F2FP.BF16.PACK_AB R98, RZ, R98 ;  /* 0x00000062ff62723e */ /* 0x000fe200000010ff */
[--C-:B------:R-:W-:Y:S01]  /*2550*/  FADD.FTZ R164, R183, -R88.reuse ;  /* 0x80000058b7a47221 */ /* 0x100fe20000010000 */
[----:B------:R-:W-:Y:S01]  /*2560*/  F2FP.BF16.PACK_AB R90, RZ, R90 ;  /* 0x0000005aff5a723e */ /* 0x000fe200000010ff */
[----:B------:R-:W-:-:S02]  /*2570*/  FADD.FTZ R176, R185, -R88 ;  /* 0x80000058b9b07221 */ /* 0x000fc40000010000 */
[----:B------:R-:W-:Y:S01]  /*2580*/  FADD.FTZ R178, R89, -R88 ;  /* 0x8000005859b27221 */ /* 0x000fe20000010000 */
[----:B------:R-:W-:Y:S01]  /*2590*/  PRMT R98, R98, 0x5410, R90 ;  /* 0x0000541062627816 */ /* 0x000fe2000000005a */
        /* <DEDUP_REMOVED lines=43> */
[C---:B------:R-:W-:Y:S02]  /*2850*/  FMUL.FTZ R94, R157.reuse, R94 ;  /* 0x0000005e9d5e7220 */ /* 0x040fe40000410000 */
        /* <DEDUP_REMOVED lines=8> */
[----:B------:R-:W-:Y:S01]  /*28e0*/  FADD.FTZ R88, R111, -R88 ;  /* 0x800000586f587221 */ /* 0x000fe20000010000 */
[----:B0-----:R-:W-:Y:S01]  /*28f0*/  F2FP.BF16.PACK_AB R84, RZ, R104 ;  /* 0x00000068ff54723e */ /* 0x001fe200000010ff */
[C---:B------:R-:W-:Y:S01]  /*2900*/  FMUL.FTZ R108, R157.reuse, R108 ;  /* 0x0000006c9d6c7220 */ /* 0x040fe20000410000 */
[----:B------:R-:W-:Y:S01]  /*2910*/  F2FP.BF16.PACK_AB R85, RZ, R106 ;  /* 0x0000006aff55723e */ /* 0x000fe200000010ff */
[C---:B------:R-:W-:Y:S01]  /*2920*/  FMUL.FTZ R110, R157.reuse, R110 ;  /* 0x0000006e9d6e7220 */ /* 0x040fe20000410000 */
[----:B------:R-:W-:Y:S01]  /*2930*/  PRMT R96, R96, 0x5410, R94 ;  /* 0x0000541060607816 */ /* 0x000fe2000000005e */
[C---:B------:R-:W-:Y:S01]  /*2940*/  FMUL.FTZ R92, R157.reuse, R120 ;  /* 0x000000789d5c7220 */ /* 0x040fe20000410000 */
        /* <DEDUP_REMOVED lines=20> */
[----:B------:R-:W-:Y:S01]  /*2a90*/  F2FP.BF16.PACK_AB R161, RZ, R107 ;  /* 0x0000006bffa1723e */ /* 0x000fe200000010ff */
[----:B------:R-:W-:Y:S01]  /*2aa0*/  FMUL.FTZ R158, R157, R142 ;  /* 0x0000008e9d9e7220 */ /* 0x000fe20000410000 */
[----:B------:R-:W-:Y:S01]  /*2ab0*/  PRMT R89, R89, 0x5410, R91 ;  /* 0x0000541059597816 */ /* 0x000fe2000000005b */
[C---:B------:R-:W-:Y:S01]  /*2ac0*/  FMUL.FTZ R159, R157.reuse, R144 ;  /* 0x000000909d9f7220 */ /* 0x040fe20000410000 */
[----:B------:R-:W-:Y:S01]  /*2ad0*/  F2FP.BF16.PACK_AB R163, RZ, R111 ;  /* 0x0000006fffa3723e */ /* 0x000fe200000010ff */
        /* <DEDUP_REMOVED lines=41> */
[----:B------:R-:W-:Y:S01]  /*2d70*/  PRMT R95, R95, 0x5410, R97 ;  /* 0x000054105f5f7816 */ /* 0x000fe20000000061 */
        /* <DEDUP_REMOVED lines=16> */
[C---:B------:R-:W-:Y:S01]  /*2e80*/  FMUL.FTZ R131, R157.reuse, R216 ;  /* 0x000000d89d837220 */ /* 0x040fe20000410000 */
[----:B------:R-:W-:Y:S01]  /*2e90*/  MOV R158, 0x10 ;  /* 0x00000010009e7802 */ /* 0x000fe20000000f00 */
        /* <DEDUP_REMOVED lines=48> */
[----:B------:R-:W-:Y:S01]  /*31a0*/  FMUL.FTZ R157, R157, R88 ;  /* 0x000000589d9d7220 */ /* 0x000fe20000410000 */
[----:B------:R-:W-:Y:S01]  /*31b0*/  F2FP.BF16.PACK_AB R88, RZ, R108 ;  /* 0x0000006cff58723e */ /* 0x000fe200000010ff */
[----:B------:R-:W-:Y:S01]  /*31c0*/  IMAD R159, R117, 0x1400, R2 ;  /* 0x00001400759f7824 */ /* 0x000fe200078e0202 */
[----:B------:R-:W-:Y:S01]  /*31d0*/  HFMA2.BF16_V2 R86, R86, 1, 1, R42 ;  /* 0x3f803f8056567831 */ /* 0x000fe2000020002a */
[----:B------:R-:W-:Y:S01]  /*31e0*/  F2FP.BF16.PACK_AB R137, RZ, R137 ;  /* 0x00000089ff89723e */ /* 0x000fe200000010ff */
[----:B------:R-:W-:Y:S01]  /*31f0*/  HFMA2.BF16_V2 R89, R89, 1, 1, R37 ;  /* 0x3f803f8059597831 */ /* 0x000fe20000200025 */
        /* <DEDUP_REMOVED lines=8> */
[C---:B------:R-:W-:Y:S01]  /*3280*/  IADD3 R111, R159.reuse, 0x800, RZ ;  /* 0x000008009f6f7810 */ /* 0x040fe20007ffe0ff */
[----:B------:R-:W-:Y:S01]  /*3290*/  HFMA2.BF16_V2 R94, R74, R161, -RZ.H0_H0 ;  /* 0x000000a14a5e7231 */ /* 0x000fe200003400ff */
[----:B------:R-:W-:Y:S01]  /*32a0*/  IMAD.WIDE.U32 R2, R159, R158, c[0x0][0x178] ;  /* 0x00005e009f027625 */ /* 0x000fe200078e009e */
[----:B------:R-:W-:Y:S01]  /*32b0*/  HFMA2.BF16_V2 R99, R71, R171, -RZ.H0_H0 ;  /* 0x000000ab47637231 */ /* 0x000fe200003400ff */
[----:B------:R-:W-:Y:S01]  /*32c0*/  F2FP.BF16.PACK_AB R119, RZ, R119 ;  /* 0x00000077ff77723e */ /* 0x000fe200000010ff */
[----:B------:R-:W-:Y:S01]  /*32d0*/  HFMA2.BF16_V2 R87, R87, 1, 1, R43 ;  /* 0x3f803f8057577831 */ /* 0x000fe2000020002b */
[----:B------:R-:W-:Y:S01]  /*32e0*/  F2FP.BF16.PACK_AB R138, RZ, R138 ;  /* 0x0000008aff8a723e */ /* 0x000fe200000010ff */
[----:B------:R-:W-:Y:S01]  /*32f0*/  IMAD.WIDE.U32 R104, R105, R158, c[0x0][0x178] ;  /* 0x00005e0069687625 */ /* 0x000fe200078e009e */
[----:B------:R-:W-:Y:S01]  /*3300*/  F2FP.BF16.PACK_AB R155, RZ, R155 ;  /* 0x0000009bff9b723e */ /* 0x000fe200000010ff */
[----:B------:R-:W-:Y:S01]  /*3310*/  HFMA2.BF16_V2 R88, R88, 1, 1, R36 ;  /* 0x3f803f8058587831 */ /* 0x000fe20000200024 */
[----:B------:R-:W-:Y:S01]  /*3320*/  F2FP.BF16.PACK_AB R139, RZ, R139 ;  /* 0x0000008bff8b723e */ /* 0x000fe200000010ff */
[----:B------:R-:W-:Y:S01]  /*3330*/  HFMA2.BF16_V2 R90, R90, 1, 1, R38 ;  /* 0x3f803f805a5a7831 */ /* 0x000fe20000200026 */
        /* <DEDUP_REMOVED lines=31> */
[----:B------:R-:W-:Y:S01]  /*3530*/  PRMT R140, R140, 0x5410, R120 ;  /* 0x000054108c8c7816 */ /* 0x000fe20000000078 */
[----:B------:R-:W-:Y:S01]  /*3540*/  STG.E.128 [R2.64], R84 ;  /* 0x0000005402007986 */ /* 0x000fe2000c101d06 */
[----:B------:R-:W-:-:S02]  /*3550*/  PRMT R136, R136, 0x5410, R135 ;  /* 0x0000541088887816 */ /* 0x000fc40000000087 */
[----:B------:R-:W-:Y:S01]  /*3560*/  F2FP.BF16.PACK_AB R128, RZ, R128 ;  /* 0x00000080ff80723e */ /* 0x000fe200000010ff */
[----:B------:R-:W-:Y:S01]  /*3570*/  STG.E.128 [R104.64], R88 ;  /* 0x0000005868007986 */ /* 0x000fe2000c101d06 */
[----:B------:R-:W-:Y:S02]  /*3580*/  F2FP.BF16.PACK_AB R148, RZ, R148 ;  /* 0x00000094ff94723e */ /* 0x000fe400000010ff */
[----:B------:R-:W-:Y:S01]  /*3590*/  F2FP.BF16.PACK_AB R129, RZ, R129 ;  /* 0x00000081ff81723e */ /* 0x000fe200000010ff */
[----:B------:R0:W-:Y:S01]  /*35a0*/  STG.E.128 [R106.64], R92 ;  /* 0x0000005c6a007986 */ /* 0x0001e2000c101d06 */
[----:B------:R-:W-:Y:S02]  /*35b0*/  F2FP.BF16.PACK_AB R147, RZ, R147 ;  /* 0x00000093ff93723e */ /* 0x000fe400000010ff */
[----:B------:R-:W-:Y:S01]  /*35c0*/  PRMT R137, R137, 0x5410, R119 ;  /* 0x0000541089897816 */ /* 0x000fe20000000077 */
[----:B------:R-:W-:Y:S01]  /*35d0*/  STG.E.128 [R108.64], R96 ;  /* 0x000000606c007986 */ /* 0x000fe2000c101d06 */
[----:B------:R-:W-:-:S02]  /*35e0*/  PRMT R138, R138, 0x5410, R155 ;  /* 0x000054108a8a7816 */ /* 0x000fc4000000009b */
[----:B------:R-:W-:Y:S01]  /*35f0*/  F2FP.BF16.PACK_AB R130, RZ, R130 ;  /* 0x00000082ff82723e */ /* 0x000fe200000010ff */
[----:B------:R1:W-:Y:S01]  /*3600*/  STG.E.128 [R110.64], R100 ;  /* 0x000000646e007986 */ /* 0x0003e2000c101d06 */
[----:B------:R-:W-:Y:S02]  /*3610*/  F2FP.BF16.PACK_AB R146, RZ, R146 ;  /* 0x00000092ff92723e */ /* 0x000fe400000010ff */
[----:B------:R-:W-:Y:S02]  /*3620*/  F2FP.BF16.PACK_AB R123, RZ, R123 ;  /* 0x0000007bff7b723e */ /* 0x000fe400000010ff */
[----:B------:R-:W-:Y:S02]  /*3630*/  F2FP.BF16.PACK_AB R145, RZ, R145 ;  /* 0x00000091ff91723e */ /* 0x000fe400000010ff */
[----:B------:R-:W-:Y:S02]  /*3640*/  PRMT R139, R139, 0x5410, R154 ;  /* 0x000054108b8b7816 */ /* 0x000fe4000000009a */
[----:B------:R-:W-:Y:S01]  /*3650*/  PRMT R131, R131, 0x5410, R153 ;  /* 0x0000541083837816 */ /* 0x000fe20000000099 */
[----:B0-----:R-:W-:Y:S01]  /*3660*/  HFMA2.BF16_V2 R92, R62, R140, -RZ.H0_H0 ;  /* 0x0000008c3e5c7231 */ /* 0x001fe200003400ff */
[----:B------:R-:W-:Y:S01]  /*3670*/  F2FP.BF16.PACK_AB R124, RZ, R124 ;  /* 0x0000007cff7c723e */ /* 0x000fe200000010ff */
[----:B------:R-:W-:Y:S01]  /*3680*/  HFMA2.BF16_V2 R93, R63, R136, -RZ.H0_H0 ;  /* 0x000000883f5d7231 */ /* 0x000fe200003400ff */
[----:B------:R-:W-:Y:S01]  /*3690*/  F2FP.BF16.PACK_AB R144, RZ, R144 ;  /* 0x00000090ff90723e */ /* 0x000fe200000010ff */
[----:B------:R-:W-:Y:S01]  /*36a0*/  HFMA2.BF16_V2 R94, R56, R137, -RZ.H0_H0 ;  /* 0x00000089385e7231 */ /* 0x000fe200003400ff */
[----:B------:R-:W-:Y:S01]  /*36b0*/  F2FP.BF16.PACK_AB R125, RZ, R125 ;  /* 0x0000007dff7d723e */ /* 0x000fe200000010ff */
[----:B------:R-:W-:Y:S01]  /*36c0*/  HFMA2.BF16_V2 R95, R57, R138, -RZ.H0_H0 ;  /* 0x0000008a395f7231 */ /* 0x000fe200003400ff */
[----:B------:R-:W-:Y:S01]  /*36d0*/  F2FP.BF16.PACK_AB R143, RZ, R143 ;  /* 0x0000008fff8f723e */ /* 0x000fe200000010ff */
[----:B-1----:R-:W-:Y:S01]  /*36e0*/  HFMA2.BF16_V2 R100, R58, R139, -RZ.H0_H0 ;  /* 0x0000008b3a647231 */ /* 0x002fe200003400ff */
[----:B------:R-:W-:Y:S01]  /*36f0*/  PRMT R132, R132, 0x5410, R152 ;  /* 0x0000541084847816 */ /* 0x000fe20000000098 */
[----:B------:R-:W-:Y:S01]  /*3700*/  HFMA2.BF16_V2 R101, R59, R131, -RZ.H0_H0 ;  /* 0x000000833b657231 */ /* 0x000fe200003400ff */
[----:B------:R-:W-:Y:S01]  /*3710*/  PRMT R133, R133, 0x5410, R151 ;  /* 0x0000541085857816 */ /* 0x000fe20000000097 */
[----:B------:R-:W-:Y:S01]  /*3720*/  HFMA2.BF16_V2 R98, R92, 1, 1, R22 ;  /* 0x3f803f805c627831 */ /* 0x000fe20000200016 */
        /* <DEDUP_REMOVED lines=8> */
[----:B------:R-:W-:Y:S01]  /*37b0*/  PRMT R156, R156, 0x5410, R122 ;  /* 0x000054109c9c7816 */ /* 0x000fe2000000007a */
[----:B------:R-:W-:Y:S01]  /*37c0*/  HFMA2.BF16_V2 R93, R95, 1, 1, R17 ;  /* 0x3f803f805f5d7831 */ /* 0x000fe20000200011 */
[----:B------:R-:W-:Y:S01]  /*37d0*/  PRMT R121, R121, 0x5410, R141 ;  /* 0x0000541079797816 */ /* 0x000fe2000000008d */
[----:B------:R-:W-:Y:S01]  /*37e0*/  HFMA2.BF16_V2 R94, R100, 1, 1, R18 ;  /* 0x3f803f80645e7831 */ /* 0x000fe20000200012 */
        /* <DEDUP_REMOVED lines=16> */
[C---:B------:R-:W-:Y:S01]  /*38f0*/  IADD3 R3, R159.reuse, 0xa00, RZ ;  /* 0x00000a009f037810 */ /* 0x040fe20007ffe0ff */
[----:B------:R-:W-:Y:S01]  /*3900*/  HFMA2.BF16_V2 R95, R101, 1, 1, R19 ;  /* 0x3f803f80655f7831 */ /* 0x000fe20000200013 */
[----:B------:R-:W-:Y:S01]  /*3910*/  PRMT R126, R126, 0x5410, R142 ;  /* 0x000054107e7e7816 */ /* 0x000fe2000000008e */
[----:B------:R-:W-:Y:S01]  /*3920*/  HFMA2.BF16_V2 R110, R44, R124, -RZ.H0_H0 ;  /* 0x0000007c2c6e7231 */ /* 0x000fe200003400ff */
[----:B------:R-:W-:Y:S01]  /*3930*/  PRMT R119, R118, 0x5410, R157 ;  /* 0x0000541076777816 */ /* 0x000fe2000000009d */
[----:B------:R-:W-:Y:S01]  /*3940*/  HFMA2.BF16_V2 R111, R45, R125, -RZ.H0_H0 ;  /* 0x0000007d2d6f7231 */ /* 0x000fe200003400ff */
[C---:B------:R-:W-:Y:S01]  /*3950*/  IADD3 R85, R159.reuse, 0xc00, RZ ;  /* 0x00000c009f557810 */ /* 0x040fe20007ffe0ff */
[----:B------:R-:W-:Y:S01]  /*3960*/  HFMA2.BF16_V2 R100, R102, 1, 1, R12 ;  /* 0x3f803f8066647831 */ /* 0x000fe2000020000c */
[C---:B------:R-:W-:Y:S01]  /*3970*/  IADD3 R87, R159.reuse, 0xe00, RZ ;  /* 0x00000e009f577810 */ /* 0x040fe20007ffe0ff */
[----:B------:R-:W-:Y:S01]  /*3980*/  HFMA2.BF16_V2 R101, R103, 1, 1, R13 ;  /* 0x3f803f8067657831 */ /* 0x000fe2000020000d */
[----:B------:R-:W-:Y:S01]  /*3990*/  IADD3 R89, R159, 0x1000, RZ ;  /* 0x000010009f597810 */ /* 0x000fe20007ffe0ff */
[-C--:B------:R-:W-:Y:S01]  /*39a0*/  IMAD.WIDE.U32 R2, R3, R158.reuse, c[0x0][0x178] ;  /* 0x00005e0003027625 */ /* 0x080fe200078e009e */
[----:B------:R-:W-:Y:S01]  /*39b0*/  IADD3 R159, R159, 0x1200, RZ ;  /* 0x000012009f9f7810 */ /* 0x000fe20007ffe0ff */
[----:B------:R-:W-:Y:S01]  /*39c0*/  HFMA2.BF16_V2 R118, R46, R126, -RZ.H0_H0 ;  /* 0x0000007e2e767231 */ /* 0x000fe200003400ff */
[----:B------:R-:W-:Y:S01]  /*39d0*/  IADD3 R117, R117, c[0x0][0x160], RZ ;  /* 0x0000580075757a10 */ /* 0x000fe20007ffe0ff */
[----:B------:R-:W-:Y:S01]  /*39e0*/  HFMA2.BF16_V2 R119, R47, R119, -RZ.H0_H0 ;  /* 0x000000772f777231 */ /* 0x000fe200003400ff */
[-C--:B------:R-:W-:Y:S01]  /*39f0*/  IMAD.WIDE.U32 R84, R85, R158.reuse, c[0x0][0x178] ;  /* 0x00005e0055547625 */ /* 0x080fe200078e009e */
[----:B------:R-:W-:Y:S01]  /*3a00*/  HFMA2.BF16_V2 R96, R90, 1, 1, R20 ;  /* 0x3f803f805a607831 */ /* 0x000fe20000200014 */
[----:B------:R-:W-:Y:S01]  /*3a10*/  ISETP.GE.AND P0, PT, R117, c[0x0][0x164], PT ;  /* 0x0000590075007a0c */ /* 0x000fe20003f06270 */
[----:B------:R-:W-:Y:S01]  /*3a20*/  HFMA2.BF16_V2 R97, R91, 1, 1, R21 ;  /* 0x3f803f805b617831 */ /* 0x000fe20000200015 */
[----:B------:R-:W-:Y:S01]  /*3a30*/  IMAD.WIDE.U32 R86, R87, R158, c[0x0][0x178] ;  /* 0x00005e0057567625 */ /* 0x000fe200078e009e */
[----:B------:R-:W-:-:S02]  /*3a40*/  HFMA2.BF16_V2 R102, R104, 1, 1, R14 ;  /* 0x3f803f8068667831 */ /* 0x000fc4000020000e */
[----:B------:R-:W-:Y:S01]  /*3a50*/  HFMA2.BF16_V2 R103, R105, 1, 1, R15 ;  /* 0x3f803f8069677831 */ /* 0x000fe2000020000f */
[-C--:B------:R-:W-:Y:S01]  /*3a60*/  IMAD.WIDE.U32 R88, R89, R158.reuse, c[0x0][0x178] ;  /* 0x00005e0059587625 */ /* 0x080fe200078e009e */
[----:B------:R-:W-:Y:S01]  /*3a70*/  HFMA2.BF16_V2 R104, R106, 1, 1, R8 ;  /* 0x3f803f806a687831 */ /* 0x000fe20000200008 */
[----:B------:R0:W-:Y:S01]  /*3a80*/  STG.E.128 [R2.64], R96 ;  /* 0x0000006002007986 */ /* 0x0001e2000c101d06 */
[----:B------:R-:W-:Y:S01]  /*3a90*/  HFMA2.BF16_V2 R105, R107, 1, 1, R9 ;  /* 0x3f803f806b697831 */ /* 0x000fe20000200009 */
[----:B------:R-:W-:Y:S01]  /*3aa0*/  IMAD.WIDE.U32 R158, R159, R158, c[0x0][0x178] ;  /* 0x00005e009f9e7625 */ /* 0x000fe200078e009e */
[----:B------:R-:W-:Y:S01]  /*3ab0*/  HFMA2.BF16_V2 R106, R108, 1, 1, R10 ;  /* 0x3f803f806c6a7831 */ /* 0x000fe2000020000a */
[----:B------:R0:W-:Y:S01]  /*3ac0*/  STG.E.128 [R84.64], R92 ;  /* 0x0000005c54007986 */ /* 0x0001e2000c101d06 */
[----:B------:R-:W-:Y:S02]  /*3ad0*/  HFMA2.BF16_V2 R107, R109, 1, 1, R11 ;  /* 0x3f803f806d6b7831 */ /* 0x000fe4000020000b */
[----:B------:R-:W-:Y:S01]  /*3ae0*/  HFMA2.BF16_V2 R108, R110, 1, 1, R4 ;  /* 0x3f803f806e6c7831 */ /* 0x000fe20000200004 */
[----:B------:R0:W-:Y:S01]  /*3af0*/  STG.E.128 [R86.64], R100 ;  /* 0x0000006456007986 */ /* 0x0001e2000c101d06 */
[----:B------:R-:W-:-:S02]  /*3b00*/  HFMA2.BF16_V2 R109, R111, 1, 1, R5 ;  /* 0x3f803f806f6d7831 */ /* 0x000fc40000200005 */
[----:B------:R-:W-:Y:S01]  /*3b10*/  HFMA2.BF16_V2 R110, R118, 1, 1, R6 ;  /* 0x3f803f80766e7831 */ /* 0x000fe20000200006 */
[----:B------:R0:W-:Y:S01]  /*3b20*/  STG.E.128 [R88.64], R104 ;  /* 0x0000006858007986 */ /* 0x0001e2000c101d06 */
[----:B------:R-:W-:-:S05]  /*3b30*/  HFMA2.BF16_V2 R111, R119, 1, 1, R7 ;  /* 0x3f803f80776f7831 */ /* 0x000fca0000200007 */
[----:B------:R0:W-:Y:S02]  /*3b40*/  STG.E.128 [R158.64], R108 ;  /* 0x0000006c9e007986 */ /* 0x0001e4000c101d06 */
[----:B0-----:R-:W-:Y:S01]  /*3b50*/  @P0 CALL.REL.NOINC `(.L_x_103) ;  /* 0x0000001000000944 */ /* 0x001fe20003c00000 */
[----:B------:R-:W-:Y:S05]  /*3b60*/  BRA `(.L_x_104) ;  /* 0xffffc6f000007947 */ /* 0x000fea000383ffff */
.L_x_103:
[----:B------:R-:W-:Y:S05]  /*3b70*/  EXIT ;  /* 0x000000000000794d */ /* 0x000fea0003800000 */
.L_x_99:
[----:B------:R-:W-:Y:S01]  /*3b80*/  HFMA2.MMA R3, -RZ, RZ, 0, 5.9604644775390625e-08 ;  /* 0x00000001ff037435 */ /* 0x000fe200000001ff */
[----:B------:R-:W-:Y:S02]  /*3b90*/  MOV R92, 0x1f ;  /* 0x0000001f005c7802 */ /* 0x000fe40000000f00 */
[----:B------:R-:W-:Y:S02]  /*3ba0*/  MOV R88, 0xffffffff ;  /* 0xffffffff00587802 */ /* 0x000fe40000000f00 */
[----:B------:R-:W-:Y:S02]  /*3bb0*/  MOV R84, 0x3bd0 ;  /* 0x00003bd000547802 */ /* 0x000fe40000000f00 */
[----:B-----5:R-:W-:Y:S05]  /*3bc0*/  CALL.REL.NOINC `($__internal_11_$__cuda_sm70_shflsync_bfly_p) ;  /* 0x00000d9000007944 */ /* 0x020fea0003c00000 */
[----:B-1----:R-:W-:Y:S01]  /*3bd0*/  MOV R2, R92 ;  /* 0x0000005c00027202 */ /* 0x002fe20000000f00 */
[----:B0-----:R-:W-:Y:S05]  /*3be0*/  BRA `(.L_x_105) ;  /* 0xffffd31000007947 */ /* 0x001fea000383ffff */
.L_x_100:
[----:B------:R-:W-:Y:S01]  /*3bf0*/  HFMA2.MMA R3, -RZ, RZ, 0, 1.1920928955078125e-07 ;  /* 0x00000002ff037435 */ /* 0x000fe200000001ff */
[----:B------:R-:W-:Y:S02]  /*3c00*/  MOV R92, 0x1f ;  /* 0x0000001f005c7802 */ /* 0x000fe40000000f00 */
[----:B------:R-:W-:-:S02]  /*3c10*/  MOV R88, 0xffffffff ;  /* 0xffffffff00587802 */ /* 0x000fc40000000f00 */
[----:B------:R-:W-:Y:S02]  /*3c20*/  MOV R84, 0x3c40 ;  /* 0x00003c4000547802 */ /* 0x000fe40000000f00 */
[----:B-----5:R-:W-:Y:S05]  /*3c30*/  CALL.REL.NOINC `($__internal_11_$__cuda_sm70_shflsync_bfly_p) ;  /* 0x00000d2000007944 */ /* 0x020fea0003c00000 */
[----:B0-----:R-:W-:Y:S01]  /*3c40*/  HFMA2.MMA R3, -RZ, RZ, 0, 2.384185791015625e-07 ;  /* 0x00000004ff037435 */ /* 0x001fe200000001ff */
[----:B-1----:R-:W-:Y:S01]  /*3c50*/  FADD.FTZ R90, R90, R92 ;  /* 0x0000005c5a5a7221 */ /* 0x002fe20000010000 */
[----:B------:R-:W-:Y:S02]  /*3c60*/  MOV R92, 0x1f ;  /* 0x0000001f005c7802 */ /* 0x000fe40000000f00 */
[----:B------:R-:W-:Y:S02]  /*3c70*/  MOV R88, 0xffffffff ;  /* 0xffffffff00587802 */ /* 0x000fe40000000f00 */
[----:B------:R-:W-:Y:S02]  /*3c80*/  MOV R84, 0x3ca0 ;  /* 0x00003ca000547802 */ /* 0x000fe40000000f00 */
[----:B------:R-:W-:Y:S05]  /*3c90*/  CALL.REL.NOINC `($__internal_11_$__cuda_sm70_shflsync_bfly_p) ;  /* 0x00000cc000007944 */ /* 0x000fea0003c00000 */
[----:B0-----:R-:W-:Y:S01]  /*3ca0*/  HFMA2.MMA R3, -RZ, RZ, 0, 4.76837158203125e-07 ;  /* 0x00000008ff037435 */ /* 0x001fe200000001ff */
[----:B-1----:R-:W-:Y:S01]  /*3cb0*/  FADD.FTZ R90, R90, R92 ;  /* 0x0000005c5a5a7221 */ /* 0x002fe20000010000 */
[----:B------:R-:W-:Y:S02]  /*3cc0*/  MOV R92, 0x1f ;  /* 0x0000001f005c7802 */ /* 0x000fe40000000f00 */
[----:B------:R-:W-:-:S02]  /*3cd0*/  MOV R88, 0xffffffff ;  /* 0xffffffff00587802 */ /* 0x000fc40000000f00 */
[----:B------:R-:W-:Y:S02]  /*3ce0*/  MOV R84, 0x3d00 ;  /* 0x00003d0000547802 */ /* 0x000fe40000000f00 */
[----:B------:R-:W-:Y:S05]  /*3cf0*/  CALL.REL.NOINC `($__internal_11_$__cuda_sm70_shflsync_bfly_p) ;  /* 0x00000c6000007944 */ /* 0x000fea0003c00000 */
[----:B0-----:R-:W-:Y:S01]  /*3d00*/  HFMA2.MMA R3, -RZ, RZ, 0, 9.5367431640625e-07 ;  /* 0x00000010ff037435 */ /* 0x001fe200000001ff */
[----:B-1----:R-:W-:Y:S01]  /*3d10*/  FADD.FTZ R90, R90, R92 ;  /* 0x0000005c5a5a7221 */ /* 0x002fe20000010000 */
[----:B------:R-:W-:Y:S02]  /*3d20*/  MOV R92, 0x1f ;  /* 0x0000001f005c7802 */ /* 0x000fe40000000f00 */
[----:B------:R-:W-:Y:S02]  /*3d30*/  MOV R88, 0xffffffff ;  /* 0xffffffff00587802 */ /* 0x000fe40000000f00 */
[----:B------:R-:W-:Y:S02]  /*3d40*/  MOV R84, 0x3d60 ;  /* 0x00003d6000547802 */ /* 0x000fe40000000f00 */
[----:B------:R-:W-:Y:S05]  /*3d50*/  CALL.REL.NOINC `($__internal_11_$__cuda_sm70_shflsync_bfly_p) ;  /* 0x00000c0000007944 */ /* 0x000fea0003c00000 */
[----:B-1----:R-:W-:Y:S01]  /*3d60*/  FADD.FTZ R2, R90, R92 ;  /* 0x0000005c5a027221 */ /* 0x002fe20000010000 */
[----:B------:R-:W-:-:S03]  /*3d70*/  MOV R92, 0x1f ;  /* 0x0000001f005c7802 */ /* 0x000fc60000000f00 */
        /* <DEDUP_REMOVED lines=162> */
[----:B------:R-:W-:Y:S01]  /*47a0*/  HFMA2.MMA R3, -RZ, RZ, 0, 5.9604644775390625e-08 ;  /* 0x00000001ff037435 */ /* 0x000fe200000001ff */
[----:B------:R-:W-:-:S05]  /*47b0*/  MOV R84, 0x47d0 ;  /* 0x000047d000547802 */ /* 0x000fca0000000f00 */
[----:B------:R-:W-:Y:S05]  /*47c0*/  CALL.REL.NOINC `($__internal_11_$__cuda_sm70_shflsync_bfly_p) ;  /* 0x0000019000007944 */ /* 0x000fea0003c00000 */
[----:B0-----:R-:W-:Y:S01]  /*47d0*/  HFMA2.MMA R3, -RZ, RZ, 0, 1.1920928955078125e-07 ;  /* 0x00000002ff037435 */ /* 0x001fe200000001ff */
[----:B-1----:R-:W-:Y:S01]  /*47e0*/  FADD.FTZ R90, R90, R92 ;  /* 0x0000005c5a5a7221 */ /* 0x002fe20000010000 */
[----:B------:R-:W-:Y:S02]  /*47f0*/  MOV R92, 0x1f ;  /* 0x0000001f005c7802 */ /* 0x000fe40000000f00 */
[----:B------:R-:W-:Y:S02]  /*4800*/  MOV R88, 0xffffffff ;  /* 0xffffffff00587802 */ /* 0x000fe40000000f00 */
[----:B------:R-:W-:Y:S02]  /*4810*/  MOV R84, 0x4830 ;  /* 0x0000483000547802 */ /* 0x000fe40000000f00 */
[----:B------:R-:W-:Y:S05]  /*4820*/  CALL.REL.NOINC `($__internal_11_$__cuda_sm70_shflsync_bfly_p) ;  /* 0x0000013000007944 */ /* 0x000fea0003c00000 */
[----:B0-----:R-:W-:Y:S01]  /*4830*/  HFMA2.MMA R3, -RZ, RZ, 0, 2.384185791015625e-07 ;  /* 0x00000004ff037435 */ /* 0x001fe200000001ff */
[----:B-1----:R-:W-:Y:S01]  /*4840*/  FADD.FTZ R90, R90, R92 ;  /* 0x0000005c5a5a7221 */ /* 0x002fe20000010000 */
[----:B------:R-:W-:-:S02]  /*4850*/  MOV R92, 0x1f ;  /* 0x0000001f005c7802 */ /* 0x000fc40000000f00 */
[----:B------:R-:W-:Y:S02]  /*4860*/  MOV R88, 0xffffffff ;  /* 0xffffffff00587802 */ /* 0x000fe40000000f00 */
[----:B------:R-:W-:Y:S02]  /*4870*/  MOV R84, 0x4890 ;  /* 0x0000489000547802 */ /* 0x000fe40000000f00 */
[----:B------:R-:W-:Y:S05]  /*4880*/  CALL.REL.NOINC `($__internal_11_$__cuda_sm70_shflsync_bfly_p) ;  /* 0x000000d000007944 */ /* 0x000fea0003c00000 */
[----:B0-----:R-:W-:Y:S01]  /*4890*/  HFMA2.MMA R3, -RZ, RZ, 0, 4.76837158203125e-07 ;  /* 0x00000008ff037435 */ /* 0x001fe200000001ff */
[----:B-1----:R-:W-:Y:S01]  /*48a0*/  FADD.FTZ R90, R90, R92 ;  /* 0x0000005c5a5a7221 */ /* 0x002fe20000010000 */
[----:B------:R-:W-:Y:S02]  /*48b0*/  MOV R92, 0x1f ;  /* 0x0000001f005c7802 */ /* 0x000fe40000000f00 */
[----:B------:R-:W-:Y:S02]  /*48c0*/  MOV R88, 0xffffffff ;  /* 0xffffffff00587802 */ /* 0x000fe40000000f00 */
[----:B------:R-:W-:Y:S02]  /*48d0*/  MOV R84, 0x48f0 ;  /* 0x000048f000547802 */ /* 0x000fe40000000f00 */
[----:B------:R-:W-:Y:S05]  /*48e0*/  CALL.REL.NOINC `($__internal_11_$__cuda_sm70_shflsync_bfly_p) ;  /* 0x0000007000007944 */ /* 0x000fea0003c00000 */
[----:B0-----:R-:W-:Y:S01]  /*48f0*/  HFMA2.MMA R3, -RZ, RZ, 0, 9.5367431640625e-07 ;  /* 0x00000010ff037435 */ /* 0x001fe200000001ff */
[----:B-1----:R-:W-:Y:S01]  /*4900*/  FADD.FTZ R90, R90, R92 ;  /* 0x0000005c5a5a7221 */ /* 0x002fe20000010000 */
[----:B------:R-:W-:-:S02]  /*4910*/  MOV R92, 0x1f ;  /* 0x0000001f005c7802 */ /* 0x000fc40000000f00 */
[----:B------:R-:W-:Y:S02]  /*4920*/  MOV R88, 0xffffffff ;  /* 0xffffffff00587802 */ /* 0x000fe40000000f00 */
[----:B------:R-:W-:Y:S02]  /*4930*/  MOV R84, 0x4950 ;  /* 0x0000495000547802 */ /* 0x000fe40000000f00 */
[----:B------:R-:W-:Y:S05]  /*4940*/  CALL.REL.NOINC `($__internal_11_$__cuda_sm70_shflsync_bfly_p) ;  /* 0x0000001000007944 */ /* 0x000fea0003c00000 */
[----:B01----:R-:W-:Y:S05]  /*4950*/  BRA `(.L_x_106) ;  /* 0xffffd0e000007947 */ /* 0x003fea000383ffff */
        .weak           $__internal_11_$__cuda_sm70_shflsync_bfly_p
        .type           $__internal_11_$__cuda_sm70_shflsync_bfly_p,@function
        .size           $__internal_11_$__cuda_sm70_shflsync_bfly_p,(.L_x_1060 - $__internal_11_$__cuda_sm70_shflsync_bfly_p)
$__internal_11_$__cuda_sm70_shflsync_bfly_p:
[----:B------:R-:W-:Y:S01]  /*4960*/  HFMA2.MMA R85, -RZ, RZ, 0, 0 ;  /* 0x00000000ff557435 */ /* 0x000fe200000001ff */
[----:B------:R-:W-:Y:S04]  /*4970*/  WARPSYNC R88 ;  /* 0x0000005800007348 */ /* 0x000fe80003800000 */
[----:B------:R0:W1:Y:S01]  /*4980*/  SHFL.BFLY PT, R92, R90, R3, R92 ;  /* 0x0c0000035a5c7389 */ /* 0x00006200000e005c */
[----:B------:R-:W-:Y:S05]  /*4990*/  RET.REL.NODEC R84 `(_ZN10layer_norm13ln_fwd_kernelINS_13Kernel_traitsI13__nv_bfloat16S2_S2_fjLj40960ELj4ELj1ELj4ELj16ENS_18Kernel_traits_baseILj40960ES2_S2_S2_fjLj128EEEEEEEvNS_9FwdParamsE) ;  /* 0xffffb66054007950 */ /* 0x000fea0003c3ffff */
.L_x_107:
        /* <DEDUP_REMOVED lines=14> */
.L_x_1060:


//--------------------- .text._ZN10layer_norm13ln_fwd_kernelINS_13Kernel_traitsI6__halffS2_fjLj40960ELj4ELj1ELj4ELj16ENS_18Kernel_traits_baseILj40960ES2_fS2_fjLj128EEEEEEEvNS_9FwdParamsE --------------------------
	.section	.text._ZN10layer_norm13ln_fwd_kernelINS_13Kernel_traitsI6__halffS2_fjLj40960ELj4ELj1ELj4ELj16ENS_18Kernel_traits_baseILj40960ES2_fS2_fjLj128EEEEEEEvNS_9FwdParamsE,"ax",@progbits
	.sectioninfo	@"SHI_REGISTERS=255"
	.align	128
        .global         _ZN10layer_norm13ln_fwd_kernelINS_13Kernel_traitsI6__halffS2_fjLj40960ELj4ELj1ELj4ELj16ENS_18Kernel_traits_baseILj40960ES2_fS2_fjLj128EEEEEEEvNS_9FwdParamsE
        .type           _ZN10layer_norm13ln_fwd_kernelINS_13Kernel_traitsI6__halffS2_fjLj40960ELj4ELj1ELj4ELj16ENS_18Kernel_traits_baseILj40960ES2_fS2_fjLj128EEEEEEEvNS_9FwdParamsE,@function
        .size           _ZN10layer_norm13ln_fwd_kernelINS_13Kernel_traitsI6__halffS2_fjLj40960ELj4ELj1ELj4ELj16ENS_18Kernel_traits_baseILj40960ES2_fS2_fjLj128EEEEEEEvNS_9FwdParamsE,(.L_x_1061 - _ZN10layer_norm13ln_fwd_kernelINS_13Kernel_traitsI6__halffS2_fjLj40960ELj4ELj1ELj4ELj16ENS_18Kernel_traits_baseILj40960ES2_fS2_fjLj128EEEEEEEvNS_9FwdParamsE)
        .other          _ZN10layer_norm13ln_fwd_kernelINS_13Kernel_traitsI6__halffS2_fjLj40960ELj4ELj1ELj4ELj16ENS_18Kernel_traits_baseILj40960ES2_fS2_fjLj128EEEEEEEvNS_9FwdParamsE,@"STO_CUDA_ENTRY STV_DEFAULT"
_ZN10layer_norm13ln_fwd_kernelINS_13Kernel_traitsI6__halffS2_fjLj40960ELj4ELj1ELj4ELj16ENS_18Kernel_traits_baseILj40960ES2_fS2_fjLj128EEEEEEEvNS_9FwdParamsE:
.text._ZN10layer_norm13ln_fwd_kernelINS_13Kernel_traitsI6__halffS2_fjLj40960ELj4ELj1ELj4ELj16ENS_18Kernel_traits_baseILj40960ES2_fS2_fjLj128EEEEEEEvNS_9FwdParamsE:
        /* <DEDUP_REMOVED lines=58> */
.L_x_113:
        /* <DEDUP_REMOVED lines=153> */
.L_x_114:
        /* <DEDUP_REMOVED lines=180> */
.L_x_115:
        /* <DEDUP_REMOVED lines=72> */
.L_x_111:
[----:B------:R-:W2:Y:S01]  /*1cf0*/  LDG.E.STRONG.GPU R171, [R168.64] ;  /* 0x00000006a8ab7981 */ /* 0x000ea2000c1ef900 */
[----:B------:R-:W-:Y:S01]  /*1d00*/  YIELD ;  /* 0x0000000000007946 */ /* 0x000fe20003800000 */
[----:B--2---:R-:W-:Y:S01]  /*1d10*/  ISETP.NE.AND P1, PT, R171, R172, PT ;  /* 0x000000acab00720c */ /* 0x004fe20003f25270 */
[----:B------:R-:W-:-:S12]  /*1d20*/  CCTL.IVALL ;  /* 0x00000000ff00798f */ /* 0x000fd80002000000 */
[----:B------:R-:W-:Y:S05]  /*1d30*/  @P1 BRA `(.L_x_111) ;  /* 0xffffffb000001947 */ /* 0x000fea000383ffff */
.L_x_110:
        /* <DEDUP_REMOVED lines=39> */
[----:B------:R-:W-:-:S03]  /*1fb0*/  SHF.L.U32 R171, R181, 0x7, RZ ;  /* 0x00000007b5ab7819 */ /* 0x000fc600000006ff */
[----:B-1----:R-:W-:Y:S01]  /*1fc0*/  FMUL.FTZ R169, R175, R168 ;  /* 0x000000a8afa97220 */ /* 0x002fe20000410000 */
[----:B------:R-:W-:Y:S01]  /*1fd0*/  LOP3.LUT R171, R171, 0x180, R164, 0xe2, !PT ;  /* 0x00000180abab7812 */ /* 0x000fe200078ee2a4 */
[----:B------:R-:W-:Y:S02]  /*1fe0*/  FMUL.FTZ R168, R179, R179 ;  /* 0x000000b3b3a87220 */ /* 0x000fe40000410000 */
[----:B------:R-:W-:Y:S02]  /*1ff0*/  IMAD R179, R167, 0x2800, RZ ;  /* 0x00002800a7b37824 */ /* 0x000fe400078e02ff */
[----:B------:R-:W1:Y:S01]  /*2000*/  SHFL.IDX PT, R169, R169, RZ, 0x1f ;  /* 0x00001fffa9a97589 */ /* 0x000e6200000e0000 */
[----:B------:R-:W-:Y:S01]  /*2010*/  FMUL.FTZ R177, R177, R168 ;  /* 0x000000a8b1b17220 */ /* 0x000fe20000410000 */
[----:B------:R-:W-:Y:S02]  /*2020*/  @!P0 MOV R172, 0x4 ;  /* 0x0000000400ac8802 */ /* 0x000fe40000000f00 */
[----:B------:R-:W-:Y:S01]  /*2030*/  LOP3.LUT R168, R171, 0x60, R0, 0xf8, !PT ;  /* 0x00000060aba87812 */ /* 0x000fe200078ef800 */
[----:B------:R-:W-:-:S03]  /*2040*/  FMUL.FTZ R177, R182, R177 ;  /* 0x000000b1b6b17220 */ /* 0x000fc60000410000 */
[----:B------:R-:W-:Y:S01]  /*2050*/  LOP3.LUT R168, R179, R168, RZ, 0xfc, !PT ;  /* 0x000000a8b3a87212 */ /* 0x000fe200078efcff */
[----:B0-----:R-:W-:Y:S02]  /*2060*/  FADD.FTZ R178, R178, R173 ;  /* 0x000000adb2b27221 */ /* 0x001fe40000010000 */
[----:B------:R-:W-:-:S04]  /*2070*/  @!P0 IMAD.WIDE R172, R167, R172, c[0x0][0x180] ;  /* 0x00006000a7ac8625 */ /* 0x000fc800078e02ac */
[----:B------:R-:W-:Y:S01]  /*2080*/  FFMA.FTZ R177, R175, R177, R178 ;  /* 0x000000b1afb17223 */ /* 0x000fe200000100b2 */
[----:B-----5:R-:W-:Y:S01]  /*2090*/  SHF.R.U64 R175, R116, 0x10, R117 ;  /* 0x0000001074af7819 */ /* 0x020fe20000001275 */
[--C-:B-1----:R-:W-:Y:S01]  /*20a0*/  FADD.FTZ R212, R4, -R169.reuse ;  /* 0x800000a904d47221 */ /* 0x102fe20000010000 */
[----:B------:R-:W-:Y:S01]  /*20b0*/  @!P0 STG.E [R172.64], R169 ;  /* 0x000000a9ac008986 */ /* 0x000fe2000c101906 */
[--C-:B------:R-:W-:Y:S02]  /*20c0*/  FADD.FTZ R170, R6, -R169.reuse ;  /* 0x800000a906aa7221 */ /* 0x100fe40000010000 */
[--C-:B------:R-:W-:Y:S01]  /*20d0*/  FADD.FTZ R6, R7, -R169.reuse ;  /* 0x800000a907067221 */ /* 0x100fe20000010000 */
[----:B------:R0:W1:Y:S01]  /*20e0*/  SHFL.IDX PT, R4, R177, RZ, 0x1f ;  /* 0x00001fffb1047589 */ /* 0x00006200000e0000 */
[----:B------:R-:W-:Y:S01]  /*20f0*/  MOV R7, 0x37cccccd ;  /* 0x37cccccd00077802 */ /* 0x000fe20000000f00 */
[--C-:B------:R-:W-:Y:S02]  /*2100*/  FADD.FTZ R210, R5, -R169.reuse ;  /* 0x800000a905d27221 */ /* 0x100fe40000010000 */
[----:B------:R-:W-:-:S02]  /*2110*/  FADD.FTZ R194, R8, -R169 ;  /* 0x800000a908c27221 */ /* 0x000fc40000010000 */
[--C-:B------:R-:W-:Y:S02]  /*2120*/  FADD.FTZ R12, R12, -R169.reuse ;  /* 0x800000a90c0c7221 */ /* 0x100fe40000010000 */
[----:B------:R-:W-:Y:S01]  /*2130*/  FADD.FTZ R74, R74, -R169 ;  /* 0x800000a94a4a7221 */ /* 0x000fe20000010000 */
[----:B0-----:R-:W-:Y:S01]  /*2140*/  SHF.R.U64 R177, R118, 0x10, R119 ;  /* 0x0000001076b17819 */ /* 0x001fe20000001277 */
[----:B------:R-:W-:Y:S01]  /*2150*/  FADD.FTZ R192, R9, -R169 ;  /* 0x800000a909c07221 */ /* 0x000fe20000010000 */
[----:B------:R-:W-:Y:S01]  /*2160*/  SHF.R.U64 R173, R156, 0x10, R157 ;  /* 0x000000109cad7819 */ /* 0x000fe2000000129d */
[--C-:B------:R-:W-:Y:S02]  /*2170*/  FADD.FTZ R190, R10, -R169.reuse ;  /* 0x800000a90abe7221 */ /* 0x100fe40000010000 */
[--C-:B------:R-:W-:Y:S02]  /*2180*/  FADD.FTZ R8, R13, -R169.reuse ;  /* 0x800000a90d087221 */ /* 0x100fe40000010000 */
[----:B------:R-:W-:-:S02]  /*2190*/  FADD.FTZ R178, R26, -R169 ;  /* 0x800000a91ab27221 */ /* 0x000fc40000010000 */
[--C-:B------:R-:W-:Y:S02]  /*21a0*/  FADD.FTZ R10, R11, -R169.reuse ;  /* 0x800000a90b0a7221 */ /* 0x100fe40000010000 */
[--C-:B------:R-:W-:Y:S02]  /*21b0*/  FADD.FTZ R172, R27, -R169.reuse ;  /* 0x800000a91bac7221 */ /* 0x100fe40000010000 */
[--C-:B------:R-:W-:Y:S02]  /*21c0*/  FADD.FTZ R16, R16, -R169.reuse ;  /* 0x800000a910107221 */ /* 0x100fe40000010000 */
[----:B-1----:R-:W-:Y:S01]  /*21d0*/  FFMA.FTZ R7, R4, R7, c[0x0][0x1b0] ;  /* 0x00006c0004077623 */ /* 0x002fe20000010007 */
[----:B------:R-:W-:Y:S01]  /*21e0*/  @!P0 MOV R4, 0x4 ;  /* 0x0000000400048802 */ /* 0x000fe20000000f00 */
[--C-:B------:R-:W-:Y:S02]  /*21f0*/  FADD.FTZ R24, R24, -R169.reuse ;  /* 0x800000a918187221 */ /* 0x100fe40000010000 */
[----:B------:R-:W-:-:S02]  /*2200*/  FADD.FTZ R204, R28, -R169 ;  /* 0x800000a91ccc7221 */ /* 0x000fc40000010000 */
[----:B------:R-:W0:Y:S01]  /*2210*/  MUFU.RSQ R7, R7 ;  /* 0x0000000700077308 */ /* 0x000e220000001400 */
[C---:B------:R-:W-:Y:S01]  /*2220*/  @!P0 IMAD.WIDE R4, R167.reuse, R4, c[0x0][0x188] ;  /* 0x00006200a7048625 */ /* 0x040fe200078e0204 */
[----:B------:R-:W-:-:S03]  /*2230*/  IADD3 R167, R167, c[0x0][0x160], RZ ;  /* 0x00005800a7a77a10 */ /* 0x000fc60007ffe0ff */
[--C-:B------:R-:W-:Y:S02]  /*2240*/  FADD.FTZ R200, R36, -R169.reuse ;  /* 0x800000a924c87221 */ /* 0x100fe40000010000 */
[--C-:B------:R-:W-:Y:S02]  /*2250*/  FADD.FTZ R238, R71, -R169.reuse ;  /* 0x800000a947ee7221 */ /* 0x100fe40000010000 */
[--C-:B------:R-:W-:Y:S02]  /*2260*/  FADD.FTZ R78, R78, -R169.reuse ;  /* 0x800000a94e4e7221 */ /* 0x100fe40000010000 */
[--C-:B------:R-:W-:Y:S02]  /*2270*/  FADD.FTZ R174, R17, -R169.reuse ;  /* 0x800000a911ae7221 */ /* 0x100fe40000010000 */
[--C-:B------:R-:W-:Y:S02]  /*2280*/  FADD.FTZ R186, R18, -R169.reuse ;  /* 0x800000a912ba7221 */ /* 0x100fe40000010000 */
[--C-:B------:R-:W-:Y:S01]  /*2290*/  FADD.FTZ R176, R19, -R169.reuse ;  /* 0x800000a913b07221 */ /* 0x100fe20000010000 */
[----:B0-----:R0:W-:Y:S01]  /*22a0*/  @!P0 STG.E [R4.64], R7 ;  /* 0x0000000704008986 */ /* 0x0011e2000c101906 */
[----:B------:R-:W-:Y:S01]  /*22b0*/  FMUL.FTZ R170, R7, R170 ;  /* 0x000000aa07aa7220 */ /* 0x000fe20000410000 */
[----:B------:R-:W-:Y:S01]  /*22c0*/  ISETP.GE.AND P0, PT, R167, c[0x0][0x164], PT ;  /* 0x00005900a7007a0c */ /* 0x000fe20003f06270 */
[----:B------:R-:W-:-:S02]  /*22d0*/  FADD.FTZ R208, R20, -R169 ;  /* 0x800000a914d07221 */ /* 0x000fc40000010000 */
[--C-:B------:R-:W-:Y:S02]  /*22e0*/  FADD.FTZ R32, R32, -R169.reuse ;  /* 0x800000a920207221 */ /* 0x100fe40000010000 */
[--C-:B------:R-:W-:Y:S02]  /*22f0*/  FADD.FTZ R36, R37, -R169.reuse ;  /* 0x800000a925247221 */ /* 0x100fe40000010000 */
[--C-:B------:R-:W-:Y:S02]  /*2300*/  FADD.FTZ R38, R38, -R169.reuse ;  /* 0x800000a926267221 */ /* 0x100fe40000010000 */
[--C-:B------:R-:W-:Y:S01]  /*2310*/  FADD.FTZ R28, R39, -R169.reuse ;  /* 0x800000a9271c7221 */ /* 0x100fe20000010000 */
[----:B0-----:R-:W-:Y:S01]  /*2320*/  F2FP.PACK_AB R4, RZ, R170 ;  /* 0x000000aaff04723e */ /* 0x001fe200000000ff */
[--C-:B------:R-:W-:Y:S02]  /*2330*/  FADD.FTZ R40, R40, -R169.reuse ;  /* 0x800000a928287221 */ /* 0x100fe40000010000 */
[----:B------:R-:W-:-:S02]  /*2340*/  FADD.FTZ R218, R50, -R169 ;  /* 0x800000a932da7221 */ /* 0x000fc40000010000 */
[--C-:B------:R-:W-:Y:S01]  /*2350*/  FADD.FTZ R230, R52, -R169.reuse ;  /* 0x800000a934e67221 */ /* 0x100fe20000010000 */
[----:B------:R-:W-:Y:S01]  /*2360*/  HFMA2 R4, R161.H0_H0, R4.H0_H0, R121.H0_H0 ;  /* 0x20000004a1047231 */ /* 0x000fe20000040879 */
[--C-:B------:R-:W-:Y:S02]  /*2370*/  FADD.FTZ R58, R58, -R169.reuse ;  /* 0x800000a93a3a7221 */ /* 0x100fe40000010000 */
[--C-:B------:R-:W-:Y:S02]  /*2380*/  FADD.FTZ R226, R60, -R169.reuse ;  /* 0x800000a93ce27221 */ /* 0x100fe40000010000 */
[--C-:B------:R-:W-:Y:S01]  /*2390*/  FADD.FTZ R64, R64, -R169.reuse ;  /* 0x800000a940407221 */ /* 0x100fe20000010000 */
[----:B------:R-:W-:Y:S01]  /*23a0*/  LOP3.LUT R4, R4, 0xffff, RZ, 0xc0, !PT ;  /* 0x0000ffff04047812 */ /* 0x000fe200078ec0ff */
[--C-:B------:R-:W-:Y:S02]  /*23b0*/  FADD.FTZ R66, R66, -R169.reuse ;  /* 0x800000a942427221 */ /* 0x100fe40000010000 */
[----:B------:R-:W-:-:S02]  /*23c0*/  FADD.FTZ R236, R68, -R169 ;  /* 0x800000a944ec7221 */ /* 0x000fc40000010000 */
[--C-:B------:R-:W-:Y:S02]  /*23d0*/  FADD.FTZ R240, R73, -R169.reuse ;  /* 0x800000a949f07221 */ /* 0x100fe40000010000 */
[--C-:B------:R-:W-:Y:S02]  /*23e0*/  FADD.FTZ R71, R82, -R169.reuse ;  /* 0x800000a952477221 */ /* 0x100fe40000010000 */
[C---:B------:R-:W-:Y:S02]  /*23f0*/  FMUL.FTZ R210, R7.reuse, R210 ;  /* 0x000000d207d27220 */ /* 0x040fe40000410000 */
[C---:B------:R-:W-:Y:S02]  /*2400*/  FMUL.FTZ R12, R7.reuse, R12 ;  /* 0x0000000c070c7220 */ /* 0x040fe40000410000 */
[----:B------:R-:W-:Y:S01]  /*2410*/  FMUL.FTZ R74, R7, R74 ;  /* 0x0000004a074a7220 */ /* 0x000fe20000410000 */
[----:B------:R-:W-:Y:S01]  /*2420*/  F2FP.PACK_AB R5, RZ, R210 ;  /* 0x000000d2ff05723e */ /* 0x000fe200000000ff */
[----:B------:R-:W-:-:S02]  /*2430*/  FADD.FTZ R14, R14, -R169 ;  /* 0x800000a90e0e7221 */ /* 0x000fc40000010000 */
[--C-:B------:R-:W-:Y:S01]  /*2440*/  FADD.FTZ R196, R15, -R169.reuse ;  /* 0x800000a90fc47221 */ /* 0x100fe20000010000 */
[----:B------:R-:W-:Y:S01]  /*2450*/  F2FP.PACK_AB R170, RZ, R74 ;  /* 0x0000004affaa723e */ /* 0x000fe200000000ff */
[----:B------:R-:W-:Y:S01]  /*2460*/  FADD.FTZ R206, R21, -R169 ;  /* 0x800000a915ce7221 */ /* 0x000fe20000010000 */
[----:B------:R-:W-:Y:S01]  /*2470*/  SHF.R.U64 R74, R158, 0x10, R159 ;  /* 0x000000109e4a7819 */ /* 0x000fe2000000129f */
        /* <DEDUP_REMOVED lines=34> */
[----:B------:R-:W-:Y:S01]  /*26a0*/  SHF.R.U32.HI R75, RZ, 0x10, R119 ;  /* 0x00000010ff4b7819 */ /* 0x000fe20000011677 */
[----:B------:R-:W-:-:S02]  /*26b0*/  FADD.FTZ R244, R76, -R169 ;  /* 0x800000a94cf47221 */ /* 0x000fc40000010000 */
[--C-:B------:R-:W-:Y:S02]  /*26c0*/  FADD.FTZ R246, R77, -R169.reuse ;  /* 0x800000a94df67221 */ /* 0x100fe40000010000 */
[--C-:B------:R-:W-:Y:S02]  /*26d0*/  FADD.FTZ R248, R79, -R169.reuse ;  /* 0x800000a94ff87221 */ /* 0x100fe40000010000 */
[--C-:B------:R-:W-:Y:S02]  /*26e0*/  FADD.FTZ R250, R80, -R169.reuse ;  /* 0x800000a950fa7221 */ /* 0x100fe40000010000 */
[--C-:B------:R-:W-:Y:S02]  /*26f0*/  FADD.FTZ R252, R81, -R169.reuse ;  /* 0x800000a951fc7221 */ /* 0x100fe40000010000 */
[----:B------:R-:W-:Y:S02]  /*2700*/  FADD.FTZ R73, R83, -R169 ;  /* 0x800000a953497221 */ /* 0x000fe40000010000 */
[----:B------:R-:W-:-:S02]  /*2710*/  FMUL.FTZ R6, R7, R6 ;  /* 0x0000000607067220 */ /* 0x000fc40000410000 */
[C---:B------:R-:W-:Y:S02]  /*2720*/  FMUL.FTZ R9, R7.reuse, R192 ;  /* 0x000000c007097220 */ /* 0x040fe40000410000 */
[C---:B------:R-:W-:Y:S02]  /*2730*/  FMUL.FTZ R8, R7.reuse, R8 ;  /* 0x0000000807087220 */ /* 0x040fe40000410000 */
[C---:B------:R-:W-:Y:S01]  /*2740*/  FMUL.FTZ R178, R7.reuse, R178 ;  /* 0x000000b207b27220 */ /* 0x040fe20000410000 */
[----:B------:R-:W-:Y:S01]  /*2750*/  F2FP.PACK_AB R9, RZ, R9 ;  /* 0x00000009ff09723e */ /* 0x000fe200000000ff */
[C---:B------:R-:W-:Y:S02]  /*2760*/  FMUL.FTZ R11, R7.reuse, R10 ;  /* 0x0000000a070b7220 */ /* 0x040fe40000410000 */
[C---:B------:R-:W-:Y:S02]  /*2770*/  FMUL.FTZ R19, R7.reuse, R172 ;  /* 0x000000ac07137220 */ /* 0x040fe40000410000 */
[C---:B------:R-:W-:Y:S01]  /*2780*/  FMUL.FTZ R57, R7.reuse, R16 ;  /* 0x0000001007397220 */ /* 0x040fe20000410000 */
[----:B------:R-:W-:Y:S01]  /*2790*/  F2FP.PACK_AB R11, RZ, R11 ;  /* 0x0000000bff0b723e */ /* 0x000fe200000000ff */
[C---:B------:R-:W-:Y:S01]  /*27a0*/  FMUL.FTZ R55, R7.reuse, R24 ;  /* 0x0000001807377220 */ /* 0x040fe20000410000 */
[----:B------:R-:W-:Y:S01]  /*27b0*/  HFMA2 R177, R74.H0_H0, R9.H0_H0, R177.H0_H0 ;  /* 0x200000094ab17231 */ /* 0x000fe200000408b1 */
[C---:B------:R-:W-:Y:S01]  /*27c0*/  FMUL.FTZ R172, R7.reuse, R78 ;  /* 0x0000004e07ac7220 */ /* 0x040fe20000410000 */
[----:B------:R-:W-:Y:S01]  /*27d0*/  SHF.R.U32.HI R9, RZ, 0x10, R117 ;  /* 0x00000010ff097819 */ /* 0x000fe20000011675 */
[C---:B------:R-:W-:Y:S01]  /*27e0*/  FMUL.FTZ R15, R7.reuse, R174 ;  /* 0x000000ae070f7220 */ /* 0x040fe20000410000 */
[----:B------:R-:W-:Y:S01]  /*27f0*/  SHF.R.U64 R74, R112, 0x10, R113 ;  /* 0x00000010704a7819 */ /* 0x000fe20000001271 */
[C---:B------:R-:W-:Y:S01]  /*2800*/  FMUL.FTZ R16, R7.reuse, R176 ;  /* 0x000000b007107220 */ /* 0x040fe20000410000 */
[----:B------:R-:W-:Y:S01]  /*2810*/  SHF.R.U64 R176, R160, 0x10, R161 ;  /* 0x00000010a0b07819 */ /* 0x000fe200000012a1 */
        /* <DEDUP_REMOVED lines=19> */
[----:B------:R-:W-:Y:S01]  /*2950*/  HFMA2 R173, R173.H0_H0, R12.H0_H0, R175.H0_H0 ;  /* 0x2000000cadad7231 */ /* 0x000fe200000408af */
[C---:B------:R-:W-:Y:S01]  /*2960*/  FMUL.FTZ R59, R7.reuse, R194 ;  /* 0x000000c2073b7220 */ /* 0x040fe20000410000 */
[----:B------:R-:W-:Y:S01]  /*2970*/  SHF.R.U32.HI R12, RZ, 0x10, R157 ;  /* 0x00000010ff0c7819 */ /* 0x000fe2000001169d */
[C---:B------:R-:W-:Y:S01]  /*2980*/  FMUL.FTZ R190, R7.reuse, R190 ;  /* 0x000000be07be7220 */ /* 0x040fe20000410000 */
[----:B------:R-:W-:Y:S01]  /*2990*/  HFMA2 R176, R176.H0_H0, R5.H0_H0, R71.H0_H0 ;  /* 0x20000005b0b07231 */ /* 0x000fe20000040847 */
[C---:B------:R-:W-:Y:S01]  /*29a0*/  FMUL.FTZ R14, R7.reuse, R14 ;  /* 0x0000000e070e7220 */ /* 0x040fe20000410000 */
[--C-:B------:R-:W-:Y:S01]  /*29b0*/  SHF.R.U64 R175, R114, 0x10, R115.reuse ;  /* 0x0000001072af7819 */ /* 0x100fe20000001273 */
[C---:B------:R-:W-:Y:S01]  /*29c0*/  FMUL.FTZ R13, R7.reuse, R196 ;  /* 0x000000c4070d7220 */ /* 0x040fe20000410000 */
[----:B------:R-:W-:Y:S01]  /*29d0*/  SHF.R.U32.HI R71, RZ, 0x10, R115 ;  /* 0x00000010ff477819 */ /* 0x000fe20000011673 */
        /* <DEDUP_REMOVED lines=19> */
[----:B------:R-:W-:Y:S01]  /*2b10*/  LOP3.LUT R176, R176, 0xffff, RZ, 0xc0, !PT ;  /* 0x0000ffffb0b07812 */ /* 0x000fe200078ec0ff */
        /* <DEDUP_REMOVED lines=73> */
[----:B------:R-:W-:Y:S01]  /*2fb0*/  PRMT R10, R60, 0x7610, R10 ;  /* 0x000076103c0a7816 */ /* 0x000fe2000000000a */
[----:B------:R-:W-:Y:S01]  /*2fc0*/  FMUL.FTZ R64, R7, R248 ;  /* 0x000000f807407220 */ /* 0x000fe20000410000 */
[----:B------:R-:W-:Y:S01]  /*2fd0*/  PRMT R8, R59, 0x7610, R8 ;  /* 0x000076103b087816 */ /* 0x000fe20000000008 */
[C---:B------:R-:W-:Y:S01]  /*2fe0*/  FMUL.FTZ R174, R7.reuse, R250 ;  /* 0x000000fa07ae7220 */ /* 0x040fe20000410000 */
[C---:B------:R-:W-:Y:S01]  /*2ff0*/  SHF.L.U32 R55, R176.reuse, 0x10, RZ ;  /* 0x00000010b0377819 */ /* 0x040fe200000006ff */
[----:B------:R-:W-:Y:S01]  /*3000*/  FMUL.FTZ R65, R7, R252 ;  /* 0x000000fc07417220 */ /* 0x000fe20000410000 */
[----:B------:R-:W-:Y:S01]  /*3010*/  LOP3.LUT R177, R177, 0xffff, RZ, 0xc0, !PT ;  /* 0x0000ffffb1b17812 */ /* 0x000fe200078ec0ff */
[----:B------:R-:W-:Y:S01]  /*3020*/  FMUL.FTZ R66, R7, R73 ;  /* 0x0000004907427220 */ /* 0x000fe20000410000 */
[----:B------:R-:W-:Y:S01]  /*3030*/  F2FP.PACK_AB R7, RZ, R6 ;  /* 0x00000006ff07723e */ /* 0x000fe200000000ff */
[----:B------:R-:W-:Y:S01]  /*3040*/  HFMA2 R183, R154.H0_H0, R57.H0_H0, R114.H0_H0 ;  /* 0x200000399ab77231 */ /* 0x000fe20000040872 */
[----:B------:R-:W-:Y:S01]  /*3050*/  SHF.R.U32.HI R73, RZ, 0x10, R121 ;  /* 0x00000010ff497819 */ /* 0x000fe20000011679 */
[----:B------:R-:W-:Y:S01]  /*3060*/  HFMA2 R58, R156.H0_H0, R58.H0_H0, R116.H0_H0 ;  /* 0x2000003a9c3a7231 */ /* 0x000fe20000040874 */
[----:B------:R-:W-:Y:S01]  /*3070*/  F2FP.PACK_AB R6, RZ, R190 ;  /* 0x000000beff06723e */ /* 0x000fe200000000ff */
[----:B------:R-:W-:Y:S01]  /*3080*/  HFMA2 R186, R153.H0_H0, R14.H0_H0, R113.H0_H0 ;  /* 0x2000000e99ba7231 */ /* 0x000fe20000040871 */
[----:B------:R-:W-:Y:S01]  /*3090*/  SHF.L.U64.HI R59, R176, 0x10, RZ ;  /* 0x00000010b03b7819 */ /* 0x000fe200000102ff */
[----:B------:R-:W-:Y:S01]  /*30a0*/  HFMA2 R5, R72.H0_H0, R7.H0_H0, R73.H0_H0 ;  /* 0x2000000748057231 */ /* 0x000fe20000040849 */
[--C-:B------:R-:W-:Y:S01]  /*30b0*/  SHF.R.U64 R72, R154, 0x10, R155.reuse ;  /* 0x000000109a487819 */ /* 0x100fe2000000129b */
[----:B------:R-:W-:Y:S01]  /*30c0*/  HFMA2 R7, R178.H0_H0, R11.H0_H0, R75.H0_H0 ;  /* 0x2000000bb2077231 */ /* 0x000fe2000004084b */
[----:B------:R-:W-:Y:S01]  /*30d0*/  SHF.R.U32.HI R11, RZ, 0x10, R155 ;  /* 0x00000010ff0b7819 */ /* 0x000fe2000001169b */
[----:B------:R-:W-:Y:S01]  /*30e0*/  HFMA2 R6, R159.H0_H0, R6.H0_H0, R119.H0_H0 ;  /* 0x200000069f067231 */ /* 0x000fe20000040877 */
[----:B------:R-:W-:Y:S01]  /*30f0*/  SHF.R.U32.HI R75, RZ, 0x10, R113 ;  /* 0x00000010ff4b7819 */ /* 0x000fe20000011671 */
[----:B------:R-:W-:Y:S01]  /*3100*/  HFMA2 R175, R72.H0_H0, R15.H0_H0, R175.H0_H0 ;  /* 0x2000000f48af7231 */ /* 0x000fe200000408af */
[--C-:B------:R-:W-:Y:S01]  /*3110*/  SHF.R.U32.HI R178, RZ, 0x10, R153.reuse ;  /* 0x00000010ffb27819 */ /* 0x100fe20000011699 */
[----:B------:R-:W-:Y:S01]  /*3120*/  HFMA2 R13, R11.H0_H0, R16.H0_H0, R71.H0_H0 ;  /* 0x200000100b0d7231 */ /* 0x000fe20000040847 */
[----:B------:R-:W-:Y:S01]  /*3130*/  SHF.R.U64 R73, R152, 0x10, R153 ;  /* 0x0000001098497819 */ /* 0x000fe20000001299 */
[----:B------:R-:W-:Y:S01]  /*3140*/  HFMA2 R181, R151.H0_H0, R42.H0_H0, R111.H0_H0 ;  /* 0x2000002a97b57231 */ /* 0x000fe2000004086f */
[----:B------:R-:W-:Y:S01]  /*3150*/  SHF.R.U32.HI R16, RZ, 0x10, R151 ;  /* 0x00000010ff107819 */ /* 0x000fe20000011697 */
[----:B------:R-:W-:Y:S01]  /*3160*/  HFMA2 R15, R178.H0_H0, R17.H0_H0, R75.H0_H0 ;  /* 0x20000011b20f7231 */ /* 0x000fe2000004084b */
[----:B------:R-:W-:Y:S01]  /*3170*/  SHF.R.U32.HI R17, RZ, 0x10, R111 ;  /* 0x00000010ff117819 */ /* 0x000fe2000001166f */
[----:B------:R-:W-:Y:S01]  /*3180*/  HFMA2 R62, R73.H0_H0, R62.H0_H0, R74.H0_H0 ;  /* 0x2000003e493e7231 */ /* 0x000fe2000004084a */
[----:B------:R-:W-:Y:S01]  /*3190*/  SHF.R.U64 R11, R150, 0x10, R151 ;  /* 0x00000010960b7819 */ /* 0x000fe20000001297 */
[----:B------:R-:W-:Y:S01]  /*31a0*/  HFMA2 R180, R149.H0_H0, R44.H0_H0, R109.H0_H0 ;  /* 0x2000002c95b47231 */ /* 0x000fe2000004086d */
[----:B------:R-:W-:Y:S01]  /*31b0*/  SHF.R.U64 R72, R108, 0x10, R109 ;  /* 0x000000106c487819 */ /* 0x000fe2000000126d */
[----:B------:R-:W-:Y:S01]  /*31c0*/  HFMA2 R17, R16.H0_H0, R19.H0_H0, R17.H0_H0 ;  /* 0x2000001310117231 */ /* 0x000fe20000040811 */
[----:B------:R-:W-:Y:S01]  /*31d0*/  SHF.R.U64 R71, R148, 0x10, R149 ;  /* 0x0000001094477819 */ /* 0x000fe20000001295 */
[----:B------:R-:W-:Y:S01]  /*31e0*/  HFMA2 R12, R11.H0_H0, R18.H0_H0, R12.H0_H0 ;  /* 0x200000120b0c7231 */ /* 0x000fe2000004080c */
[----:B------:R-:W-:Y:S01]  /*31f0*/  SHF.R.U32.HI R73, RZ, 0x10, R109 ;  /* 0x00000010ff497819 */ /* 0x000fe2000001166d */
[----:B------:R-:W-:Y:S01]  /*3200*/  HFMA2 R70, R137.H0_H0, R70.H0_H0, R97.H0_H0 ;  /* 0x2000004689467231 */ /* 0x000fe20000040861 */
[----:B------:R-:W-:Y:S01]  /*3210*/  SHF.R.U32.HI R74, RZ, 0x10, R149 ;  /* 0x00000010ff4a7819 */ /* 0x000fe20000011695 */
[----:B------:R-:W-:Y:S01]  /*3220*/  HFMA2 R16, R71.H0_H0, R20.H0_H0, R72.H0_H0 ;  /* 0x2000001447107231 */ /* 0x000fe20000040848 */
[----:B------:R-:W-:-:S02]  /*3230*/  SHF.R.U64 R178, R106, 0x10, R107 ;  /* 0x000000106ab27819 */ /* 0x000fc4000000126b */
[----:B------:R-:W-:Y:S01]  /*3240*/  SHF.R.U64 R75, R146, 0x10, R147 ;  /* 0x00000010924b7819 */ /* 0x000fe20000001293 */
[----:B------:R-:W-:Y:S01]  /*3250*/  HFMA2 R19, R74.H0_H0, R21.H0_H0, R73.H0_H0 ;  /* 0x200000154a137231 */ /* 0x000fe20000040849 */
[----:B------:R-:W-:Y:S02]  /*3260*/  SHF.R.U32.HI R21, RZ, 0x10, R107 ;  /* 0x00000010ff157819 */ /* 0x000fe4000001166b */
[----:B------:R-:W-:Y:S01]  /*3270*/  SHF.R.U32.HI R20, RZ, 0x10, R147 ;  /* 0x00000010ff147819 */ /* 0x000fe20000011693 */
[----:B------:R-:W-:Y:S01]  /*3280*/  HFMA2 R18, R75.H0_H0, R22.H0_H0, R178.H0_H0 ;  /* 0x200000164b127231 */ /* 0x000fe200000408b2 */
[----:B------:R-:W-:Y:S02]  /*3290*/  SHF.R.U64 R22, R104, 0x10, R105 ;  /* 0x0000001068167819 */ /* 0x000fe40000001269 */
[----:B------:R-:W-:Y:S01]  /*32a0*/  SHF.R.U64 R11, R144, 0x10, R145 ;  /* 0x00000010900b7819 */ /* 0x000fe20000001291 */
[----:B------:R-:W-:Y:S01]  /*32b0*/  HFMA2 R21, R20.H0_H0, R23.H0_H0, R21.H0_H0 ;  /* 0x2000001714157231 */ /* 0x000fe20000040815 */
[----:B------:R-:W-:-:S02]  /*32c0*/  SHF.R.U32.HI R71, RZ, 0x10, R105 ;  /* 0x00000010ff477819 */ /* 0x000fc40000011669 */
[----:B------:R-:W-:Y:S01]  /*32d0*/  SHF.R.U32.HI R72, RZ, 0x10, R145 ;  /* 0x00000010ff487819 */ /* 0x000fe20000011691 */
[----:B------:R-:W-:Y:S01]  /*32e0*/  HFMA2 R20, R11.H0_H0, R24.H0_H0, R22.H0_H0 ;  /* 0x200000180b147231 */ /* 0x000fe20000040816 */
[----:B------:R-:W-:Y:S02]  /*32f0*/  SHF.R.U64 R74, R102, 0x10, R103 ;  /* 0x00000010664a7819 */ /* 0x000fe40000001267 */
[----:B------:R-:W-:Y:S01]  /*3300*/  SHF.R.U64 R73, R142, 0x10, R143 ;  /* 0x000000108e497819 */ /* 0x000fe2000000128f */
[----:B------:R-:W-:Y:S01]  /*3310*/  HFMA2 R23, R72.H0_H0, R25.H0_H0, R71.H0_H0 ;  /* 0x2000001948177231 */ /* 0x000fe20000040847 */
[----:B------:R-:W-:Y:S02]  /*3320*/  SHF.R.U32.HI R75, RZ, 0x10, R103 ;  /* 0x00000010ff4b7819 */ /* 0x000fe40000011667 */
        /* <DEDUP_REMOVED lines=26> */
[----:B------:R-:W-:Y:S02]  /*34d0*/  SHF.R.U32.HI R178, RZ, 0x10, R93 ;  /* 0x00000010ffb27819 */ /* 0x000fe4000001165d */
[----:B------:R-:W-:Y:S01]  /*34e0*/  SHF.R.U32.HI R75, RZ, 0x10, R133 ;  /* 0x00000010ff4b7819 */ /* 0x000fe20000011685 */
[----:B------:R-:W-:Y:S01]  /*34f0*/  HFMA2 R30, R72.H0_H0, R33.H0_H0, R71.H0_H0 ;  /* 0x20000021481e7231 */ /* 0x000fe20000040847 */
[----:B------:R-:W-:-:S02]  /*3500*/  SHF.R.U64 R73, R92, 0x10, R93 ;  /* 0x000000105c497819 */ /* 0x000fc4000000125d */
[----:B------:R-:W-:Y:S01]  /*3510*/  SHF.R.U64 R74, R132, 0x10, R133 ;  /* 0x00000010844a7819 */ /* 0x000fe20000001285 */
        /* <DEDUP_REMOVED lines=13> */
[----:B------:R-:W-:Y:S02]  /*35f0*/  F2FP.PACK_AB R45, RZ, R45 ;  /* 0x0000002dff2d723e */ /* 0x000fe400000000ff */
[----:B------:R-:W-:Y:S01]  /*3600*/  SHF.R.U32.HI R11, RZ, 0x10, R87 ;  /* 0x00000010ff0b7819 */ /* 0x000fe20000011657 */
[----:B------:R-:W-:Y:S01]  /*3610*/  HFMA2 R33, R74.H0_H0, R41.H0_H0, R73.H0_H0 ;  /* 0x200000294a217231 */ /* 0x000fe20000040849 */
[----:B------:R-:W-:-:S02]  /*3620*/  SHF.R.U32.HI R34, RZ, 0x10, R127 ;  /* 0x00000010ff227819 */ /* 0x000fc4000001167f */
[----:B------:R-:W-:Y:S02]  /*3630*/  F2FP.PACK_AB R63, RZ, R63 ;  /* 0x0000003fff3f723e */ /* 0x000fe400000000ff */
[----:B------:R-:W-:Y:S01]  /*3640*/  SHF.R.U64 R35, R84, 0x10, R85 ;  /* 0x0000001054237819 */ /* 0x000fe20000001255 */
[----:B------:R-:W-:Y:S01]  /*3650*/  HFMA2 R34, R34.H0_H0, R45.H0_H0, R11.H0_H0 ;  /* 0x2000002d22227231 */ /* 0x000fe2000004080b */
[----:B------:R-:W-:Y:S02]  /*3660*/  SHF.R.U64 R72, R124, 0x10, R125 ;  /* 0x000000107c487819 */ /* 0x000fe4000000127d */
[----:B------:R-:W-:Y:S02]  /*3670*/  F2FP.PACK_AB R64, RZ, R64 ;  /* 0x00000040ff40723e */ /* 0x000fe400000000ff */
[----:B------:R-:W-:Y:S01]  /*3680*/  SHF.R.U32.HI R71, RZ, 0x10, R85 ;  /* 0x00000010ff477819 */ /* 0x000fe20000011655 */
[----:B------:R-:W-:Y:S01]  /*3690*/  HFMA2 R11, R72.H0_H0, R63.H0_H0, R35.H0_H0 ;  /* 0x2000003f480b7231 */ /* 0x000fe20000040823 */
[----:B------:R-:W-:-:S02]  /*36a0*/  SHF.R.U32.HI R41, RZ, 0x10, R125 ;  /* 0x00000010ff297819 */ /* 0x000fc4000001167d */
[----:B------:R-:W-:Y:S02]  /*36b0*/  LOP3.LUT R10, R55, 0xffff, R10, 0xf8, !PT ;  /* 0x0000ffff370a7812 */ /* 0x000fe400078ef80a */
[----:B------:R-:W-:Y:S01]  /*36c0*/  F2FP.PACK_AB R52, RZ, R200 ;  /* 0x000000c8ff34723e */ /* 0x000fe200000000ff */
[----:B------:R-:W-:Y:S01]  /*36d0*/  HFMA2 R35, R41.H0_H0, R64.H0_H0, R71.H0_H0 ;  /* 0x2000004029237231 */ /* 0x000fe20000040847 */
[----:B------:R-:W-:Y:S02]  /*36e0*/  SHF.L.U32 R57, R177, 0x10, RZ ;  /* 0x00000010b1397819 */ /* 0x000fe400000006ff */
[----:B------:R-:W-:Y:S01]  /*36f0*/  LOP3.LUT R55, R4, 0xffff0000, R59, 0xf8, !PT ;  /* 0xffff000004377812 */ /* 0x000fe200078ef83b */
[----:B------:R-:W-:Y:S01]  /*3700*/  HFMA2 R64, R144.H0_H0, R52.H0_H0, R104.H0_H0 ;  /* 0x2000003490407231 */ /* 0x000fe20000040868 */
[----:B------:R-:W-:Y:S02]  /*3710*/  F2FP.PACK_AB R77, RZ, R77 ;  /* 0x0000004dff4d723e */ /* 0x000fe400000000ff */
[----:B------:R-:W-:-:S02]  /*3720*/  PRMT R4, R6, 0x7610, R4 ;  /* 0x0000761006047816 */ /* 0x000fc40000000004 */
[----:B------:R-:W-:Y:S01]  /*3730*/  LOP3.LUT R175, R175, 0xffff, RZ, 0xc0, !PT ;  /* 0x0000ffffafaf7812 */ /* 0x000fe200078ec0ff */
[----:B------:R-:W-:Y:S01]  /*3740*/  HFMA2 R52, R132.H0_H0, R77.H0_H0, R92.H0_H0 ;  /* 0x2000004d84347231 */ /* 0x000fe2000004085c */
[----:B------:R-:W-:Y:S02]  /*3750*/  F2FP.PACK_AB R65, RZ, R65 ;  /* 0x00000041ff41723e */ /* 0x000fe400000000ff */
[----:B------:R-:W-:Y:S02]  /*3760*/  SHF.R.U64 R73, R2, 0x10, R3 ;  /* 0x0000001002497819 */ /* 0x000fe40000001203 */
[----:B------:R-:W-:Y:S02]  /*3770*/  SHF.R.U64 R74, R122, 0x10, R123 ;  /* 0x000000107a4a7819 */ /* 0x000fe4000000127b */
[----:B------:R-:W-:Y:S02]  /*3780*/  PRMT R14, R182, 0x7610, R14 ;  /* 0x00007610b60e7816 */ /* 0x000fe4000000000e */
[----:B------:R-:W-:Y:S01]  /*3790*/  LOP3.LUT R173, R173, 0xffff, RZ, 0xc0, !PT ;  /* 0x0000ffffadad7812 */ /* 0x000fe200078ec0ff */
[----:B------:R-:W-:Y:S01]  /*37a0*/  HFMA2 R41, R74.H0_H0, R65.H0_H0, R73.H0_H0 ;  /* 0x200000414a297231 */ /* 0x000fe20000040849 */
[----:B------:R-:W-:Y:S01]  /*37b0*/  F2FP.PACK_AB R69, RZ, R69 ;  /* 0x00000045ff45723e */ /* 0x000fe200000000ff */
[----:B------:R-:W-:Y:S01]  /*37c0*/  HFMA2 R73, R143.H0_H0, R48.H0_H0, R103.H0_H0 ;  /* 0x200000308f497231 */ /* 0x000fe20000040867 */
[----:B------:R-:W-:Y:S01]  /*37d0*/  LOP3.LUT R8, R57, 0xffff, R8, 0xf8, !PT ;  /* 0x0000ffff39087812 */ /* 0x000fe200078ef808 */
[----:B------:R-:W-:Y:S01]  /*37e0*/  HFMA2 R48, R127.H0_H0, R170.H0_H0, R87.H0_H0 ;  /* 0x200000aa7f307231 */ /* 0x000fe20000040857 */
[----:B------:R-:W-:Y:S01]  /*37f0*/  F2FP.PACK_AB R68, RZ, R230 ;  /* 0x000000e6ff44723e */ /* 0x000fe200000000ff */
[----:B------:R-:W-:Y:S01]  /*3800*/  HFMA2 R65, R138.H0_H0, R69.H0_H0, R98.H0_H0 ;  /* 0x200000458a417231 */ /* 0x000fe20000040862 */
[----:B------:R-:W-:-:S02]  /*3810*/  PRMT R6, R58, 0x7610, R6 ;  /* 0x000076103a067816 */ /* 0x000fc40000000006 */
[----:B------:R-:W-:Y:S01]  /*3820*/  LOP3.LUT R57, R4, 0xffff, RZ, 0xc0, !PT ;  /* 0x0000ffff04397812 */ /* 0x000fe200078ec0ff */
[----:B------:R-:W-:Y:S01]  /*3830*/  HFMA2 R69, R136.H0_H0, R68.H0_H0, R96.H0_H0 ;  /* 0x2000004488457231 */ /* 0x000fe20000040860 */
[----:B------:R-:W-:Y:S02]  /*3840*/  F2FP.PACK_AB R61, RZ, R61 ;  /* 0x0000003dff3d723e */ /* 0x000fe400000000ff */
[----:B------:R-:W-:Y:S02]  /*3850*/  F2FP.PACK_AB R67, RZ, R67 ;  /* 0x00000043ff43723e */ /* 0x000fe400000000ff */
[----:B------:R-:W-:Y:S01]  /*3860*/  PRMT R59, R183, 0x7610, R59 ;  /* 0x00007610b73b7816 */ /* 0x000fe2000000003b */
[----:B------:R-:W-:Y:S01]  /*3870*/  HFMA2 R71, R139.H0_H0, R61.H0_H0, R99.H0_H0 ;  /* 0x2000003d8b477231 */ /* 0x000fe20000040863 */
[----:B------:R-:W-:Y:S01]  /*3880*/  SHF.L.U64.HI R58, R177, 0x10, RZ ;  /* 0x00000010b13a7819 */ /* 0x000fe200000102ff */
[----:B------:R-:W-:Y:S01]  /*3890*/  HFMA2 R68, R134.H0_H0, R67.H0_H0, R94.H0_H0 ;  /* 0x2000004386447231 */ /* 0x000fe2000004085e */
[----:B------:R-:W-:-:S02]  /*38a0*/  SHF.L.U32 R4, R175, 0x10, RZ ;  /* 0x00000010af047819 */ /* 0x000fc400000006ff */
[----:B------:R-:W-:Y:S02]  /*38b0*/  F2FP.PACK_AB R76, RZ, R76 ;  /* 0x0000004cff4c723e */ /* 0x000fe400000000ff */
[----:B------:R-:W-:Y:S02]  /*38c0*/  LOP3.LUT R14, R14, 0xffff, RZ, 0xc0, !PT ;  /* 0x0000ffff0e0e7812 */ /* 0x000fe400078ec0ff */
[----:B------:R-:W-:Y:S01]  /*38d0*/  SHF.L.U64.HI R77, R173, 0x10, RZ ;  /* 0x00000010ad4d7819 */ /* 0x000fe200000102ff */
[----:B------:R-:W-:Y:S01]  /*38e0*/  HFMA2 R67, R135.H0_H0, R76.H0_H0, R95.H0_H0 ;  /* 0x2000004c87437231 */ /* 0x000fe2000004085f */
[----:B------:R-:W-:Y:S02]  /*38f0*/  F2FP.PACK_AB R79, RZ, R79 ;  /* 0x0000004fff4f723e */ /* 0x000fe400000000ff */
[----:B------:R-:W-:Y:S02]  /*3900*/  F2FP.PACK_AB R56, RZ, R208 ;  /* 0x000000d0ff38723e */ /* 0x000fe400000000ff */
[----:B------:R-:W-:Y:S01]  /*3910*/  F2FP.PACK_AB R78, RZ, R78 ;  /* 0x0000004eff4e723e */ /* 0x000fe200000000ff */
[----:B------:R-:W-:Y:S01]  /*3920*/  HFMA2 R42, R133.H0_H0, R79.H0_H0, R93.H0_H0 ;  /* 0x2000004f852a7231 */ /* 0x000fe2000004085d */
[----:B------:R-:W-:Y:S01]  /*3930*/  LOP3.LUT R57, R57, 0xffff0000, R58, 0xf8, !PT ;  /* 0xffff000039397812 */ /* 0x000fe200078ef83a */
[----:B------:R-:W-:Y:S01]  /*3940*/  HFMA2 R185, R152.H0_H0, R56.H0_H0, R112.H0_H0 ;  /* 0x2000003898b97231 */ /* 0x000fe20000040870 */
[----:B------:R-:W-:Y:S01]  /*3950*/  LOP3.LUT R4, R4, 0xffff, R59, 0xf8, !PT ;  /* 0x0000ffff04047812 */ /* 0x000fe200078ef83b */
[----:B------:R-:W-:Y:S01]  /*3960*/  HFMA2 R56, R123.H0_H0, R78.H0_H0, R3.H0_H0 ;  /* 0x2000004e7b387231 */ /* 0x000fe20000040803 */
[----:B------:R-:W-:-:S02]  /*3970*/  LOP3.LUT R58, R14, 0xffff0000, R77, 0xf8, !PT ;  /* 0xffff00000e3a7812 */ /* 0x000fc400078ef84d */
[----:B------:R-:W-:Y:S02]  /*3980*/  PRMT R59, R186, 0x7610, R59 ;  /* 0x00007610ba3b7816 */ /* 0x000fe4000000003b */
[----:B------:R-:W-:Y:S02]  /*3990*/  F2FP.PACK_AB R43, RZ, R43 ;  /* 0x0000002bff2b723e */ /* 0x000fe400000000ff */
[----:B------:R-:W-:Y:S02]  /*39a0*/  SHF.R.U64 R75, R86, 0x10, R87 ;  /* 0x00000010564b7819 */ /* 0x000fe40000001257 */
[----:B------:R-:W-:Y:S02]  /*39b0*/  SHF.R.U64 R178, R126, 0x10, R127 ;  /* 0x000000107eb27819 */ /* 0x000fe4000000127f */
[----:B------:R-:W-:Y:S02]  /*39c0*/  SHF.L.U32 R61, R173, 0x10, RZ ;  /* 0x00000010ad3d7819 */ /* 0x000fe400000006ff */
[----:B------:R-:W-:Y:S01]  /*39d0*/  PRMT R14, R184, 0x7610, R14 ;  /* 0x00007610b80e7816 */ /* 0x000fe2000000000e */
[----:B------:R-:W-:Y:S01]  /*39e0*/  HFMA2 R43, R178.H0_H0, R43.H0_H0, R75.H0_H0 ;  /* 0x2000002bb22b7231 */ /* 0x000fe2000004084b */
[----:B------:R-:W-:-:S02]  /*39f0*/  LOP3.LUT R76, R12, 0xffff, RZ, 0xc0, !PT ;  /* 0x0000ffff0c4c7812 */ /* 0x000fc400078ec0ff */
[----:B------:R-:W-:Y:S02]  /*3a00*/  LOP3.LUT R79, R62, 0xffff, RZ, 0xc0, !PT ;  /* 0x0000ffff3e4f7812 */ /* 0x000fe400078ec0ff */
[----:B------:R-:W-:Y:S02]  /*3a10*/  LOP3.LUT R62, R59, 0xffff, RZ, 0xc0, !PT ;  /* 0x0000ffff3b3e7812 */ /* 0x000fe400078ec0ff */
[----:B------:R-:W-:Y:S02]  /*3a20*/  LOP3.LUT R6, R61, 0xffff, R6, 0xf8, !PT ;  /* 0x0000ffff3d067812 */ /* 0x000fe400078ef806 */
[----:B------:R-:W-:Y:S02]  /*3a30*/  LOP3.LUT R78, R14, 0xffff, RZ, 0xc0, !PT ;  /* 0x0000ffff0e4e7812 */ /* 0x000fe400078ec0ff */
[----:B------:R-:W-:Y:S02]  /*3a40*/  SHF.L.U64.HI R59, R175, 0x10, RZ ;  /* 0x00000010af3b7819 */ /* 0x000fe400000102ff */
[----:B------:R-:W-:-:S02]  /*3a50*/  PRMT R61, R187, 0x7610, R61 ;  /* 0x00007610bb3d7816 */ /* 0x000fc4000000003d */
[----:B------:R-:W-:Y:S02]  /*3a60*/  SHF.L.U32 R14, R76, 0x10, RZ ;  /* 0x000000104c0e7819 */ /* 0x000fe400000006ff */
[----:B------:R-:W-:Y:S02]  /*3a70*/  F2FP.PACK_AB R66, RZ, R66 ;  /* 0x00000042ff42723e */ /* 0x000fe400000000ff */
[----:B------:R-:W-:Y:S02]  /*3a80*/  SHF.R.U32.HI R178, RZ, 0x10, R3 ;  /* 0x00000010ffb27819 */ /* 0x000fe40000011603 */
[----:B------:R-:W-:Y:S02]  /*3a90*/  SHF.R.U32.HI R75, RZ, 0x10, R123 ;  /* 0x00000010ff4b7819 */ /* 0x000fe4000001167b */
[----:B------:R-:W-:Y:S02]  /*3aa0*/  F2FP.PACK_AB R53, RZ, R53 ;  /* 0x00000035ff35723e */ /* 0x000fe400000000ff */
[----:B------:R-:W-:Y:S01]  /*3ab0*/  PRMT R60, R185, 0x7610, R60 ;  /* 0x00007610b93c7816 */ /* 0x000fe2000000003c */
[----:B------:R-:W-:Y:S01]  /*3ac0*/  HFMA2 R45, R75.H0_H0, R66.H0_H0, R178.H0_H0 ;  /* 0x200000424b2d7231 */ /* 0x000fe200000408b2 */
[C---:B------:R-:W-:Y:S01]  /*3ad0*/  SHF.L.U32 R77, R79.reuse, 0x10, RZ ;  /* 0x000000104f4d7819 */ /* 0x040fe200000006ff */
[----:B------:R-:W-:Y:S01]  /*3ae0*/  HFMA2 R178, R146.H0_H0, R53.H0_H0, R106.H0_H0 ;  /* 0x2000003592b27231 */ /* 0x000fe2000004086a */
[----:B------:R-:W-:Y:S01]  /*3af0*/  LOP3.LUT R59, R78, 0xffff0000, R59, 0xf8, !PT ;  /* 0xffff00004e3b7812 */ /* 0x000fe200078ef83b */
[----:B------:R-:W-:Y:S01]  /*3b00*/  HFMA2 R75, R147.H0_H0, R46.H0_H0, R107.H0_H0 ;  /* 0x2000002e934b7231 */ /* 0x000fe2000004086b */
[----:B------:R-:W-:Y:S01]  /*3b10*/  F2FP.PACK_AB R47, RZ, R47 ;  /* 0x0000002fff2f723e */ /* 0x000fe200000000ff */
[----:B------:R-:W-:Y:S01]  /*3b20*/  HFMA2 R66, R140.H0_H0, R50.H0_H0, R100.H0_H0 ;  /* 0x200000328c427231 */ /* 0x000fe20000040864 */
[----:B------:R-:W-:-:S02]  /*3b30*/  SHF.L.U64.HI R79, R79, 0x10, RZ ;  /* 0x000000104f4f7819 */ /* 0x000fc400000102ff */
[----:B------:R-:W-:Y:S01]  /*3b40*/  LOP3.LUT R14, R14, 0xffff, R61, 0xf8, !PT ;  /* 0x0000ffff0e0e7812 */ /* 0x000fe200078ef83d */
[----:B------:R-:W-:Y:S01]  /*3b50*/  HFMA2 R74, R145.H0_H0, R47.H0_H0, R105.H0_H0 ;  /* 0x2000002f914a7231 */ /* 0x000fe20000040869 */
[----:B------:R-:W-:Y:S02]  /*3b60*/  LOP3.LUT R78, R18, 0xffff, RZ, 0xc0, !PT ;  /* 0x0000ffff124e7812 */ /* 0x000fe400078ec0ff */
[----:B------:R-:W-:Y:S02]  /*3b70*/  LOP3.LUT R61, R181, 0xffff, RZ, 0xc0, !PT ;  /* 0x0000ffffb53d7812 */ /* 0x000fe400078ec0ff */
[----:B------:R-:W-:Y:S02]  /*3b80*/  LOP3.LUT R16, R16, 0xffff, RZ, 0xc0, !PT ;  /* 0x0000ffff10107812 */ /* 0x000fe400078ec0ff */
[----:B------:R-:W-:Y:S02]  /*3b90*/  SHF.L.U64.HI R76, R76, 0x10, RZ ;  /* 0x000000104c4c7819 */ /* 0x000fe400000102ff */
[----:B------:R-:W-:-:S02]  /*3ba0*/  F2FP.PACK_AB R51, RZ, R51 ;  /* 0x00000033ff33723e */ /* 0x000fc400000000ff */
[----:B------:R-:W-:Y:S02]  /*3bb0*/  LOP3.LUT R12, R77, 0xffff, R60, 0xf8, !PT ;  /* 0x0000ffff4d0c7812 */ /* 0x000fe400078ef83c */
[----:B------:R-:W-:Y:S01]  /*3bc0*/  LOP3.LUT R60, R62, 0xffff0000, R79, 0xf8, !PT ;  /* 0xffff00003e3c7812 */ /* 0x000fe200078ef84f */
[----:B------:R-:W-:Y:S01]  /*3bd0*/  HFMA2 R63, R142.H0_H0, R51.H0_H0, R102.H0_H0 ;  /* 0x200000338e3f7231 */ /* 0x000fe20000040866 */
[----:B------:R-:W-:Y:S02]  /*3be0*/  SHF.L.U32 R77, R78, 0x10, RZ ;  /* 0x000000104e4d7819 */ /* 0x000fe400000006ff */
[----:B------:R-:W-:Y:S02]  /*3bf0*/  LOP3.LUT R62, R180, 0xffff, RZ, 0xc0, !PT ;  /* 0x0000ffffb43e7812 */ /* 0x000fe400078ec0ff */
[----:B------:R-:W-:Y:S02]  /*3c00*/  SHF.L.U64.HI R79, R16, 0x10, RZ ;  /* 0x00000010104f7819 */ /* 0x000fe400000102ff */
[----:B------:R-:W-:-:S02]  /*3c10*/  LOP3.LUT R61, R61, 0xffff0000, R76, 0xf8, !PT ;  /* 0xffff00003d3d7812 */ /* 0x000fc400078ef84c */
[----:B------:R-:W-:Y:S02]  /*3c20*/  LOP3.LUT R20, R20, 0xffff, RZ, 0xc0, !PT ;  /* 0x0000ffff14147812 */ /* 0x000fe400078ec0ff */
[----:B------:R-:W-:Y:S02]  /*3c30*/  PRMT R76, R22, 0x7610, R76 ;  /* 0x00007610164c7816 */ /* 0x000fe4000000004c */
[----:B------:R-:W-:Y:S02]  /*3c40*/  SHF.L.U32 R18, R16, 0x10, RZ ;  /* 0x0000001010127819 */ /* 0x000fe400000006ff */
[----:B------:R-:W-:Y:S02]  /*3c50*/  LOP3.LUT R16, R77, 0xffff, R178, 0xf8, !PT ;  /* 0x0000ffff4d107812 */ /* 0x000fe400078ef8b2 */
[----:B------:R-:W-:Y:S02]  /*3c60*/  LOP3.LUT R62, R62, 0xffff0000, R79, 0xf8, !PT ;  /* 0xffff00003e3e7812 */ /* 0x000fe400078ef84f */
[----:B------:R-:W-:-:S02]  /*3c70*/  SHF.L.U32 R77, R20, 0x10, RZ ;  /* 0x00000010144d7819 */ /* 0x000fc400000006ff */
[----:B------:R-:W-:Y:S02]  /*3c80*/  LOP3.LUT R74, R74, 0xffff, RZ, 0xc0, !PT ;  /* 0x0000ffff4a4a7812 */ /* 0x000fe400078ec0ff */
[----:B------:R-:W-:Y:S02]  /*3c90*/  LOP3.LUT R76, R76, 0xffff, RZ, 0xc0, !PT ;  /* 0x0000ffff4c4c7812 */ /* 0x000fe400078ec0ff */
[----:B------:R-:W-:Y:S02]  /*3ca0*/  SHF.L.U64.HI R79, R20, 0x10, RZ ;  /* 0x00000010144f7819 */ /* 0x000fe400000102ff */
[----:B------:R-:W-:Y:S02]  /*3cb0*/  PRMT R22, R63, 0x7610, R22 ;  /* 0x000076103f167816 */ /* 0x000fe40000000016 */
[----:B------:R-:W-:Y:S02]  /*3cc0*/  LOP3.LUT R63, R75, 0xffff, RZ, 0xc0, !PT ;  /* 0x0000ffff4b3f7812 */ /* 0x000fe400078ec0ff */
[----:B------:R-:W-:-:S02]  /*3cd0*/  LOP3.LUT R20, R77, 0xffff, R64, 0xf8, !PT ;  /* 0x0000ffff4d147812 */ /* 0x000fc400078ef840 */
[----:B------:R-:W-:Y:S02]  /*3ce0*/  F2FP.PACK_AB R49, RZ, R49 ;  /* 0x00000031ff31723e */ /* 0x000fe400000000ff */
[----:B------:R-:W-:Y:S02]  /*3cf0*/  SHF.L.U32 R75, R76, 0x10, RZ ;  /* 0x000000104c4b7819 */ /* 0x000fe400000006ff */
[----:B------:R-:W-:Y:S01]  /*3d00*/  LOP3.LUT R64, R74, 0xffff0000, R79, 0xf8, !PT ;  /* 0xffff00004a407812 */ /* 0x000fe200078ef84f */
[----:B------:R-:W-:Y:S01]  /*3d10*/  HFMA2 R72, R141.H0_H0, R49.H0_H0, R101.H0_H0 ;  /* 0x200000318d487231 */ /* 0x000fe20000040865 */
[----:B------:R-:W-:Y:S02]  /*3d20*/  PRMT R74, R26, 0x7610, R74 ;  /* 0x000076101a4a7816 */ /* 0x000fe4000000004a */
[----:B------:R-:W-:Y:S02]  /*3d30*/  LOP3.LUT R22, R75, 0xffff, R22, 0xf8, !PT ;  /* 0x0000ffff4b167812 */ /* 0x000fe400078ef816 */
[----:B------:R-:W-:-:S02]  /*3d40*/  LOP3.LUT R24, R24, 0xffff, RZ, 0xc0, !PT ;  /* 0x0000ffff18187812 */ /* 0x000fc400078ec0ff */
[----:B------:R-:W-:Y:S02]  /*3d50*/  LOP3.LUT R75, R74, 0xffff, RZ, 0xc0, !PT ;  /* 0x0000ffff4a4b7812 */ /* 0x000fe400078ec0ff */
[----:B------:R-:W-:Y:S02]  /*3d60*/  PRMT R26, R65, 0x7610, R26 ;  /* 0x00007610411a7816 */ /* 0x000fe4000000001a */
[----:B------:R-:W-:Y:S02]  /*3d70*/  LOP3.LUT R65, R73, 0xffff, RZ, 0xc0, !PT ;  /* 0x0000ffff49417812 */ /* 0x000fe400078ec0ff */
[----:B------:R-:W-:Y:S02]  /*3d80*/  SHF.L.U64.HI R74, R76, 0x10, RZ ;  /* 0x000000104c4a7819 */ /* 0x000fe400000102ff */
[----:B------:R-:W-:Y:S02]  /*3d90*/  SHF.L.U32 R77, R24, 0x10, RZ ;  /* 0x00000010184d7819 */ /* 0x000fe400000006ff */
[----:B------:R-:W-:-:S02]  /*3da0*/  SHF.L.U32 R73, R75, 0x10, RZ ;  /* 0x000000104b497819 */ /* 0x000fc400000006ff */
[----:B------:R-:W-:Y:S02]  /*3db0*/  LOP3.LUT R36, R36, 0xffff, RZ, 0xc0, !PT ;  /* 0x0000ffff24247812 */ /* 0x000fe400078ec0ff */
[----:B------:R-:W-:Y:S02]  /*3dc0*/  LOP3.LUT R72, R72, 0xffff, RZ, 0xc0, !PT ;  /* 0x0000ffff48487812 */ /* 0x000fe400078ec0ff */
[----:B------:R-:W-:Y:S02]  /*3dd0*/  SHF.L.U64.HI R79, R24, 0x10, RZ ;  /* 0x00000010184f7819 */ /* 0x000fe400000102ff */
[----:B------:R-:W-:Y:S02]  /*3de0*/  LOP3.LUT R65, R65, 0xffff0000, R74, 0xf8, !PT ;  /* 0xffff000041417812 */ /* 0x000fe400078ef84a */
[----:B------:R-:W-:Y:S02]  /*3df0*/  LOP3.LUT R74, R38, 0xffff, RZ, 0xc0, !PT ;  /* 0x0000ffff264a7812 */ /* 0x000fe400078ec0ff */
[----:B------:R-:W-:-:S02]  /*3e00*/  LOP3.LUT R24, R77, 0xffff, R66, 0xf8, !PT ;  /* 0x0000ffff4d187812 */ /* 0x000fc400078ef842 */
[----:B------:R-:W-:Y:S02]  /*3e10*/  LOP3.LUT R26, R73, 0xffff, R26, 0xf8, !PT ;  /* 0x0000ffff491a7812 */ /* 0x000fe400078ef81a */
[----:B------:R-:W-:Y:S02]  /*3e20*/  SHF.L.U32 R38, R36, 0x10, RZ ;  /* 0x0000001024267819 */ /* 0x000fe400000006ff */
[----:B------:R-:W-:Y:S02]  /*3e30*/  LOP3.LUT R66, R72, 0xffff0000, R79, 0xf8, !PT ;  /* 0xffff000048427812 */ /* 0x000fe400078ef84f */
[----:B------:R-:W-:Y:S02]  /*3e40*/  LOP3.LUT R70, R70, 0xffff, RZ, 0xc0, !PT ;  /* 0x0000ffff46467812 */ /* 0x000fe400078ec0ff */
[----:B------:R-:W-:Y:S02]  /*3e50*/  SHF.L.U64.HI R73, R36, 0x10, RZ ;  /* 0x0000001024497819 */ /* 0x000fe400000102ff */
[----:B------:R-:W-:-:S02]  /*3e60*/  PRMT R72, R68, 0x7610, R72 ;  /* 0x0000761044487816 */ /* 0x000fc40000000048 */
[----:B------:R-:W-:Y:S02]  /*3e70*/  F2FP.PACK_AB R54, RZ, R204 ;  /* 0x000000ccff36723e */ /* 0x000fe400000000ff */
[----:B------:R-:W-:Y:S02]  /*3e80*/  LOP3.LUT R68, R71, 0xffff, RZ, 0xc0, !PT ;  /* 0x0000ffff47447812 */ /* 0x000fe400078ec0ff */
[----:B------:R-:W-:Y:S01]  /*3e90*/  F2FP.PACK_AB R80, RZ, R80 ;  /* 0x00000050ff50723e */ /* 0x000fe200000000ff */
[----:B------:R-:W-:Y:S01]  /*3ea0*/  HFMA2 R179, R148.H0_H0, R54.H0_H0, R108.H0_H0 ;  /* 0x2000003694b37231 */ /* 0x000fe2000004086c */
[----:B------:R-:W-:Y:S02]  /*3eb0*/  SHF.L.U32 R71, R74, 0x10, RZ ;  /* 0x000000104a477819 */ /* 0x000fe400000006ff */
[----:B------:R-:W-:Y:S01]  /*3ec0*/  LOP3.LUT R38, R38, 0xffff, R69, 0xf8, !PT ;  /* 0x0000ffff26267812 */ /* 0x000fe200078ef845 */
[----:B------:R-:W-:Y:S01]  /*3ed0*/  HFMA2 R54, R130.H0_H0, R80.H0_H0, R90.H0_H0 ;  /* 0x2000005082367231 */ /* 0x000fe2000004085a */
[----:B------:R-:W-:-:S02]  /*3ee0*/  F2FP.PACK_AB R81, RZ, R81 ;  /* 0x00000051ff51723e */ /* 0x000fc400000000ff */
[----:B------:R-:W-:Y:S02]  /*3ef0*/  F2FP.PACK_AB R172, RZ, R172 ;  /* 0x000000acffac723e */ /* 0x000fe400000000ff */
[----:B------:R-:W-:Y:S01]  /*3f00*/  LOP3.LUT R69, R70, 0xffff0000, R73, 0xf8, !PT ;  /* 0xffff000046457812 */ /* 0x000fe200078ef849 */
[----:B------:R-:W-:Y:S01]  /*3f10*/  HFMA2 R44, R131.H0_H0, R81.H0_H0, R91.H0_H0 ;  /* 0x20000051832c7231 */ /* 0x000fe2000004085b */
[----:B------:R-:W-:Y:S01]  /*3f20*/  LOP3.LUT R39, R39, 0xffff, RZ, 0xc0, !PT ;  /* 0x0000ffff27277812 */ /* 0x000fe200078ec0ff */
[----:B------:R-:W-:Y:S01]  /*3f30*/  HFMA2 R51, R125.H0_H0, R172.H0_H0, R85.H0_H0 ;  /* 0x200000ac7d337231 */ /* 0x000fe20000040855 */
[----:B------:R-:W-:Y:S02]  /*3f40*/  LOP3.LUT R70, R40, 0xffff, RZ, 0xc0, !PT ;  /* 0x0000ffff28467812 */ /* 0x000fe400078ec0ff */
[----:B------:R-:W-:Y:S02]  /*3f50*/  LOP3.LUT R36, R71, 0xffff, R72, 0xf8, !PT ;  /* 0x0000ffff47247812 */ /* 0x000fe400078ef848 */
[----:B------:R-:W-:-:S02]  /*3f60*/  LOP3.LUT R73, R67, 0xffff, RZ, 0xc0, !PT ;  /* 0x0000ffff43497812 */ /* 0x000fc400078ec0ff */
[----:B------:R-:W-:Y:S02]  /*3f70*/  SHF.L.U64.HI R40, R74, 0x10, RZ ;  /* 0x000000104a287819 */ /* 0x000fe400000102ff */
[C---:B------:R-:W-:Y:S02]  /*3f80*/  SHF.L.U32 R67, R39.reuse, 0x10, RZ ;  /* 0x0000001027437819 */ /* 0x040fe400000006ff */
[----:B------:R-:W-:Y:S02]  /*3f90*/  SHF.L.U64.HI R71, R39, 0x10, RZ ;  /* 0x0000001027477819 */ /* 0x000fe400000102ff */
[----:B------:R-:W-:Y:S02]  /*3fa0*/  SHF.L.U32 R39, R70, 0x10, RZ ;  /* 0x0000001046277819 */ /* 0x000fe400000006ff */
[----:B------:R-:W-:Y:S02]  /*3fb0*/  LOP3.LUT R11, R11, 0xffff, RZ, 0xc0, !PT ;  /* 0x0000ffff0b0b7812 */ /* 0x000fe400078ec0ff */
[----:B------:R-:W-:-:S02]  /*3fc0*/  LOP3.LUT R72, R42, 0xffff, RZ, 0xc0, !PT ;  /* 0x0000ffff2a487812 */ /* 0x000fc400078ec0ff */
[----:B------:R-:W-:Y:S02]  /*3fd0*/  LOP3.LUT R73, R73, 0xffff0000, R40, 0xf8, !PT ;  /* 0xffff000049497812 */ /* 0x000fe400078ef828 */
[----:B------:R-:W-:Y:S02]  /*3fe0*/  LOP3.LUT R42, R67, 0xffff, R52, 0xf8, !PT ;  /* 0x0000ffff432a7812 */ /* 0x000fe400078ef834 */
[----:B------:R-:W-:Y:S02]  /*3ff0*/  LOP3.LUT R40, R39, 0xffff, R54, 0xf8, !PT ;  /* 0x0000ffff27287812 */ /* 0x000fe400078ef836 */
[----:B------:R-:W-:Y:S02]  /*4000*/  LOP3.LUT R67, R44, 0xffff, RZ, 0xc0, !PT ;  /* 0x0000ffff2c437812 */ /* 0x000fe400078ec0ff */
[----:B------:R-:W-:Y:S02]  /*4010*/  SHF.L.U64.HI R52, R70, 0x10, RZ ;  /* 0x0000001046347819 */ /* 0x000fe400000102ff */
[----:B------:R-:W-:-:S02]  /*4020*/  LOP3.LUT R51, R51, 0xffff, RZ, 0xc0, !PT ;  /* 0x0000ffff33337812 */ /* 0x000fc400078ec0ff */
[----:B------:R-:W-:Y:S02]  /*4030*/  SHF.L.U64.HI R54, R11, 0x10, RZ ;  /* 0x000000100b367819 */ /* 0x000fe400000102ff */
[----:B------:R-:W-:Y:S02]  /*4040*/  LOP3.LUT R41, R41, 0xffff, RZ, 0xc0, !PT ;  /* 0x0000ffff29297812 */ /* 0x000fe400078ec0ff */
[----:B------:R-:W-:Y:S02]  /*4050*/  LOP3.LUT R67, R67, 0xffff0000, R52, 0xf8, !PT ;  /* 0xffff000043437812 */ /* 0x000fe400078ef834 */
[----:B------:R-:W-:Y:S02]  /*4060*/  LOP3.LUT R54, R51, 0xffff0000, R54, 0xf8, !PT ;  /* 0xffff000033367812 */ /* 0x000fe400078ef836 */
[----:B------:R-:W-:Y:S02]  /*4070*/  LOP3.LUT R51, R56, 0xffff, RZ, 0xc0, !PT ;  /* 0x0000ffff38337812 */ /* 0x000fe400078ec0ff */
[----:B------:R-:W-:-:S02]  /*4080*/  SHF.L.U64.HI R52, R41, 0x10, RZ ;  /* 0x0000001029347819 */ /* 0x000fc400000102ff */
[----:B------:R-:W-:Y:S02]  /*4090*/  LOP3.LUT R56, R5, 0xffff, RZ, 0xc0, !PT ;  /* 0x0000ffff05387812 */ /* 0x000fe400078ec0ff */
[----:B------:R-:W-:Y:S02]  /*40a0*/  LOP3.LUT R51, R51, 0xffff0000, R52, 0xf8, !PT ;  /* 0xffff000033337812 */ /* 0x000fe400078ef834 */
[----:B------:R-:W-:Y:S02]  /*40b0*/  LOP3.LUT R52, R7, 0xffff, RZ, 0xc0, !PT ;  /* 0x0000ffff07347812 */ /* 0x000fe400078ec0ff */
[----:B------:R-:W-:Y:S02]  /*40c0*/  LOP3.LUT R5, R9, 0xffff, RZ, 0xc0, !PT ;  /* 0x0000ffff09057812 */ /* 0x000fe400078ec0ff */
[----:B------:R-:W-:Y:S02]  /*40d0*/  PRMT R9, R57, 0x5410, R52 ;  /* 0x0000541039097816 */ /* 0x000fe40000000034 */
[----:B------:R-:W-:-:S02]  /*40e0*/  LOP3.LUT R52, R13, 0xffff, RZ, 0xc0, !PT ;  /* 0x0000ffff0d347812 */ /* 0x000fc400078ec0ff */
[----:B------:R-:W-:Y:S02]  /*40f0*/  PRMT R7, R58, 0x5410, R5 ;  /* 0x000054103a077816 */ /* 0x000fe40000000005 */
[----:B------:R-:W-:Y:S02]  /*4100*/  LOP3.LUT R15, R15, 0xffff, RZ, 0xc0, !PT ;  /* 0x0000ffff0f0f7812 */ /* 0x000fe400078ec0ff */
[----:B------:R-:W-:Y:S02]  /*4110*/  PRMT R5, R59, 0x5410, R52 ;  /* 0x000054103b057816 */ /* 0x000fe40000000034 */
[----:B------:R-:W-:Y:S02]  /*4120*/  F2FP.PACK_AB R83, RZ, R83 ;  /* 0x00000053ff53723e */ /* 0x000fe400000000ff */
[----:B------:R-:W-:Y:S02]  /*4130*/  LOP3.LUT R52, R17, 0xffff, RZ, 0xc0, !PT ;  /* 0x0000ffff11347812 */ /* 0x000fe400078ec0ff */
[----:B------:R-:W-:Y:S01]  /*4140*/  SHF.L.U64.HI R78, R78, 0x10, RZ ;  /* 0x000000104e4e7819 */ /* 0x000fe200000102ff */
[----:B------:R-:W-:Y:S01]  /*4150*/  HFMA2 R50, R129.H0_H0, R83.H0_H0, R89.H0_H0 ;  /* 0x2000005381327231 */ /* 0x000fe20000040859 */
[----:B------:R-:W-:-:S02]  /*4160*/  PRMT R13, R60, 0x5410, R15 ;  /* 0x000054103c0d7816 */ /* 0x000fc4000000000f */
[----:B------:R-:W-:Y:S02]  /*4170*/  F2FP.PACK_AB R169, RZ, R169 ;  /* 0x000000a9ffa9723e */ /* 0x000fe400000000ff */
[----:B------:R-:W-:Y:S02]  /*4180*/  PRMT R15, R61, 0x5410, R52 ;  /* 0x000054103d0f7816 */ /* 0x000fe40000000034 */
[----:B------:R-:W-:Y:S01]  /*4190*/  LOP3.LUT R63, R63, 0xffff0000, R78, 0xf8, !PT ;  /* 0xffff00003f3f7812 */ /* 0x000fe200078ef84e */
[----:B------:R-:W-:Y:S01]  /*41a0*/  HFMA2 R53, R126.H0_H0, R169.H0_H0, R86.H0_H0 ;  /* 0x200000a97e357231 */ /* 0x000fe20000040856 */
[----:B------:R-:W-:Y:S02]  /*41b0*/  LOP3.LUT R39, R37, 0xffff, RZ, 0xc0, !PT ;  /* 0x0000ffff25277812 */ /* 0x000fe400078ec0ff */
[----:B------:R-:W-:Y:S02]  /*41c0*/  LOP3.LUT R52, R21, 0xffff, RZ, 0xc0, !PT ;  /* 0x0000ffff15347812 */ /* 0x000fe400078ec0ff */
[----:B------:R-:W-:-:S02]  /*41d0*/  LOP3.LUT R43, R43, 0xffff, RZ, 0xc0, !PT ;  /* 0x0000ffff2b2b7812 */ /* 0x000fc400078ec0ff */
[----:B------:R-:W-:Y:S02]  /*41e0*/  SHF.L.U32 R37, R39, 0x10, RZ ;  /* 0x0000001027257819 */ /* 0x000fe400000006ff */
[----:B------:R-:W-:Y:S02]  /*41f0*/  PRMT R17, R63, 0x5410, R52 ;  /* 0x000054103f117816 */ /* 0x000fe40000000034 */
[----:B------:R-:W-:Y:S02]  /*4200*/  F2FP.PACK_AB R82, RZ, R82 ;  /* 0x00000052ff52723e */ /* 0x000fe400000000ff */
[----:B------:R-:W-:Y:S02]  /*4210*/  LOP3.LUT R50, R50, 0xffff, RZ, 0xc0, !PT ;  /* 0x0000ffff32327812 */ /* 0x000fe400078ec0ff */
[----:B------:R-:W-:Y:S01]  /*4220*/  SHF.L.U64.HI R39, R39, 0x10, RZ ;  /* 0x0000001027277819 */ /* 0x000fe200000102ff */
[----:B------:R-:W-:Y:S01]  /*4230*/  HFMA2 R46, R128.H0_H0, R82.H0_H0, R88.H0_H0 ;  /* 0x20000052802e7231 */ /* 0x000fe20000040858 */
[----:B------:R-:W-:-:S02]  /*4240*/  SHF.L.U32 R44, R43, 0x10, RZ ;  /* 0x000000102b2c7819 */ /* 0x000fc400000006ff */
[----:B------:R-:W-:Y:S02]  /*4250*/  LOP3.LUT R52, R25, 0xffff, RZ, 0xc0, !PT ;  /* 0x0000ffff19347812 */ /* 0x000fe400078ec0ff */
[----:B------:R-:W-:Y:S02]  /*4260*/  LOP3.LUT R25, R27, 0xffff, RZ, 0xc0, !PT ;  /* 0x0000ffff1b197812 */ /* 0x000fe400078ec0ff */
[----:B------:R-:W-:Y:S02]  /*4270*/  LOP3.LUT R27, R28, 0xffff, RZ, 0xc0, !PT ;  /* 0x0000ffff1c1b7812 */ /* 0x000fe400078ec0ff */
[----:B------:R-:W-:Y:S02]  /*4280*/  LOP3.LUT R28, R29, 0xffff, RZ, 0xc0, !PT ;  /* 0x0000ffff1d1c7812 */ /* 0x000fe400078ec0ff */
[----:B------:R-:W-:Y:S02]  /*4290*/  LOP3.LUT R70, R50, 0xffff0000, R39, 0xf8, !PT ;  /* 0xffff000032467812 */ /* 0x000fe400078ef827 */
[----:B------:R-:W-:-:S02]  /*42a0*/  LOP3.LUT R44, R44, 0xffff, R53, 0xf8, !PT ;  /* 0x0000ffff2c2c7812 */ /* 0x000fc400078ef835 */
[----:B------:R-:W-:Y:S02]  /*42b0*/  LOP3.LUT R53, R48, 0xffff, RZ, 0xc0, !PT ;  /* 0x0000ffff30357812 */ /* 0x000fe400078ec0ff */
[----:B------:R-:W-:Y:S02]  /*42c0*/  SHF.L.U64.HI R50, R43, 0x10, RZ ;  /* 0x000000102b327819 */ /* 0x000fe400000102ff */
[----:B------:R-:W-:Y:S02]  /*42d0*/  F2FP.PACK_AB R174, RZ, R174 ;  /* 0x000000aeffae723e */ /* 0x000fe400000000ff */
[----:B------:R-:W-:Y:S02]  /*42e0*/  F2FP.PACK_AB R171, RZ, R171 ;  /* 0x000000abffab723e */ /* 0x000fe400000000ff */
[----:B------:R-:W-:Y:S01]  /*42f0*/  LOP3.LUT R72, R72, 0xffff0000, R71, 0xf8, !PT ;  /* 0xffff000048487812 */ /* 0x000fe200078ef847 */
[----:B------:R-:W-:Y:S01]  /*4300*/  HFMA2 R47, R122.H0_H0, R174.H0_H0, R2.H0_H0 ;  /* 0x200000ae7a2f7231 */ /* 0x000fe20000040802 */
[----:B------:R-:W-:Y:S01]  /*4310*/  PRMT R39, R69, 0x5410, R28 ;  /* 0x0000541045277816 */ /* 0x000fe2000000001c */
[----:B------:R-:W-:Y:S01]  /*4320*/  HFMA2 R49, R124.H0_H0, R171.H0_H0, R84.H0_H0 ;  /* 0x200000ab7c317231 */ /* 0x000fe20000040854 */
        /* <DEDUP_REMOVED lines=42> */
[----:B------:R-:W-:Y:S01]  /*45d0*/  LOP3.LUT R18, R18, 0xffff, R179, 0xf8, !PT ;  /* 0x0000ffff12127812 */ /* 0x000fe200078ef8b3 */
[-C--:B------:R-:W-:Y:S01]  /*45e0*/  IMAD.WIDE.U32 R10, R55, R57.reuse, c[0x0][0x178] ;  /* 0x00005e00370a7625 */ /* 0x080fe200078e0039 */
[----:B------:R-:W-:Y:S01]  /*45f0*/  PRMT R19, R62, 0x5410, R19 ;  /* 0x000054103e137816 */ /* 0x000fe20000000013 */
        /* <DEDUP_REMOVED lines=8> */
[-C--:B0-----:R-:W-:Y:S01]  /*4680*/  IMAD.WIDE.U32 R6, R28, R57.reuse, c[0x0][0x178] ;  /* 0x00005e001c067625 */ /* 0x081fe200078e0039 */
[----:B------:R-:W-:Y:S02]  /*4690*/  IADD3 R28, R168, 0x1200, RZ ;  /* 0x00001200a81c7810 */ /* 0x000fe40007ffe0ff */
[----:B------:R0:W-:Y:S01]  /*46a0*/  STG.E.64 [R8.64], R18 ;  /* 0x0000001208007986 */ /* 0x0001e2000c101b06 */
[----:B------:R-:W-:Y:S01]  /*46b0*/  PRMT R27, R68, 0x5410, R27 ;  /* 0x00005410441b7816 */ /* 0x000fe2000000001b */
[-C--:B--2---:R-:W-:Y:S01]  /*46c0*/  IMAD.WIDE.U32 R4, R29, R57.reuse, c[0x0][0x178] ;  /* 0x00005e001d047625 */ /* 0x084fe200078e0039 */
[----:B------:R-:W-:Y:S01]  /*46d0*/  IADD3 R29, R168, 0x1400, RZ ;  /* 0x00001400a81d7810 */ /* 0x000fe20007ffe0ff */
[----:B------:R2:W-:Y:S02]  /*46e0*/  STG.E.64 [R6.64], R16 ;  /* 0x0000001006007986 */ /* 0x0005e4000c101b06 */
        /* <DEDUP_REMOVED lines=34> */
.L_x_112:
[----:B------:R-:W-:Y:S05]  /*4910*/  EXIT ;  /* 0x000000000000794d */ /* 0x000fea0003800000 */
.L_x_108:
[----:B------:R-:W-:Y:S01]  /*4920*/  HFMA2.MMA R175, -RZ, RZ, 0, 5.9604644775390625e-08 ;  /* 0x00000001ffaf7435 */ /* 0x000fe200000001ff */
[----:B------:R-:W-:-:S02]  /*4930*/  MOV R169, 0x1f ;  /* 0x0000001f00a97802 */ /* 0x000fc40000000f00 */
[----:B------:R-:W-:Y:S02]  /*4940*/  MOV R170, 0xffffffff ;  /* 0xffffffff00aa7802 */ /* 0x000fe40000000f00 */
[----:B------:R-:W-:Y:S02]  /*4950*/  MOV R172, 0x4970 ;  /* 0x0000497000ac7802 */ /* 0x000fe40000000f00 */
[----:B-----5:R-:W-:Y:S05]  /*4960*/  CALL.REL.NOINC `($__internal_12_$__cuda_sm70_shflsync_bfly_p) ;  /* 0x00000d9000007944 */ /* 0x020fea0003c00000 */
[----:B-1----:R-:W-:Y:S01]  /*4970*/  MOV R168, R175 ;  /* 0x000000af00a87202 */ /* 0x002fe20000000f00 */
[----:B0-----:R-:W-:Y:S05]  /*4980*/  BRA `(.L_x_114) ;  /* 0xffffc3a000007947 */ /* 0x001fea000383ffff */
.L_x_109:
[----:B------:R-:W-:Y:S01]  /*4990*/  HFMA2.MMA R175, -RZ, RZ, 0, 1.1920928955078125e-07 ;  /* 0x00000002ffaf7435 */ /* 0x000fe200000001ff */
[----:B------:R-:W-:Y:S02]  /*49a0*/  MOV R169, 0x1f ;  /* 0x0000001f00a97802 */ /* 0x000fe40000000f00 */
[----:B------:R-:W-:Y:S02]  /*49b0*/  MOV R170, 0xffffffff ;  /* 0xffffffff00aa7802 */ /* 0x000fe40000000f00 */
[----:B------:R-:W-:Y:S02]  /*49c0*/  MOV R172, 0x49e0 ;  /* 0x000049e000ac7802 */ /* 0x000fe40000000f00 */
[----:B-----5:R-:W-:Y:S05]  /*49d0*/  CALL.REL.NOINC `($__internal_12_$__cuda_sm70_shflsync_bfly_p) ;  /* 0x00000d2000007944 */ /* 0x020fea0003c00000 */
[----:B01----:R-:W-:Y:S01]  /*49e0*/  FADD.FTZ R174, R174, R175 ;  /* 0x000000afaeae7221 */ /* 0x003fe20000010000 */
[----:B------:R-:W-:Y:S01]  /*49f0*/  HFMA2.MMA R175, -RZ, RZ, 0, 2.384185791015625e-07 ;  /* 0x00000004ffaf7435 */ /* 0x000fe200000001ff */
[----:B------:R-:W-:-:S02]  /*4a00*/  MOV R169, 0x1f ;  /* 0x0000001f00a97802 */ /* 0x000fc40000000f00 */
[----:B------:R-:W-:Y:S02]  /*4a10*/  MOV R170, 0xffffffff ;  /* 0xffffffff00aa7802 */ /* 0x000fe40000000f00 */
[----:B------:R-:W-:Y:S02]  /*4a20*/  MOV R172, 0x4a40 ;  /* 0x00004a4000ac7802 */ /* 0x000fe40000000f00 */
[----:B------:R-:W-:Y:S05]  /*4a30*/  CALL.REL.NOINC `($__internal_12_$__cuda_sm70_shflsync_bfly_p) ;  /* 0x00000cc000007944 */ /* 0x000fea0003c00000 */
[----:B01----:R-:W-:Y:S01]  /*4a40*/  FADD.FTZ R174, R174, R175 ;  /* 0x000000afaeae7221 */ /* 0x003fe20000010000 */
[----:B------:R-:W-:Y:S01]  /*4a50*/  HFMA2.MMA R175, -RZ, RZ, 0, 4.76837158203125e-07 ;  /* 0x00000008ffaf7435 */ /* 0x000fe200000001ff */
[----:B------:R-:W-:Y:S02]  /*4a60*/  MOV R169, 0x1f ;  /* 0x0000001f00a97802 */ /* 0x000fe40000000f00 */
[----:B------:R-:W-:Y:S02]  /*4a70*/  MOV R170, 0xffffffff ;  /* 0xffffffff00aa7802 */ /* 0x000fe40000000f00 */
[----:B------:R-:W-:Y:S02]  /*4a80*/  MOV R172, 0x4aa0 ;  /* 0x00004aa000ac7802 */ /* 0x000fe40000000f00 */
[----:B------:R-:W-:Y:S05]  /*4a90*/  CALL.REL.NOINC `($__internal_12_$__cuda_sm70_shflsync_bfly_p) ;  /* 0x00000c6000007944 */ /* 0x000fea0003c00000 */
[----:B01----:R-:W-:Y:S01]  /*4aa0*/  FADD.FTZ R174, R174, R175 ;  /* 0x000000afaeae7221 */ /* 0x003fe20000010000 */
[----:B------:R-:W-:Y:S01]  /*4ab0*/  HFMA2.MMA R175, -RZ, RZ, 0, 9.5367431640625e-07 ;  /* 0x00000010ffaf7435 */ /* 0x000fe200000001ff */
[----:B------:R-:W-:-:S02]  /*4ac0*/  MOV R169, 0x1f ;  /* 0x0000001f00a97802 */ /* 0x000fc40000000f00 */
[----:B------:R-:W-:Y:S02]  /*4ad0*/  MOV R170, 0xffffffff ;  /* 0xffffffff00aa7802 */ /* 0x000fe40000000f00 */
[----:B------:R-:W-:Y:S02]  /*4ae0*/  MOV R172, 0x4b00 ;  /* 0x00004b0000ac7802 */ /* 0x000fe40000000f00 */
[----:B------:R-:W-:Y:S05]  /*4af0*/  CALL.REL.NOINC `($__internal_12_$__cuda_sm70_shflsync_bfly_p) ;  /* 0x00000c0000007944 */ /* 0x000fea0003c00000 */
        /* <DEDUP_REMOVED lines=166> */
[----:B------:R-:W-:Y:S05]  /*5560*/  CALL.REL.NOINC `($__internal_12_$__cuda_sm70_shflsync_bfly_p) ;  /* 0x0000019000007944 */ /* 0x000fea0003c00000 */
[----:B01----:R-:W-:Y:S01]  /*5570*/  FADD.FTZ R174, R174, R175 ;  /* 0x000000afaeae7221 */ /* 0x003fe20000010000 */
[----:B------:R-:W-:Y:S01]  /*5580*/  HFMA2.MMA R175, -RZ, RZ, 0, 1.1920928955078125e-07 ;  /* 0x00000002ffaf7435 */ /* 0x000fe200000001ff */
[----:B------:R-:W-:Y:S02]  /*5590*/  MOV R169, 0x1f ;  /* 0x0000001f00a97802 */ /* 0x000fe40000000f00 */
[----:B------:R-:W-:Y:S02]  /*55a0*/  MOV R170, 0xffffffff ;  /* 0xffffffff00aa7802 */ /* 0x000fe40000000f00 */
[----:B------:R-:W-:Y:S02]  /*55b0*/  MOV R172, 0x55d0 ;  /* 0x000055d000ac7802 */ /* 0x000fe40000000f00 */
[----:B------:R-:W-:Y:S05]  /*55c0*/  CALL.REL.NOINC `($__internal_12_$__cuda_sm70_shflsync_bfly_p) ;  /* 0x0000013000007944 */ /* 0x000fea0003c00000 */
        /* <DEDUP_REMOVED lines=18> */
[----:B01----:R-:W-:Y:S05]  /*56f0*/  BRA `(.L_x_115) ;  /* 0xffffc17000007947 */ /* 0x003fea000383ffff */
        .weak           $__internal_12_$__cuda_sm70_shflsync_bfly_p
        .type           $__internal_12_$__cuda_sm70_shflsync_bfly_p,@function
        .size           $__internal_12_$__cuda_sm70_shflsync_bfly_p,(.L_x_1061 - $__internal_12_$__cuda_sm70_shflsync_bfly_p)
$__internal_12_$__cuda_sm70_shflsync_bfly_p:
[----:B------:R-:W-:Y:S01]  /*5700*/  HFMA2.MMA R173, -RZ, RZ, 0, 0 ;  /* 0x00000000ffad7435 */ /* 0x000fe200000001ff */
[----:B------:R-:W-:Y:S04]  /*5710*/  WARPSYNC R170 ;  /* 0x000000aa00007348 */ /* 0x000fe80003800000 */
[----:B------:R0:W1:Y:S01]  /*5720*/  SHFL.BFLY PT, R175, R174, R175, R169 ;  /* 0x0c0000afaeaf7389 */ /* 0x00006200000e00a9 */
[----:B------:R-:W-:Y:S05]  /*5730*/  RET.REL.NODEC R172 `(_ZN10layer_norm13ln_fwd_kernelINS_13Kernel_traitsI6__halffS2_fjLj40960ELj4ELj1ELj4ELj16ENS_18Kernel_traits_baseILj40960ES2_fS2_fjLj128EEEEEEEvNS_9FwdParamsE) ;  /* 0xffffa8c0ac007950 */ /* 0x000fea0003c3ffff */
.L_x_116:
        /* <DEDUP_REMOVED lines=12> */
.L_x_1061:


//--------------------- .text._ZN10layer_norm13ln_fwd_kernelINS_13Kernel_traitsI6__halfS2_S2_fjLj40960ELj4ELj1ELj4ELj16ENS_18Kernel_traits_baseILj40960ES2_S2_S2_fjLj128EEEEEEEvNS_9FwdParamsE --------------------------
	.section	.text._ZN10layer_norm13ln_fwd_kernelINS_13Kernel_traitsI6__halfS2_S2_fjLj40960ELj4ELj1ELj4ELj16ENS_18Kernel_traits_baseILj40960ES2_S2_S2_fjLj128EEEEEEEvNS_9FwdParamsE,"ax",@progbits
	.sectioninfo	@"SHI_REGISTERS=255"
	.align	128
        .global         _ZN10layer_norm13ln_fwd_kernelINS_13Kernel_traitsI6__halfS2_S2_fjLj40960ELj4ELj1ELj4ELj16ENS_18Kernel_traits_baseILj40960ES2_S2_S2_fjLj128EEEEEEEvNS_9FwdParamsE
        .type           _ZN10layer_norm13ln_fwd_kernelINS_13Kernel_traitsI6__halfS2_S2_fjLj40960ELj4ELj1ELj4ELj16ENS_18Kernel_traits_baseILj40960ES2_S2_S2_fjLj128EEEEEEEvNS_9FwdParamsE,@function
        .size           _ZN10layer_norm13ln_fwd_kernelINS_13Kernel_traitsI6__halfS2_S2_fjLj40960ELj4ELj1ELj4ELj16ENS_18Kernel_traits_baseILj40960ES2_S2_S2_fjLj128EEEEEEEvNS_9FwdParamsE,(.L_x_1062 - _ZN10layer_norm13ln_fwd_kernelINS_13Kernel_traitsI6__halfS2_S2_fjLj40960ELj4ELj1ELj4ELj16ENS_18Kernel_traits_baseILj40960ES2_S2_S2_fjLj128EEEEEEEvNS_9FwdParamsE)
        .other          _ZN10layer_norm13ln_fwd_kernelINS_13Kernel_traitsI6__halfS2_S2_fjLj40960ELj4ELj1ELj4ELj16ENS_18Kernel_traits_baseILj40960ES2_S2_S2_fjLj128EEEEEEEvNS_9FwdParamsE,@"STO_CUDA_ENTRY STV_DEFAULT"
_ZN10layer_norm13ln_fwd_kernelINS_13Kernel_traitsI6__halfS2_S2_fjLj40960ELj4ELj1ELj4ELj16ENS_18Kernel_traits_baseILj40960ES2_S2_S2_fjLj128EEEEEEEvNS_9FwdParamsE:
.text._ZN10layer_norm13ln_fwd_kernelINS_13Kernel_traitsI6__halfS2_S2_fjLj40960ELj4ELj1ELj4ELj16ENS_18Kernel_traits_baseILj40960ES2_S2_S2_fjLj128EEEEEEEvNS_9FwdParamsE:
        /* <DEDUP_REMOVED lines=38> */
.L_x_122:
        /* <DEDUP_REMOVED lines=36> */
[----:B------:R-:W-:Y:S01]  /*04a0*/  ISETP.NE.AND P1, PT, R114, RZ, PT ;  /* 0x000000ff7200720c */ /* 0x000fe20003f25270 */
[--C-:B--2---:R-:W-:Y:S02]  /*04b0*/  HADD2.F32 R119, -RZ, R128.reuse.H0_H0 ;  /* 0x20000080ff777230 */ /* 0x104fe40000004100 */
[----:B------:R-:W-:Y:S02]  /*04c0*/  HADD2.F32 R133, -RZ, R128.H1_H1 ;  /* 0x30000080ff857230 */ /* 0x000fe40000004100 */
[--C-:B------:R-:W-:Y:S01]  /*04d0*/  HADD2.F32 R135, -RZ, R129.reuse.H0_H0 ;  /* 0x20000081ff877230 */ /* 0x100fe20000004100 */
[----:B------:R-:W-:Y:S01]  /*04e0*/  FADD.FTZ R2, RZ, R119 ;  /* 0x00000077ff027221 */ /* 0x000fe20000010000 */
[----:B------:R-:W-:-:S02]  /*04f0*/  HADD2.F32 R129, -RZ, R129.H1_H1 ;  /* 0x30000081ff817230 */ /* 0x000fc40000004100 */
[--C-:B------:R-:W-:Y:S01]  /*0500*/  HADD2.F32 R137, -RZ, R130.reuse.H0_H0 ;  /* 0x20000082ff897230 */ /* 0x100fe20000004100 */
[----:B------:R-:W-:Y:S01]  /*0510*/  FADD.FTZ R2, R133, R2 ;  /* 0x0000000285027221 */ /* 0x000fe20000010000 */
[----:B------:R-:W-:Y:S02]  /*0520*/  HADD2.F32 R139, -RZ, R130.H1_H1 ;  /* 0x30000082ff8b7230 */ /* 0x000fe40000004100 */
[--C-:B------:R-:W-:Y:S01]  /*0530*/  HADD2.F32 R141, -RZ, R131.reuse.H0_H0 ;  /* 0x20000083ff8d7230 */ /* 0x100fe20000004100 */
[----:B------:R-:W-:Y:S01]  /*0540*/  FADD.FTZ R2, R135, R2 ;  /* 0x0000000287027221 */ /* 0x000fe20000010000 */
[----:B------:R-:W-:Y:S02]  /*0550*/  HADD2.F32 R131, -RZ, R131.H1_H1 ;  /* 0x30000083ff837230 */ /* 0x000fe40000004100 */
[--C-:B---3--:R-:W-:Y:S01]  /*0560*/  HADD2.F32 R143, -RZ, R124.reuse.H0_H0 ;  /* 0x2000007cff8f7230 */ /* 0x108fe20000004100 */
        /* <DEDUP_REMOVED lines=11> */
[--C-:B----4-:R-:W-:Y:S01]  /*0620*/  HADD2.F32 R155, -RZ, R120.reuse.H0_H0 ;  /* 0x20000078ff9b7230 */ /* 0x110fe20000004100 */
        /* <DEDUP_REMOVED lines=141> */
.L_x_123:
        /* <DEDUP_REMOVED lines=180> */
.L_x_124:
        /* <DEDUP_REMOVED lines=72> */
.L_x_120:
[----:B------:R-:W2:Y:S01]  /*1ec0*/  LDG.E.STRONG.GPU R84, [R2.64] ;  /* 0x0000000602547981 */ /* 0x000ea2000c1ef900 */
[----:B------:R-:W-:Y:S01]  /*1ed0*/  YIELD ;  /* 0x0000000000007946 */ /* 0x000fe20003800000 */
[----:B--2---:R-:W-:Y:S01]  /*1ee0*/  ISETP.NE.AND P1, PT, R84, R85, PT ;  /* 0x000000555400720c */ /* 0x004fe20003f25270 */
[----:B------:R-:W-:-:S12]  /*1ef0*/  CCTL.IVALL ;  /* 0x00000000ff00798f */ /* 0x000fd80002000000 */
[----:B------:R-:W-:Y:S05]  /*1f00*/  @P1 BRA `(.L_x_120) ;  /* 0xffffffb000001947 */ /* 0x000fea000383ffff */
.L_x_119:
        /* <DEDUP_REMOVED lines=53> */
[----:B------:R-:W-:Y:S02]  /*2260*/  FADD.FTZ R102, R139, -R88 ;  /* 0x800000588b667221 */ /* 0x000fe40000010000 */
[----:B------:R-:W-:-:S04]  /*2270*/  @!P0 IMAD.WIDE R84, R117, R84, c[0x0][0x188] ;  /* 0x0000620075548625 */ /* 0x000fc800078e0254 */
[--C-:B------:R-:W-:Y:S02]  /*2280*/  FADD.FTZ R104, R141, -R88.reuse ;  /* 0x800000588d687221 */ /* 0x100fe40000010000 */
[----:B-1----:R-:W-:Y:S02]  /*2290*/  FFMA.FTZ R92, R90, R92, c[0x0][0x1b0] ;  /* 0x00006c005a5c7623 */ /* 0x002fe4000001005c */
[--C-:B------:R-:W-:Y:S02]  /*22a0*/  FADD.FTZ R90, R129, -R88.reuse ;  /* 0x80000058815a7221 */ /* 0x100fe40000010000 */
[----:B0-----:R-:W0:Y:S01]  /*22b0*/  MUFU.RSQ R3, R92 ;  /* 0x0000005c00037308 */ /* 0x001e220000001400 */
        /* <DEDUP_REMOVED lines=8> */
[----:B0-----:R0:W-:Y:S01]  /*2340*/  @!P0 STG.E [R84.64], R3 ;  /* 0x0000000354008986 */ /* 0x0011e2000c101906 */
        /* <DEDUP_REMOVED lines=90> */
[----:B0-----:R-:W-:Y:S01]  /*28f0*/  F2FP.PACK_AB R84, R87, R96 ;  /* 0x000000605754723e */ /* 0x001fe200000000ff */
        /* <DEDUP_REMOVED lines=12> */
[C---:B------:R-:W-:Y:S01]  /*29c0*/  FMUL.FTZ R154, R3.reuse, R154 ;  /* 0x0000009a039a7220 */ /* 0x040fe20000410000 */
        /* <DEDUP_REMOVED lines=10> */
[----:B------:R-:W-:Y:S01]  /*2a70*/  MOV R149, 0x10 ;  /* 0x0000001000957802 */ /* 0x000fe20000000f00 */
        /* <DEDUP_REMOVED lines=15> */
[----:B------:R-:W-:Y:S01]  /*2b70*/  HFMA2 R85, R81, R85, R41 ;  /* 0x0000005551557231 */ /* 0x000fe20000000029 */
        /* <DEDUP_REMOVED lines=75> */
[----:B------:R-:W-:Y:S01]  /*3030*/  SHF.L.U32 R3, R86, 0x7, RZ ;  /* 0x0000000756037819 */ /* 0x000fe200000006ff */
[----:B------:R-:W-:Y:S01]  /*3040*/  HFMA2.MMA R124, R52, R124, R12 ;  /* 0x0000007c347c7235 */ /* 0x000fe2000000000c */
[----:B------:R-:W-:Y:S01]  /*3050*/  F2FP.PACK_AB R250, R169, R250 ;  /* 0x000000faa9fa723e */ /* 0x000fe200000000ff */
[----:B------:R-:W-:Y:S01]  /*3060*/  HFMA2.MMA R126, R54, R128, R14 ;  /* 0x00000080367e7235 */ /* 0x000fe2000000000e */
[----:B------:R-:W-:Y:S01]  /*3070*/  LOP3.LUT R3, R3, 0x180, R114, 0xe2, !PT ;  /* 0x0000018003037812 */ /* 0x000fe200078ee272 */
[----:B------:R-:W-:Y:S01]  /*3080*/  HFMA2 R137, R49, R138, R9 ;  /* 0x0000008a31897231 */ /* 0x000fe20000000009 */
[----:B------:R-:W-:Y:S01]  /*3090*/  F2FP.PACK_AB R251, R148, R251 ;  /* 0x000000fb94fb723e */ /* 0x000fe200000000ff */
[----:B------:R-:W-:Y:S01]  /*30a0*/  HFMA2.MMA R136, R48, R136, R8 ;  /* 0x0000008830887235 */ /* 0x000fe20000000008 */
[----:B------:R-:W-:Y:S01]  /*30b0*/  LOP3.LUT R86, R3, 0x60, R0, 0xf8, !PT ;  /* 0x0000006003567812 */ /* 0x000fe200078ef800 */
[----:B------:R-:W-:Y:S01]  /*30c0*/  HFMA2.MMA R138, R50, R142, R10 ;  /* 0x0000008e328a7235 */ /* 0x000fe2000000000a */
[----:B------:R-:W-:Y:S01]  /*30d0*/  HFMA2 R127, R55, R130, R15 ;  /* 0x00000082377f7231 */ /* 0x000fe2000000000f */
[----:B------:R-:W-:Y:S01]  /*30e0*/  HFMA2.MMA R248, R44, R242, R4 ;  /* 0x000000f22cf87235 */ /* 0x000fe20000000004 */
[----:B------:R-:W-:Y:S01]  /*30f0*/  HFMA2 R139, R51, R238, R11 ;  /* 0x000000ee338b7231 */ /* 0x000fe2000000000b */
[----:B------:R-:W-:Y:S01]  /*3100*/  IMAD R3, R117, 0x1400, R86 ;  /* 0x0000140075037824 */ /* 0x000fe200078e0256 */
[----:B------:R-:W-:Y:S01]  /*3110*/  HFMA2.MMA R86, R82, R100, R42 ;  /* 0x0000006452567235 */ /* 0x000fe2000000002a */
[----:B------:R-:W-:Y:S01]  /*3120*/  HFMA2 R249, R45, R246, R5 ;  /* 0x000000f62df97231 */ /* 0x000fe20000000005 */
[----:B------:R-:W-:Y:S01]  /*3130*/  HFMA2.MMA R100, R64, R162, R24 ;  /* 0x000000a240647235 */ /* 0x000fe20000000018 */
[CC--:B------:R-:W-:Y:S01]  /*3140*/  IMAD.WIDE.U32 R132, R3.reuse, R149.reuse, c[0x0][0x178] ;  /* 0x00005e0003847625 */ /* 0x0c0fe200078e0095 */
[C---:B------:R-:W-:Y:S01]  /*3150*/  IADD3 R134, R3.reuse, 0x200, RZ ;  /* 0x0000020003867810 */ /* 0x040fe20007ffe0ff */
[----:B------:R-:W-:Y:S01]  /*3160*/  HFMA2.MMA R250, R46, R250, R6 ;  /* 0x000000fa2efa7235 */ /* 0x000fe20000000006 */
[C---:B------:R-:W-:Y:S01]  /*3170*/  IADD3 R140, R3.reuse, 0x400, RZ ;  /* 0x00000400038c7810 */ /* 0x040fe20007ffe0ff */
[----:B------:R-:W-:Y:S01]  /*3180*/  HFMA2 R251, R47, R251, R7 ;  /* 0x000000fb2ffb7231 */ /* 0x000fe20000000007 */
[C---:B------:R-:W-:Y:S01]  /*3190*/  IADD3 R144, R3.reuse, 0x600, RZ ;  /* 0x0000060003907810 */ /* 0x040fe20007ffe0ff */
[-C--:B------:R-:W-:Y:S01]  /*31a0*/  IMAD.WIDE.U32 R134, R134, R149.reuse, c[0x0][0x178] ;  /* 0x00005e0086867625 */ /* 0x080fe200078e0095 */
[C---:B------:R-:W-:Y:S01]  /*31b0*/  IADD3 R146, R3.reuse, 0x800, RZ ;  /* 0x0000080003927810 */ /* 0x040fe20007ffe0ff */
[----:B------:R0:W-:Y:S01]  /*31c0*/  STG.E.128 [R132.64], R84 ;  /* 0x0000005484007986 */ /* 0x0001e2000c101d06 */
[----:B------:R-:W-:Y:S01]  /*31d0*/  IADD3 R2, R3, 0xa00, RZ ;  /* 0x00000a0003027810 */ /* 0x000fe20007ffe0ff */
[-C--:B------:R-:W-:Y:S01]  /*31e0*/  IMAD.WIDE.U32 R140, R140, R149.reuse, c[0x0][0x178] ;  /* 0x00005e008c8c7625 */ /* 0x080fe200078e0095 */
[----:B------:R-:W-:Y:S01]  /*31f0*/  IADD3 R117, R117, c[0x0][0x160], RZ ;  /* 0x0000580075757a10 */ /* 0x000fe20007ffe0ff */
[----:B------:R1:W-:Y:S02]  /*3200*/  STG.E.128 [R134.64], R88 ;  /* 0x0000005886007986 */ /* 0x0003e4000c101d06 */
[-C--:B------:R-:W-:Y:S01]  /*3210*/  IMAD.WIDE.U32 R144, R144, R149.reuse, c[0x0][0x178] ;  /* 0x00005e0090907625 */ /* 0x080fe200078e0095 */
[----:B------:R-:W-:Y:S01]  /*3220*/  ISETP.GE.AND P0, PT, R117, c[0x0][0x164], PT ;  /* 0x0000590075007a0c */ /* 0x000fe20003f06270 */
[----:B------:R2:W-:Y:S02]  /*3230*/  STG.E.128 [R140.64], R92 ;  /* 0x0000005c8c007986 */ /* 0x0005e4000c101d06 */
[----:B------:R-:W-:-:S02]  /*3240*/  IMAD.WIDE.U32 R146, R146, R149, c[0x0][0x178] ;  /* 0x00005e0092927625 */ /* 0x000fc400078e0095 */
[----:B------:R3:W-:Y:S04]  /*3250*/  STG.E.128 [R144.64], R96 ;  /* 0x0000006090007986 */ /* 0x0007e8000c101d06 */
[----:B------:R4:W-:Y:S01]  /*3260*/  STG.E.128 [R146.64], R100 ;  /* 0x0000006492007986 */ /* 0x0009e2000c101d06 */
[C---:B0-----:R-:W-:Y:S02]  /*3270*/  IADD3 R84, R3.reuse, 0xc00, RZ ;  /* 0x00000c0003547810 */ /* 0x041fe40007ffe0ff */
[C---:B------:R-:W-:Y:S02]  /*3280*/  IADD3 R86, R3.reuse, 0xe00, RZ ;  /* 0x00000e0003567810 */ /* 0x040fe40007ffe0ff */
[C---:B-1----:R-:W-:Y:S01]  /*3290*/  IADD3 R88, R3.reuse, 0x1000, RZ ;  /* 0x0000100003587810 */ /* 0x042fe20007ffe0ff */
[----:B------:R-:W-:Y:S01]  /*32a0*/  IMAD.WIDE.U32 R84, R84, R149, c[0x0][0x178] ;  /* 0x00005e0054547625 */ /* 0x000fe200078e0095 */
[----:B------:R-:W-:Y:S01]  /*32b0*/  IADD3 R90, R3, 0x1200, RZ ;  /* 0x00001200035a7810 */ /* 0x000fe20007ffe0ff */
[----:B--2---:R-:W-:-:S02]  /*32c0*/  HFMA2.MMA R92, R60, R105, R20 ;  /* 0x000000693c5c7235 */ /* 0x004fc40000000014 */
[-C--:B------:R-:W-:Y:S01]  /*32d0*/  IMAD.WIDE.U32 R2, R2, R149.reuse, c[0x0][0x178] ;  /* 0x00005e0002027625 */ /* 0x080fe200078e0095 */
[----:B------:R-:W-:Y:S01]  /*32e0*/  HFMA2.MMA R94, R62, R106, R22 ;  /* 0x0000006a3e5e7235 */ /* 0x000fe20000000016 */
[----:B------:R-:W-:Y:S01]  /*32f0*/  HFMA2 R93, R61, R104, R21 ;  /* 0x000000683d5d7231 */ /* 0x000fe20000000015 */
[----:B---3--:R-:W-:Y:S01]  /*3300*/  HFMA2.MMA R96, R56, R110, R16 ;  /* 0x0000006e38607235 */ /* 0x008fe20000000010 */
[----:B------:R-:W-:Y:S01]  /*3310*/  HFMA2 R95, R63, R108, R23 ;  /* 0x0000006c3f5f7231 */ /* 0x000fe20000000017 */
[----:B------:R-:W-:Y:S01]  /*3320*/  HFMA2.MMA R98, R58, R120, R18 ;  /* 0x000000783a627235 */ /* 0x000fe20000000012 */
[----:B------:R-:W-:Y:S01]  /*3330*/  HFMA2 R97, R57, R118, R17 ;  /* 0x0000007639617231 */ /* 0x000fe20000000011 */
[-C--:B------:R-:W-:Y:S01]  /*3340*/  IMAD.WIDE.U32 R86, R86, R149.reuse, c[0x0][0x178] ;  /* 0x00005e0056567625 */ /* 0x080fe200078e0095 */
[----:B------:R-:W-:Y:S01]  /*3350*/  HFMA2 R99, R59, R122, R19 ;  /* 0x0000007a3b637231 */ /* 0x000fe20000000013 */
[----:B------:R4:W-:Y:S02]  /*3360*/  STG.E.128 [R2.64], R92 ;  /* 0x0000005c02007986 */ /* 0x0009e4000c101d06 */
[----:B------:R-:W-:-:S02]  /*3370*/  IMAD.WIDE.U32 R88, R88, R149, c[0x0][0x178] ;  /* 0x00005e0058587625 */ /* 0x000fc400078e0095 */
[----:B------:R4:W-:Y:S02]  /*3380*/  STG.E.128 [R84.64], R96 ;  /* 0x0000006054007986 */ /* 0x0009e4000c101d06 */
[----:B------:R-:W-:Y:S02]  /*3390*/  IMAD.WIDE.U32 R90, R90, R149, c[0x0][0x178] ;  /* 0x00005e005a5a7625 */ /* 0x000fe400078e0095 */
[----:B------:R4:W-:Y:S04]  /*33a0*/  STG.E.128 [R86.64], R124 ;  /* 0x0000007c56007986 */ /* 0x0009e8000c101d06 */
[----:B------:R4:W-:Y:S04]  /*33b0*/  STG.E.128 [R88.64], R136 ;  /* 0x0000008858007986 */ /* 0x0009e8000c101d06 */
[----:B------:R4:W-:Y:S02]  /*33c0*/  STG.E.128 [R90.64], R248 ;  /* 0x000000f85a007986 */ /* 0x0009e4000c101d06 */
[----:B----4-:R-:W-:Y:S01]  /*33d0*/  @P0 CALL.REL.NOINC `(.L_x_121) ;  /* 0x0000001000000944 */ /* 0x010fe20003c00000 */
[----:B------:R-:W-:Y:S05]  /*33e0*/  BRA `(.L_x_122) ;  /* 0xffffce7000007947 */ /* 0x000fea000383ffff */
.L_x_121:
[----:B------:R-:W-:Y:S05]  /*33f0*/  EXIT ;  /* 0x000000000000794d */ /* 0x000fea0003800000 */
.L_x_117:
[----:B------:R-:W-:Y:S01]  /*3400*/  HFMA2.MMA R92, -RZ, RZ, 0, 1.847743988037109375e-06 ;  /* 0x0000001fff5c7435 */ /* 0x000fe200000001ff */
[----:B------:R-:W-:-:S02]  /*3410*/  MOV R3, 0x1 ;  /* 0x0000000100037802 */ /* 0x000fc40000000f00 */
[----:B------:R-:W-:Y:S02]  /*3420*/  MOV R88, 0xffffffff ;  /* 0xffffffff00587802 */ /* 0x000fe40000000f00 */
[----:B------:R-:W-:Y:S02]  /*3430*/  MOV R84, 0x3450 ;  /* 0x0000345000547802 */ /* 0x000fe40000000f00 */
[----:B-----5:R-:W-:Y:S05]  /*3440*/  CALL.REL.NOINC `($__internal_13_$__cuda_sm70_shflsync_bfly_p) ;  /* 0x00000d9000007944 */ /* 0x020fea0003c00000 */
[----:B-1----:R-:W-:Y:S01]  /*3450*/  MOV R2, R92 ;  /* 0x0000005c00027202 */ /* 0x002fe20000000f00 */
[----:B0-----:R-:W-:Y:S05]  /*3460*/  BRA `(.L_x_123) ;  /* 0xffffda9000007947 */ /* 0x001fea000383ffff */
.L_x_118:
[----:B------:R-:W-:Y:S01]  /*3470*/  HFMA2.MMA R3, -RZ, RZ, 0, 1.1920928955078125e-07 ;  /* 0x00000002ff037435 */ /* 0x000fe200000001ff */
[----:B------:R-:W-:Y:S02]  /*3480*/  MOV R92, 0x1f ;  /* 0x0000001f005c7802 */ /* 0x000fe40000000f00 */
[----:B------:R-:W-:Y:S02]  /*3490*/  MOV R88, 0xffffffff ;  /* 0xffffffff00587802 */ /* 0x000fe40000000f00 */
[----:B------:R-:W-:Y:S02]  /*34a0*/  MOV R84, 0x34c0 ;  /* 0x000034c000547802 */ /* 0x000fe40000000f00 */
[----:B-----5:R-:W-:Y:S05]  /*34b0*/  CALL.REL.NOINC `($__internal_13_$__cuda_sm70_shflsync_bfly_p) ;  /* 0x00000d2000007944 */ /* 0x020fea0003c00000 */
[----:B0-----:R-:W-:Y:S01]  /*34c0*/  HFMA2.MMA R3, -RZ, RZ, 0, 2.384185791015625e-07 ;  /* 0x00000004ff037435 */ /* 0x001fe200000001ff */
[----:B-1----:R-:W-:Y:S01]  /*34d0*/  FADD.FTZ R90, R90, R92 ;  /* 0x0000005c5a5a7221 */ /* 0x002fe20000010000 */
[----:B------:R-:W-:-:S02]  /*34e0*/  MOV R92, 0x1f ;  /* 0x0000001f005c7802 */ /* 0x000fc40000000f00 */
[----:B------:R-:W-:Y:S02]  /*34f0*/  MOV R88, 0xffffffff ;  /* 0xffffffff00587802 */ /* 0x000fe40000000f00 */
[----:B------:R-:W-:Y:S02]  /*3500*/  MOV R84, 0x3520 ;  /* 0x0000352000547802 */ /* 0x000fe40000000f00 */
[----:B------:R-:W-:Y:S05]  /*3510*/  CALL.REL.NOINC `($__internal_13_$__cuda_sm70_shflsync_bfly_p) ;  /* 0x00000cc000007944 */ /* 0x000fea0003c00000 */
[----:B0-----:R-:W-:Y:S01]  /*3520*/  HFMA2.MMA R3, -RZ, RZ, 0, 4.76837158203125e-07 ;  /* 0x00000008ff037435 */ /* 0x001fe200000001ff */
[----:B-1----:R-:W-:Y:S01]  /*3530*/  FADD.FTZ R90, R90, R92 ;  /* 0x0000005c5a5a7221 */ /* 0x002fe20000010000 */
[----:B------:R-:W-:Y:S02]  /*3540*/  MOV R92, 0x1f ;  /* 0x0000001f005c7802 */ /* 0x000fe40000000f00 */
[----:B------:R-:W-:Y:S02]  /*3550*/  MOV R88, 0xffffffff ;  /* 0xffffffff00587802 */ /* 0x000fe40000000f00 */
[----:B------:R-:W-:Y:S02]  /*3560*/  MOV R84, 0x3580 ;  /* 0x0000358000547802 */ /* 0x000fe40000000f00 */
[----:B------:R-:W-:Y:S05]  /*3570*/  CALL.REL.NOINC `($__internal_13_$__cuda_sm70_shflsync_bfly_p) ;  /* 0x00000c6000007944 */ /* 0x000fea0003c00000 */
[----:B0-----:R-:W-:Y:S01]  /*3580*/  HFMA2.MMA R3, -RZ, RZ, 0, 9.5367431640625e-07 ;  /* 0x00000010ff037435 */ /* 0x001fe200000001ff */
[----:B-1----:R-:W-:Y:S01]  /*3590*/  FADD.FTZ R90, R90, R92 ;  /* 0x0000005c5a5a7221 */ /* 0x002fe20000010000 */
[----:B------:R-:W-:-:S02]  /*35a0*/  MOV R92, 0x1f ;  /* 0x0000001f005c7802 */ /* 0x000fc40000000f00 */
[----:B------:R-:W-:Y:S02]  /*35b0*/  MOV R88, 0xffffffff ;  /* 0xffffffff00587802 */ /* 0x000fe40000000f00 */
[----:B------:R-:W-:Y:S02]  /*35c0*/  MOV R84, 0x35e0 ;  /* 0x000035e000547802 */ /* 0x000fe40000000f00 */
[----:B------:R-:W-:Y:S05]  /*35d0*/  CALL.REL.NOINC `($__internal_13_$__cuda_sm70_shflsync_bfly_p) ;  /* 0x00000c0000007944 */ /* 0x000fea0003c00000 */
        /* <DEDUP_REMOVED lines=166> */
[----:B------:R-:W-:Y:S05]  /*4040*/  CALL.REL.NOINC `($__internal_13_$__cuda_sm70_shflsync_bfly_p) ;  /* 0x0000019000007944 */ /* 0x000fea0003c00000 */
[----:B0-----:R-:W-:Y:S01]  /*4050*/  HFMA2.MMA R3, -RZ, RZ, 0, 1.1920928955078125e-07 ;  /* 0x00000002ff037435 */ /* 0x001fe200000001ff */
[----:B-1----:R-:W-:Y:S01]  /*4060*/  FADD.FTZ R90, R90, R92 ;  /* 0x0000005c5a5a7221 */ /* 0x002fe20000010000 */
[----:B------:R-:W-:Y:S02]  /*4070*/  MOV R92, 0x1f ;  /* 0x0000001f005c7802 */ /* 0x000fe40000000f00 */
[----:B------:R-:W-:Y:S02]  /*4080*/  MOV R88, 0xffffffff ;  /* 0xffffffff00587802 */ /* 0x000fe40000000f00 */
[----:B------:R-:W-:Y:S02]  /*4090*/  MOV R84, 0x40b0 ;  /* 0x000040b000547802 */ /* 0x000fe40000000f00 */
[----:B------:R-:W-:Y:S05]  /*40a0*/  CALL.REL.NOINC `($__internal_13_$__cuda_sm70_shflsync_bfly_p) ;  /* 0x0000013000007944 */ /* 0x000fea0003c00000 */
        /* <DEDUP_REMOVED lines=18> */
[----:B01----:R-:W-:Y:S05]  /*41d0*/  BRA `(.L_x_124) ;  /* 0xffffd86000007947 */ /* 0x003fea000383ffff */
        .weak           $__internal_13_$__cuda_sm70_shflsync_bfly_p
        .type           $__internal_13_$__cuda_sm70_shflsync_bfly_p,@function
        .size           $__internal_13_$__cuda_sm70_shflsync_bfly_p,(.L_x_1062 - $__internal_13_$__cuda_sm70_shflsync_bfly_p)
$__internal_13_$__cuda_sm70_shflsync_bfly_p:
[----:B------:R-:W-:Y:S01]  /*41e0*/  HFMA2.MMA R85, -RZ, RZ, 0, 0 ;  /* 0x00000000ff557435 */ /* 0x000fe200000001ff */
[----:B------:R-:W-:Y:S04]  /*41f0*/  WARPSYNC R88 ;  /* 0x0000005800007348 */ /* 0x000fe80003800000 */
[----:B------:R0:W1:Y:S01]  /*4200*/  SHFL.BFLY PT, R92, R90, R3, R92 ;  /* 0x0c0000035a5c7389 */ /* 0x00006200000e005c */
[----:B------:R-:W-:Y:S05]  /*4210*/  RET.REL.NODEC R84 `(_ZN10layer_norm13ln_fwd_kernelINS_13Kernel_traitsI6__halfS2_S2_fjLj40960ELj4ELj1ELj4ELj16ENS_18Kernel_traits_baseILj40960ES2_S2_S2_fjLj128EEEEEEEvNS_9FwdParamsE) ;  /* 0xffffbde054007950 */ /* 0x000fea0003c3ffff */
.L_x_125:
        /* <DEDUP_REMOVED lines=14> */
.L_x_1062:


//--------------------- .text._ZN10layer_norm13ln_fwd_kernelINS_13Kernel_traitsIffffjLj40960ELj4ELj1ELj4ELj16ENS_18Kernel_traits_baseILj40960EffffjLj128EEEEEEEvNS_9FwdParamsE --------------------------
	.section	.text._ZN10layer_norm13ln_fwd_kernelINS_13Kernel_traitsIffffjLj40960ELj4ELj1ELj4ELj16ENS_18Kernel_traits_baseILj40960EffffjLj128EEEEEEEvNS_9FwdParamsE,"ax",@progbits
	.sectioninfo	@"SHI_REGISTERS=255"
	.align	128
        .global         _ZN10layer_norm13ln_fwd_kernelINS_13Kernel_traitsIffffjLj40960ELj4ELj1ELj4ELj16ENS_18Kernel_traits_baseILj40960EffffjLj128EEEEEEEvNS_9FwdParamsE
        .type           _ZN10layer_norm13ln_fwd_kernelINS_13Kernel_traitsIffffjLj40960ELj4ELj1ELj4ELj16ENS_18Kernel_traits_baseILj40960EffffjLj128EEEEEEEvNS_9FwdParamsE,@function
        .size           _ZN10layer_norm13ln_fwd_kernelINS_13Kernel_traitsIffffjLj40960ELj4ELj1ELj4ELj16ENS_18Kernel_traits_baseILj40960EffffjLj128EEEEEEEvNS_9FwdParamsE,(.L_x_1063 - _ZN10layer_norm13ln_fwd_kernelINS_13Kernel_traitsIffffjLj40960ELj4ELj1ELj4ELj16ENS_18Kernel_traits_baseILj40960EffffjLj128EEEEEEEvNS_9FwdParamsE)
        .other          _ZN10layer_norm13ln_fwd_kernelINS_13Kernel_traitsIffffjLj40960ELj4ELj1ELj4ELj16ENS_18Kernel_traits_baseILj40960EffffjLj128EEEEEEEvNS_9FwdParamsE,@"STO_CUDA_ENTRY STV_DEFAULT"
_ZN10layer_norm13ln_fwd_kernelINS_13Kernel_traitsIffffjLj40960ELj4ELj1ELj4ELj16ENS_18Kernel_traits_baseILj40960EffffjLj128EEEEEEEvNS_9FwdParamsE:
.text._ZN10layer_norm13ln_fwd_kernelINS_13Kernel_traitsIffffjLj40960ELj4ELj1ELj4ELj16ENS_18Kernel_traits_baseILj40960EffffjLj128EEEEEEEvNS_9FwdParamsE:
        /* <DEDUP_REMOVED lines=58> */
.L_x_131:
[----:B0-----:R-:W0:Y:S01]  /*03a0*/  S2R R2, SR_CTAID.X ;  /* 0x0000000000027919 */ /* 0x001e220000002500 */
[----:B------:R-:W-:-:S03]  /*03b0*/  MOV R165, 0x10 ;  /* 0x0000001000a57802 */ /* 0x000fc60000000f00 */
[----:B------:R-:W1:Y:S01]  /*03c0*/  S2R R244, SR_TID.X ;  /* 0x0000000000f47919 */ /* 0x000e620000002100 */
[----:B0-----:R-:W-:-:S04]  /*03d0*/  SHF.L.U32 R3, R2, 0x7, RZ ;  /* 0x0000000702037819 */ /* 0x001fc800000006ff */
[----:B------:R-:W-:Y:S01]  /*03e0*/  LOP3.LUT R2, R3, 0x180, R252, 0xe2, !PT ;  /* 0x0000018003027812 */ /* 0x000fe200078ee2fc */
[----:B------:R-:W-:-:S03]  /*03f0*/  IMAD R3, R0, 0x2800, RZ ;  /* 0x0000280000037824 */ /* 0x000fc600078e02ff */
[----:B-1----:R-:W-:-:S04]  /*0400*/  LOP3.LUT R2, R2, 0x60, R244, 0xf8, !PT ;  /* 0x0000006002027812 */ /* 0x002fc800078ef8f4 */
        /* <DEDUP_REMOVED lines=147> */
.L_x_132:
        /* <DEDUP_REMOVED lines=180> */
.L_x_133:
[----:B------:R-:W2:Y:S01]  /*1880*/  S2R R251, SR_TID.X ;  /* 0x0000000000fb7919 */ /* 0x000ea20000002100 */
[----:B-1----:R-:W-:Y:S01]  /*1890*/  FADD.FTZ R3, R3, R249 ;  /* 0x000000f903037221 */ /* 0x002fe20000010000 */
[----:B------:R-:W-:Y:S01]  /*18a0*/  WARPSYNC 0xffffffff ;  /* 0xffffffff00007948 */ /* 0x000fe20003800000 */
[----:B------:R-:W-:Y:S01]  /*18b0*/  ISETP.GT.U32.AND P0, PT, R252, 0x3, PT ;  /* 0x00000003fc00780c */ /* 0x000fe20003f04070 */
[----:B------:R-:W-:Y:S02]  /*18c0*/  ULDC UR4, c[0x0][0x160] ;  /* 0x0000580000047ab9 */ /* 0x000fe40000000800 */
[----:B------:R-:W-:-:S10]  /*18d0*/  USHF.L.U32 UR4, UR4, 0x2, URZ ;  /* 0x0000000204047899 */ /* 0x000fd4000800063f */
[----:B------:R-:W-:Y:S02]  /*18e0*/  @!P0 IADD3 R250, R252, R244, RZ ;  /* 0x000000f4fcfa8210 */ /* 0x000fe40007ffe0ff */
[----:B--2---:R-:W-:-:S04]  /*18f0*/  SHF.R.U32.HI R246, RZ, 0x5, R251 ;  /* 0x00000005fff67819 */ /* 0x004fc800000116fb */
[----:B0-----:R-:W-:-:S04]  /*1900*/  LOP3.LUT R249, R246, 0x3, RZ, 0xc0, !PT ;  /* 0x00000003f6f97812 */ /* 0x001fc800078ec0ff */
[----:B------:R-:W-:-:S05]  /*1910*/  @!P1 IADD3 R246, R244, R249, RZ ;  /* 0x000000f9f4f69210 */ /* 0x000fca0007ffe0ff */
[----:B------:R0:W-:Y:S04]  /*1920*/  @!P1 STS.64 [R246.X8], R2 ;  /* 0x00000002f6009388 */ /* 0x0001e80000008a00 */
[----:B------:R-:W-:Y:S01]  /*1930*/  BAR.SYNC.DEFER_BLOCKING 0x0 ;  /* 0x0000000000007b1d */ /* 0x000fe20000010000 */
[----:B------:R-:W-:Y:S01]  /*1940*/  LOP3.LUT P1, RZ, R249, 0x1f, R251, 0xf8, !PT ;  /* 0x0000001ff9ff7812 */ /* 0x000fe2000782f8fb */
[----:B0-----:R-:W-:Y:S01]  /*1950*/  CS2R R2, SRZ ;  /* 0x0000000000027805 */ /* 0x001fe2000001ff00 */
[----:B------:R-:W-:-:S06]  /*1960*/  HFMA2.MMA R246, -RZ, RZ, 0, 0 ;  /* 0x00000000fff67435 */ /* 0x000fcc00000001ff */
[----:B------:R-:W-:-:S05]  /*1970*/  @!P0 MOV R246, 0x45200000 ;  /* 0x4520000000f68802 */ /* 0x000fca0000000f00 */
[----:B------:R-:W-:Y:S04]  /*1980*/  SHFL.DOWN PT, R244, R246, 0x2, 0x1f ;  /* 0x08401f00f6f47f89 */ /* 0x000fe800000e0000 */
[----:B------:R-:W0:Y:S04]  /*1990*/  @!P0 LDS.64 R2, [R250.X8] ;  /* 0x00000000fa028984 */ /* 0x000e280000008a00 */
[----:B0-----:R-:W0:Y:S02]  /*19a0*/  SHFL.DOWN PT, R247, R2, 0x2, 0x1f ;  /* 0x08401f0002f77f89 */ /* 0x001e2400000e0000 */
[----:B0-----:R-:W-:-:S02]  /*19b0*/  FADD.FTZ R249, -R247, R2 ;  /* 0x00000002f7f97221 */ /* 0x001fc40000010100 */
[----:B------:R-:W-:Y:S02]  /*19c0*/  FMUL.FTZ R247, R244, R247 ;  /* 0x000000f7f4f77220 */ /* 0x000fe40000410000 */
[----:B------:R-:W-:Y:S02]  /*19d0*/  FMUL.FTZ R249, R249, R249 ;  /* 0x000000f9f9f97220 */ /* 0x000fe40000410000 */
[----:B------:R-:W-:Y:S02]  /*19e0*/  FFMA.FTZ R247, R246, R2, R247 ;  /* 0x00000002f6f77223 */ /* 0x000fe400000100f7 */
[----:B------:R-:W0:Y:S01]  /*19f0*/  SHFL.DOWN PT, R2, R3, 0x2, 0x1f ;  /* 0x08401f0003027f89 */ /* 0x000e2200000e0000 */
[----:B------:R-:W-:-:S04]  /*1a00*/  FMUL.FTZ R249, R249, R246 ;  /* 0x000000f6f9f97220 */ /* 0x000fc80000410000 */
[C---:B------:R-:W-:Y:S02]  /*1a10*/  FMUL.FTZ R249, R244.reuse, R249 ;  /* 0x000000f9f4f97220 */ /* 0x040fe40000410000 */
[----:B------:R-:W-:-:S04]  /*1a20*/  FADD.FTZ R244, R244, R246 ;  /* 0x000000f6f4f47221 */ /* 0x000fc80000010000 */
[----:B------:R-:W1:Y:S01]  /*1a30*/  MUFU.RCP R246, R244 ;  /* 0x000000f400f67308 */ /* 0x000e620000001000 */
[----:B0-----:R-:W-:Y:S02]  /*1a40*/  FADD.FTZ R3, R2, R3 ;  /* 0x0000000302037221 */ /* 0x001fe40000010000 */
[C---:B-1----:R-:W-:Y:S02]  /*1a50*/  FMUL.FTZ R247, R246.reuse, R247 ;  /* 0x000000f7f6f77220 */ /* 0x042fe40000410000 */
[----:B------:R-:W-:Y:S02]  /*1a60*/  FFMA.FTZ R3, R246, R249, R3 ;  /* 0x000000f9f6037223 */ /* 0x000fe40000010003 */
[----:B------:R-:W0:Y:S04]  /*1a70*/  SHFL.DOWN PT, R249, R244, 0x1, 0x1f ;  /* 0x08201f00f4f97f89 */ /* 0x000e2800000e0000 */
[----:B------:R-:W1:Y:S01]  /*1a80*/  SHFL.DOWN PT, R2, R3, 0x1, 0x1f ;  /* 0x08201f0003027f89 */ /* 0x000e6200000e0000 */
[----:B0-----:R-:W-:-:S02]  /*1a90*/  FADD.FTZ R246, R244, R249 ;  /* 0x000000f9f4f67221 */ /* 0x001fc40000010000 */
[----:B-1----:R-:W-:Y:S02]  /*1aa0*/  FADD.FTZ R3, R3, R2 ;  /* 0x0000000203037221 */ /* 0x002fe40000010000 */
[----:B------:R-:W0:Y:S02]  /*1ab0*/  SHFL.DOWN PT, R2, R247, 0x1, 0x1f ;  /* 0x08201f00f7027f89 */ /* 0x000e2400000e0000 */
[----:B------:R-:W1:Y:S01]  /*1ac0*/  MUFU.RCP R246, R246 ;  /* 0x000000f600f67308 */ /* 0x000e620000001000 */
[----:B0-----:R-:W-:Y:S02]  /*1ad0*/  FADD.FTZ R250, R247, -R2 ;  /* 0x80000002f7fa7221 */ /* 0x001fe40000010000 */
[----:B------:R-:W-:Y:S02]  /*1ae0*/  FMUL.FTZ R2, R249, R2 ;  /* 0x00000002f9027220 */ /* 0x000fe40000410000 */
[----:B------:R-:W-:-:S04]  /*1af0*/  FMUL.FTZ R250, R250, R250 ;  /* 0x000000fafafa7220 */ /* 0x000fc80000410000 */
[----:B------:R-:W-:-:S04]  /*1b00*/  FMUL.FTZ R250, R244, R250 ;  /* 0x000000faf4fa7220 */ /* 0x000fc80000410000 */
[----:B------:R-:W-:Y:S02]  /*1b10*/  FMUL.FTZ R250, R249, R250 ;  /* 0x000000faf9fa7220 */ /* 0x000fe40000410000 */
[----:B------:R-:W-:Y:S02]  /*1b20*/  FFMA.FTZ R249, R244, R247, R2 ;  /* 0x000000f7f4f97223 */ /* 0x000fe40000010002 */
[----:B------:R-:W0:Y:S01]  /*1b30*/  S2R R247, SR_CTAID.X ;  /* 0x0000000000f77919 */ /* 0x000e220000002500 */
[C---:B-1----:R-:W-:Y:S01]  /*1b40*/  FFMA.FTZ R3, R246.reuse, R250, R3 ;  /* 0x000000faf6037223 */ /* 0x042fe20000010003 */
[----:B------:R-:W-:Y:S01]  /*1b50*/  LOP3.LUT R250, R245, 0x1, RZ, 0xc0, !PT ;  /* 0x00000001f5fa7812 */ /* 0x000fe200078ec0ff */
[----:B------:R-:W-:-:S03]  /*1b60*/  FMUL.FTZ R2, R246, R249 ;  /* 0x000000f9f6027220 */ /* 0x000fc60000410000 */
[----:B------:R-:W-:Y:S01]  /*1b70*/  IADD3 R250, -R250, RZ, RZ ;  /* 0x000000fffafa7210 */ /* 0x000fe20007ffe1ff */
[----:B------:R-:W-:Y:S03]  /*1b80*/  SHFL.IDX PT, R3, R3, RZ, 0x1f ;  /* 0x00001fff03037589 */ /* 0x000fe600000e0000 */
[----:B------:R-:W-:Y:S01]  /*1b90*/  LOP3.LUT R246, R250, UR4, RZ, 0xc0, !PT ;  /* 0x00000004faf67c12 */ /* 0x000fe2000f8ec0ff */
[----:B------:R-:W1:Y:S01]  /*1ba0*/  SHFL.IDX PT, R2, R2, RZ, 0x1f ;  /* 0x00001fff02027589 */ /* 0x000e6200000e0000 */
[----:B0-----:R-:W-:-:S04]  /*1bb0*/  SHF.R.U32.HI R247, RZ, 0x2, R247 ;  /* 0x00000002fff77819 */ /* 0x001fc800000116f7 */
[----:B------:R-:W-:Y:S02]  /*1bc0*/  LEA.HI R244, R251, R247, RZ, 0x19 ;  /* 0x000000f7fbf47211 */ /* 0x000fe400078fc8ff */
[----:B------:R-:W0:Y:S02]  /*1bd0*/  S2R R251, SR_CTAID.X ;  /* 0x0000000000fb7919 */ /* 0x000e240000002500 */
[----:B------:R-:W-:-:S04]  /*1be0*/  LEA R244, P2, R244, R246, 0x2 ;  /* 0x000000f6f4f47211 */ /* 0x000fc800078410ff */
[----:B------:R-:W-:Y:S02]  /*1bf0*/  IADD3.X R249, RZ, RZ, RZ, P2, !PT ;  /* 0x000000fffff97210 */ /* 0x000fe400017fe4ff */
[----:B0-----:R-:W-:-:S04]  /*1c00*/  LOP3.LUT R251, R251, 0x3, RZ, 0xc0, !PT ;  /* 0x00000003fbfb7812 */ /* 0x001fc800078ec0ff */
[----:B------:R-:W-:-:S04]  /*1c10*/  @!P1 IADD3 R247, P2, R251, R244, RZ ;  /* 0x000000f4fbf79210 */ /* 0x000fc80007f5e0ff */
[----:B------:R-:W-:Y:S02]  /*1c20*/  @!P1 IADD3.X R251, RZ, R249, RZ, P2, !PT ;  /* 0x000000f9fffb9210 */ /* 0x000fe400017fe4ff */
[----:B------:R-:W-:-:S04]  /*1c30*/  @!P1 LEA R246, P2, R247, c[0x0][0x1a0], 0x3 ;  /* 0x00006800f7f69a11 */ /* 0x000fc800078418ff */
[----:B------:R-:W-:Y:S02]  /*1c40*/  @!P1 LEA.HI.X R247, R247, c[0x0][0x1a4], R251, 0x3, P2 ;  /* 0x00006900f7f79a11 */ /* 0x000fe400010f1cfb */
[----:B------:R-:W0:Y:S04]  /*1c50*/  S2R R251, SR_TID.X ;  /* 0x0000000000fb7919 */ /* 0x000e280000002100 */
[----:B-1----:R1:W-:Y:S01]  /*1c60*/  @!P1 STG.E.64 [R246.64], R2 ;  /* 0x00000002f6009986 */ /* 0x0023e2000c101b06 */
[----:B0-----:R-:W-:-:S13]  /*1c70*/  ISETP.NE.AND P1, PT, R251, RZ, PT ;  /* 0x000000fffb00720c */ /* 0x001fda0003f25270 */
[----:B------:R-:W-:Y:S05]  /*1c80*/  @P1 BRA `(.L_x_128) ;  /* 0x0000014000001947 */ /* 0x000fea0003800000 */
[----:B-1----:R-:W0:Y:S01]  /*1c90*/  S2R R251, SR_CTAID.X ;  /* 0x0000000000fb7919 */ /* 0x002e220000002500 */
[----:B------:R-:W-:Y:S02]  /*1ca0*/  LOP3.LUT R246, R250, c[0x0][0x160], RZ, 0xc0, !PT ;  /* 0x00005800faf67a12 */ /* 0x000fe400078ec0ff */
[----:B0-----:R-:W-:-:S04]  /*1cb0*/  SHF.R.U32.HI R251, RZ, 0x2, R251 ;  /* 0x00000002fffb7819 */ /* 0x001fc800000116fb */
[----:B------:R-:W-:-:S04]  /*1cc0*/  IADD3 R3, P1, R251, R246, RZ ;  /* 0x000000f6fb037210 */ /* 0x000fc80007f3e0ff */
        /* <DEDUP_REMOVED lines=8> */
[----:B------:R0:W-:Y:S02]  /*1d50*/  RED.E.ADD.S32.STRONG.GPU [R2.64], R246 ;  /* 0x000000f60200798e */ /* 0x0001e4000c10e386 */
[----:B0-----:R-:W-:-:S04]  /*1d60*/  SHF.L.U32 R246, R245, 0x1, RZ ;  /* 0x00000001f5f67819 */ /* 0x001fc800000006ff */
[----:B------:R-:W-:Y:S02]  /*1d70*/  LOP3.LUT R246, R246, 0x4, RZ, 0xc, !PT ;  /* 0x00000004f6f67812 */ /* 0x000fe400078e0cff */
.L_x_129:
[----:B------:R-:W2:Y:S01]  /*1d80*/  LDG.E.STRONG.GPU R247, [R2.64] ;  /* 0x0000000602f77981 */ /* 0x000ea2000c1ef900 */
[----:B------:R-:W-:Y:S01]  /*1d90*/  YIELD ;  /* 0x0000000000007946 */ /* 0x000fe20003800000 */
[----:B--2---:R-:W-:Y:S01]  /*1da0*/  ISETP.NE.AND P1, PT, R247, R246, PT ;  /* 0x000000f6f700720c */ /* 0x004fe20003f25270 */
[----:B------:R-:W-:-:S12]  /*1db0*/  CCTL.IVALL ;  /* 0x00000000ff00798f */ /* 0x000fd80002000000 */
[----:B------:R-:W-:Y:S05]  /*1dc0*/  @P1 BRA `(.L_x_129) ;  /* 0xffffffb000001947 */ /* 0x000fea000383ffff */
.L_x_128:
[----:B-1----:R-:W-:Y:S01]  /*1dd0*/  WARPSYNC 0xffffffff ;  /* 0xffffffff00007948 */ /* 0x002fe20003800000 */
[----:B------:R-:W-:Y:S01]  /*1de0*/  BAR.SYNC.DEFER_BLOCKING 0x0 ;  /* 0x0000000000007b1d */ /* 0x000fe20000010000 */
[----:B------:R-:W-:Y:S01]  /*1df0*/  @!P0 IADD3 R244, P1, R252, R244, RZ ;  /* 0x000000f4fcf48210 */ /* 0x000fe20007f3e0ff */
[----:B------:R-:W-:-:S03]  /*1e00*/  CS2R R246, SRZ ;  /* 0x0000000000f67805 */ /* 0x000fc6000001ff00 */
[----:B------:R-:W-:Y:S02]  /*1e10*/  @!P0 IADD3.X R249, RZ, R249, RZ, P1, !PT ;  /* 0x000000f9fff98210 */ /* 0x000fe40000ffe4ff */
[----:B------:R-:W-:-:S04]  /*1e20*/  @!P0 LEA R2, P1, R244, c[0x0][0x1a0], 0x3 ;  /* 0x00006800f4028a11 */ /* 0x000fc800078218ff */
[----:B------:R-:W-:-:S05]  /*1e30*/  @!P0 LEA.HI.X R3, R244, c[0x0][0x1a4], R249, 0x3, P1 ;  /* 0x00006900f4038a11 */ /* 0x000fca00008f1cf9 */
[----:B------:R0:W2:Y:S01]  /*1e40*/  @!P0 LDG.E.64 R246, [R2.64] ;  /* 0x0000000602f68981 */ /* 0x0000a2000c1e1b00 */
[----:B------:R-:W-:-:S03]  /*1e50*/  IADD3 R245, R245, 0x1, RZ ;  /* 0x00000001f5f57810 */ /* 0x000fc60007ffe0ff */
[----:B------:R-:W1:Y:S01]  /*1e60*/  S2R R251, SR_TID.X ;  /* 0x0000000000fb7919 */ /* 0x000e620000002100 */
[----:B------:R-:W-:Y:S02]  /*1e70*/  LOP3.LUT R245, R245, 0x3, RZ, 0xc0, !PT ;  /* 0x00000003f5f57812 */ /* 0x000fe400078ec0ff */
[----:B0-----:R-:W-:Y:S02]  /*1e80*/  MOV R3, RZ ;  /* 0x000000ff00037202 */ /* 0x001fe40000000f00 */
[----:B------:R-:W-:-:S05]  /*1e90*/  @!P0 MOV R3, 0x46200000 ;  /* 0x4620000000038802 */ /* 0x000fca0000000f00 */
[----:B------:R-:W-:Y:S04]  /*1ea0*/  SHFL.DOWN PT, R2, R3, 0x2, 0x1f ;  /* 0x08401f0003027f89 */ /* 0x000fe800000e0000 */
[----:B--2---:R-:W0:Y:S02]  /*1eb0*/  SHFL.DOWN PT, R244, R246, 0x2, 0x1f ;  /* 0x08401f00f6f47f89 */ /* 0x004e2400000e0000 */
[----:B0-----:R-:W-:Y:S02]  /*1ec0*/  FADD.FTZ R249, -R244, R246 ;  /* 0x000000f6f4f97221 */ /* 0x001fe40000010100 */
[----:B------:R-:W-:Y:S02]  /*1ed0*/  FMUL.FTZ R244, R2, R244 ;  /* 0x000000f402f47220 */ /* 0x000fe40000410000 */
[----:B------:R-:W-:-:S02]  /*1ee0*/  FMUL.FTZ R249, R249, R249 ;  /* 0x000000f9f9f97220 */ /* 0x000fc40000410000 */
[----:B------:R-:W-:Y:S02]  /*1ef0*/  FFMA.FTZ R246, R3, R246, R244 ;  /* 0x000000f603f67223 */ /* 0x000fe400000100f4 */
[----:B------:R-:W-:-:S04]  /*1f00*/  FMUL.FTZ R249, R249, R3 ;  /* 0x00000003f9f97220 */ /* 0x000fc80000410000 */
[C---:B------:R-:W-:Y:S02]  /*1f10*/  FMUL.FTZ R249, R2.reuse, R249 ;  /* 0x000000f902f97220 */ /* 0x040fe40000410000 */
[----:B------:R-:W-:Y:S02]  /*1f20*/  FADD.FTZ R2, R2, R3 ;  /* 0x0000000302027221 */ /* 0x000fe40000010000 */
[----:B------:R-:W0:Y:S02]  /*1f30*/  SHFL.DOWN PT, R3, R247, 0x2, 0x1f ;  /* 0x08401f00f7037f89 */ /* 0x000e2400000e0000 */
[----:B------:R-:W2:Y:S02]  /*1f40*/  MUFU.RCP R244, R2 ;  /* 0x0000000200f47308 */ /* 0x000ea40000001000 */
[----:B--2---:R-:W-:Y:S02]  /*1f50*/  FMUL.FTZ R246, R244, R246 ;  /* 0x000000f6f4f67220 */ /* 0x004fe40000410000 */
[----:B0-----:R-:W-:-:S02]  /*1f60*/  FADD.FTZ R3, R3, R247 ;  /* 0x000000f703037221 */ /* 0x001fc40000010000 */
[----:B------:R-:W-:Y:S02]  /*1f70*/  SHFL.DOWN PT, R247, R2, 0x1, 0x1f ;  /* 0x08201f0002f77f89 */ /* 0x000fe400000e0000 */
[----:B------:R-:W-:Y:S02]  /*1f80*/  FFMA.FTZ R249, R244, R249, R3 ;  /* 0x000000f9f4f97223 */ /* 0x000fe40000010003 */
[----:B------:R-:W0:Y:S04]  /*1f90*/  SHFL.DOWN PT, R244, R246, 0x1, 0x1f ;  /* 0x08201f00f6f47f89 */ /* 0x000e2800000e0000 */
[----:B------:R-:W2:Y:S01]  /*1fa0*/  SHFL.DOWN PT, R3, R249, 0x1, 0x1f ;  /* 0x08201f00f9037f89 */ /* 0x000ea200000e0000 */
[----:B0-----:R-:W-:Y:S02]  /*1fb0*/  FADD.FTZ R250, R246, -R244 ;  /* 0x800000f4f6fa7221 */ /* 0x001fe40000010000 */
[----:B------:R-:W-:-:S02]  /*1fc0*/  FMUL.FTZ R244, R247, R244 ;  /* 0x000000f4f7f47220 */ /* 0x000fc40000410000 */
[----:B--2---:R-:W-:Y:S02]  /*1fd0*/  FADD.FTZ R249, R249, R3 ;  /* 0x00000003f9f97221 */ /* 0x004fe40000010000 */
[----:B------:R-:W-:Y:S02]  /*1fe0*/  FMUL.FTZ R250, R250, R250 ;  /* 0x000000fafafa7220 */ /* 0x000fe40000410000 */
[C---:B------:R-:W-:Y:S02]  /*1ff0*/  FADD.FTZ R3, R2.reuse, R247 ;  /* 0x000000f702037221 */ /* 0x040fe40000010000 */
[C---:B------:R-:W-:Y:S02]  /*2000*/  FMUL.FTZ R250, R2.reuse, R250 ;  /* 0x000000fa02fa7220 */ /* 0x040fe40000410000 */
[----:B------:R-:W-:Y:S02]  /*2010*/  FFMA.FTZ R244, R2, R246, R244 ;  /* 0x000000f602f47223 */ /* 0x000fe400000100f4 */
[----:B------:R-:W0:Y:S01]  /*2020*/  S2R R2, SR_CTAID.X ;  /* 0x0000000000027919 */ /* 0x000e220000002500 */
[----:B------:R-:W2:Y:S01]  /*2030*/  MUFU.RCP R3, R3 ;  /* 0x0000000300037308 */ /* 0x000ea20000001000 */
[----:B------:R-:W-:Y:S01]  /*2040*/  FMUL.FTZ R250, R247, R250 ;  /* 0x000000faf7fa7220 */ /* 0x000fe20000410000 */
[----:B-1----:R-:W-:-:S03]  /*2050*/  SHF.R.U32.HI R247, RZ, 0x5, R251 ;  /* 0x00000005fff77819 */ /* 0x002fc600000116fb */
[C---:B--2---:R-:W-:Y:S02]  /*2060*/  FFMA.FTZ R249, R3.reuse, R250, R249 ;  /* 0x000000fa03f97223 */ /* 0x044fe400000100f9 */
[----:B------:R-:W-:Y:S01]  /*2070*/  FMUL.FTZ R250, R3, R244 ;  /* 0x000000f403fa7220 */ /* 0x000fe20000410000 */
[----:B------:R-:W-:-:S03]  /*2080*/  MOV R244, 0x37cccccd ;  /* 0x37cccccd00f47802 */ /* 0x000fc60000000f00 */
[----:B------:R-:W1:Y:S01]  /*2090*/  SHFL.IDX PT, R249, R249, RZ, 0x1f ;  /* 0x00001ffff9f97589 */ /* 0x000e6200000e0000 */
[----:B0-----:R-:W-:-:S04]  /*20a0*/  LOP3.LUT R3, R247, 0x3, R2, 0xc8, !PT ;  /* 0x00000003f7037812 */ /* 0x001fc800078ec802 */
[----:B------:R-:W-:Y:S02]  /*20b0*/  LOP3.LUT P0, RZ, R3, 0x1f, R251, 0xf8, !PT ;  /* 0x0000001f03ff7812 */ /* 0x000fe4000780f8fb */
[----:B------:R-:W0:Y:S11]  /*20c0*/  SHFL.IDX PT, R3, R250, RZ, 0x1f ;  /* 0x00001ffffa037589 */ /* 0x000e3600000e0000 */
[----:B------:R-:W-:-:S05]  /*20d0*/  @!P0 MOV R247, 0x4 ;  /* 0x0000000400f78802 */ /* 0x000fca0000000f00 */
[----:B------:R-:W-:-:S04]  /*20e0*/  @!P0 IMAD.WIDE R246, R0, R247, c[0x0][0x180] ;  /* 0x0000600000f68625 */ /* 0x000fc800078e02f7 */
[----:B-1----:R-:W-:Y:S01]  /*20f0*/  FFMA.FTZ R244, R249, R244, c[0x0][0x1b0] ;  /* 0x00006c00f9f47623 */ /* 0x002fe200000100f4 */
[----:B------:R-:W-:Y:S01]  /*2100*/  @!P0 MOV R249, 0x4 ;  /* 0x0000000400f98802 */ /* 0x000fe20000000f00 */
[----:B0-----:R0:W-:Y:S01]  /*2110*/  @!P0 STG.E [R246.64], R3 ;  /* 0x00000003f6008986 */ /* 0x0011e2000c101906 */
[----:B------:R-:W-:-:S03]  /*2120*/  FADD.FTZ R241, R241, -R3 ;  /* 0x80000003f1f17221 */ /* 0x000fc60000010000 */
[----:B------:R-:W1:Y:S01]  /*2130*/  MUFU.RSQ R244, R244 ;  /* 0x000000f400f47308 */ /* 0x000e620000001400 */
[--C-:B------:R-:W-:Y:S02]  /*2140*/  FADD.FTZ R240, R240, -R3.reuse ;  /* 0x80000003f0f07221 */ /* 0x100fe40000010000 */
[--C-:B------:R-:W-:Y:S02]  /*2150*/  FADD.FTZ R242, R242, -R3.reuse ;  /* 0x80000003f2f27221 */ /* 0x100fe40000010000 */
[--C-:B------:R-:W-:Y:S02]  /*2160*/  FADD.FTZ R243, R243, -R3.reuse ;  /* 0x80000003f3f37221 */ /* 0x100fe40000010000 */
[--C-:B------:R-:W-:Y:S02]  /*2170*/  FADD.FTZ R239, R239, -R3.reuse ;  /* 0x80000003efef7221 */ /* 0x100fe40000010000 */
[----:B------:R-:W-:Y:S02]  /*2180*/  FADD.FTZ R233, R233, -R3 ;  /* 0x80000003e9e97221 */ /* 0x000fe40000010000 */
[----:B0-----:R-:W-:Y:S01]  /*2190*/  @!P0 IMAD.WIDE R246, R0, R249, c[0x0][0x188] ;  /* 0x0000620000f68625 */ /* 0x001fe200078e02f9 */
[----:B------:R-:W-:-:S03]  /*21a0*/  SHF.L.U32 R249, R2, 0x7, RZ ;  /* 0x0000000702f97819 */ /* 0x000fc600000006ff */
[----:B------:R-:W-:Y:S01]  /*21b0*/  FADD.FTZ R235, R235, -R3 ;  /* 0x80000003ebeb7221 */ /* 0x000fe20000010000 */
[----:B------:R-:W-:Y:S01]  /*21c0*/  LOP3.LUT R2, R249, 0x180, R252, 0xe2, !PT ;  /* 0x00000180f9027812 */ /* 0x000fe200078ee2fc */
[----:B------:R-:W-:Y:S01]  /*21d0*/  IMAD R249, R0, 0x2800, RZ ;  /* 0x0000280000f97824 */ /* 0x000fe200078e02ff */
[----:B-1----:R0:W-:Y:S01]  /*21e0*/  @!P0 STG.E [R246.64], R244 ;  /* 0x000000f4f6008986 */ /* 0x0021e2000c101906 */
[----:B------:R-:W-:Y:S01]  /*21f0*/  FMUL.FTZ R241, R244, R241 ;  /* 0x000000f1f4f17220 */ /* 0x000fe20000410000 */
[----:B------:R-:W-:Y:S01]  /*2200*/  LOP3.LUT R2, R2, 0x60, R251, 0xf8, !PT ;  /* 0x0000006002027812 */ /* 0x000fe200078ef8fb */
[----:B------:R-:W-:Y:S01]  /*2210*/  FMUL.FTZ R240, R244, R240 ;  /* 0x000000f0f4f07220 */ /* 0x000fe20000410000 */
[----:B------:R-:W-:Y:S01]  /*2220*/  IADD3 R0, R0, c[0x0][0x160], RZ ;  /* 0x0000580000007a10 */ /* 0x000fe20007ffe0ff */
[C---:B------:R-:W-:Y:S01]  /*2230*/  FMUL.FTZ R242, R244.reuse, R242 ;  /* 0x000000f2f4f27220 */ /* 0x040fe20000410000 */
[----:B------:R-:W-:Y:S01]  /*2240*/  LOP3.LUT R2, R249, R2, RZ, 0xfc, !PT ;  /* 0x00000002f9027212 */ /* 0x000fe200078efcff */
[----:B------:R-:W-:Y:S01]  /*2250*/  FMUL.FTZ R243, R244, R243 ;  /* 0x000000f3f4f37220 */ /* 0x000fe20000410000 */
[----:B------:R-:W-:Y:S01]  /*2260*/  MOV R249, 0x10 ;  /* 0x0000001000f97802 */ /* 0x000fe20000000f00 */
[----:B-----5:R-:W-:Y:S01]  /*2270*/  FFMA.FTZ R241, R5, R241, R85 ;  /* 0x000000f105f17223 */ /* 0x020fe20000010055 */
[----:B------:R-:W-:Y:S01]  /*2280*/  IADD3 R250, R2, 0x200, RZ ;  /* 0x0000020002fa7810 */ /* 0x000fe20007ffe0ff */
[----:B------:R-:W-:-:S02]  /*2290*/  FFMA.FTZ R240, R4, R240, R84 ;  /* 0x000000f004f07223 */ /* 0x000fc40000010054 */
[----:B------:R-:W-:Y:S02]  /*22a0*/  FFMA.FTZ R242, R6, R242, R86 ;  /* 0x000000f206f27223 */ /* 0x000fe40000010056 */
[----:B------:R-:W-:Y:S02]  /*22b0*/  FFMA.FTZ R243, R7, R243, R87 ;  /* 0x000000f307f37223 */ /* 0x000fe40000010057 */
[----:B0-----:R-:W-:-:S04]  /*22c0*/  IMAD.WIDE.U32 R246, R2, R249, c[0x0][0x178] ;  /* 0x00005e0002f67625 */ /* 0x001fc800078e00f9 */
[--C-:B------:R-:W-:Y:S01]  /*22d0*/  FADD.FTZ R251, R236, -R3.reuse ;  /* 0x80000003ecfb7221 */ /* 0x100fe20000010000 */
[----:B------:R0:W-:Y:S01]  /*22e0*/  STG.E.128 [R246.64], R240 ;  /* 0x000000f0f6007986 */ /* 0x0001e2000c101d06 */
[--C-:B------:R-:W-:Y:S02]  /*22f0*/  FADD.FTZ R236, R237, -R3.reuse ;  /* 0x80000003edec7221 */ /* 0x100fe40000010000 */
[----:B------:R-:W-:Y:S02]  /*2300*/  FADD.FTZ R237, R238, -R3 ;  /* 0x80000003eeed7221 */ /* 0x000fe40000010000 */
[C---:B------:R-:W-:Y:S02]  /*2310*/  FMUL.FTZ R236, R244.reuse, R236 ;  /* 0x000000ecf4ec7220 */ /* 0x040fe40000410000 */
[C---:B------:R-:W-:Y:S02]  /*2320*/  FMUL.FTZ R251, R244.reuse, R251 ;  /* 0x000000fbf4fb7220 */ /* 0x040fe40000410000 */
[----:B------:R-:W-:-:S02]  /*2330*/  FMUL.FTZ R238, R244, R237 ;  /* 0x000000edf4ee7220 */ /* 0x000fc40000410000 */
[----:B------:R-:W-:Y:S02]  /*2340*/  FFMA.FTZ R237, R9, R236, R89 ;  /* 0x000000ec09ed7223 */ /* 0x000fe40000010059 */
[----:B------:R-:W-:Y:S02]  /*2350*/  FFMA.FTZ R236, R8, R251, R88 ;  /* 0x000000fb08ec7223 */ /* 0x000fe40000010058 */
[----:B------:R-:W-:Y:S02]  /*2360*/  FFMA.FTZ R238, R10, R238, R90 ;  /* 0x000000ee0aee7223 */ /* 0x000fe4000001005a */
[--C-:B------:R-:W-:Y:S01]  /*2370*/  FADD.FTZ R229, R229, -R3.reuse ;  /* 0x80000003e5e57221 */ /* 0x100fe20000010000 */
[----:B0-----:R-:W-:Y:S01]  /*2380*/  LEA R240, P0, R250, c[0x0][0x178], 0x4 ;  /* 0x00005e00faf07a11 */ /* 0x001fe200078020ff */
[----:B------:R-:W-:Y:S02]  /*2390*/  FMUL.FTZ R242, R244, R239 ;  /* 0x000000eff4f27220 */ /* 0x000fe40000410000 */
[----:B------:R-:W-:Y:S01]  /*23a0*/  FADD.FTZ R243, R232, -R3 ;  /* 0x80000003e8f37221 */ /* 0x000fe20000010000 */
[----:B------:R-:W-:Y:S01]  /*23b0*/  LEA.HI.X R241, R250, c[0x0][0x17c], RZ, 0x4, P0 ;  /* 0x00005f00faf17a11 */ /* 0x000fe200000f24ff */
[----:B------:R-:W-:Y:S01]  /*23c0*/  FFMA.FTZ R239, R11, R242, R91 ;  /* 0x000000f20bef7223 */ /* 0x000fe2000001005b */
[----:B------:R-:W-:Y:S01]  /*23d0*/  IADD3 R242, R2, 0x400, RZ ;  /* 0x0000040002f27810 */ /* 0x000fe20007ffe0ff */
[----:B------:R-:W-:-:S02]  /*23e0*/  FADD.FTZ R247, R234, -R3 ;  /* 0x80000003eaf77221 */ /* 0x000fc40000010000 */
[C---:B------:R-:W-:Y:S01]  /*23f0*/  FMUL.FTZ R232, R244.reuse, R233 ;  /* 0x000000e9f4e87220 */ /* 0x040fe20000410000 */
[----:B------:R0:W-:Y:S01]  /*2400*/  STG.E.128 [R240.64], R236 ;  /* 0x000000ecf0007986 */ /* 0x0001e2000c101d06 */
[C---:B------:R-:W-:Y:S02]  /*2410*/  FMUL.FTZ R243, R244.reuse, R243 ;  /* 0x000000f3f4f37220 */ /* 0x040fe40000410000 */
[----:B------:R-:W-:Y:S02]  /*2420*/  FMUL.FTZ R247, R244, R247 ;  /* 0x000000f7f4f77220 */ /* 0x000fe40000410000 */
[----:B------:R-:W-:Y:S02]  /*2430*/  FFMA.FTZ R233, R13, R232, R93 ;  /* 0x000000e80de97223 */ /* 0x000fe4000001005d */
[----:B------:R-:W-:Y:S02]  /*2440*/  FFMA.FTZ R232, R12, R243, R92 ;  /* 0x000000f30ce87223 */ /* 0x000fe4000001005c */
[----:B------:R-:W-:-:S02]  /*2450*/  FFMA.FTZ R234, R14, R247, R94 ;  /* 0x000000f70eea7223 */ /* 0x000fc4000001005e */
[--C-:B------:R-:W-:Y:S02]  /*2460*/  FADD.FTZ R231, R231, -R3.reuse ;  /* 0x80000003e7e77221 */ /* 0x100fe40000010000 */
[--C-:B------:R-:W-:Y:S02]  /*2470*/  FADD.FTZ R225, R225, -R3.reuse ;  /* 0x80000003e1e17221 */ /* 0x100fe40000010000 */
[--C-:B------:R-:W-:Y:S02]  /*2480*/  FADD.FTZ R227, R227, -R3.reuse ;  /* 0x80000003e3e37221 */ /* 0x100fe40000010000 */
        /* <DEDUP_REMOVED lines=38> */
[----:B------:R-:W-:Y:S01]  /*26f0*/  FMUL.FTZ R230, R244, R227 ;  /* 0x000000e3f4e67220 */ /* 0x000fe20000410000 */
[----:B------:R-:W-:Y:S01]  /*2700*/  IADD3 R231, R2, 0x1000, RZ ;  /* 0x0000100002e77810 */ /* 0x000fe20007ffe0ff */
[----:B------:R-:W-:Y:S01]  /*2710*/  FADD.FTZ R212, R212, -R3 ;  /* 0x80000003d4d47221 */ /* 0x000fe20000010000 */
[----:B------:R-:W-:Y:S01]  /*2720*/  LEA.HI.X R229, R234, c[0x0][0x17c], RZ, 0x4, P0 ;  /* 0x00005f00eae57a11 */ /* 0x000fe200000f24ff */
[----:B------:R-:W-:-:S02]  /*2730*/  FFMA.FTZ R227, R23, R230, R103 ;  /* 0x000000e617e37223 */ /* 0x000fc40000010067 */
[--C-:B------:R-:W-:Y:S02]  /*2740*/  FADD.FTZ R213, R213, -R3.reuse ;  /* 0x80000003d5d57221 */ /* 0x100fe40000010000 */
[--C-:B------:R-:W-:Y:S01]  /*2750*/  FADD.FTZ R214, R214, -R3.reuse ;  /* 0x80000003d6d67221 */ /* 0x100fe20000010000 */
[----:B------:R0:W-:Y:S01]  /*2760*/  STG.E.128 [R228.64], R224 ;  /* 0x000000e0e4007986 */ /* 0x0001e2000c101d06 */
        /* <DEDUP_REMOVED lines=9> */
[----:B0-----:R-:W-:Y:S01]  /*2800*/  IADD3 R226, R2, 0xa00, RZ ;  /* 0x00000a0002e27810 */ /* 0x001fe20007ffe0ff */
        /* <DEDUP_REMOVED lines=38> */
[----:B------:R-:W-:Y:S02]  /*2a70*/  FADD.FTZ R3, R167, -R3 ;  /* 0x80000003a7037221 */ /* 0x000fe40000010000 */
[C---:B------:R-:W-:Y:S02]  /*2a80*/  FMUL.FTZ R220, R244.reuse, R220 ;  /* 0x000000dcf4dc7220 */ /* 0x040fe40000410000 */
[C---:B------:R-:W-:Y:S02]  /*2a90*/  FMUL.FTZ R221, R244.reuse, R221 ;  /* 0x000000ddf4dd7220 */ /* 0x040fe40000410000 */
[C---:B------:R-:W-:Y:S02]  /*2aa0*/  FMUL.FTZ R222, R244.reuse, R222 ;  /* 0x000000def4de7220 */ /* 0x040fe40000410000 */
[----:B------:R-:W-:-:S02]  /*2ab0*/  FMUL.FTZ R223, R244, R223 ;  /* 0x000000dff4df7220 */ /* 0x000fc40000410000 */
[----:B------:R-:W-:Y:S01]  /*2ac0*/  FMUL.FTZ R167, R244, R195 ;  /* 0x000000c3f4a77220 */ /* 0x000fe20000410000 */
[----:B------:R-:W-:Y:S01]  /*2ad0*/  IADD3 R195, R2, 0xc00, RZ ;  /* 0x00000c0002c37810 */ /* 0x000fe20007ffe0ff */
[----:B------:R-:W-:-:S04]  /*2ae0*/  IMAD.WIDE.U32 R164, R226, R249, c[0x0][0x178] ;  /* 0x00005e00e2a47625 */ /* 0x000fc800078e00f9 */
[----:B------:R-:W-:Y:S02]  /*2af0*/  FFMA.FTZ R221, R25, R221, R105 ;  /* 0x000000dd19dd7223 */ /* 0x000fe40000010069 */
[----:B------:R-:W-:Y:S02]  /*2b00*/  FFMA.FTZ R220, R24, R220, R104 ;  /* 0x000000dc18dc7223 */ /* 0x000fe40000010068 */
[----:B------:R-:W-:Y:S02]  /*2b10*/  FFMA.FTZ R222, R26, R222, R106 ;  /* 0x000000de1ade7223 */ /* 0x000fe4000001006a */
[----:B------:R-:W-:Y:S02]  /*2b20*/  FFMA.FTZ R223, R27, R223, R107 ;  /* 0x000000df1bdf7223 */ /* 0x000fe4000001006b */
[C---:B------:R-:W-:Y:S01]  /*2b30*/  FMUL.FTZ R226, R244.reuse, R194 ;  /* 0x000000c2f4e27220 */ /* 0x040fe20000410000 */
[C---:B------:R-:W-:Y:S01]  /*2b40*/  LEA R194, P0, R195.reuse, c[0x0][0x178], 0x4 ;  /* 0x00005e00c3c27a11 */ /* 0x040fe200078020ff */
[C---:B------:R-:W-:Y:S01]  /*2b50*/  FMUL.FTZ R216, R244.reuse, R216 ;  /* 0x000000d8f4d87220 */ /* 0x040fe20000410000 */
[----:B------:R0:W-:Y:S01]  /*2b60*/  STG.E.128 [R164.64], R220 ;  /* 0x000000dca4007986 */ /* 0x0001e2000c101d06 */
[C---:B------:R-:W-:Y:S01]  /*2b70*/  FMUL.FTZ R217, R244.reuse, R217 ;  /* 0x000000d9f4d97220 */ /* 0x040fe20000410000 */
[----:B------:R-:W-:Y:S01]  /*2b80*/  LEA.HI.X R195, R195, c[0x0][0x17c], RZ, 0x4, P0 ;  /* 0x00005f00c3c37a11 */ /* 0x000fe200000f24ff */
[----:B------:R-:W-:-:S02]  /*2b90*/  FMUL.FTZ R218, R244, R218 ;  /* 0x000000daf4da7220 */ /* 0x000fc40000410000 */
[C---:B------:R-:W-:Y:S02]  /*2ba0*/  FMUL.FTZ R219, R244.reuse, R219 ;  /* 0x000000dbf4db7220 */ /* 0x040fe40000410000 */
[----:B------:R-:W-:Y:S01]  /*2bb0*/  FMUL.FTZ R229, R244, R203 ;  /* 0x000000cbf4e57220 */ /* 0x000fe20000410000 */
[----:B------:R-:W-:Y:S01]  /*2bc0*/  IADD3 R203, R2, 0x1200, RZ ;  /* 0x0000120002cb7810 */ /* 0x000fe20007ffe0ff */
[----:B------:R-:W-:Y:S01]  /*2bd0*/  FMUL.FTZ R228, R244, R198 ;  /* 0x000000c6f4e47220 */ /* 0x000fe20000410000 */
[----:B------:R-:W-:Y:S01]  /*2be0*/  IADD3 R198, R2, 0xe00, RZ ;  /* 0x00000e0002c67810 */ /* 0x000fe20007ffe0ff */
[C---:B------:R-:W-:Y:S02]  /*2bf0*/  FMUL.FTZ R212, R244.reuse, R212 ;  /* 0x000000d4f4d47220 */ /* 0x040fe40000410000 */
[C---:B------:R-:W-:Y:S02]  /*2c00*/  FMUL.FTZ R213, R244.reuse, R213 ;  /* 0x000000d5f4d57220 */ /* 0x040fe40000410000 */
[----:B------:R-:W-:-:S02]  /*2c10*/  FMUL.FTZ R214, R244, R214 ;  /* 0x000000d6f4d67220 */ /* 0x000fc40000410000 */
[C---:B------:R-:W-:Y:S01]  /*2c20*/  FMUL.FTZ R215, R244.reuse, R215 ;  /* 0x000000d7f4d77220 */ /* 0x040fe20000410000 */
[C---:B0-----:R-:W-:Y:S01]  /*2c30*/  LEA R164, P1, R231.reuse, c[0x0][0x178], 0x4 ;  /* 0x00005e00e7a47a11 */ /* 0x041fe200078220ff */
[----:B------:R-:W-:Y:S01]  /*2c40*/  FMUL.FTZ R208, R244, R208 ;  /* 0x000000d0f4d07220 */ /* 0x000fe20000410000 */
[----:B------:R-:W-:Y:S01]  /*2c50*/  IADD3 R220, R2, 0x1600, RZ ;  /* 0x0000160002dc7810 */ /* 0x000fe20007ffe0ff */
[C---:B------:R-:W-:Y:S01]  /*2c60*/  FMUL.FTZ R209, R244.reuse, R209 ;  /* 0x000000d1f4d17220 */ /* 0x040fe20000410000 */
[----:B------:R-:W-:Y:S01]  /*2c70*/  LEA.HI.X R165, R231, c[0x0][0x17c], RZ, 0x4, P1 ;  /* 0x00005f00e7a57a11 */ /* 0x000fe200008f24ff */
[C---:B------:R-:W-:Y:S02]  /*2c80*/  FMUL.FTZ R210, R244.reuse, R210 ;  /* 0x000000d2f4d27220 */ /* 0x040fe40000410000 */
[C---:B------:R-:W-:Y:S02]  /*2c90*/  FMUL.FTZ R211, R244.reuse, R211 ;  /* 0x000000d3f4d37220 */ /* 0x040fe40000410000 */
[----:B------:R-:W-:Y:S01]  /*2ca0*/  FMUL.FTZ R230, R244, R202 ;  /* 0x000000caf4e67220 */ /* 0x000fe20000410000 */
[----:B------:R-:W-:Y:S01]  /*2cb0*/  LEA R202, P0, R203, c[0x0][0x178], 0x4 ;  /* 0x00005e00cbca7a11 */ /* 0x000fe200078020ff */
[----:B------:R-:W-:-:S02]  /*2cc0*/  FFMA.FTZ R217, R29, R217, R109 ;  /* 0x000000d91dd97223 */ /* 0x000fc4000001006d */
[----:B------:R-:W-:Y:S01]  /*2cd0*/  FFMA.FTZ R216, R28, R216, R108 ;  /* 0x000000d81cd87223 */ /* 0x000fe2000001006c */
[----:B------:R-:W-:Y:S01]  /*2ce0*/  LEA.HI.X R203, R203, c[0x0][0x17c], RZ, 0x4, P0 ;  /* 0x00005f00cbcb7a11 */ /* 0x000fe200000f24ff */
[----:B------:R-:W-:Y:S02]  /*2cf0*/  FFMA.FTZ R218, R30, R218, R110 ;  /* 0x000000da1eda7223 */ /* 0x000fe4000001006e */
[----:B------:R-:W-:Y:S02]  /*2d00*/  FFMA.FTZ R219, R31, R219, R111 ;  /* 0x000000db1fdb7223 */ /* 0x000fe4000001006f */
[C---:B------:R-:W-:Y:S02]  /*2d10*/  FMUL.FTZ R204, R244.reuse, R204 ;  /* 0x000000ccf4cc7220 */ /* 0x040fe40000410000 */
[C---:B------:R-:W-:Y:S01]  /*2d20*/  FMUL.FTZ R205, R244.reuse, R205 ;  /* 0x000000cdf4cd7220 */ /* 0x040fe20000410000 */
[----:B------:R0:W-:Y:S01]  /*2d30*/  STG.E.128 [R194.64], R216 ;  /* 0x000000d8c2007986 */ /* 0x0001e2000c101d06 */
[----:B------:R-:W-:-:S02]  /*2d40*/  FMUL.FTZ R206, R244, R206 ;  /* 0x000000cef4ce7220 */ /* 0x000fc40000410000 */
[C---:B------:R-:W-:Y:S02]  /*2d50*/  FMUL.FTZ R207, R244.reuse, R207 ;  /* 0x000000cff4cf7220 */ /* 0x040fe40000410000 */
[----:B------:R-:W-:Y:S02]  /*2d60*/  FMUL.FTZ R227, R244, R199 ;  /* 0x000000c7f4e37220 */ /* 0x000fe40000410000 */
[----:B------:R-:W-:-:S04]  /*2d70*/  IMAD.WIDE.U32 R198, R198, R249, c[0x0][0x178] ;  /* 0x00005e00c6c67625 */ /* 0x000fc800078e00f9 */
[----:B------:R-:W-:Y:S02]  /*2d80*/  FFMA.FTZ R213, R33, R213, R113 ;  /* 0x000000d521d57223 */ /* 0x000fe40000010071 */
[----:B------:R-:W-:Y:S02]  /*2d90*/  FFMA.FTZ R212, R32, R212, R112 ;  /* 0x000000d420d47223 */ /* 0x000fe40000010070 */
[----:B------:R-:W-:Y:S02]  /*2da0*/  FFMA.FTZ R214, R34, R214, R114 ;  /* 0x000000d622d67223 */ /* 0x000fe40000010072 */
[----:B------:R-:W-:Y:S01]  /*2db0*/  FFMA.FTZ R215, R35, R215, R115 ;  /* 0x000000d723d77223 */ /* 0x000fe20000010073 */
[----:B0-----:R-:W-:Y:S01]  /*2dc0*/  IADD3 R194, R2, 0x1400, RZ ;  /* 0x0000140002c27810 */ /* 0x001fe20007ffe0ff */
[----:B------:R-:W-:Y:S02]  /*2dd0*/  FFMA.FTZ R209, R37, R209, R117 ;  /* 0x000000d125d17223 */ /* 0x000fe40000010075 */
[----:B------:R-:W-:Y:S01]  /*2de0*/  FFMA.FTZ R208, R36, R208, R116 ;  /* 0x000000d024d07223 */ /* 0x000fe20000010074 */
[----:B------:R0:W-:Y:S01]  /*2df0*/  STG.E.128 [R198.64], R212 ;  /* 0x000000d4c6007986 */ /* 0x0001e2000c101d06 */
[----:B------:R-:W-:-:S02]  /*2e00*/  FFMA.FTZ R210, R38, R210, R118 ;  /* 0x000000d226d27223 */ /* 0x000fc40000010076 */
[----:B------:R-:W-:Y:S02]  /*2e10*/  FFMA.FTZ R211, R39, R211, R119 ;  /* 0x000000d327d37223 */ /* 0x000fe40000010077 */
[----:B------:R-:W-:Y:S02]  /*2e20*/  FFMA.FTZ R205, R41, R205, R121 ;  /* 0x000000cd29cd7223 */ /* 0x000fe40000010079 */
[----:B------:R-:W-:Y:S01]  /*2e30*/  FFMA.FTZ R204, R40, R204, R120 ;  /* 0x000000cc28cc7223 */ /* 0x000fe20000010078 */
[----:B------:R1:W-:Y:S01]  /*2e40*/  STG.E.128 [R164.64], R208 ;  /* 0x000000d0a4007986 */ /* 0x0003e2000c101d06 */
[----:B------:R-:W-:Y:S02]  /*2e50*/  FFMA.FTZ R206, R42, R206, R122 ;  /* 0x000000ce2ace7223 */ /* 0x000fe4000001007a */
[----:B------:R-:W-:Y:S02]  /*2e60*/  FFMA.FTZ R207, R43, R207, R123 ;  /* 0x000000cf2bcf7223 */ /* 0x000fe4000001007b */
[----:B------:R-:W-:-:S02]  /*2e70*/  FMUL.FTZ R200, R244, R200 ;  /* 0x000000c8f4c87220 */ /* 0x000fc40000410000 */
[----:B------:R-:W-:Y:S01]  /*2e80*/  FMUL.FTZ R201, R244, R201 ;  /* 0x000000c9f4c97220 */ /* 0x000fe20000410000 */
[----:B------:R2:W-:Y:S01]  /*2e90*/  STG.E.128 [R202.64], R204 ;  /* 0x000000ccca007986 */ /* 0x0005e2000c101d06 */
[----:B------:R-:W-:Y:S01]  /*2ea0*/  IMAD.WIDE.U32 R194, R194, R249, c[0x0][0x178] ;  /* 0x00005e00c2c27625 */ /* 0x000fe200078e00f9 */
[----:B0-----:R-:W-:-:S03]  /*2eb0*/  IADD3 R212, R2, 0x1800, RZ ;  /* 0x0000180002d47810 */ /* 0x001fc60007ffe0ff */
[----:B------:R-:W-:Y:S02]  /*2ec0*/  FFMA.FTZ R201, R45, R201, R125 ;  /* 0x000000c92dc97223 */ /* 0x000fe4000001007d */
[----:B------:R-:W-:Y:S02]  /*2ed0*/  FFMA.FTZ R200, R44, R200, R124 ;  /* 0x000000c82cc87223 */ /* 0x000fe4000001007c */
[----:B------:R-:W-:Y:S01]  /*2ee0*/  FMUL.FTZ R196, R244, R196 ;  /* 0x000000c4f4c47220 */ /* 0x000fe20000410000 */
[----:B-1----:R-:W-:Y:S01]  /*2ef0*/  LEA R164, P0, R220, c[0x0][0x178], 0x4 ;  /* 0x00005e00dca47a11 */ /* 0x002fe200078020ff */
[C---:B------:R-:W-:Y:S02]  /*2f00*/  FMUL.FTZ R197, R244.reuse, R197 ;  /* 0x000000c5f4c57220 */ /* 0x040fe40000410000 */
[----:B------:R-:W-:Y:S01]  /*2f10*/  FMUL.FTZ R192, R244, R192 ;  /* 0x000000c0f4c07220 */ /* 0x000fe20000410000 */
[----:B------:R-:W-:Y:S01]  /*2f20*/  LEA.HI.X R165, R220, c[0x0][0x17c], RZ, 0x4, P0 ;  /* 0x00005f00dca57a11 */ /* 0x000fe200000f24ff */
[----:B------:R-:W-:-:S02]  /*2f30*/  FMUL.FTZ R193, R244, R193 ;  /* 0x000000c1f4c17220 */ /* 0x000fc40000410000 */
[----:B------:R-:W-:Y:S01]  /*2f40*/  FFMA.FTZ R197, R49, R197, R129 ;  /* 0x000000c531c57223 */ /* 0x000fe20000010081 */
[----:B--2---:R-:W-:Y:S01]  /*2f50*/  IADD3 R205, R2, 0x1a00, RZ ;  /* 0x00001a0002cd7810 */ /* 0x004fe20007ffe0ff */
[----:B------:R-:W-:Y:S01]  /*2f60*/  FFMA.FTZ R202, R46, R230, R126 ;  /* 0x000000e62eca7223 */ /* 0x000fe2000001007e */
[----:B------:R-:W-:Y:S01]  /*2f70*/  IADD3 R204, R2, 0x1c00, RZ ;  /* 0x00001c0002cc7810 */ /* 0x000fe20007ffe0ff */
[----:B------:R-:W-:Y:S02]  /*2f80*/  FFMA.FTZ R203, R47, R229, R127 ;  /* 0x000000e52fcb7223 */ /* 0x000fe4000001007f */
[----:B------:R-:W-:Y:S02]  /*2f90*/  FFMA.FTZ R196, R48, R196, R128 ;  /* 0x000000c430c47223 */ /* 0x000fe40000010080 */
[----:B------:R-:W-:Y:S01]  /*2fa0*/  FFMA.FTZ R198, R50, R228, R130 ;  /* 0x000000e432c67223 */ /* 0x000fe20000010082 */
[----:B------:R0:W-:Y:S01]  /*2fb0*/  STG.E.128 [R194.64], R200 ;  /* 0x000000c8c2007986 */ /* 0x0001e2000c101d06 */
[----:B------:R-:W-:-:S02]  /*2fc0*/  FFMA.FTZ R199, R51, R227, R131 ;  /* 0x000000e333c77223 */ /* 0x000fc40000010083 */
[----:B------:R-:W-:Y:S02]  /*2fd0*/  FFMA.FTZ R193, R53, R193, R133 ;  /* 0x000000c135c17223 */ /* 0x000fe40000010085 */
[----:B------:R-:W-:Y:S01]  /*2fe0*/  FFMA.FTZ R192, R52, R192, R132 ;  /* 0x000000c034c07223 */ /* 0x000fe20000010084 */
[----:B------:R1:W-:Y:S01]  /*2ff0*/  STG.E.128 [R164.64], R196 ;  /* 0x000000c4a4007986 */ /* 0x0003e2000c101d06 */
[C---:B------:R-:W-:Y:S02]  /*3000*/  FMUL.FTZ R188, R244.reuse, R188 ;  /* 0x000000bcf4bc7220 */ /* 0x040fe40000410000 */
[C---:B------:R-:W-:Y:S02]  /*3010*/  FMUL.FTZ R189, R244.reuse, R189 ;  /* 0x000000bdf4bd7220 */ /* 0x040fe40000410000 */
[C---:B------:R-:W-:Y:S02]  /*3020*/  FMUL.FTZ R190, R244.reuse, R190 ;  /* 0x000000bef4be7220 */ /* 0x040fe40000410000 */
[----:B------:R-:W-:-:S02]  /*3030*/  FMUL.FTZ R191, R244, R191 ;  /* 0x000000bff4bf7220 */ /* 0x000fc40000410000 */
[C---:B------:R-:W-:Y:S02]  /*3040*/  FMUL.FTZ R184, R244.reuse, R184 ;  /* 0x000000b8f4b87220 */ /* 0x040fe40000410000 */
[----:B------:R-:W-:Y:S01]  /*3050*/  FMUL.FTZ R185, R244, R185 ;  /* 0x000000b9f4b97220 */ /* 0x000fe20000410000 */
[----:B0-----:R-:W-:Y:S01]  /*3060*/  LEA R200, P0, R212, c[0x0][0x178], 0x4 ;  /* 0x00005e00d4c87a11 */ /* 0x001fe200078020ff */
[----:B------:R-:W-:Y:S01]  /*3070*/  FFMA.FTZ R194, R54, R226, R134 ;  /* 0x000000e236c27223 */ /* 0x000fe20000010086 */
[----:B------:R-:W-:Y:S01]  /*3080*/  IADD3 R202, R2, 0x1e00, RZ ;  /* 0x00001e0002ca7810 */ /* 0x000fe20007ffe0ff */
[----:B------:R-:W-:Y:S01]  /*3090*/  FFMA.FTZ R195, R55, R167, R135 ;  /* 0x000000a737c37223 */ /* 0x000fe20000010087 */
[----:B------:R-:W-:Y:S01]  /*30a0*/  LEA.HI.X R201, R212, c[0x0][0x17c], RZ, 0x4, P0 ;  /* 0x00005f00d4c97a11 */ /* 0x000fe200000f24ff */
[C---:B------:R-:W-:Y:S01]  /*30b0*/  FMUL.FTZ R186, R244.reuse, R186 ;  /* 0x000000baf4ba7220 */ /* 0x040fe20000410000 */
[C---:B-1----:R-:W-:Y:S01]  /*30c0*/  LEA R164, P1, R205.reuse, c[0x0][0x178], 0x4 ;  /* 0x00005e00cda47a11 */ /* 0x042fe200078220ff */
[----:B------:R-:W-:Y:S01]  /*30d0*/  FMUL.FTZ R187, R244, R187 ;  /* 0x000000bbf4bb7220 */ /* 0x000fe20000410000 */
[----:B------:R-:W-:Y:S01]  /*30e0*/  LEA R196, P0, R204, c[0x0][0x178], 0x4 ;  /* 0x00005e00ccc47a11 */ /* 0x000fe200078020ff */
[----:B------:R0:W-:Y:S01]  /*30f0*/  STG.E.128 [R200.64], R192 ;  /* 0x000000c0c8007986 */ /* 0x0001e2000c101d06 */
[C---:B------:R-:W-:Y:S01]  /*3100*/  FMUL.FTZ R180, R244.reuse, R180 ;  /* 0x000000b4f4b47220 */ /* 0x040fe20000410000 */
[----:B------:R-:W-:Y:S01]  /*3110*/  LEA.HI.X R165, R205, c[0x0][0x17c], RZ, 0x4, P1 ;  /* 0x00005f00cda57a11 */ /* 0x000fe200008f24ff */
[----:B------:R-:W-:Y:S01]  /*3120*/  FMUL.FTZ R181, R244, R181 ;  /* 0x000000b5f4b57220 */ /* 0x000fe20000410000 */
[----:B------:R-:W-:Y:S01]  /*3130*/  LEA.HI.X R197, R204, c[0x0][0x17c], RZ, 0x4, P0 ;  /* 0x00005f00ccc57a11 */ /* 0x000fe200000f24ff */
[----:B------:R-:W-:Y:S01]  /*3140*/  FMUL.FTZ R182, R244, R182 ;  /* 0x000000b6f4b67220 */ /* 0x000fe20000410000 */
[----:B------:R-:W-:Y:S01]  /*3150*/  IADD3 R167, R2, 0x2600, RZ ;  /* 0x0000260002a77810 */ /* 0x000fe20007ffe0ff */
[----:B------:R-:W-:-:S02]  /*3160*/  FMUL.FTZ R183, R244, R183 ;  /* 0x000000b7f4b77220 */ /* 0x000fc40000410000 */
[----:B------:R-:W-:Y:S02]  /*3170*/  FFMA.FTZ R189, R57, R189, R137 ;  /* 0x000000bd39bd7223 */ /* 0x000fe40000010089 */
[----:B------:R-:W-:Y:S02]  /*3180*/  FFMA.FTZ R188, R56, R188, R136 ;  /* 0x000000bc38bc7223 */ /* 0x000fe40000010088 */
[----:B------:R-:W-:Y:S02]  /*3190*/  FFMA.FTZ R190, R58, R190, R138 ;  /* 0x000000be3abe7223 */ /* 0x000fe4000001008a */
[----:B------:R-:W-:Y:S02]  /*31a0*/  FFMA.FTZ R191, R59, R191, R139 ;  /* 0x000000bf3bbf7223 */ /* 0x000fe4000001008b */
[----:B------:R-:W-:Y:S01]  /*31b0*/  FFMA.FTZ R185, R61, R185, R141 ;  /* 0x000000b93db97223 */ /* 0x000fe2000001008d */
[----:B0-----:R-:W-:Y:S01]  /*31c0*/  IADD3 R193, R2, 0x2000, RZ ;  /* 0x0000200002c17810 */ /* 0x001fe20007ffe0ff */
[----:B------:R-:W-:Y:S01]  /*31d0*/  FFMA.FTZ R184, R60, R184, R140 ;  /* 0x000000b83cb87223 */ /* 0x000fe2000001008c */
[----:B------:R-:W-:Y:S01]  /*31e0*/  IADD3 R195, R2, 0x2200, RZ ;  /* 0x0000220002c37810 */ /* 0x000fe20007ffe0ff */
[----:B------:R-:W-:Y:S01]  /*31f0*/  FFMA.FTZ R186, R62, R186, R142 ;  /* 0x000000ba3eba7223 */ /* 0x000fe2000001008e */
[----:B------:R-:W-:Y:S01]  /*3200*/  LEA R192, P1, R193, c[0x0][0x178], 0x4 ;  /* 0x00005e00c1c07a11 */ /* 0x000fe200078220ff */
[----:B------:R-:W-:Y:S01]  /*3210*/  FFMA.FTZ R187, R63, R187, R143 ;  /* 0x000000bb3fbb7223 */ /* 0x000fe2000001008f */
[----:B------:R-:W-:Y:S01]  /*3220*/  IADD3 R2, R2, 0x2400, RZ ;  /* 0x0000240002027810 */ /* 0x000fe20007ffe0ff */
[----:B------:R-:W-:Y:S01]  /*3230*/  IMAD.WIDE.U32 R198, R202, R249, c[0x0][0x178] ;  /* 0x00005e00cac67625 */ /* 0x000fe200078e00f9 */
[----:B------:R0:W-:Y:S01]  /*3240*/  STG.E.128 [R164.64], R188 ;  /* 0x000000bca4007986 */ /* 0x0001e2000c101d06 */
[----:B------:R-:W-:-:S02]  /*3250*/  LEA R194, P0, R195, c[0x0][0x178], 0x4 ;  /* 0x00005e00c3c27a11 */ /* 0x000fc400078020ff */
[----:B------:R-:W-:Y:S01]  /*3260*/  FFMA.FTZ R181, R65, R181, R145 ;  /* 0x000000b541b57223 */ /* 0x000fe20000010091 */
[----:B------:R-:W-:Y:S01]  /*3270*/  STG.E.128 [R196.64], R184 ;  /* 0x000000b8c4007986 */ /* 0x000fe2000c101d06 */
[----:B------:R-:W-:Y:S01]  /*3280*/  FFMA.FTZ R180, R64, R180, R144 ;  /* 0x000000b440b47223 */ /* 0x000fe20000010090 */
[----:B------:R-:W-:Y:S01]  /*3290*/  LEA.HI.X R193, R193, c[0x0][0x17c], RZ, 0x4, P1 ;  /* 0x00005f00c1c17a11 */ /* 0x000fe200008f24ff */
[----:B------:R-:W-:Y:S01]  /*32a0*/  FFMA.FTZ R182, R66, R182, R146 ;  /* 0x000000b642b67223 */ /* 0x000fe20000010092 */
[----:B------:R-:W-:Y:S01]  /*32b0*/  LEA.HI.X R195, R195, c[0x0][0x17c], RZ, 0x4, P0 ;  /* 0x00005f00c3c37a11 */ /* 0x000fe200000f24ff */
[----:B------:R-:W-:Y:S01]  /*32c0*/  FFMA.FTZ R183, R67, R183, R147 ;  /* 0x000000b743b77223 */ /* 0x000fe20000010093 */
[----:B------:R-:W-:Y:S01]  /*32d0*/  ISETP.GE.AND P0, PT, R0, c[0x0][0x164], PT ;  /* 0x0000590000007a0c */ /* 0x000fe20003f06270 */
[C---:B------:R-:W-:Y:S02]  /*32e0*/  FMUL.FTZ R176, R244.reuse, R176 ;  /* 0x000000b0f4b07220 */ /* 0x040fe40000410000 */
[C---:B------:R-:W-:Y:S01]  /*32f0*/  FMUL.FTZ R177, R244.reuse, R177 ;  /* 0x000000b1f4b17220 */ /* 0x040fe20000410000 */
[----:B------:R1:W-:Y:S01]  /*3300*/  STG.E.128 [R198.64], R180 ;  /* 0x000000b4c6007986 */ /* 0x0003e2000c101d06 */
[----:B------:R-:W-:-:S02]  /*3310*/  FMUL.FTZ R178, R244, R178 ;  /* 0x000000b2f4b27220 */ /* 0x000fc40000410000 */
[----:B------:R-:W-:Y:S01]  /*3320*/  FMUL.FTZ R179, R244, R179 ;  /* 0x000000b3f4b37220 */ /* 0x000fe20000410000 */
[----:B0-----:R-:W-:Y:S01]  /*3330*/  LEA R164, P1, R2, c[0x0][0x178], 0x4 ;  /* 0x00005e0002a47a11 */ /* 0x001fe200078220ff */
[C---:B------:R-:W-:Y:S02]  /*3340*/  FMUL.FTZ R172, R244.reuse, R172 ;  /* 0x000000acf4ac7220 */ /* 0x040fe40000410000 */
[----:B------:R-:W-:Y:S01]  /*3350*/  FMUL.FTZ R173, R244, R173 ;  /* 0x000000adf4ad7220 */ /* 0x000fe20000410000 */
[----:B------:R-:W-:Y:S01]  /*3360*/  LEA.HI.X R165, R2, c[0x0][0x17c], RZ, 0x4, P1 ;  /* 0x00005f0002a57a11 */ /* 0x000fe200008f24ff */
[----:B------:R-:W-:Y:S01]  /*3370*/  FMUL.FTZ R174, R244, R174 ;  /* 0x000000aef4ae7220 */ /* 0x000fe20000410000 */
[----:B------:R-:W-:Y:S01]  /*3380*/  LOP3.LUT P1, RZ, R248, 0xff, RZ, 0xc0, !PT ;  /* 0x000000fff8ff7812 */ /* 0x000fe2000782c0ff */
[C---:B------:R-:W-:Y:S02]  /*3390*/  FMUL.FTZ R175, R244.reuse, R175 ;  /* 0x000000aff4af7220 */ /* 0x040fe40000410000 */
[C---:B------:R-:W-:Y:S01]  /*33a0*/  FMUL.FTZ R168, R244.reuse, R168 ;  /* 0x000000a8f4a87220 */ /* 0x040fe20000410000 */
[----:B------:R-:W-:Y:S01]  /*33b0*/  SEL R248, RZ, 0x1, P1 ;  /* 0x00000001fff87807 */ /* 0x000fe20000800000 */
[----:B------:R-:W-:-:S02]  /*33c0*/  FMUL.FTZ R169, R244, R169 ;  /* 0x000000a9f4a97220 */ /* 0x000fc40000410000 */
[C---:B------:R-:W-:Y:S01]  /*33d0*/  FMUL.FTZ R170, R244.reuse, R170 ;  /* 0x000000aaf4aa7220 */ /* 0x040fe20000410000 */
[C---:B-1----:R-:W-:Y:S01]  /*33e0*/  LEA R180, P2, R167.reuse, c[0x0][0x178], 0x4 ;  /* 0x00005e00a7b47a11 */ /* 0x042fe200078420ff */
[C---:B------:R-:W-:Y:S02]  /*33f0*/  FMUL.FTZ R171, R244.reuse, R171 ;  /* 0x000000abf4ab7220 */ /* 0x040fe40000410000 */
[C---:B------:R-:W-:Y:S01]  /*3400*/  FMUL.FTZ R224, R244.reuse, R224 ;  /* 0x000000e0f4e07220 */ /* 0x040fe20000410000 */
[----:B------:R-:W-:Y:S01]  /*3410*/  LEA.HI.X R181, R167, c[0x0][0x17c], RZ, 0x4, P2 ;  /* 0x00005f00a7b57a11 */ /* 0x000fe200010f24ff */
[C---:B------:R-:W-:Y:S02]  /*3420*/  FMUL.FTZ R225, R244.reuse, R225 ;  /* 0x000000e1f4e17220 */ /* 0x040fe40000410000 */
[C---:B------:R-:W-:Y:S02]  /*3430*/  FMUL.FTZ R166, R244.reuse, R166 ;  /* 0x000000a6f4a67220 */ /* 0x040fe40000410000 */
[----:B------:R-:W-:-:S02]  /*3440*/  FMUL.FTZ R3, R244, R3 ;  /* 0x00000003f4037220 */ /* 0x000fc40000410000 */
[----:B------:R-:W-:Y:S02]  /*3450*/  FFMA.FTZ R177, R69, R177, R149 ;  /* 0x000000b145b17223 */ /* 0x000fe40000010095 */
[----:B------:R-:W-:Y:S02]  /*3460*/  FFMA.FTZ R176, R68, R176, R148 ;  /* 0x000000b044b07223 */ /* 0x000fe40000010094 */
[----:B------:R-:W-:Y:S02]  /*3470*/  FFMA.FTZ R178, R70, R178, R150 ;  /* 0x000000b246b27223 */ /* 0x000fe40000010096 */
[----:B------:R-:W-:Y:S02]  /*3480*/  FFMA.FTZ R179, R71, R179, R151 ;  /* 0x000000b347b37223 */ /* 0x000fe40000010097 */
        /* <DEDUP_REMOVED lines=18> */
.L_x_130:
[----:B------:R-:W-:Y:S05]  /*35b0*/  EXIT ;  /* 0x000000000000794d */ /* 0x000fea0003800000 */
.L_x_126:
[----:B------:R-:W-:Y:S01]  /*35c0*/  HFMA2.MMA R3, -RZ, RZ, 0, 5.9604644775390625e-08 ;  /* 0x00000001ff037435 */ /* 0x000fe200000001ff */
[----:B------:R-:W-:Y:S02]  /*35d0*/  MOV R249, R2 ;  /* 0x0000000200f97202 */ /* 0x000fe40000000f00 */
[----:B------:R-:W-:Y:S02]  /*35e0*/  MOV R250, 0x1f ;  /* 0x0000001f00fa7802 */ /* 0x000fe40000000f00 */
[----:B------:R-:W-:Y:S02]  /*35f0*/  MOV R247, 0xffffffff ;  /* 0xffffffff00f77802 */ /* 0x000fe40000000f00 */
[----:B------:R-:W-:Y:S02]  /*3600*/  MOV R246, 0x3620 ;  /* 0x0000362000f67802 */ /* 0x000fe40000000f00 */
[----:B-----5:R-:W-:Y:S05]  /*3610*/  CALL.REL.NOINC `($__internal_14_$__cuda_sm70_shflsync_bfly_p) ;  /* 0x00000dc000007944 */ /* 0x020fea0003c00000 */
[----:B-1----:R-:W-:Y:S05]  /*3620*/  BRA `(.L_x_132) ;  /* 0xffffd71000007947 */ /* 0x002fea000383ffff */
.L_x_127:
[----:B------:R-:W-:Y:S01]  /*3630*/  HFMA2.MMA R3, -RZ, RZ, 0, 1.1920928955078125e-07 ;  /* 0x00000002ff037435 */ /* 0x000fe200000001ff */
[----:B------:R-:W-:-:S02]  /*3640*/  MOV R249, R2 ;  /* 0x0000000200f97202 */ /* 0x000fc40000000f00 */
[----:B------:R-:W-:Y:S02]  /*3650*/  MOV R250, 0x1f ;  /* 0x0000001f00fa7802 */ /* 0x000fe40000000f00 */
[----:B------:R-:W-:Y:S02]  /*3660*/  MOV R247, 0xffffffff ;  /* 0xffffffff00f77802 */ /* 0x000fe40000000f00 */
[----:B------:R-:W-:Y:S02]  /*3670*/  MOV R246, 0x3690 ;  /* 0x0000369000f67802 */ /* 0x000fe40000000f00 */
[----:B-----5:R-:W-:Y:S05]  /*3680*/  CALL.REL.NOINC `($__internal_14_$__cuda_sm70_shflsync_bfly_p) ;  /* 0x00000d5000007944 */ /* 0x020fea0003c00000 */
[----:B-1----:R-:W-:Y:S01]  /*3690*/  FADD.FTZ R2, R2, R3 ;  /* 0x0000000302027221 */ /* 0x002fe20000010000 */
[----:B------:R-:W-:Y:S01]  /*36a0*/  HFMA2.MMA R3, -RZ, RZ, 0, 2.384185791015625e-07 ;  /* 0x00000004ff037435 */ /* 0x000fe200000001ff */
[----:B------:R-:W-:Y:S02]  /*36b0*/  MOV R250, 0x1f ;  /* 0x0000001f00fa7802 */ /* 0x000fe40000000f00 */
[----:B------:R-:W-:Y:S02]  /*36c0*/  MOV R247, 0xffffffff ;  /* 0xffffffff00f77802 */ /* 0x000fe40000000f00 */
[----:B------:R-:W-:-:S02]  /*36d0*/  MOV R249, R2 ;  /* 0x0000000200f97202 */ /* 0x000fc40000000f00 */
[----:B------:R-:W-:Y:S02]  /*36e0*/  MOV R246, 0x3700 ;  /* 0x0000370000f67802 */ /* 0x000fe40000000f00 */
[----:B------:R-:W-:Y:S05]  /*36f0*/  CALL.REL.NOINC `($__internal_14_$__cuda_sm70_shflsync_bfly_p) ;  /* 0x00000ce000007944 */ /* 0x000fea0003c00000 */
[----:B-1----:R-:W-:Y:S01]  /*3700*/  FADD.FTZ R2, R2, R3 ;  /* 0x0000000302027221 */ /* 0x002fe20000010000 */
[----:B------:R-:W-:Y:S01]  /*3710*/  HFMA2.MMA R3, -RZ, RZ, 0, 4.76837158203125e-07 ;  /* 0x00000008ff037435 */ /* 0x000fe200000001ff */
[----:B------:R-:W-:Y:S02]  /*3720*/  MOV R250, 0x1f ;  /* 0x0000001f00fa7802 */ /* 0x000fe40000000f00 */
[----:B------:R-:W-:Y:S02]  /*3730*/  MOV R247, 0xffffffff ;  /* 0xffffffff00f77802 */ /* 0x000fe40000000f00 */
[----:B------:R-:W-:Y:S02]  /*3740*/  MOV R249, R2 ;  /* 0x0000000200f97202 */ /* 0x000fe40000000f00 */
[----:B------:R-:W-:Y:S02]  /*3750*/  MOV R246, 0x3770 ;  /* 0x0000377000f67802 */ /* 0x000fe40000000f00 */
[----:B------:R-:W-:Y:S05]  /*3760*/  CALL.REL.NOINC `($__internal_14_$__cuda_sm70_shflsync_bfly_p) ;  /* 0x00000c7000007944 */ /* 0x000fea0003c00000 */
[----:B-1----:R-:W-:Y:S01]  /*3770*/  FADD.FTZ R2, R2, R3 ;  /* 0x0000000302027221 */ /* 0x002fe20000010000 */
[----:B------:R-:W-:Y:S01]  /*3780*/  HFMA2.MMA R3, -RZ, RZ, 0, 9.5367431640625e-07 ;  /* 0x00000010ff037435 */ /* 0x000fe200000001ff */
[----:B------:R-:W-:-:S02]  /*3790*/  MOV R250, 0x1f ;  /* 0x0000001f00fa7802 */ /* 0x000fc40000000f00 */
[----:B------:R-:W-:Y:S02]  /*37a0*/  MOV R247, 0xffffffff ;  /* 0xffffffff00f77802 */ /* 0x000fe40000000f00 */
[----:B------:R-:W-:Y:S02]  /*37b0*/  MOV R249, R2 ;  /* 0x0000000200f97202 */ /* 0x000fe40000000f00 */
[----:B------:R-:W-:Y:S02]  /*37c0*/  MOV R246, 0x37e0 ;  /* 0x000037e000f67802 */ /* 0x000fe40000000f00 */
[----:B------:R-:W-:Y:S05]  /*37d0*/  CALL.REL.NOINC `($__internal_14_$__cuda_sm70_shflsync_bfly_p) ;  /* 0x00000c0000007944 */ /* 0x000fea0003c00000 */
[----:B-1----:R-:W-:Y:S01]  /*37e0*/  FADD.FTZ R2, R2, R3 ;  /* 0x0000000302027221 */ /* 0x002fe20000010000 */
[----:B------:R-:W-:Y:S02]  /*37f0*/  MOV R250, 0x1f ;  /* 0x0000001f00fa7802 */ /* 0x000fe40000000f00 */
[----:B------:R-:W-:Y:S01]  /*3800*/  MOV R247, 0xffffffff ;  /* 0xffffffff00f77802 */ /* 0x000fe20000000f00 */
[----:B------:R-:W-:-:S04]  /*3810*/  FMUL.FTZ R2, R2, 0.00039062500582076609135 ;  /* 0x39cccccd02027820 */ /* 0x000fc80000410000 */
        /* <DEDUP_REMOVED lines=160> */
[----:B------:R-:W-:Y:S01]  /*4220*/  HFMA2.MMA R3, -RZ, RZ, 0, 5.9604644775390625e-08 ;  /* 0x00000001ff037435 */ /* 0x000fe200000001ff */
[----:B------:R-:W-:-:S05]  /*4230*/  MOV R246, 0x4250 ;  /* 0x0000425000f67802 */ /* 0x000fca0000000f00 */
[----:B------:R-:W-:Y:S05]  /*4240*/  CALL.REL.NOINC `($__internal_14_$__cuda_sm70_shflsync_bfly_p) ;  /* 0x0000019000007944 */ /* 0x000fea0003c00000 */
[----:B-1----:R-:W-:Y:S01]  /*4250*/  FADD.FTZ R249, R249, R3 ;  /* 0x00000003f9f97221 */ /* 0x002fe20000010000 */
[----:B------:R-:W-:Y:S01]  /*4260*/  HFMA2.MMA R3, -RZ, RZ, 0, 1.1920928955078125e-07 ;  /* 0x00000002ff037435 */ /* 0x000fe200000001ff */
[----:B------:R-:W-:Y:S02]  /*4270*/  MOV R250, 0x1f ;  /* 0x0000001f00fa7802 */ /* 0x000fe40000000f00 */
[----:B------:R-:W-:Y:S02]  /*4280*/  MOV R247, 0xffffffff ;  /* 0xffffffff00f77802 */ /* 0x000fe40000000f00 */
[----:B------:R-:W-:Y:S02]  /*4290*/  MOV R246, 0x42b0 ;  /* 0x000042b000f67802 */ /* 0x000fe40000000f00 */
[----:B------:R-:W-:Y:S05]  /*42a0*/  CALL.REL.NOINC `($__internal_14_$__cuda_sm70_shflsync_bfly_p) ;  /* 0x0000013000007944 */ /* 0x000fea0003c00000 */
[----:B-1----:R-:W-:Y:S01]  /*42b0*/  FADD.FTZ R249, R249, R3 ;  /* 0x00000003f9f97221 */ /* 0x002fe20000010000 */
[----:B------:R-:W-:Y:S01]  /*42c0*/  HFMA2.MMA R3, -RZ, RZ, 0, 2.384185791015625e-07 ;  /* 0x00000004ff037435 */ /* 0x000fe200000001ff */
[----:B------:R-:W-:-:S02]  /*42d0*/  MOV R250, 0x1f ;  /* 0x0000001f00fa7802 */ /* 0x000fc40000000f00 */
[----:B------:R-:W-:Y:S02]  /*42e0*/  MOV R247, 0xffffffff ;  /* 0xffffffff00f77802 */ /* 0x000fe40000000f00 */
[----:B------:R-:W-:Y:S02]  /*42f0*/  MOV R246, 0x4310 ;  /* 0x0000431000f67802 */ /* 0x000fe40000000f00 */
[----:B------:R-:W-:Y:S05]  /*4300*/  CALL.REL.NOINC `($__internal_14_$__cuda_sm70_shflsync_bfly_p) ;  /* 0x000000d000007944 */ /* 0x000fea0003c00000 */
[----:B-1----:R-:W-:Y:S01]  /*4310*/  FADD.FTZ R249, R249, R3 ;  /* 0x00000003f9f97221 */ /* 0x002fe20000010000 */
[----:B------:R-:W-:Y:S01]  /*4320*/  HFMA2.MMA R3, -RZ, RZ, 0, 4.76837158203125e-07 ;  /* 0x00000008ff037435 */ /* 0x000fe200000001ff */
[----:B------:R-:W-:Y:S02]  /*4330*/  MOV R250, 0x1f ;  /* 0x0000001f00fa7802 */ /* 0x000fe40000000f00 */
[----:B------:R-:W-:Y:S02]  /*4340*/  MOV R247, 0xffffffff ;  /* 0xffffffff00f77802 */ /* 0x000fe40000000f00 */
[----:B------:R-:W-:Y:S02]  /*4350*/  MOV R246, 0x4370 ;  /* 0x0000437000f67802 */ /* 0x000fe40000000f00 */
[----:B------:R-:W-:Y:S05]  /*4360*/  CALL.REL.NOINC `($__internal_14_$__cuda_sm70_shflsync_bfly_p) ;  /* 0x0000007000007944 */ /* 0x000fea0003c00000 */
[----:B-1----:R-:W-:Y:S01]  /*4370*/  FADD.FTZ R249, R249, R3 ;  /* 0x00000003f9f97221 */ /* 0x002fe20000010000 */
[----:B------:R-:W-:Y:S01]  /*4380*/  HFMA2.MMA R3, -RZ, RZ, 0, 9.5367431640625e-07 ;  /* 0x00000010ff037435 */ /* 0x000fe200000001ff */
[----:B------:R-:W-:-:S02]  /*4390*/  MOV R250, 0x1f ;  /* 0x0000001f00fa7802 */ /* 0x000fc40000000f00 */
[----:B------:R-:W-:Y:S02]  /*43a0*/  MOV R247, 0xffffffff ;  /* 0xffffffff00f77802 */ /* 0x000fe40000000f00 */
[----:B------:R-:W-:Y:S02]  /*43b0*/  MOV R246, 0x43d0 ;  /* 0x000043d000f67802 */ /* 0x000fe40000000f00 */
[----:B------:R-:W-:Y:S05]  /*43c0*/  CALL.REL.NOINC `($__internal_14_$__cuda_sm70_shflsync_bfly_p) ;  /* 0x0000001000007944 */ /* 0x000fea0003c00000 */
[----:B-1----:R-:W-:Y:S05]  /*43d0*/  BRA `(.L_x_133) ;  /* 0xffffd4a000007947 */ /* 0x002fea000383ffff */
        .weak           $__internal_14_$__cuda_sm70_shflsync_bfly_p
        .type           $__internal_14_$__cuda_sm70_shflsync_bfly_p,@function
        .size           $__internal_14_$__cuda_sm70_shflsync_bfly_p,(.L_x_1063 - $__internal_14_$__cuda_sm70_shflsync_bfly_p)
$__internal_14_$__cuda_sm70_shflsync_bfly_p:
[----:B------:R-:W-:Y:S04]  /*43e0*/  WARPSYNC R247 ;  /* 0x000000f700007348 */ /* 0x000fe80003800000 */
[----:B------:R0:W1:Y:S02]  /*43f0*/  SHFL.BFLY PT, R3, R249, R3, R250 ;  /* 0x0c000003f9037389 */ /* 0x00006400000e00fa */
[----:B0-----:R-:W-:-:S06]  /*4400*/  HFMA2.MMA R247, -RZ, RZ, 0, 0 ;  /* 0x00000000fff77435 */ /* 0x001fcc00000001ff */
[----:B------:R-:W-:Y:S05]  /*4410*/  RET.REL.NODEC R246 `(_ZN10layer_norm13ln_fwd_kernelINS_13Kernel_traitsIffffjLj40960ELj4ELj1ELj4ELj16ENS_18Kernel_traits_baseILj40960EffffjLj128EEEEEEEvNS_9FwdParamsE) ;  /* 0xffffbbe0f6007950 */ /* 0x000fea0003c3ffff */
.L_x_134:
        /* <DEDUP_REMOVED lines=14> */
.L_x_1063:


//--------------------- .text._ZN10layer_norm13ln_fwd_kernelINS_13Kernel_traitsI13__nv_bfloat16fS2_fjLj32768ELj4ELj1ELj4ELj16ENS_18Kernel_traits_baseILj32768ES2_fS2_fjLj128EEEEEEEvNS_9FwdParamsE --------------------------
	.section	.text._ZN10layer_norm13ln_fwd_kernelINS_13Kernel_traitsI13__nv_bfloat16fS2_fjLj32768ELj4ELj1ELj4ELj16ENS_18Kernel_traits_baseILj32768ES2_fS2_fjLj128EEEEEEEvNS_9FwdParamsE,"ax",@progbits
	.sectioninfo	@"SHI_REGISTERS=161"
	.align	128
        .global         _ZN10layer_norm13ln_fwd_kernelINS_13Kernel_traitsI13__nv_bfloat16fS2_fjLj32768ELj4ELj1ELj4ELj16ENS_18Kernel_traits_baseILj32768ES2_fS2_fjLj128EEEEEEEvNS_9FwdParamsE
        .type           _ZN10layer_norm13ln_fwd_kernelINS_13Kernel_traitsI13__nv_bfloat16fS2_fjLj32768ELj4ELj1ELj4ELj16ENS_18Kernel_traits_baseILj32768ES2_fS2_fjLj128EEEEEEEvNS_9FwdParamsE,@function
        .size           _ZN10layer_norm13ln_fwd_kernelINS_13Kernel_traitsI13__nv_bfloat16fS2_fjLj32768ELj4ELj1ELj4ELj16ENS_18Kernel_traits_baseILj32768ES2_fS2_fjLj128EEEEEEEvNS_9FwdParamsE,(.L_x_1064 - _ZN10layer_norm13ln_fwd_kernelINS_13Kernel_traitsI13__nv_bfloat16fS2_fjLj32768ELj4ELj1ELj4ELj16ENS_18Kernel_traits_baseILj32768ES2_fS2_fjLj128EEEEEEEvNS_9FwdParamsE)
        .other          _ZN10layer_norm13ln_fwd_kernelINS_13Kernel_traitsI13__nv_bfloat16fS2_fjLj32768ELj4ELj1ELj4ELj16ENS_18Kernel_traits_baseILj32768ES2_fS2_fjLj128EEEEEEEvNS_9FwdParamsE,@"STO_CUDA_ENTRY STV_DEFAULT"
_ZN10layer_norm13ln_fwd_kernelINS_13Kernel_traitsI13__nv_bfloat16fS2_fjLj32768ELj4ELj1ELj4ELj16ENS_18Kernel_traits_baseILj32768ES2_fS2_fjLj128EEEEEEEvNS_9FwdParamsE:
.text._ZN10layer_norm13ln_fwd_kernelINS_13Kernel_traitsI13__nv_bfloat16fS2_fjLj32768ELj4ELj1ELj4ELj16ENS_18Kernel_traits_baseILj32768ES2_fS2_fjLj128EEEEEEEvNS_9FwdParamsE:
        /* <DEDUP_REMOVED lines=50> */
.L_x_140:
[----:B0-----:R-:W0:Y:S01]  /*0320*/  S2R R4, SR_CTAID.X ;  /* 0x0000000000047919 */ /* 0x001e220000002500 */
[----:B------:R-:W-:-:S02]  /*0330*/  MOV R64, 0x10 ;  /* 0x0000001000407802 */ /* 0x000fc40000000f00 */
[----:B0-----:R-:W-:Y:S02]  /*0340*/  SHF.L.U32 R5, R4, 0x7, RZ ;  /* 0x0000000704057819 */ /* 0x001fe400000006ff */
[----:B------:R-:W-:Y:S02]  /*0350*/  SHF.L.U32 R4, R135, 0xd, RZ ;  /* 0x0000000d87047819 */ /* 0x000fe400000006ff */
        /* <DEDUP_REMOVED lines=121> */
.L_x_141:
        /* <DEDUP_REMOVED lines=148> */
.L_x_142:
        /* <DEDUP_REMOVED lines=72> */
.L_x_138:
[----:B------:R-:W2:Y:S01]  /*18b0*/  LDG.E.STRONG.GPU R139, [R136.64] ;  /* 0x00000006888b7981 */ /* 0x000ea2000c1ef900 */
[----:B------:R-:W-:Y:S01]  /*18c0*/  YIELD ;  /* 0x0000000000007946 */ /* 0x000fe20003800000 */
[----:B--2---:R-:W-:Y:S01]  /*18d0*/  ISETP.NE.AND P1, PT, R139, R140, PT ;  /* 0x0000008c8b00720c */ /* 0x004fe20003f25270 */
[----:B------:R-:W-:-:S12]  /*18e0*/  CCTL.IVALL ;  /* 0x00000000ff00798f */ /* 0x000fd80002000000 */
[----:B------:R-:W-:Y:S05]  /*18f0*/  @P1 BRA `(.L_x_138) ;  /* 0xffffffb000001947 */ /* 0x000fea000383ffff */
.L_x_137:
        /* <DEDUP_REMOVED lines=11> */
[----:B-----5:R-:W-:Y:S02]  /*19b0*/  SHF.R.U32.HI R152, RZ, 0x10, R3 ;  /* 0x00000010ff987819 */ /* 0x020fe40000011603 */
        /* <DEDUP_REMOVED lines=23> */
[----:B--2---:R-:W-:Y:S01]  /*1b30*/  FADD.FTZ R146, R146, R137 ;  /* 0x0000008992927221 */ /* 0x004fe20000010000 */
[----:B0-----:R-:W-:-:S02]  /*1b40*/  LOP3.LUT R137, R138, 0x3, R151, 0xc8, !PT ;  /* 0x000000038a897812 */ /* 0x001fc400078ec897 */
[----:B------:R-:W-:Y:S01]  /*1b50*/  SHF.L.U32 R151, R151, 0x7, RZ ;  /* 0x0000000797977819 */ /* 0x000fe200000006ff */
[----:B------:R-:W-:Y:S01]  /*1b60*/  FFMA.FTZ R143, R147, R143, R146 ;  /* 0x0000008f938f7223 */ /* 0x000fe20000010092 */
[----:B------:R-:W-:Y:S01]  /*1b70*/  LOP3.LUT P0, RZ, R137, 0x1f, R0, 0xf8, !PT ;  /* 0x0000001f89ff7812 */ /* 0x000fe2000780f800 */
[----:B-1----:R-:W-:-:S03]  /*1b80*/  FMUL.FTZ R136, R139, R142 ;  /* 0x0000008e8b887220 */ /* 0x002fc60000410000 */
[----:B------:R-:W0:Y:S01]  /*1b90*/  SHFL.DOWN PT, R144, R143, 0x1, 0x1f ;  /* 0x08201f008f907f89 */ /* 0x000e2200000e0000 */
[----:B------:R-:W-:Y:S02]  /*1ba0*/  FADD.FTZ R142, R149, -R142 ;  /* 0x8000008e958e7221 */ /* 0x000fe40000010000 */
[----:B------:R-:W-:Y:S02]  /*1bb0*/  FFMA.FTZ R136, R140, R149, R136 ;  /* 0x000000958c887223 */ /* 0x000fe40000010088 */
[----:B------:R-:W-:Y:S02]  /*1bc0*/  FMUL.FTZ R137, R142, R142 ;  /* 0x0000008e8e897220 */ /* 0x000fe40000410000 */
[----:B---3--:R-:W-:Y:S02]  /*1bd0*/  FMUL.FTZ R136, R141, R136 ;  /* 0x000000888d887220 */ /* 0x008fe40000410000 */
[----:B------:R-:W-:Y:S01]  /*1be0*/  FMUL.FTZ R138, R140, R137 ;  /* 0x000000898c8a7220 */ /* 0x000fe20000410000 */
[----:B------:R-:W-:-:S02]  /*1bf0*/  @!P0 MOV R146, 0x4 ;  /* 0x0000000400928802 */ /* 0x000fc40000000f00 */
[----:B------:R-:W-:Y:S01]  /*1c00*/  LOP3.LUT R137, R151, 0x180, R132, 0xe2, !PT ;  /* 0x0000018097897812 */ /* 0x000fe200078ee284 */
[----:B------:R-:W-:Y:S01]  /*1c10*/  FMUL.FTZ R142, R139, R138 ;  /* 0x0000008a8b8e7220 */ /* 0x000fe20000410000 */
[----:B------:R-:W1:Y:S01]  /*1c20*/  SHFL.IDX PT, R136, R136, RZ, 0x1f ;  /* 0x00001fff88887589 */ /* 0x000e6200000e0000 */
[----:B------:R-:W-:Y:S01]  /*1c30*/  @!P0 IMAD.WIDE R138, R135, R146, c[0x0][0x180] ;  /* 0x00006000878a8625 */ /* 0x000fe200078e0292 */
[----:B------:R-:W-:-:S03]  /*1c40*/  LOP3.LUT R137, R137, 0x60, R0, 0xf8, !PT ;  /* 0x0000006089897812 */ /* 0x000fc600078ef800 */
[----:B0-----:R-:W-:Y:S01]  /*1c50*/  FADD.FTZ R140, R143, R144 ;  /* 0x000000908f8c7221 */ /* 0x001fe20000010000 */
[----:B------:R-:W-:Y:S02]  /*1c60*/  SHF.L.U32 R144, R135, 0xd, RZ ;  /* 0x0000000d87907819 */ /* 0x000fe400000006ff */
[----:B------:R-:W-:Y:S01]  /*1c70*/  SHF.R.U32.HI R143, RZ, 0x10, R129 ;  /* 0x00000010ff8f7819 */ /* 0x000fe20000011681 */
[----:B------:R-:W-:Y:S01]  /*1c80*/  FFMA.FTZ R140, R141, R142, R140 ;  /* 0x0000008e8d8c7223 */ /* 0x000fe2000001008c */
[----:B------:R-:W-:Y:S02]  /*1c90*/  MOV R141, 0x38000000 ;  /* 0x38000000008d7802 */ /* 0x000fe40000000f00 */
[----:B------:R-:W-:-:S03]  /*1ca0*/  LOP3.LUT R137, R144, R137, RZ, 0xfc, !PT ;  /* 0x0000008990897212 */ /* 0x000fc600078efcff */
[----:B------:R-:W0:Y:S04]  /*1cb0*/  SHFL.IDX PT, R140, R140, RZ, 0x1f ;  /* 0x00001fff8c8c7589 */ /* 0x000e2800000e0000 */
[----:B-1----:R1:W-:Y:S01]  /*1cc0*/  @!P0 STG.E [R138.64], R136 ;  /* 0x000000888a008986 */ /* 0x0023e2000c101906 */
[--C-:B------:R-:W-:Y:S02]  /*1cd0*/  FADD.FTZ R5, R5, -R136.reuse ;  /* 0x8000008805057221 */ /* 0x100fe40000010000 */
[--C-:B------:R-:W-:Y:S02]  /*1ce0*/  FADD.FTZ R9, R9, -R136.reuse ;  /* 0x8000008809097221 */ /* 0x100fe40000010000 */
[--C-:B------:R-:W-:Y:S02]  /*1cf0*/  FADD.FTZ R19, R19, -R136.reuse ;  /* 0x8000008813137221 */ /* 0x100fe40000010000 */
[----:B------:R-:W-:-:S02]  /*1d00*/  FADD.FTZ R29, R29, -R136 ;  /* 0x800000881d1d7221 */ /* 0x000fc40000010000 */
[--C-:B------:R-:W-:Y:S02]  /*1d10*/  FADD.FTZ R39, R39, -R136.reuse ;  /* 0x8000008827277221 */ /* 0x100fe40000010000 */
[--C-:B------:R-:W-:Y:S02]  /*1d20*/  FADD.FTZ R49, R49, -R136.reuse ;  /* 0x8000008831317221 */ /* 0x100fe40000010000 */
[--C-:B-1----:R-:W-:Y:S01]  /*1d30*/  FADD.FTZ R138, R16, -R136.reuse ;  /* 0x80000088108a7221 */ /* 0x102fe20000010000 */
[----:B------:R-:W-:Y:S01]  /*1d40*/  @!P0 MOV R16, 0x4 ;  /* 0x0000000400108802 */ /* 0x000fe20000000f00 */
[--C-:B------:R-:W-:Y:S02]  /*1d50*/  FADD.FTZ R139, R17, -R136.reuse ;  /* 0x80000088118b7221 */ /* 0x100fe40000010000 */
[----:B------:R-:W-:Y:S01]  /*1d60*/  FADD.FTZ R142, R57, -R136 ;  /* 0x80000088398e7221 */ /* 0x000fe20000010000 */
[----:B------:R-:W-:Y:S01]  /*1d70*/  SHF.R.U32.HI R57, RZ, 0x10, R95 ;  /* 0x00000010ff397819 */ /* 0x000fe2000001165f */
[C---:B------:R-:W-:Y:S01]  /*1d80*/  @!P0 IMAD.WIDE R16, R135.reuse, R16, c[0x0][0x188] ;  /* 0x0000620087108625 */ /* 0x040fe200078e0210 */
[----:B------:R-:W-:-:S03]  /*1d90*/  IADD3 R135, R135, c[0x0][0x160], RZ ;  /* 0x0000580087877a10 */ /* 0x000fc60007ffe0ff */
[----:B0-----:R-:W-:Y:S02]  /*1da0*/  FFMA.FTZ R141, R140, R141, c[0x0][0x1b0] ;  /* 0x00006c008c8d7623 */ /* 0x001fe4000001008d */
[--C-:B------:R-:W-:Y:S01]  /*1db0*/  FADD.FTZ R140, R55, -R136.reuse ;  /* 0x80000088378c7221 */ /* 0x100fe20000010000 */
[----:B------:R-:W-:Y:S01]  /*1dc0*/  SHF.R.U64 R55, R92, 0x10, R93 ;  /* 0x000000105c377819 */ /* 0x000fe2000000125d */
[--C-:B------:R-:W-:Y:S01]  /*1dd0*/  FADD.FTZ R146, R61, -R136.reuse ;  /* 0x800000883d927221 */ /* 0x100fe20000010000 */
[----:B------:R-:W-:Y:S01]  /*1de0*/  SHF.R.U32.HI R61, RZ, 0x10, R97 ;  /* 0x00000010ff3d7819 */ /* 0x000fe20000011661 */
[----:B------:R-:W0:Y:S01]  /*1df0*/  MUFU.RSQ R141, R141 ;  /* 0x0000008d008d7308 */ /* 0x000e220000001400 */
[--C-:B------:R-:W-:Y:S02]  /*1e00*/  FADD.FTZ R28, R28, -R136.reuse ;  /* 0x800000881c1c7221 */ /* 0x100fe40000010000 */
[--C-:B------:R-:W-:Y:S02]  /*1e10*/  FADD.FTZ R6, R6, -R136.reuse ;  /* 0x8000008806067221 */ /* 0x100fe40000010000 */
[----:B------:R-:W-:-:S02]  /*1e20*/  FADD.FTZ R7, R7, -R136 ;  /* 0x8000008807077221 */ /* 0x000fc40000010000 */
[--C-:B------:R-:W-:Y:S02]  /*1e30*/  FADD.FTZ R148, R63, -R136.reuse ;  /* 0x800000883f947221 */ /* 0x100fe40000010000 */
[--C-:B------:R-:W-:Y:S02]  /*1e40*/  FADD.FTZ R36, R36, -R136.reuse ;  /* 0x8000008824247221 */ /* 0x100fe40000010000 */
[--C-:B------:R-:W-:Y:S01]  /*1e50*/  FADD.FTZ R144, R59, -R136.reuse ;  /* 0x800000883b907221 */ /* 0x100fe20000010000 */
[----:B------:R-:W-:Y:S01]  /*1e60*/  SHF.R.U64 R59, R96, 0x10, R97 ;  /* 0x00000010603b7819 */ /* 0x000fe20000001261 */
[--C-:B------:R-:W-:Y:S02]  /*1e70*/  FADD.FTZ R4, R4, -R136.reuse ;  /* 0x8000008804047221 */ /* 0x100fe40000010000 */
[----:B------:R-:W-:Y:S01]  /*1e80*/  FADD.FTZ R8, R8, -R136 ;  /* 0x8000008808087221 */ /* 0x000fe20000010000 */
[----:B0-----:R0:W-:Y:S01]  /*1e90*/  @!P0 STG.E [R16.64], R141 ;  /* 0x0000008d10008986 */ /* 0x0011e2000c101906 */
[----:B------:R-:W-:Y:S01]  /*1ea0*/  FMUL.FTZ R5, R141, R5 ;  /* 0x000000058d057220 */ /* 0x000fe20000410000 */
[----:B------:R-:W-:Y:S01]  /*1eb0*/  ISETP.GE.AND P0, PT, R135, c[0x0][0x164], PT ;  /* 0x0000590087007a0c */ /* 0x000fe20003f06270 */
[----:B------:R-:W-:-:S02]  /*1ec0*/  FMUL.FTZ R9, R141, R9 ;  /* 0x000000098d097220 */ /* 0x000fc40000410000 */
        /* <DEDUP_REMOVED lines=16> */
[----:B------:R-:W-:Y:S01]  /*1fd0*/  FMUL.FTZ R28, R141, R28 ;  /* 0x0000001c8d1c7220 */ /* 0x000fe20000410000 */
[----:B------:R-:W-:Y:S01]  /*1fe0*/  F2FP.BF16.PACK_AB R142, RZ, R142 ;  /* 0x0000008eff8e723e */ /* 0x000fe200000010ff */
[----:B------:R-:W-:Y:S01]  /*1ff0*/  HFMA2.BF16_V2 R9, R16.H0_H0, R9.H0_H0, -RZ.H0_H0 ;  /* 0x2000000910097231 */ /* 0x000fe200003408ff */
[----:B------:R-:W-:Y:S01]  /*2000*/  SHF.R.U32.HI R16, RZ, 0x10, R73 ;  /* 0x00000010ff107819 */ /* 0x000fe20000011649 */
[--C-:B------:R-:W-:Y:S01]  /*2010*/  FADD.FTZ R10, R10, -R136.reuse ;  /* 0x800000880a0a7221 */ /* 0x100fe20000010000 */
[----:B------:R-:W-:Y:S01]  /*2020*/  F2FP.BF16.PACK_AB R140, RZ, R140 ;  /* 0x0000008cff8c723e */ /* 0x000fe200000010ff */
[--C-:B------:R-:W-:Y:S01]  /*2030*/  FADD.FTZ R11, R11, -R136.reuse ;  /* 0x800000880b0b7221 */ /* 0x100fe20000010000 */
[----:B------:R-:W-:Y:S01]  /*2040*/  SHF.R.U32.HI R17, RZ, 0x10, R91 ;  /* 0x00000010ff117819 */ /* 0x000fe2000001165b */
[----:B------:R-:W-:Y:S01]  /*2050*/  HFMA2.BF16_V2 R19, R16.H0_H0, R19.H0_H0, -RZ.H0_H0 ;  /* 0x2000001310137231 */ /* 0x000fe200003408ff */
[----:B------:R-:W-:Y:S01]  /*2060*/  SHF.R.U64 R16, R78, 0x10, R79 ;  /* 0x000000104e107819 */ /* 0x000fe2000000124f */
[--C-:B------:R-:W-:Y:S01]  /*2070*/  FADD.FTZ R12, R12, -R136.reuse ;  /* 0x800000880c0c7221 */ /* 0x100fe20000010000 */
[----:B------:R-:W-:Y:S01]  /*2080*/  HFMA2.BF16_V2 R142, R55.H0_H0, R142.H0_H0, -RZ.H0_H0 ;  /* 0x2000008e378e7231 */ /* 0x000fe200003408ff */
[--C-:B------:R-:W-:Y:S01]  /*2090*/  FADD.FTZ R13, R13, -R136.reuse ;  /* 0x800000880d0d7221 */ /* 0x100fe20000010000 */
[----:B------:R-:W-:Y:S01]  /*20a0*/  F2FP.BF16.PACK_AB R146, RZ, R146 ;  /* 0x00000092ff92723e */ /* 0x000fe200000010ff */
[----:B------:R-:W-:Y:S01]  /*20b0*/  HFMA2.BF16_V2 R29, R16.H0_H0, R29.H0_H0, -RZ.H0_H0 ;  /* 0x2000001d101d7231 */ /* 0x000fe200003408ff */
[----:B------:R-:W-:Y:S01]  /*20c0*/  SHF.R.U32.HI R16, RZ, 0x10, R83 ;  /* 0x00000010ff107819 */ /* 0x000fe20000011653 */
[--C-:B------:R-:W-:Y:S01]  /*20d0*/  FADD.FTZ R14, R14, -R136.reuse ;  /* 0x800000880e0e7221 */ /* 0x100fe20000010000 */
[----:B------:R-:W-:Y:S01]  /*20e0*/  SHF.R.U64 R55, R94, 0x10, R95 ;  /* 0x000000105e377819 */ /* 0x000fe2000000125f */
[--C-:B------:R-:W-:Y:S01]  /*20f0*/  FADD.FTZ R15, R15, -R136.reuse ;  /* 0x800000880f0f7221 */ /* 0x100fe20000010000 */
[----:B------:R-:W-:Y:S01]  /*2100*/  F2FP.BF16.PACK_AB R28, RZ, R28 ;  /* 0x0000001cff1c723e */ /* 0x000fe200000010ff */
[----:B------:R-:W-:Y:S01]  /*2110*/  HFMA2.BF16_V2 R39, R16.H0_H0, R39.H0_H0, -RZ.H0_H0 ;  /* 0x2000002710277231 */ /* 0x000fe200003408ff */
[----:B------:R-:W-:Y:S01]  /*2120*/  SHF.R.U64 R16, R88, 0x10, R89 ;  /* 0x0000001058107819 */ /* 0x000fe20000001259 */
[--C-:B------:R-:W-:Y:S01]  /*2130*/  FADD.FTZ R18, R18, -R136.reuse ;  /* 0x8000008812127221 */ /* 0x100fe20000010000 */
[----:B------:R-:W-:Y:S01]  /*2140*/  HFMA2.BF16_V2 R140, R17.H0_H0, R140.H0_H0, -RZ.H0_H0 ;  /* 0x2000008c118c7231 */ /* 0x000fe200003408ff */
[--C-:B------:R-:W-:Y:S01]  /*2150*/  FADD.FTZ R20, R20, -R136.reuse ;  /* 0x8000008814147221 */ /* 0x100fe20000010000 */
[----:B------:R-:W-:Y:S01]  /*2160*/  SHF.R.U32.HI R17, RZ, 0x10, R93 ;  /* 0x00000010ff117819 */ /* 0x000fe2000001165d */
[----:B------:R-:W-:Y:S01]  /*2170*/  HFMA2.BF16_V2 R49, R16.H0_H0, R49.H0_H0, -RZ.H0_H0 ;  /* 0x2000003110317231 */ /* 0x000fe200003408ff */
[----:B------:R-:W-:Y:S01]  /*2180*/  SHF.R.U64 R16, R98, 0x10, R99 ;  /* 0x0000001062107819 */ /* 0x000fe20000001263 */
[--C-:B------:R-:W-:Y:S01]  /*2190*/  FADD.FTZ R21, R21, -R136.reuse ;  /* 0x8000008815157221 */ /* 0x100fe20000010000 */
[----:B------:R-:W-:Y:S01]  /*21a0*/  HFMA2.BF16_V2 R146, R55.H0_H0, R146.H0_H0, -RZ.H0_H0 ;  /* 0x2000009237927231 */ /* 0x000fe200003408ff */
[--C-:B------:R-:W-:Y:S01]  /*21b0*/  FADD.FTZ R22, R22, -R136.reuse ;  /* 0x8000008816167221 */ /* 0x100fe20000010000 */
[----:B------:R-:W-:Y:S01]  /*21c0*/  HFMA2.BF16_V2 R55, R78.H0_H0, R28.H0_H0, -RZ.H0_H0 ;  /* 0x2000001c4e377231 */ /* 0x000fe200003408ff */
[--C-:B------:R-:W-:Y:S01]  /*21d0*/  FADD.FTZ R23, R23, -R136.reuse ;  /* 0x8000008817177221 */ /* 0x100fe20000010000 */
[----:B------:R-:W-:Y:S01]  /*21e0*/  HFMA2.BF16_V2 R5, R5.H0_H0, 1, 1, R16.H0_H0 ;  /* 0x3f803f8005057831 */ /* 0x000fe20000240810 */
[----:B------:R-:W-:Y:S01]  /*21f0*/  SHF.R.U64 R16, R100, 0x10, R101 ;  /* 0x0000001064107819 */ /* 0x000fe20000001265 */
[--C-:B------:R-:W-:Y:S01]  /*2200*/  FADD.FTZ R24, R24, -R136.reuse ;  /* 0x8000008818187221 */ /* 0x100fe20000010000 */
[----:B------:R-:W-:Y:S01]  /*2210*/  SHF.R.U32.HI R28, RZ, 0x10, R99 ;  /* 0x00000010ff1c7819 */ /* 0x000fe20000011663 */
[--C-:B------:R-:W-:Y:S01]  /*2220*/  FADD.FTZ R25, R25, -R136.reuse ;  /* 0x8000008819197221 */ /* 0x100fe20000010000 */
[----:B------:R-:W-:Y:S01]  /*2230*/  HFMA2.BF16_V2 R55, R55.H0_H0, 1, 1, R110.H0_H0 ;  /* 0x3f803f8037377831 */ /* 0x000fe2000024086e */
[--C-:B------:R-:W-:Y:S01]  /*2240*/  FADD.FTZ R26, R26, -R136.reuse ;  /* 0x800000881a1a7221 */ /* 0x100fe20000010000 */
[----:B------:R-:W-:Y:S01]  /*2250*/  HFMA2.BF16_V2 R9, R9.H0_H0, 1, 1, R16.H0_H0 ;  /* 0x3f803f8009097831 */ /* 0x000fe20000240810 */
[----:B------:R-:W-:Y:S01]  /*2260*/  SHF.R.U32.HI R16, RZ, 0x10, R105 ;  /* 0x00000010ff107819 */ /* 0x000fe20000011669 */
[----:B------:R-:W-:-:S02]  /*2270*/  FADD.FTZ R27, R27, -R136 ;  /* 0x800000881b1b7221 */ /* 0x000fc40000010000 */
[--C-:B------:R-:W-:Y:S02]  /*2280*/  FADD.FTZ R30, R30, -R136.reuse ;  /* 0x800000881e1e7221 */ /* 0x100fe40000010000 */
[----:B------:R-:W-:Y:S01]  /*2290*/  HFMA2.BF16_V2 R19, R19.H0_H0, 1, 1, R16.H0_H0 ;  /* 0x3f803f8013137831 */ /* 0x000fe20000240810 */
[----:B------:R-:W-:Y:S01]  /*22a0*/  SHF.R.U64 R16, R110, 0x10, R111 ;  /* 0x000000106e107819 */ /* 0x000fe2000000126f */
[--C-:B------:R-:W-:Y:S02]  /*22b0*/  FADD.FTZ R31, R31, -R136.reuse ;  /* 0x800000881f1f7221 */ /* 0x100fe40000010000 */
[--C-:B------:R-:W-:Y:S02]  /*22c0*/  FADD.FTZ R32, R32, -R136.reuse ;  /* 0x8000008820207221 */ /* 0x100fe40000010000 */
[--C-:B------:R-:W-:Y:S01]  /*22d0*/  FADD.FTZ R33, R33, -R136.reuse ;  /* 0x8000008821217221 */ /* 0x100fe20000010000 */
[----:B------:R-:W-:Y:S01]  /*22e0*/  HFMA2.BF16_V2 R29, R29.H0_H0, 1, 1, R16.H0_H0 ;  /* 0x3f803f801d1d7831 */ /* 0x000fe20000240810 */
[--C-:B------:R-:W-:Y:S01]  /*22f0*/  FADD.FTZ R34, R34, -R136.reuse ;  /* 0x8000008822227221 */ /* 0x100fe20000010000 */
[----:B------:R-:W-:Y:S01]  /*2300*/  SHF.R.U32.HI R16, RZ, 0x10, R115 ;  /* 0x00000010ff107819 */ /* 0x000fe20000011673 */
[----:B------:R-:W-:-:S02]  /*2310*/  FADD.FTZ R35, R35, -R136 ;  /* 0x8000008823237221 */ /* 0x000fc40000010000 */
[--C-:B------:R-:W-:Y:S01]  /*2320*/  FADD.FTZ R37, R37, -R136.reuse ;  /* 0x8000008825257221 */ /* 0x100fe20000010000 */
[----:B------:R-:W-:Y:S01]  /*2330*/  LOP3.LUT R29, R29, 0xffff, RZ, 0xc0, !PT ;  /* 0x0000ffff1d1d7812 */ /* 0x000fe200078ec0ff */
[--C-:B------:R-:W-:Y:S01]  /*2340*/  FADD.FTZ R38, R38, -R136.reuse ;  /* 0x8000008826267221 */ /* 0x100fe20000010000 */
[----:B------:R-:W-:Y:S01]  /*2350*/  HFMA2.BF16_V2 R39, R39.H0_H0, 1, 1, R16.H0_H0 ;  /* 0x3f803f8027277831 */ /* 0x000fe20000240810 */
[--C-:B------:R-:W-:Y:S01]  /*2360*/  FADD.FTZ R40, R40, -R136.reuse ;  /* 0x8000008828287221 */ /* 0x100fe20000010000 */
[----:B------:R-:W-:Y:S01]  /*2370*/  SHF.R.U64 R16, R120, 0x10, R121 ;  /* 0x0000001078107819 */ /* 0x000fe20000001279 */
[--C-:B------:R-:W-:Y:S02]  /*2380*/  FADD.FTZ R41, R41, -R136.reuse ;  /* 0x8000008829297221 */ /* 0x100fe40000010000 */
[--C-:B------:R-:W-:Y:S01]  /*2390*/  FADD.FTZ R42, R42, -R136.reuse ;  /* 0x800000882a2a7221 */ /* 0x100fe20000010000 */
[----:B------:R-:W-:Y:S01]  /*23a0*/  LOP3.LUT R39, R39, 0xffff, RZ, 0xc0, !PT ;  /* 0x0000ffff27277812 */ /* 0x000fe200078ec0ff */
[--C-:B------:R-:W-:Y:S01]  /*23b0*/  FADD.FTZ R43, R43, -R136.reuse ;  /* 0x800000882b2b7221 */ /* 0x100fe20000010000 */
[----:B------:R-:W-:Y:S01]  /*23c0*/  HFMA2.BF16_V2 R49, R49.H0_H0, 1, 1, R16.H0_H0 ;  /* 0x3f803f8031317831 */ /* 0x000fe20000240810 */
[--C-:B------:R-:W-:Y:S01]  /*23d0*/  FADD.FTZ R44, R44, -R136.reuse ;  /* 0x800000882c2c7221 */ /* 0x100fe20000010000 */
[----:B------:R-:W-:Y:S01]  /*23e0*/  LOP3.LUT R16, R5, 0xffff, RZ, 0xc0, !PT ;  /* 0x0000ffff05107812 */ /* 0x000fe200078ec0ff */
[----:B------:R-:W-:-:S02]  /*23f0*/  FADD.FTZ R45, R45, -R136 ;  /* 0x800000882d2d7221 */ /* 0x000fc40000010000 */
[--C-:B------:R-:W-:Y:S01]  /*2400*/  FADD.FTZ R46, R46, -R136.reuse ;  /* 0x800000882e2e7221 */ /* 0x100fe20000010000 */
[----:B------:R-:W-:Y:S01]  /*2410*/  LOP3.LUT R49, R49, 0xffff, RZ, 0xc0, !PT ;  /* 0x0000ffff31317812 */ /* 0x000fe200078ec0ff */
        /* <DEDUP_REMOVED lines=13> */
[----:B------:R-:W-:Y:S01]  /*24f0*/  SHF.R.U64 R65, R124, 0x10, R125 ;  /* 0x000000107c417819 */ /* 0x000fe2000000127d */
[--C-:B------:R-:W-:Y:S02]  /*2500*/  FADD.FTZ R66, R66, -R136.reuse ;  /* 0x8000008842427221 */ /* 0x100fe40000010000 */
[----:B------:R-:W-:Y:S01]  /*2510*/  FADD.FTZ R136, R67, -R136 ;  /* 0x8000008843887221 */ /* 0x000fe20000010000 */
[--C-:B------:R-:W-:Y:S01]  /*2520*/  SHF.R.U32.HI R67, RZ, 0x10, R127.reuse ;  /* 0x00000010ff437819 */ /* 0x100fe2000001167f */
[C---:B------:R-:W-:Y:S01]  /*2530*/  FMUL.FTZ R6, R141.reuse, R6 ;  /* 0x000000068d067220 */ /* 0x040fe20000410000 */
[----:B------:R-:W-:Y:S01]  /*2540*/  HFMA2.BF16_V2 R142, R142.H0_H0, 1, 1, R65.H0_H0 ;  /* 0x3f803f808e8e7831 */ /* 0x000fe20000240841 */
[C---:B------:R-:W-:Y:S01]  /*2550*/  FMUL.FTZ R7, R141.reuse, R7 ;  /* 0x000000078d077220 */ /* 0x040fe20000410000 */
[----:B------:R-:W-:Y:S01]  /*2560*/  SHF.R.U64 R65, R126, 0x10, R127 ;  /* 0x000000107e417819 */ /* 0x000fe2000000127f */
        /* <DEDUP_REMOVED lines=30> */
[----:B------:R-:W-:Y:S01]  /*2750*/  HFMA2.BF16_V2 R148, R57.H0_H0, R148.H0_H0, -RZ.H0_H0 ;  /* 0x2000009439947231 */ /* 0x000fe200003408ff */
[C---:B------:R-:W-:Y:S01]  /*2760*/  FMUL.FTZ R12, R141.reuse, R12 ;  /* 0x0000000c8d0c7220 */ /* 0x040fe20000410000 */
[----:B------:R-:W-:Y:S01]  /*2770*/  F2FP.BF16.PACK_AB R10, RZ, R10 ;  /* 0x0000000aff0a723e */ /* 0x000fe200000010ff */
[C---:B------:R-:W-:Y:S01]  /*2780*/  FMUL.FTZ R21, R141.reuse, R21 ;  /* 0x000000158d157220 */ /* 0x040fe20000410000 */
[----:B------:R-:W-:Y:S01]  /*2790*/  F2FP.BF16.PACK_AB R15, RZ, R15 ;  /* 0x0000000fff0f723e */ /* 0x000fe200000010ff */
[----:B------:R-:W-:Y:S01]  /*27a0*/  HFMA2.BF16_V2 R144, R17.H0_H0, R144.H0_H0, -RZ.H0_H0 ;  /* 0x2000009011907231 */ /* 0x000fe200003408ff */
[----:B------:R-:W-:Y:S01]  /*27b0*/  F2FP.BF16.PACK_AB R139, RZ, R139 ;  /* 0x0000008bff8b723e */ /* 0x000fe200000010ff */
[----:B------:R-:W-:Y:S01]  /*27c0*/  HFMA2.BF16_V2 R57, R82.H0_H0, R36.H0_H0, -RZ.H0_H0 ;  /* 0x2000002452397231 */ /* 0x000fe200003408ff */
[C---:B------:R-:W-:Y:S01]  /*27d0*/  FMUL.FTZ R23, R141.reuse, R23 ;  /* 0x000000178d177220 */ /* 0x040fe20000410000 */
[----:B------:R-:W-:Y:S01]  /*27e0*/  SHF.R.U64 R36, R102, 0x10, R103 ;  /* 0x0000001066247819 */ /* 0x000fe20000001267 */
[C---:B------:R-:W-:Y:S01]  /*27f0*/  FMUL.FTZ R25, R141.reuse, R25 ;  /* 0x000000198d197220 */ /* 0x040fe20000410000 */
[----:B------:R-:W-:Y:S01]  /*2800*/  SHF.R.U32.HI R17, RZ, 0x10, R123 ;  /* 0x00000010ff117819 */ /* 0x000fe2000001167b */
[----:B------:R-:W-:Y:S01]  /*2810*/  HFMA2.BF16_V2 R13, R154.H0_H0, R13.H0_H0, -RZ.H0_H0 ;  /* 0x2000000d9a0d7231 */ /* 0x000fe200003408ff */
[C---:B------:R-:W-:Y:S01]  /*2820*/  FMUL.FTZ R138, R141.reuse, R138 ;  /* 0x0000008a8d8a7220 */ /* 0x040fe20000410000 */
[----:B------:R-:W-:Y:S01]  /*2830*/  HFMA2.BF16_V2 R150, R59.H0_H0, R150.H0_H0, -RZ.H0_H0 ;  /* 0x200000963b967231 */ /* 0x000fe200003408ff */
[----:B------:R-:W-:Y:S01]  /*2840*/  F2FP.BF16.PACK_AB R4, RZ, R4 ;  /* 0x00000004ff04723e */ /* 0x000fe200000010ff */
[----:B------:R-:W-:Y:S01]  /*2850*/  HFMA2.BF16_V2 R136, R61.H0_H0, R136.H0_H0, -RZ.H0_H0 ;  /* 0x200000883d887231 */ /* 0x000fe200003408ff */
[----:B------:R-:W-:Y:S01]  /*2860*/  F2FP.BF16.PACK_AB R14, RZ, R14 ;  /* 0x0000000eff0e723e */ /* 0x000fe200000010ff */
[----:B------:R-:W-:Y:S01]  /*2870*/  HFMA2.BF16_V2 R7, R7.H0_H0, 1, 1, R28.H0_H0 ;  /* 0x3f803f8007077831 */ /* 0x000fe2000024081c */
[----:B------:R-:W-:Y:S01]  /*2880*/  SHF.R.U32.HI R28, RZ, 0x10, R101 ;  /* 0x00000010ff1c7819 */ /* 0x000fe20000011665 */
[----:B------:R-:W-:Y:S01]  /*2890*/  HFMA2.BF16_V2 R6, R6.H0_H0, 1, 1, R99.H0_H0 ;  /* 0x3f803f8006067831 */ /* 0x000fe20000240863 */
[C---:B------:R-:W-:Y:S01]  /*28a0*/  FMUL.FTZ R22, R141.reuse, R22 ;  /* 0x000000168d167220 */ /* 0x040fe20000410000 */
[----:B------:R-:W-:Y:S01]  /*28b0*/  HFMA2.BF16_V2 R59, R86.H0_H0, R44.H0_H0, -RZ.H0_H0 ;  /* 0x2000002c563b7231 */ /* 0x000fe200003408ff */
[----:B------:R-:W-:Y:S01]  /*28c0*/  SHF.R.U32.HI R44, RZ, 0x10, R103 ;  /* 0x00000010ff2c7819 */ /* 0x000fe20000011667 */
[----:B------:R-:W-:Y:S01]  /*28d0*/  HFMA2.BF16_V2 R61, R90.H0_H0, R52.H0_H0, -RZ.H0_H0 ;  /* 0x200000345a3d7231 */ /* 0x000fe200003408ff */
[----:B------:R-:W-:Y:S01]  /*28e0*/  SHF.R.U64 R52, R104, 0x10, R105 ;  /* 0x0000001068347819 */ /* 0x000fe20000001269 */
[----:B------:R-:W-:Y:S01]  /*28f0*/  HFMA2.BF16_V2 R11, R152.H0_H0, R11.H0_H0, -RZ.H0_H0 ;  /* 0x2000000b980b7231 */ /* 0x000fe200003408ff */
[----:B------:R-:W-:Y:S01]  /*2900*/  FMUL.FTZ R18, R141, R18 ;  /* 0x000000128d127220 */ /* 0x000fe20000410000 */
[----:B------:R-:W-:Y:S01]  /*2910*/  HFMA2.BF16_V2 R8, R68.H0_H0, R8.H0_H0, -RZ.H0_H0 ;  /* 0x2000000844087231 */ /* 0x000fe200003408ff */
[----:B------:R-:W-:Y:S01]  /*2920*/  F2FP.BF16.PACK_AB R12, RZ, R12 ;  /* 0x0000000cff0c723e */ /* 0x000fe200000010ff */
[----:B------:R-:W-:Y:S01]  /*2930*/  HFMA2.BF16_V2 R148, R148.H0_H0, 1, 1, R67.H0_H0 ;  /* 0x3f803f8094947831 */ /* 0x000fe20000240843 */
[----:B------:R-:W-:Y:S01]  /*2940*/  F2FP.BF16.PACK_AB R21, RZ, R21 ;  /* 0x00000015ff15723e */ /* 0x000fe200000010ff */
[----:B------:R-:W-:Y:S01]  /*2950*/  HFMA2.BF16_V2 R15, R156.H0_H0, R15.H0_H0, -RZ.H0_H0 ;  /* 0x2000000f9c0f7231 */ /* 0x000fe200003408ff */
[--C-:B------:R-:W-:Y:S01]  /*2960*/  SHF.R.U64 R152, R74, 0x10, R75.reuse ;  /* 0x000000104a987819 */ /* 0x100fe2000000124b */
[----:B------:R-:W-:Y:S01]  /*2970*/  HFMA2.BF16_V2 R139, R158.H0_H0, R139.H0_H0, -RZ.H0_H0 ;  /* 0x2000008b9e8b7231 */ /* 0x000fe200003408ff */
[----:B------:R-:W-:Y:S01]  /*2980*/  LOP3.LUT R67, R9, 0xffff, RZ, 0xc0, !PT ;  /* 0x0000ffff09437812 */ /* 0x000fe200078ec0ff */
[----:B------:R-:W-:Y:S01]  /*2990*/  HFMA2.BF16_V2 R10, R69.H0_H0, R10.H0_H0, -RZ.H0_H0 ;  /* 0x2000000a450a7231 */ /* 0x000fe200003408ff */
[C---:B------:R-:W-:Y:S01]  /*29a0*/  FMUL.FTZ R27, R141.reuse, R27 ;  /* 0x0000001b8d1b7220 */ /* 0x040fe20000410000 */
[----:B------:R-:W-:Y:S01]  /*29b0*/  F2FP.BF16.PACK_AB R23, RZ, R23 ;  /* 0x00000017ff17723e */ /* 0x000fe200000010ff */
[----:B------:R-:W-:Y:S01]  /*29c0*/  HFMA2.BF16_V2 R13, R13.H0_H0, 1, 1, R36.H0_H0 ;  /* 0x3f803f800d0d7831 */ /* 0x000fe20000240824 */
[----:B------:R-:W-:Y:S01]  /*29d0*/  F2FP.BF16.PACK_AB R25, RZ, R25 ;  /* 0x00000019ff19723e */ /* 0x000fe200000010ff */
[----:B------:R-:W-:Y:S01]  /*29e0*/  HFMA2.BF16_V2 R140, R140.H0_H0, 1, 1, R17.H0_H0 ;  /* 0x3f803f808c8c7831 */ /* 0x000fe20000240811 */
[----:B------:R-:W-:Y:S01]  /*29f0*/  SHF.R.U32.HI R154, RZ, 0x10, R75 ;  /* 0x00000010ff9a7819 */ /* 0x000fe2000001164b */
[C---:B------:R-:W-:Y:S01]  /*2a00*/  FMUL.FTZ R31, R141.reuse, R31 ;  /* 0x0000001f8d1f7220 */ /* 0x040fe20000410000 */
[----:B------:R-:W-:Y:S01]  /*2a10*/  SHF.R.U64 R156, R76, 0x10, R77 ;  /* 0x000000104c9c7819 */ /* 0x000fe2000000124d */
[C---:B------:R-:W-:Y:S01]  /*2a20*/  FMUL.FTZ R33, R141.reuse, R33 ;  /* 0x000000218d217220 */ /* 0x040fe20000410000 */
[----:B------:R-:W-:Y:S01]  /*2a30*/  SHF.R.U32.HI R17, RZ, 0x10, R125 ;  /* 0x00000010ff117819 */ /* 0x000fe2000001167d */
[----:B------:R-:W-:Y:S01]  /*2a40*/  HFMA2.BF16_V2 R4, R2.H0_H0, R4.H0_H0, -RZ.H0_H0 ;  /* 0x2000000402047231 */ /* 0x000fe200003408ff */
[----:B------:R-:W-:Y:S01]  /*2a50*/  LOP3.LUT R5, R6, 0xffff, RZ, 0xc0, !PT ;  /* 0x0000ffff06057812 */ /* 0x000fe200078ec0ff */
[----:B------:R-:W-:Y:S01]  /*2a60*/  HFMA2.BF16_V2 R14, R71.H0_H0, R14.H0_H0, -RZ.H0_H0 ;  /* 0x2000000e470e7231 */ /* 0x000fe200003408ff */
[----:B------:R-:W-:Y:S01]  /*2a70*/  F2FP.BF16.PACK_AB R138, RZ, R138 ;  /* 0x0000008aff8a723e */ /* 0x000fe200000010ff */
[----:B------:R-:W-:Y:S01]  /*2a80*/  HFMA2.BF16_V2 R11, R11.H0_H0, 1, 1, R28.H0_H0 ;  /* 0x3f803f800b0b7831 */ /* 0x000fe2000024081c */
[----:B------:R-:W-:Y:S01]  /*2a90*/  SHF.L.U64.HI R6, R16, 0x10, RZ ;  /* 0x0000001010067819 */ /* 0x000fe200000102ff */
[----:B------:R-:W-:Y:S01]  /*2aa0*/  HFMA2.BF16_V2 R8, R8.H0_H0, 1, 1, R100.H0_H0 ;  /* 0x3f803f8008087831 */ /* 0x000fe20000240864 */
[----:B------:R-:W-:Y:S01]  /*2ab0*/  FMUL.FTZ R24, R141, R24 ;  /* 0x000000188d187220 */ /* 0x000fe20000410000 */
[----:B------:R-:W-:Y:S01]  /*2ac0*/  F2FP.BF16.PACK_AB R22, RZ, R22 ;  /* 0x00000016ff16723e */ /* 0x000fe200000010ff */
[----:B------:R-:W-:Y:S01]  /*2ad0*/  HFMA2.BF16_V2 R15, R15.H0_H0, 1, 1, R44.H0_H0 ;  /* 0x3f803f800f0f7831 */ /* 0x000fe2000024082c */
[--C-:B------:R-:W-:Y:S01]  /*2ae0*/  SHF.R.U64 R28, R106, 0x10, R107.reuse ;  /* 0x000000106a1c7819 */ /* 0x100fe2000000126b */
[----:B------:R-:W-:Y:S01]  /*2af0*/  HFMA2.BF16_V2 R139, R139.H0_H0, 1, 1, R52.H0_H0 ;  /* 0x3f803f808b8b7831 */ /* 0x000fe20000240834 */
[----:B------:R-:W-:Y:S01]  /*2b00*/  SHF.L.U32 R9, R67, 0x10, RZ ;  /* 0x0000001043097819 */ /* 0x000fe200000006ff */
[----:B------:R-:W-:Y:S01]  /*2b10*/  HFMA2.BF16_V2 R10, R10.H0_H0, 1, 1, R101.H0_H0 ;  /* 0x3f803f800a0a7831 */ /* 0x000fe20000240865 */
[C---:B------:R-:W-:Y:S01]  /*2b20*/  FMUL.FTZ R30, R141.reuse, R30 ;  /* 0x0000001e8d1e7220 */ /* 0x040fe20000410000 */
        /* <DEDUP_REMOVED lines=8> */
[----:B------:R-:W-:Y:S01]  /*2bb0*/  SHF.R.U32.HI R158, RZ, 0x10, R77 ;  /* 0x00000010ff9e7819 */ /* 0x000fe2000001164d */
[----:B------:R-:W-:Y:S01]  /*2bc0*/  FMUL.FTZ R37, R141, R37 ;  /* 0x000000258d257220 */ /* 0x000fe20000410000 */
[----:B------:R-:W-:Y:S01]  /*2bd0*/  LOP3.LUT R13, R13, 0xffff, RZ, 0xc0, !PT ;  /* 0x0000ffff0d0d7812 */ /* 0x000fe200078ec0ff */
[----:B------:R-:W-:Y:S01]  /*2be0*/  HFMA2.BF16_V2 R144, R144.H0_H0, 1, 1, R17.H0_H0 ;  /* 0x3f803f8090907831 */ /* 0x000fe20000240811 */
[----:B------:R-:W-:Y:S01]  /*2bf0*/  F2FP.BF16.PACK_AB R31, RZ, R31 ;  /* 0x0000001fff1f723e */ /* 0x000fe200000010ff */
        /* <DEDUP_REMOVED lines=9> */
[----:B------:R-:W-:Y:S01]  /*2c90*/  SHF.L.U32 R17, R16, 0x10, RZ ;  /* 0x0000001010117819 */ /* 0x000fe200000006ff */
[----:B------:R-:W-:Y:S01]  /*2ca0*/  HFMA2.BF16_V2 R22, R75.H0_H0, R22.H0_H0, -RZ.H0_H0 ;  /* 0x200000164b167231 */ /* 0x000fe200003408ff */
[----:B------:R-:W-:Y:S01]  /*2cb0*/  LOP3.LUT R6, R9, 0xffff, R8, 0xf8, !PT ;  /* 0x0000ffff09067812 */ /* 0x000fe200078ef808 */
[----:B------:R-:W-:Y:S01]  /*2cc0*/  HFMA2.BF16_V2 R21, R21.H0_H0, 1, 1, R28.H0_H0 ;  /* 0x3f803f8015157831 */ /* 0x000fe2000024081c */
[----:B------:R-:W-:Y:S01]  /*2cd0*/  F2FP.BF16.PACK_AB R24, RZ, R24 ;  /* 0x00000018ff18723e */ /* 0x000fe200000010ff */
[----:B------:R-:W-:Y:S01]  /*2ce0*/  HFMA2.BF16_V2 R146, R146.H0_H0, 1, 1, R65.H0_H0 ;  /* 0x3f803f8092927831 */ /* 0x000fe20000240841 */
[----:B------:R-:W-:Y:S01]  /*2cf0*/  LOP3.LUT R8, R10, 0xffff, RZ, 0xc0, !PT ;  /* 0x0000ffff0a087812 */ /* 0x000fe200078ec0ff */
[----:B------:R-:W-:Y:S01]  /*2d00*/  HFMA2.BF16_V2 R12, R12.H0_H0, 1, 1, R102.H0_H0 ;  /* 0x3f803f800c0c7831 */ /* 0x000fe20000240866 */
[----:B------:R-:W-:Y:S01]  /*2d10*/  LOP3.LUT R139, R139, 0xffff, RZ, 0xc0, !PT ;  /* 0x0000ffff8b8b7812 */ /* 0x000fe200078ec0ff */
[----:B------:R-:W-:Y:S01]  /*2d20*/  FMUL.FTZ R20, R141, R20 ;  /* 0x000000148d147220 */ /* 0x000fe20000410000 */
[----:B------:R-:W-:Y:S01]  /*2d30*/  SHF.L.U64.HI R67, R67, 0x10, RZ ;  /* 0x0000001043437819 */ /* 0x000fe200000102ff */
[----:B------:R-:W-:Y:S01]  /*2d40*/  FMUL.FTZ R32, R141, R32 ;  /* 0x000000208d207220 */ /* 0x000fe20000410000 */
[----:B------:R-:W-:Y:S01]  /*2d50*/  F2FP.BF16.PACK_AB R30, RZ, R30 ;  /* 0x0000001eff1e723e */ /* 0x000fe200000010ff */
[----:B------:R-:W-:Y:S01]  /*2d60*/  HFMA2.BF16_V2 R18, R73.H0_H0, R18.H0_H0, -RZ.H0_H0 ;  /* 0x2000001249127231 */ /* 0x000fe200003408ff */
[----:B------:R-:W-:Y:S01]  /*2d70*/  SHF.R.U32.HI R52, RZ, 0x10, R109 ;  /* 0x00000010ff347819 */ /* 0x000fe2000001166d */
[----:B------:R-:W-:Y:S01]  /*2d80*/  HFMA2.BF16_V2 R23, R23.H0_H0, 1, 1, R36.H0_H0 ;  /* 0x3f803f8017177831 */ /* 0x000fe20000240824 */
[----:B------:R-:W-:Y:S01]  /*2d90*/  SHF.L.U32 R65, R13, 0x10, RZ ;  /* 0x000000100d417819 */ /* 0x000fe200000006ff */
[----:B------:R-:W-:Y:S01]  /*2da0*/  HFMA2.BF16_V2 R25, R25.H0_H0, 1, 1, R44.H0_H0 ;  /* 0x3f803f8019197831 */ /* 0x000fe2000024082c */
[C---:B------:R-:W-:Y:S01]  /*2db0*/  FMUL.FTZ R34, R141.reuse, R34 ;  /* 0x000000228d227220 */ /* 0x040fe20000410000 */
[----:B------:R-:W-:Y:S01]  /*2dc0*/  HFMA2.BF16_V2 R27, R158.H0_H0, R27.H0_H0, -RZ.H0_H0 ;  /* 0x2000001b9e1b7231 */ /* 0x000fe200003408ff */
[----:B------:R-:W-:Y:S01]  /*2dd0*/  SHF.R.U32.HI R28, RZ, 0x10, R111 ;  /* 0x00000010ff1c7819 */ /* 0x000fe2000001166f */
[----:B------:R-:W-:Y:S01]  /*2de0*/  HFMA2.BF16_V2 R31, R152.H0_H0, R31.H0_H0, -RZ.H0_H0 ;  /* 0x2000001f981f7231 */ /* 0x000fe200003408ff */
[----:B------:R-:W-:Y:S01]  /*2df0*/  SHF.R.U64 R36, R112, 0x10, R113 ;  /* 0x0000001070247819 */ /* 0x000fe20000001271 */
[----:B------:R-:W-:Y:S01]  /*2e00*/  HFMA2.BF16_V2 R33, R154.H0_H0, R33.H0_H0, -RZ.H0_H0 ;  /* 0x200000219a217231 */ /* 0x000fe200003408ff */
[----:B------:R-:W-:Y:S01]  /*2e10*/  F2FP.BF16.PACK_AB R37, RZ, R37 ;  /* 0x00000025ff25723e */ /* 0x000fe200000010ff */
[----:B------:R-:W-:Y:S01]  /*2e20*/  HFMA2.BF16_V2 R138, R138.H0_H0, 1, 1, R104.H0_H0 ;  /* 0x3f803f808a8a7831 */ /* 0x000fe20000240868 */
[----:B------:R-:W-:Y:S01]  /*2e30*/  SHF.R.U64 R158, R82, 0x10, R83 ;  /* 0x00000010529e7819 */ /* 0x000fe20000001253 */
[----:B------:R-:W-:Y:S01]  /*2e40*/  FMUL.FTZ R26, R141, R26 ;  /* 0x0000001a8d1a7220 */ /* 0x000fe20000410000 */
[----:B------:R-:W-:Y:S01]  /*2e50*/  LOP3.LUT R4, R17, 0xffff, R4, 0xf8, !PT ;  /* 0x0000ffff11047812 */ /* 0x000fe200078ef804 */
[----:B------:R-:W-:Y:S01]  /*2e60*/  FMUL.FTZ R43, R141, R43 ;  /* 0x0000002b8d2b7220 */ /* 0x000fe20000410000 */
[----:B------:R-:W-:Y:S01]  /*2e70*/  LOP3.LUT R9, R14, 0xffff, RZ, 0xc0, !PT ;  /* 0x0000ffff0e097812 */ /* 0x000fe200078ec0ff */
[----:B------:R-:W-:Y:S01]  /*2e80*/  HFMA2.BF16_V2 R22, R22.H0_H0, 1, 1, R107.H0_H0 ;  /* 0x3f803f8016167831 */ /* 0x000fe2000024086b */
[----:B------:R-:W-:Y:S01]  /*2e90*/  SHF.L.U64.HI R10, R13, 0x10, RZ ;  /* 0x000000100d0a7819 */ /* 0x000fe200000102ff */
[----:B------:R-:W-:Y:S01]  /*2ea0*/  FMUL.FTZ R45, R141, R45 ;  /* 0x0000002d8d2d7220 */ /* 0x000fe20000410000 */
[----:B------:R-:W-:Y:S01]  /*2eb0*/  F2FP.BF16.PACK_AB R35, RZ, R35 ;  /* 0x00000023ff23723e */ /* 0x000fe200000010ff */
[----:B------:R-:W-:Y:S01]  /*2ec0*/  HFMA2.BF16_V2 R24, R76.H0_H0, R24.H0_H0, -RZ.H0_H0 ;  /* 0x200000184c187231 */ /* 0x000fe200003408ff */
[----:B------:R-:W-:Y:S01]  /*2ed0*/  F2FP.BF16.PACK_AB R41, RZ, R41 ;  /* 0x00000029ff29723e */ /* 0x000fe200000010ff */
[----:B------:R-:W-:Y:S01]  /*2ee0*/  HFMA2.BF16_V2 R18, R18.H0_H0, 1, 1, R105.H0_H0 ;  /* 0x3f803f8012127831 */ /* 0x000fe20000240869 */
[----:B------:R-:W-:Y:S01]  /*2ef0*/  SHF.R.U32.HI R156, RZ, 0x10, R81 ;  /* 0x00000010ff9c7819 */ /* 0x000fe20000011651 */
[----:B------:R-:W-:Y:S01]  /*2f00*/  HFMA2.BF16_V2 R30, R79.H0_H0, R30.H0_H0, -RZ.H0_H0 ;  /* 0x2000001e4f1e7231 */ /* 0x000fe200003408ff */
[----:B------:R-:W-:Y:S01]  /*2f10*/  SHF.R.U64 R152, R84, 0x10, R85 ;  /* 0x0000001054987819 */ /* 0x000fe20000001255 */
[----:B------:R-:W-:Y:S01]  /*2f20*/  HFMA2.BF16_V2 R27, R27.H0_H0, 1, 1, R52.H0_H0 ;  /* 0x3f803f801b1b7831 */ /* 0x000fe20000240834 */
[----:B------:R-:W-:Y:S01]  /*2f30*/  SHF.L.U32 R17, R139, 0x10, RZ ;  /* 0x000000108b117819 */ /* 0x000fe200000006ff */
[----:B------:R-:W-:Y:S01]  /*2f40*/  FMUL.FTZ R40, R141, R40 ;  /* 0x000000288d287220 */ /* 0x000fe20000410000 */
[----:B------:R-:W-:Y:S01]  /*2f50*/  LOP3.LUT R13, R8, 0xffff0000, R67, 0xf8, !PT ;  /* 0xffff0000080d7812 */ /* 0x000fe200078ef843 */
[----:B------:R-:W-:Y:S01]  /*2f60*/  HFMA2.BF16_V2 R31, R31.H0_H0, 1, 1, R28.H0_H0 ;  /* 0x3f803f801f1f7831 */ /* 0x000fe2000024081c */
[----:B------:R-:W-:Y:S01]  /*2f70*/  LOP3.LUT R8, R65, 0xffff, R12, 0xf8, !PT ;  /* 0x0000ffff41087812 */ /* 0x000fe200078ef80c */
[----:B------:R-:W-:Y:S01]  /*2f80*/  HFMA2.BF16_V2 R33, R33.H0_H0, 1, 1, R36.H0_H0 ;  /* 0x3f803f8021217831 */ /* 0x000fe20000240824 */
[----:B------:R-:W-:Y:S01]  /*2f90*/  LOP3.LUT R21, R21, 0xffff, RZ, 0xc0, !PT ;  /* 0x0000ffff15157812 */ /* 0x000fe200078ec0ff */
[C---:B------:R-:W-:Y:S01]  /*2fa0*/  FMUL.FTZ R42, R141.reuse, R42 ;  /* 0x0000002a8d2a7220 */ /* 0x040fe20000410000 */
[----:B------:R-:W-:Y:S01]  /*2fb0*/  F2FP.BF16.PACK_AB R20, RZ, R20 ;  /* 0x00000014ff14723e */ /* 0x000fe200000010ff */
[----:B------:R-:W-:Y:S01]  /*2fc0*/  HFMA2.BF16_V2 R37, R158.H0_H0, R37.H0_H0, -RZ.H0_H0 ;  /* 0x200000259e257231 */ /* 0x000fe200003408ff */
[----:B------:R-:W-:Y:S01]  /*2fd0*/  F2FP.BF16.PACK_AB R32, RZ, R32 ;  /* 0x00000020ff20723e */ /* 0x000fe200000010ff */
[----:B------:R-:W-:Y:S01]  /*2fe0*/  FMUL.FTZ R38, R141, R38 ;  /* 0x000000268d267220 */ /* 0x000fe20000410000 */
[----:B------:R-:W-:Y:S01]  /*2ff0*/  LOP3.LUT R65, R25, 0xffff, RZ, 0xc0, !PT ;  /* 0x0000ffff19417812 */ /* 0x000fe200078ec0ff */
[----:B------:R-:W-:Y:S01]  /*3000*/  HFMA2.BF16_V2 R35, R156.H0_H0, R35.H0_H0, -RZ.H0_H0 ;  /* 0x200000239c237231 */ /* 0x000fe200003408ff */
[----:B------:R-:W-:Y:S01]  /*3010*/  F2FP.BF16.PACK_AB R34, RZ, R34 ;  /* 0x00000022ff22723e */ /* 0x000fe200000010ff */
[----:B------:R-:W-:Y:S01]  /*3020*/  HFMA2.BF16_V2 R41, R152.H0_H0, R41.H0_H0, -RZ.H0_H0 ;  /* 0x2000002998297231 */ /* 0x000fe200003408ff */
[----:B------:R-:W-:Y:S01]  /*3030*/  SHF.R.U64 R52, R114, 0x10, R115 ;  /* 0x0000001072347819 */ /* 0x000fe20000001273 */
[----:B------:R-:W-:Y:S01]  /*3040*/  HFMA2.BF16_V2 R24, R24.H0_H0, 1, 1, R108.H0_H0 ;  /* 0x3f803f8018187831 */ /* 0x000fe2000024086c */
[----:B------:R-:W-:Y:S01]  /*3050*/  LOP3.LUT R9, R9, 0xffff0000, R10, 0xf8, !PT ;  /* 0xffff000009097812 */ /* 0x000fe200078ef80a */
[C---:B------:R-:W-:Y:S01]  /*3060*/  FMUL.FTZ R46, R141.reuse, R46 ;  /* 0x0000002e8d2e7220 */ /* 0x040fe20000410000 */
[----:B------:R-:W-:Y:S01]  /*3070*/  SHF.R.U32.HI R44, RZ, 0x10, R113 ;  /* 0x00000010ff2c7819 */ /* 0x000fe20000011671 */
[----:B------:R-:W-:Y:S01]  /*3080*/  FMUL.FTZ R53, R141, R53 ;  /* 0x000000358d357220 */ /* 0x000fe20000410000 */
[----:B------:R-:W-:Y:S01]  /*3090*/  SHF.R.U64 R28, R116, 0x10, R117 ;  /* 0x00000010741c7819 */ /* 0x000fe20000001275 */
[----:B------:R-:W-:Y:S01]  /*30a0*/  HFMA2.BF16_V2 R30, R30.H0_H0, 1, 1, R111.H0_H0 ;  /* 0x3f803f801e1e7831 */ /* 0x000fe2000024086f */
[----:B------:R-:W-:Y:S01]  /*30b0*/  LOP3.LUT R10, R17, 0xffff, R138, 0xf8, !PT ;  /* 0x0000ffff110a7812 */ /* 0x000fe200078ef88a */
[----:B------:R-:W-:Y:S01]  /*30c0*/  HFMA2.BF16_V2 R20, R74.H0_H0, R20.H0_H0, -RZ.H0_H0 ;  /* 0x200000144a147231 */ /* 0x000fe200003408ff */
[----:B------:R-:W-:Y:S01]  /*30d0*/  F2FP.BF16.PACK_AB R26, RZ, R26 ;  /* 0x0000001aff1a723e */ /* 0x000fe200000010ff */
[----:B------:R-:W-:Y:S01]  /*30e0*/  HFMA2.BF16_V2 R32, R80.H0_H0, R32.H0_H0, -RZ.H0_H0 ;  /* 0x2000002050207231 */ /* 0x000fe200003408ff */
[----:B------:R-:W-:Y:S01]  /*30f0*/  F2FP.BF16.PACK_AB R43, RZ, R43 ;  /* 0x0000002bff2b723e */ /* 0x000fe200000010ff */
[----:B------:R-:W-:Y:S01]  /*3100*/  HFMA2.BF16_V2 R34, R81.H0_H0, R34.H0_H0, -RZ.H0_H0 ;  /* 0x2000002251227231 */ /* 0x000fe200003408ff */
[----:B------:R-:W-:Y:S01]  /*3110*/  SHF.R.U32.HI R154, RZ, 0x10, R85 ;  /* 0x00000010ff9a7819 */ /* 0x000fe20000011655 */
[----:B------:R-:W-:Y:S01]  /*3120*/  HFMA2.BF16_V2 R37, R37.H0_H0, 1, 1, R52.H0_H0 ;  /* 0x3f803f8025257831 */ /* 0x000fe20000240834 */
[----:B------:R-:W-:Y:S01]  /*3130*/  LOP3.LUT R17, R22, 0xffff, RZ, 0xc0, !PT ;  /* 0x0000ffff16117812 */ /* 0x000fe200078ec0ff */
[----:B------:R-:W-:Y:S01]  /*3140*/  FMUL.FTZ R48, R141, R48 ;  /* 0x000000308d307220 */ /* 0x000fe20000410000 */
[----:B------:R-:W-:Y:S01]  /*3150*/  SHF.L.U64.HI R14, R21, 0x10, RZ ;  /* 0x00000010150e7819 */ /* 0x000fe200000102ff */
[----:B------:R-:W-:Y:S01]  /*3160*/  HFMA2.BF16_V2 R35, R35.H0_H0, 1, 1, R44.H0_H0 ;  /* 0x3f803f8023237831 */ /* 0x000fe2000024082c */
[----:B------:R-:W-:Y:S01]  /*3170*/  F2FP.BF16.PACK_AB R45, RZ, R45 ;  /* 0x0000002dff2d723e */ /* 0x000fe200000010ff */
[----:B------:R-:W-:Y:S01]  /*3180*/  HFMA2.BF16_V2 R41, R41.H0_H0, 1, 1, R28.H0_H0 ;  /* 0x3f803f8029297831 */ /* 0x000fe2000024081c */
[----:B------:R-:W-:Y:S01]  /*3190*/  SHF.R.U64 R156, R86, 0x10, R87 ;  /* 0x00000010569c7819 */ /* 0x000fe20000001257 */
[----:B------:R-:W-:Y:S01]  /*31a0*/  FMUL.FTZ R54, R141, R54 ;  /* 0x000000368d367220 */ /* 0x000fe20000410000 */
[----:B------:R-:W-:Y:S01]  /*31b0*/  LOP3.LUT R18, R18, 0xffff, RZ, 0xc0, !PT ;  /* 0x0000ffff12127812 */ /* 0x000fe200078ec0ff */
[----:B------:R-:W-:Y:S01]  /*31c0*/  HFMA2.BF16_V2 R43, R154.H0_H0, R43.H0_H0, -RZ.H0_H0 ;  /* 0x2000002b9a2b7231 */ /* 0x000fe200003408ff */
[----:B------:R-:W-:Y:S01]  /*31d0*/  SHF.L.U64.HI R139, R139, 0x10, RZ ;  /* 0x000000108b8b7819 */ /* 0x000fe200000102ff */
[----:B------:R-:W-:Y:S01]  /*31e0*/  HFMA2.BF16_V2 R26, R77.H0_H0, R26.H0_H0, -RZ.H0_H0 ;  /* 0x2000001a4d1a7231 */ /* 0x000fe200003408ff */
[----:B------:R-:W-:Y:S01]  /*31f0*/  SHF.L.U32 R25, R65, 0x10, RZ ;  /* 0x0000001041197819 */ /* 0x000fe200000006ff */
[----:B------:R-:W-:Y:S01]  /*3200*/  HFMA2.BF16_V2 R45, R156.H0_H0, R45.H0_H0, -RZ.H0_H0 ;  /* 0x2000002d9c2d7231 */ /* 0x000fe200003408ff */
[----:B------:R-:W-:Y:S01]  /*3210*/  F2FP.BF16.PACK_AB R40, RZ, R40 ;  /* 0x00000028ff28723e */ /* 0x000fe200000010ff */
[----:B------:R-:W-:Y:S01]  /*3220*/  HFMA2.BF16_V2 R20, R20.H0_H0, 1, 1, R106.H0_H0 ;  /* 0x3f803f8014147831 */ /* 0x000fe2000024086a */
[----:B------:R-:W-:Y:S01]  /*3230*/  LOP3.LUT R22, R33, 0xffff, RZ, 0xc0, !PT ;  /* 0x0000ffff21167812 */ /* 0x000fe200078ec0ff */
[----:B------:R-:W-:Y:S01]  /*3240*/  HFMA2.BF16_V2 R32, R32.H0_H0, 1, 1, R112.H0_H0 ;  /* 0x3f803f8020207831 */ /* 0x000fe20000240870 */
[----:B------:R-:W-:Y:S01]  /*3250*/  F2FP.BF16.PACK_AB R42, RZ, R42 ;  /* 0x0000002aff2a723e */ /* 0x000fe200000010ff */
[----:B------:R-:W-:Y:S01]  /*3260*/  HFMA2.BF16_V2 R34, R34.H0_H0, 1, 1, R113.H0_H0 ;  /* 0x3f803f8022227831 */ /* 0x000fe20000240871 */
[----:B------:R-:W-:Y:S01]  /*3270*/  SHF.R.U32.HI R36, RZ, 0x10, R117 ;  /* 0x00000010ff247819 */ /* 0x000fe20000011675 */
[----:B------:R-:W-:Y:S01]  /*3280*/  HFMA2.BF16_V2 R40, R84.H0_H0, R40.H0_H0, -RZ.H0_H0 ;  /* 0x2000002854287231 */ /* 0x000fe200003408ff */
[----:B------:R-:W-:Y:S01]  /*3290*/  SHF.L.U32 R67, R21, 0x10, RZ ;  /* 0x0000001015437819 */ /* 0x000fe200000006ff */
[----:B------:R-:W-:Y:S01]  /*32a0*/  HFMA2.BF16_V2 R42, R85.H0_H0, R42.H0_H0, -RZ.H0_H0 ;  /* 0x2000002a552a7231 */ /* 0x000fe200003408ff */
[----:B------:R-:W-:Y:S01]  /*32b0*/  LOP3.LUT R17, R17, 0xffff0000, R14, 0xf8, !PT ;  /* 0xffff000011117812 */ /* 0x000fe200078ef80e */
[----:B------:R-:W-:Y:S01]  /*32c0*/  HFMA2.BF16_V2 R43, R43.H0_H0, 1, 1, R36.H0_H0 ;  /* 0x3f803f802b2b7831 */ /* 0x000fe20000240824 */
[----:B------:R-:W-:Y:S01]  /*32d0*/  F2FP.BF16.PACK_AB R38, RZ, R38 ;  /* 0x00000026ff26723e */ /* 0x000fe200000010ff */
[----:B------:R-:W-:Y:S01]  /*32e0*/  HFMA2.BF16_V2 R26, R26.H0_H0, 1, 1, R109.H0_H0 ;  /* 0x3f803f801a1a7831 */ /* 0x000fe2000024086d */
[----:B------:R-:W-:Y:S01]  /*32f0*/  SHF.R.U64 R44, R118, 0x10, R119 ;  /* 0x00000010762c7819 */ /* 0x000fe20000001277 */
[----:B------:R-:W-:Y:S01]  /*3300*/  FMUL.FTZ R56, R141, R56 ;  /* 0x000000388d387220 */ /* 0x000fe20000410000 */
[----:B------:R-:W-:Y:S01]  /*3310*/  LOP3.LUT R21, R18, 0xffff0000, R139, 0xf8, !PT ;  /* 0xffff000012157812 */ /* 0x000fe200078ef88b */
[----:B------:R-:W-:Y:S01]  /*3320*/  HFMA2.BF16_V2 R38, R83.H0_H0, R38.H0_H0, -RZ.H0_H0 ;  /* 0x2000002653267231 */ /* 0x000fe200003408ff */
[----:B------:R-:W-:Y:S01]  /*3330*/  LOP3.LUT R14, R25, 0xffff, R24, 0xf8, !PT ;  /* 0x0000ffff190e7812 */ /* 0x000fe200078ef818 */
[----:B------:R-:W-:Y:S01]  /*3340*/  HFMA2.BF16_V2 R45, R45.H0_H0, 1, 1, R44.H0_H0 ;  /* 0x3f803f802d2d7831 */ /* 0x000fe2000024082c */
[----:B------:R-:W-:Y:S01]  /*3350*/  F2FP.BF16.PACK_AB R46, RZ, R46 ;  /* 0x0000002eff2e723e */ /* 0x000fe200000010ff */
[----:B------:R-:W-:Y:S01]  /*3360*/  FMUL.FTZ R62, R141, R62 ;  /* 0x0000003e8d3e7220 */ /* 0x000fe20000410000 */
[----:B------:R-:W-:Y:S01]  /*3370*/  F2FP.BF16.PACK_AB R53, RZ, R53 ;  /* 0x00000035ff35723e */ /* 0x000fe200000010ff */
[----:B------:R-:W-:Y:S01]  /*3380*/  HFMA2.BF16_V2 R40, R40.H0_H0, 1, 1, R116.H0_H0 ;  /* 0x3f803f8028287831 */ /* 0x000fe20000240874 */
[----:B------:R-:W-:Y:S01]  /*3390*/  SHF.R.U64 R154, R90, 0x10, R91 ;  /* 0x000000105a9a7819 */ /* 0x000fe2000000125b */
[----:B------:R-:W-:Y:S01]  /*33a0*/  HFMA2.BF16_V2 R46, R87.H0_H0, R46.H0_H0, -RZ.H0_H0 ;  /* 0x2000002e572e7231 */ /* 0x000fe200003408ff */
[----:B------:R-:W-:Y:S01]  /*33b0*/  LOP3.LUT R25, R30, 0xffff, RZ, 0xc0, !PT ;  /* 0x0000ffff1e197812 */ /* 0x000fe200078ec0ff */
[----:B------:R-:W-:Y:S01]  /*33c0*/  HFMA2.BF16_V2 R42, R42.H0_H0, 1, 1, R117.H0_H0 ;  /* 0x3f803f802a2a7831 */ /* 0x000fe20000240875 */
[C---:B------:R-:W-:Y:S01]  /*33d0*/  SHF.L.U64.HI R18, R29.reuse, 0x10, RZ ;  /* 0x000000101d127819 */ /* 0x040fe200000102ff */
[----:B------:R-:W-:Y:S01]  /*33e0*/  HFMA2.BF16_V2 R53, R154.H0_H0, R53.H0_H0, -RZ.H0_H0 ;  /* 0x200000359a357231 */ /* 0x000fe200003408ff */
[----:B------:R-:W-:Y:S01]  /*33f0*/  SHF.L.U32 R16, R29, 0x10, RZ ;  /* 0x000000101d107819 */ /* 0x000fe200000006ff */
[----:B------:R-:W-:Y:S01]  /*3400*/  HFMA2.BF16_V2 R38, R38.H0_H0, 1, 1, R115.H0_H0 ;  /* 0x3f803f8026267831 */ /* 0x000fe20000240873 */
[----:B------:R-:W-:Y:S01]  /*3410*/  SHF.L.U32 R33, R22, 0x10, RZ ;  /* 0x0000001016217819 */ /* 0x000fe200000006ff */
[----:B------:R-:W-:Y:S01]  /*3420*/  HFMA2.BF16_V2 R46, R46.H0_H0, 1, 1, R119.H0_H0 ;  /* 0x3f803f802e2e7831 */ /* 0x000fe20000240877 */
[----:B------:R-:W-:Y:S01]  /*3430*/  LOP3.LUT R37, R37, 0xffff, RZ, 0xc0, !PT ;  /* 0x0000ffff25257812 */ /* 0x000fe200078ec0ff */
[C---:B------:R-:W-:Y:S01]  /*3440*/  FMUL.FTZ R66, R141.reuse, R66 ;  /* 0x000000428d427220 */ /* 0x040fe20000410000 */
[----:B------:R-:W-:Y:S01]  /*3450*/  F2FP.BF16.PACK_AB R48, RZ, R48 ;  /* 0x00000030ff30723e */ /* 0x000fe200000010ff */
[----:B------:R-:W-:Y:S01]  /*3460*/  FMUL.FTZ R47, R141, R47 ;  /* 0x0000002f8d2f7220 */ /* 0x000fe20000410000 */
[----:B------:R-:W-:Y:S01]  /*3470*/  LOP3.LUT R41, R41, 0xffff, RZ, 0xc0, !PT ;  /* 0x0000ffff29297812 */ /* 0x000fe200078ec0ff */
[C---:B------:R-:W-:Y:S01]  /*3480*/  FMUL.FTZ R50, R141.reuse, R50 ;  /* 0x000000328d327220 */ /* 0x040fe20000410000 */
[----:B------:R-:W-:Y:S01]  /*3490*/  F2FP.BF16.PACK_AB R54, RZ, R54 ;  /* 0x00000036ff36723e */ /* 0x000fe200000010ff */
[----:B------:R-:W-:Y:S01]  /*34a0*/  HFMA2.BF16_V2 R48, R88.H0_H0, R48.H0_H0, -RZ.H0_H0 ;  /* 0x2000003058307231 */ /* 0x000fe200003408ff */
[----:B------:R-:W-:Y:S01]  /*34b0*/  SHF.R.U64 R36, R122, 0x10, R123 ;  /* 0x000000107a247819 */ /* 0x000fe2000000127b */
[----:B------:R-:W-:Y:S01]  /*34c0*/  FMUL.FTZ R51, R141, R51 ;  /* 0x000000338d337220 */ /* 0x000fe20000410000 */
[----:B------:R-:W-:Y:S01]  /*34d0*/  LOP3.LUT R25, R25, 0xffff0000, R18, 0xf8, !PT ;  /* 0xffff000019197812 */ /* 0x000fe200078ef812 */
[----:B------:R-:W-:Y:S01]  /*34e0*/  HFMA2.BF16_V2 R54, R91.H0_H0, R54.H0_H0, -RZ.H0_H0 ;  /* 0x200000365b367231 */ /* 0x000fe200003408ff */
[----:B------:R-:W-:Y:S01]  /*34f0*/  LOP3.LUT R12, R67, 0xffff, R20, 0xf8, !PT ;  /* 0x0000ffff430c7812 */ /* 0x000fe200078ef814 */
[----:B------:R-:W-:Y:S01]  /*3500*/  HFMA2.BF16_V2 R53, R53.H0_H0, 1, 1, R36.H0_H0 ;  /* 0x3f803f8035357831 */ /* 0x000fe20000240824 */
[----:B------:R-:W-:Y:S01]  /*3510*/  LOP3.LUT R16, R16, 0xffff, R55, 0xf8, !PT ;  /* 0x0000ffff10107812 */ /* 0x000fe200078ef837 */
[----:B------:R-:W-:Y:S01]  /*3520*/  HFMA2.BF16_V2 R48, R48.H0_H0, 1, 1, R120.H0_H0 ;  /* 0x3f803f8030307831 */ /* 0x000fe20000240878 */
[----:B------:R-:W-:Y:S01]  /*3530*/  LOP3.LUT R18, R33, 0xffff, R32, 0xf8, !PT ;  /* 0x0000ffff21127812 */ /* 0x000fe200078ef820 */
[----:B------:R-:W-:Y:S01]  /*3540*/  HFMA2.BF16_V2 R54, R54.H0_H0, 1, 1, R123.H0_H0 ;  /* 0x3f803f8036367831 */ /* 0x000fe2000024087b */
[----:B------:R-:W-:Y:S01]  /*3550*/  LOP3.LUT R33, R34, 0xffff, RZ, 0xc0, !PT ;  /* 0x0000ffff22217812 */ /* 0x000fe200078ec0ff */
[C---:B------:R-:W-:Y:S01]  /*3560*/  FMUL.FTZ R58, R141.reuse, R58 ;  /* 0x0000003a8d3a7220 */ /* 0x040fe20000410000 */
[----:B------:R-:W-:Y:S01]  /*3570*/  SHF.L.U64.HI R22, R22, 0x10, RZ ;  /* 0x0000001016167819 */ /* 0x000fe200000102ff */
[----:B------:R-:W-:Y:S01]  /*3580*/  FMUL.FTZ R60, R141, R60 ;  /* 0x0000003c8d3c7220 */ /* 0x000fe20000410000 */
[----:B------:R-:W-:Y:S01]  /*3590*/  SHF.L.U32 R20, R37, 0x10, RZ ;  /* 0x0000001025147819 */ /* 0x000fe200000006ff */
[----:B------:R-:W-:Y:S01]  /*35a0*/  FMUL.FTZ R64, R141, R64 ;  /* 0x000000408d407220 */ /* 0x000fe20000410000 */
[----:B------:R-:W-:Y:S01]  /*35b0*/  SHF.L.U64.HI R55, R37, 0x10, RZ ;  /* 0x0000001025377819 */ /* 0x000fe200000102ff */
[----:B------:R-:W-:Y:S01]  /*35c0*/  HFMA2.BF16_V2 R136, R136.H0_H0, 1, 1, R143.H0_H0 ;  /* 0x3f803f8088887831 */ /* 0x000fe2000024088f */
[----:B------:R-:W-:Y:S01]  /*35d0*/  SHF.L.U32 R37, R41, 0x10, RZ ;  /* 0x0000001029257819 */ /* 0x000fe200000006ff */
[----:B------:R-:W-:Y:S01]  /*35e0*/  HFMA2.BF16_V2 R57, R57.H0_H0, 1, 1, R114.H0_H0 ;  /* 0x3f803f8039397831 */ /* 0x000fe20000240872 */
[----:B------:R-:W-:Y:S01]  /*35f0*/  LOP3.LUT R26, R26, 0xffff, RZ, 0xc0, !PT ;  /* 0x0000ffff1a1a7812 */ /* 0x000fe200078ec0ff */
[----:B------:R-:W-:Y:S01]  /*3600*/  HFMA2.BF16_V2 R59, R59.H0_H0, 1, 1, R118.H0_H0 ;  /* 0x3f803f803b3b7831 */ /* 0x000fe20000240876 */
[----:B------:R-:W-:Y:S01]  /*3610*/  SHF.L.U64.HI R65, R65, 0x10, RZ ;  /* 0x0000001041417819 */ /* 0x000fe200000102ff */
[----:B------:R-:W-:Y:S01]  /*3620*/  HFMA2.BF16_V2 R61, R61.H0_H0, 1, 1, R122.H0_H0 ;  /* 0x3f803f803d3d7831 */ /* 0x000fe2000024087a */
[----:B------:R-:W-:-:S02]  /*3630*/  F2FP.BF16.PACK_AB R56, RZ, R56 ;  /* 0x00000038ff38723e */ /* 0x000fc400000010ff */
[----:B------:R-:W-:Y:S02]  /*3640*/  LOP3.LUT R45, R45, 0xffff, RZ, 0xc0, !PT ;  /* 0x0000ffff2d2d7812 */ /* 0x000fe400078ec0ff */
[----:B------:R-:W-:Y:S01]  /*3650*/  F2FP.BF16.PACK_AB R62, RZ, R62 ;  /* 0x0000003eff3e723e */ /* 0x000fe200000010ff */
[----:B------:R-:W-:Y:S01]  /*3660*/  HFMA2.BF16_V2 R56, R92.H0_H0, R56.H0_H0, -RZ.H0_H0 ;  /* 0x200000385c387231 */ /* 0x000fe200003408ff */
[----:B------:R-:W-:Y:S02]  /*3670*/  LOP3.LUT R33, R33, 0xffff0000, R22, 0xf8, !PT ;  /* 0xffff000021217812 */ /* 0x000fe400078ef816 */
        /* <DEDUP_REMOVED lines=14> */
[----:B------:R-:W-:Y:S02]  /*3760*/  SHF.R.U64 R141, R128, 0x10, R129 ;  /* 0x00000010808d7819 */ /* 0x000fe40000001281 */
[----:B------:R-:W-:Y:S01]  /*3770*/  LOP3.LUT R142, R142, 0xffff, RZ, 0xc0, !PT ;  /* 0x0000ffff8e8e7812 */ /* 0x000fe200078ec0ff */
[----:B------:R-:W-:Y:S01]  /*3780*/  HFMA2.BF16_V2 R66, R97.H0_H0, R66.H0_H0, -RZ.H0_H0 ;  /* 0x2000004261427231 */ /* 0x000fe200003408ff */
[----:B------:R-:W-:Y:S01]  /*3790*/  LOP3.LUT R37, R37, 0xffff0000, R24, 0xf8, !PT ;  /* 0xffff000025257812 */ /* 0x000fe200078ef818 */
[----:B------:R-:W-:Y:S01]  /*37a0*/  HFMA2.BF16_V2 R150, R150.H0_H0, 1, 1, R141.H0_H0 ;  /* 0x3f803f8096967831 */ /* 0x000fe2000024088d */
[----:B------:R-:W-:Y:S01]  /*37b0*/  LOP3.LUT R24, R41, 0xffff, R48, 0xf8, !PT ;  /* 0x0000ffff29187812 */ /* 0x000fe200078ef830 */
[----:B------:R-:W-:Y:S01]  /*37c0*/  HFMA2.BF16_V2 R66, R66.H0_H0, 1, 1, R129.H0_H0 ;  /* 0x3f803f8042427831 */ /* 0x000fe20000240881 */
[----:B------:R-:W-:-:S02]  /*37d0*/  LOP3.LUT R38, R38, 0xffff0000, R45, 0xf8, !PT ;  /* 0xffff000026267812 */ /* 0x000fc400078ef82d */
[----:B------:R-:W-:Y:S02]  /*37e0*/  LOP3.LUT R41, R54, 0xffff, RZ, 0xc0, !PT ;  /* 0x0000ffff36297812 */ /* 0x000fe400078ec0ff */
[----:B------:R-:W-:Y:S02]  /*37f0*/  SHF.L.U64.HI R30, R53, 0x10, RZ ;  /* 0x00000010351e7819 */ /* 0x000fe400000102ff */
[----:B------:R-:W-:Y:S02]  /*3800*/  SHF.L.U32 R45, R142, 0x10, RZ ;  /* 0x000000108e2d7819 */ /* 0x000fe400000006ff */
[----:B------:R-:W-:Y:S02]  /*3810*/  LOP3.LUT R146, R146, 0xffff, RZ, 0xc0, !PT ;  /* 0x0000ffff92927812 */ /* 0x000fe400078ec0ff */
[----:B------:R-:W-:Y:S02]  /*3820*/  LOP3.LUT R41, R41, 0xffff0000, R30, 0xf8, !PT ;  /* 0xffff000029297812 */ /* 0x000fe400078ef81e */
[----:B------:R-:W-:-:S02]  /*3830*/  LOP3.LUT R30, R45, 0xffff, R56, 0xf8, !PT ;  /* 0x0000ffff2d1e7812 */ /* 0x000fc400078ef838 */
[----:B------:R-:W-:Y:S02]  /*3840*/  LOP3.LUT R44, R62, 0xffff, RZ, 0xc0, !PT ;  /* 0x0000ffff3e2c7812 */ /* 0x000fe400078ec0ff */
[----:B------:R-:W-:Y:S02]  /*3850*/  SHF.L.U64.HI R45, R146, 0x10, RZ ;  /* 0x00000010922d7819 */ /* 0x000fe400000102ff */
[----:B------:R-:W-:Y:S02]  /*3860*/  F2FP.BF16.PACK_AB R50, RZ, R50 ;  /* 0x00000032ff32723e */ /* 0x000fe400000010ff */
[----:B------:R-:W-:Y:S02]  /*3870*/  LOP3.LUT R150, R150, 0xffff, RZ, 0xc0, !PT ;  /* 0x0000ffff96967812 */ /* 0x000fe400078ec0ff */
[----:B------:R-:W-:Y:S01]  /*3880*/  LOP3.LUT R44, R44, 0xffff0000, R45, 0xf8, !PT ;  /* 0xffff00002c2c7812 */ /* 0x000fe200078ef82d */
[----:B------:R-:W-:Y:S01]  /*3890*/  HFMA2.BF16_V2 R50, R89.H0_H0, R50.H0_H0, -RZ.H0_H0 ;  /* 0x2000003259327231 */ /* 0x000fe200003408ff */
[----:B------:R-:W-:-:S02]  /*38a0*/  LOP3.LUT R45, R66, 0xffff, RZ, 0xc0, !PT ;  /* 0x0000ffff422d7812 */ /* 0x000fc400078ec0ff */
[----:B------:R-:W-:Y:S01]  /*38b0*/  SHF.L.U64.HI R46, R150, 0x10, RZ ;  /* 0x00000010962e7819 */ /* 0x000fe200000102ff */
[----:B------:R-:W-:Y:S01]  /*38c0*/  HFMA2.BF16_V2 R50, R50.H0_H0, 1, 1, R121.H0_H0 ;  /* 0x3f803f8032327831 */ /* 0x000fe20000240879 */
[----:B------:R-:W-:Y:S02]  /*38d0*/  F2FP.BF16.PACK_AB R58, RZ, R58 ;  /* 0x0000003aff3a723e */ /* 0x000fe400000010ff */
[----:B------:R-:W-:Y:S02]  /*38e0*/  LOP3.LUT R45, R45, 0xffff0000, R46, 0xf8, !PT ;  /* 0xffff00002d2d7812 */ /* 0x000fe400078ef82e */
[----:B------:R-:W-:Y:S01]  /*38f0*/  LOP3.LUT R46, R11, 0xffff, RZ, 0xc0, !PT ;  /* 0x0000ffff0b2e7812 */ /* 0x000fe200078ec0ff */
[----:B------:R-:W-:Y:S01]  /*3900*/  HFMA2.BF16_V2 R58, R93.H0_H0, R58.H0_H0, -RZ.H0_H0 ;  /* 0x2000003a5d3a7231 */ /* 0x000fe200003408ff */
[----:B------:R-:W-:Y:S02]  /*3910*/  F2FP.BF16.PACK_AB R47, RZ, R47 ;  /* 0x0000002fff2f723e */ /* 0x000fe400000010ff */
[----:B------:R-:W-:Y:S01]  /*3920*/  SHF.R.U32.HI R158, RZ, 0x10, R87 ;  /* 0x00000010ff9e7819 */ /* 0x000fe20000011657 */
[----:B------:R-:W-:Y:S01]  /*3930*/  HFMA2.BF16_V2 R58, R58.H0_H0, 1, 1, R125.H0_H0 ;  /* 0x3f803f803a3a7831 */ /* 0x000fe2000024087d */
[----:B------:R-:W-:-:S02]  /*3940*/  LOP3.LUT R48, R7, 0xffff, RZ, 0xc0, !PT ;  /* 0x0000ffff07307812 */ /* 0x000fc400078ec0ff */
[----:B------:R-:W-:Y:S01]  /*3950*/  F2FP.BF16.PACK_AB R51, RZ, R51 ;  /* 0x00000033ff33723e */ /* 0x000fe200000010ff */
[----:B------:R-:W-:Y:S01]  /*3960*/  HFMA2.BF16_V2 R47, R158.H0_H0, R47.H0_H0, -RZ.H0_H0 ;  /* 0x2000002f9e2f7231 */ /* 0x000fe200003408ff */
[----:B------:R-:W-:Y:S02]  /*3970*/  SHF.R.U32.HI R152, RZ, 0x10, R89 ;  /* 0x00000010ff987819 */ /* 0x000fe40000011659 */
[----:B------:R-:W-:Y:S02]  /*3980*/  PRMT R7, R13, 0x5410, R46 ;  /* 0x000054100d077816 */ /* 0x000fe4000000002e */
[----:B------:R-:W-:Y:S01]  /*3990*/  F2FP.BF16.PACK_AB R64, RZ, R64 ;  /* 0x00000040ff40723e */ /* 0x000fe200000010ff */
[----:B------:R-:W-:Y:S01]  /*39a0*/  HFMA2.BF16_V2 R51, R152.H0_H0, R51.H0_H0, -RZ.H0_H0 ;  /* 0x2000003398337231 */ /* 0x000fe200003408ff */
[----:B------:R-:W-:Y:S02]  /*39b0*/  LOP3.LUT R40, R50, 0xffff, RZ, 0xc0, !PT ;  /* 0x0000ffff32287812 */ /* 0x000fe400078ec0ff */
[----:B------:R-:W-:Y:S01]  /*39c0*/  SHF.L.U64.HI R49, R49, 0x10, RZ ;  /* 0x0000001031317819 */ /* 0x000fe200000102ff */
[----:B------:R-:W-:Y:S01]  /*39d0*/  HFMA2.BF16_V2 R64, R96.H0_H0, R64.H0_H0, -RZ.H0_H0 ;  /* 0x2000004060407231 */ /* 0x000fe200003408ff */
[----:B------:R-:W-:-:S02]  /*39e0*/  LOP3.LUT R46, R23, 0xffff, RZ, 0xc0, !PT ;  /* 0x0000ffff172e7812 */ /* 0x000fc400078ec0ff */
[----:B------:R-:W-:Y:S01]  /*39f0*/  SHF.R.U32.HI R52, RZ, 0x10, R119 ;  /* 0x00000010ff347819 */ /* 0x000fe20000011677 */
[----:B------:R-:W-:Y:S01]  /*3a00*/  HFMA2.BF16_V2 R64, R64.H0_H0, 1, 1, R128.H0_H0 ;  /* 0x3f803f8040407831 */ /* 0x000fe20000240880 */
[----:B------:R-:W-:Y:S02]  /*3a10*/  SHF.R.U32.HI R28, RZ, 0x10, R121 ;  /* 0x00000010ff1c7819 */ /* 0x000fe40000011679 */
[----:B------:R-:W-:Y:S01]  /*3a20*/  LOP3.LUT R40, R40, 0xffff0000, R49, 0xf8, !PT ;  /* 0xffff000028287812 */ /* 0x000fe200078ef831 */
[----:B------:R-:W-:Y:S01]  /*3a30*/  HFMA2.BF16_V2 R47, R47.H0_H0, 1, 1, R52.H0_H0 ;  /* 0x3f803f802f2f7831 */ /* 0x000fe20000240834 */
[----:B------:R-:W-:Y:S01]  /*3a40*/  PRMT R13, R17, 0x5410, R46 ;  /* 0x00005410110d7816 */ /* 0x000fe2000000002e */
[----:B------:R-:W-:Y:S01]  /*3a50*/  HFMA2.BF16_V2 R51, R51.H0_H0, 1, 1, R28.H0_H0 ;  /* 0x3f803f8033337831 */ /* 0x000fe2000024081c */
[----:B------:R-:W-:Y:S02]  /*3a60*/  LOP3.LUT R42, R58, 0xffff, RZ, 0xc0, !PT ;  /* 0x0000ffff3a2a7812 */ /* 0x000fe400078ec0ff */
[----:B------:R-:W-:-:S02]  /*3a70*/  SHF.L.U64.HI R49, R142, 0x10, RZ ;  /* 0x000000108e317819 */ /* 0x000fc400000102ff */
[----:B------:R-:W-:Y:S02]  /*3a80*/  LOP3.LUT R46, R27, 0xffff, RZ, 0xc0, !PT ;  /* 0x0000ffff1b2e7812 */ /* 0x000fe400078ec0ff */
[----:B------:R-:W-:Y:S02]  /*3a90*/  PRMT R5, R5, 0x5410, R48 ;  /* 0x0000541005057816 */ /* 0x000fe40000000030 */
[----:B------:R-:W-:Y:S02]  /*3aa0*/  LOP3.LUT R48, R19, 0xffff, RZ, 0xc0, !PT ;  /* 0x0000ffff13307812 */ /* 0x000fe400078ec0ff */
[----:B------:R-:W-:Y:S02]  /*3ab0*/  LOP3.LUT R50, R15, 0xffff, RZ, 0xc0, !PT ;  /* 0x0000ffff0f327812 */ /* 0x000fe400078ec0ff */
[----:B------:R-:W-:Y:S02]  /*3ac0*/  LOP3.LUT R42, R42, 0xffff0000, R49, 0xf8, !PT ;  /* 0xffff00002a2a7812 */ /* 0x000fe400078ef831 */
[----:B------:R-:W-:-:S02]  /*3ad0*/  PRMT R15, R29, 0x5410, R46 ;  /* 0x000054101d0f7816 */ /* 0x000fc4000000002e */
[----:B------:R-:W-:Y:S02]  /*3ae0*/  LOP3.LUT R36, R36, 0xffff0000, R55, 0xf8, !PT ;  /* 0xffff000024247812 */ /* 0x000fe400078ef837 */
[----:B------:R-:W-:Y:S02]  /*3af0*/  SHF.L.U32 R49, R150, 0x10, RZ ;  /* 0x0000001096317819 */ /* 0x000fe400000006ff */
[----:B------:R-:W-:Y:S02]  /*3b00*/  LOP3.LUT R46, R35, 0xffff, RZ, 0xc0, !PT ;  /* 0x0000ffff232e7812 */ /* 0x000fe400078ec0ff */
[----:B------:R-:W-:Y:S02]  /*3b10*/  PRMT R11, R21, 0x5410, R48 ;  /* 0x00005410150b7816 */ /* 0x000fe40000000030 */
[----:B------:R-:W-:Y:S02]  /*3b20*/  LOP3.LUT R48, R31, 0xffff, RZ, 0xc0, !PT ;  /* 0x0000ffff1f307812 */ /* 0x000fe400078ec0ff */
[----:B------:R-:W-:-:S02]  /*3b30*/  LOP3.LUT R47, R47, 0xffff, RZ, 0xc0, !PT ;  /* 0x0000ffff2f2f7812 */ /* 0x000fc400078ec0ff */
[----:B------:R-:W-:Y:S02]  /*3b40*/  LOP3.LUT R51, R51, 0xffff, RZ, 0xc0, !PT ;  /* 0x0000ffff33337812 */ /* 0x000fe400078ec0ff */
[----:B------:R-:W-:Y:S02]  /*3b50*/  LOP3.LUT R34, R49, 0xffff, R64, 0xf8, !PT ;  /* 0x0000ffff31227812 */ /* 0x000fe400078ef840 */
[----:B------:R-:W-:Y:S02]  /*3b60*/  PRMT R19, R33, 0x5410, R46 ;  /* 0x0000541021137816 */ /* 0x000fe4000000002e */
[----:B------:R-:W-:Y:S02]  /*3b70*/  PRMT R21, R36, 0x5410, R39 ;  /* 0x0000541024157816 */ /* 0x000fe40000000027 */
[----:B------:R-:W-:Y:S02]  /*3b80*/  LOP3.LUT R31, R144, 0xffff, RZ, 0xc0, !PT ;  /* 0x0000ffff901f7812 */ /* 0x000fe400078ec0ff */
[----:B------:R-:W-:-:S02]  /*3b90*/  LOP3.LUT R36, R43, 0xffff, RZ, 0xc0, !PT ;  /* 0x0000ffff2b247812 */ /* 0x000fc400078ec0ff */
[----:B------:R-:W-:Y:S02]  /*3ba0*/  MOV R49, 0x8 ;  /* 0x0000000800317802 */ /* 0x000fe40000000f00 */
[----:B------:R-:W-:Y:S02]  /*3bb0*/  LOP3.LUT R33, R148, 0xffff, RZ, 0xc0, !PT ;  /* 0x0000ffff94217812 */ /* 0x000fe400078ec0ff */
[----:B------:R-:W-:Y:S02]  /*3bc0*/  PRMT R17, R25, 0x5410, R48 ;  /* 0x0000541019117816 */ /* 0x000fe40000000030 */
[----:B------:R-:W-:Y:S02]  /*3bd0*/  PRMT R27, R38, 0x5410, R47 ;  /* 0x00005410261b7816 */ /* 0x000fe4000000002f */
[----:B------:R-:W-:Y:S02]  /*3be0*/  PRMT R25, R40, 0x5410, R51 ;  /* 0x0000541028197816 */ /* 0x000fe40000000033 */
[----:B------:R-:W-:-:S02]  /*3bf0*/  IADD3 R38, R137, 0x200, RZ ;  /* 0x0000020089267810 */ /* 0x000fc40007ffe0ff */
[----:B------:R-:W-:Y:S02]  /*3c00*/  LOP3.LUT R140, R140, 0xffff, RZ, 0xc0, !PT ;  /* 0x0000ffff8c8c7812 */ /* 0x000fe400078ec0ff */
[----:B------:R-:W-:Y:S01]  /*3c10*/  PRMT R31, R42, 0x5410, R31 ;  /* 0x000054102a1f7816 */ /* 0x000fe2000000001f */
[-C--:B------:R-:W-:Y:S01]  /*3c20*/  IMAD.WIDE.U32 R38, R38, R49.reuse, c[0x0][0x178] ;  /* 0x00005e0026267625 */ /* 0x080fe200078e0031 */
[----:B------:R-:W-:Y:S02]  /*3c30*/  IADD3 R40, R137, 0x400, RZ ;  /* 0x0000040089287810 */ /* 0x000fe40007ffe0ff */
[----:B------:R-:W-:Y:S01]  /*3c40*/  PRMT R23, R37, 0x5410, R36 ;  /* 0x0000541025177816 */ /* 0x000fe20000000024 */
[C---:B------:R-:W-:Y:S01]  /*3c50*/  IMAD.WIDE.U32 R36, R137.reuse, R49, c[0x0][0x178] ;  /* 0x00005e0089247625 */ /* 0x040fe200078e0031 */
[----:B------:R-:W-:Y:S02]  /*3c60*/  PRMT R33, R44, 0x5410, R33 ;  /* 0x000054102c217816 */ /* 0x000fe40000000021 */
[----:B------:R-:W-:-:S02]  /*3c70*/  IADD3 R42, R137, 0x600, RZ ;  /* 0x00000600892a7810 */ /* 0x000fc40007ffe0ff */
[----:B------:R-:W-:Y:S01]  /*3c80*/  LOP3.LUT R136, R136, 0xffff, RZ, 0xc0, !PT ;  /* 0x0000ffff88887812 */ /* 0x000fe200078ec0ff */
[----:B------:R0:W-:Y:S01]  /*3c90*/  STG.E.64 [R36.64], R4 ;  /* 0x0000000424007986 */ /* 0x0001e2000c101b06 */
[C---:B------:R-:W-:Y:S01]  /*3ca0*/  IADD3 R44, R137.reuse, 0x800, RZ ;  /* 0x00000800892c7810 */ /* 0x040fe20007ffe0ff */
[-C--:B------:R-:W-:Y:S01]  /*3cb0*/  IMAD.WIDE.U32 R42, R42, R49.reuse, c[0x0][0x178] ;  /* 0x00005e002a2a7625 */ /* 0x080fe200078e0031 */
[----:B------:R-:W-:Y:S01]  /*3cc0*/  IADD3 R47, R137, 0xa00, RZ ;  /* 0x00000a00892f7810 */ /* 0x000fe20007ffe0ff */
[----:B------:R1:W-:Y:S01]  /*3cd0*/  STG.E.64 [R38.64], R6 ;  /* 0x0000000626007986 */ /* 0x0003e2000c101b06 */
[----:B------:R-:W-:Y:S01]  /*3ce0*/  PRMT R29, R41, 0x5410, R140 ;  /* 0x00005410291d7816 */ /* 0x000fe2000000008c */
[-C--:B------:R-:W-:Y:S01]  /*3cf0*/  IMAD.WIDE.U32 R40, R40, R49.reuse, c[0x0][0x178] ;  /* 0x00005e0028287625 */ /* 0x080fe200078e0031 */
[----:B------:R-:W-:Y:S02]  /*3d00*/  PRMT R9, R9, 0x5410, R50 ;  /* 0x0000541009097816 */ /* 0x000fe40000000032 */
[----:B------:R-:W-:Y:S01]  /*3d10*/  PRMT R35, R45, 0x5410, R136 ;  /* 0x000054102d237816 */ /* 0x000fe20000000088 */
[-C--:B------:R-:W-:Y:S01]  /*3d20*/  IMAD.WIDE.U32 R44, R44, R49.reuse, c[0x0][0x178] ;  /* 0x00005e002c2c7625 */ /* 0x080fe200078e0031 */
[----:B------:R-:W-:Y:S01]  /*3d30*/  IADD3 R46, R137, 0xc00, RZ ;  /* 0x00000c00892e7810 */ /* 0x000fe20007ffe0ff */
[----:B------:R2:W-:Y:S01]  /*3d40*/  STG.E.64 [R40.64], R8 ;  /* 0x0000000828007986 */ /* 0x0005e2000c101b06 */
[----:B------:R-:W-:Y:S01]  /*3d50*/  F2FP.BF16.PACK_AB R60, RZ, R60 ;  /* 0x0000003cff3c723e */ /* 0x000fe200000010ff */
[-C--:B0-----:R-:W-:Y:S01]  /*3d60*/  IMAD.WIDE.U32 R4, R47, R49.reuse, c[0x0][0x178] ;  /* 0x00005e002f047625 */ /* 0x081fe200078e0031 */
[C---:B------:R-:W-:Y:S01]  /*3d70*/  IADD3 R37, R137.reuse, 0xe00, RZ ;  /* 0x00000e0089257810 */ /* 0x040fe20007ffe0ff */
[----:B------:R0:W-:Y:S01]  /*3d80*/  STG.E.64 [R42.64], R10 ;  /* 0x0000000a2a007986 */ /* 0x0001e2000c101b06 */
[C---:B------:R-:W-:Y:S01]  /*3d90*/  IADD3 R36, R137.reuse, 0x1000, RZ ;  /* 0x0000100089247810 */ /* 0x040fe20007ffe0ff */
        /* <DEDUP_REMOVED lines=8> */
[C---:B------:R-:W-:Y:S01]  /*3e20*/  IADD3 R37, R137.reuse, 0x1400, RZ ;  /* 0x0000140089257810 */ /* 0x040fe20007ffe0ff */
        /* <DEDUP_REMOVED lines=13> */
[C---:B------:R-:W-:Y:S01]  /*3f00*/  IADD3 R15, R137.reuse, 0x1c00, RZ ;  /* 0x00001c00890f7810 */ /* 0x040fe20007ffe0ff */
[-C--:B--2---:R-:W-:Y:S01]  /*3f10*/  IMAD.WIDE.U32 R6, R36, R49.reuse, c[0x0][0x178] ;  /* 0x00005e0024067625 */ /* 0x084fe200078e0031 */
[C---:B------:R-:W-:Y:S01]  /*3f20*/  IADD3 R16, R137.reuse, 0x1a00, RZ ;  /* 0x00001a0089107810 */ /* 0x040fe20007ffe0ff */
[----:B------:R2:W-:Y:S01]  /*3f30*/  STG.E.64 [R4.64], R26 ;  /* 0x0000001a04007986 */ /* 0x0005e2000c101b06 */
[----:B------:R-:W-:Y:S01]  /*3f40*/  LOP3.LUT R32, R32, 0xffff, R63, 0xf8, !PT ;  /* 0x0000ffff20207812 */ /* 0x000fe200078ef83f */
[-C--:B0-----:R-:W-:Y:S01]  /*3f50*/  IMAD.WIDE.U32 R8, R14, R49.reuse, c[0x0][0x178] ;  /* 0x00005e000e087625 */ /* 0x081fe200078e0031 */
        /* <DEDUP_REMOVED lines=9> */
[----:B--2---:R-:W-:Y:S01]  /*3ff0*/  @P0 CALL.REL.NOINC `(.L_x_139) ;  /* 0x0000001000000944 */ /* 0x004fe20003c00000 */
[----:B------:R-:W-:Y:S05]  /*4000*/  BRA `(.L_x_140) ;  /* 0xffffc31000007947 */ /* 0x000fea000383ffff */
.L_x_139:
[----:B------:R-:W-:Y:S05]  /*4010*/  EXIT ;  /* 0x000000000000794d */ /* 0x000fea0003800000 */
.L_x_135:
[----:B------:R-:W-:Y:S01]  /*4020*/  HFMA2.MMA R144, -RZ, RZ, 0, 5.9604644775390625e-08 ;  /* 0x00000001ff907435 */ /* 0x000fe200000001ff */
[----:B------:R-:W-:-:S02]  /*4030*/  MOV R137, 0x1f ;  /* 0x0000001f00897802 */ /* 0x000fc40000000f00 */
[----:B------:R-:W-:Y:S02]  /*4040*/  MOV R138, 0xffffffff ;  /* 0xffffffff008a7802 */ /* 0x000fe40000000f00 */
[----:B------:R-:W-:Y:S02]  /*4050*/  MOV R140, 0x4070 ;  /* 0x00004070008c7802 */ /* 0x000fe40000000f00 */
[----:B-----5:R-:W-:Y:S05]  /*4060*/  CALL.REL.NOINC `($__internal_15_$__cuda_sm70_shflsync_bfly_p) ;  /* 0x00000b9000007944 */ /* 0x020fea0003c00000 */
[----:B-1----:R-:W-:Y:S01]  /*4070*/  MOV R136, R144 ;  /* 0x0000009000887202 */ /* 0x002fe20000000f00 */
[----:B0-----:R-:W-:Y:S05]  /*4080*/  BRA `(.L_x_141) ;  /* 0xffffca6000007947 */ /* 0x001fea000383ffff */
.L_x_136:
[----:B------:R-:W-:Y:S01]  /*4090*/  HFMA2.MMA R144, -RZ, RZ, 0, 1.1920928955078125e-07 ;  /* 0x00000002ff907435 */ /* 0x000fe200000001ff */
[----:B------:R-:W-:Y:S02]  /*40a0*/  MOV R137, 0x1f ;  /* 0x0000001f00897802 */ /* 0x000fe40000000f00 */
[----:B------:R-:W-:Y:S02]  /*40b0*/  MOV R138, 0xffffffff ;  /* 0xffffffff008a7802 */ /* 0x000fe40000000f00 */
[----:B------:R-:W-:Y:S02]  /*40c0*/  MOV R140, 0x40e0 ;  /* 0x000040e0008c7802 */ /* 0x000fe40000000f00 */
[----:B-----5:R-:W-:Y:S05]  /*40d0*/  CALL.REL.NOINC `($__internal_15_$__cuda_sm70_shflsync_bfly_p) ;  /* 0x00000b2000007944 */ /* 0x020fea0003c00000 */
[----:B01----:R-:W-:Y:S01]  /*40e0*/  FADD.FTZ R143, R143, R144 ;  /* 0x000000908f8f7221 */ /* 0x003fe20000010000 */
[----:B------:R-:W-:Y:S01]  /*40f0*/  HFMA2.MMA R144, -RZ, RZ, 0, 2.384185791015625e-07 ;  /* 0x00000004ff907435 */ /* 0x000fe200000001ff */
[----:B------:R-:W-:-:S02]  /*4100*/  MOV R137, 0x1f ;  /* 0x0000001f00897802 */ /* 0x000fc40000000f00 */
[----:B------:R-:W-:Y:S02]  /*4110*/  MOV R138, 0xffffffff ;  /* 0xffffffff008a7802 */ /* 0x000fe40000000f00 */
[----:B------:R-:W-:Y:S02]  /*4120*/  MOV R140, 0x4140 ;  /* 0x00004140008c7802 */ /* 0x000fe40000000f00 */
[----:B------:R-:W-:Y:S05]  /*4130*/  CALL.REL.NOINC `($__internal_15_$__cuda_sm70_shflsync_bfly_p) ;  /* 0x00000ac000007944 */ /* 0x000fea0003c00000 */
[----:B01----:R-:W-:Y:S01]  /*4140*/  FADD.FTZ R143, R143, R144 ;  /* 0x000000908f8f7221 */ /* 0x003fe20000010000 */
[----:B------:R-:W-:Y:S01]  /*4150*/  HFMA2.MMA R144, -RZ, RZ, 0, 4.76837158203125e-07 ;  /* 0x00000008ff907435 */ /* 0x000fe200000001ff */
[----:B------:R-:W-:Y:S02]  /*4160*/  MOV R137, 0x1f ;  /* 0x0000001f00897802 */ /* 0x000fe40000000f00 */
[----:B------:R-:W-:Y:S02]  /*4170*/  MOV R138, 0xffffffff ;  /* 0xffffffff008a7802 */ /* 0x000fe40000000f00 */
[----:B------:R-:W-:Y:S02]  /*4180*/  MOV R140, 0x41a0 ;  /* 0x000041a0008c7802 */ /* 0x000fe40000000f00 */
[----:B------:R-:W-:Y:S05]  /*4190*/  CALL.REL.NOINC `($__internal_15_$__cuda_sm70_shflsync_bfly_p) ;  /* 0x00000a6000007944 */ /* 0x000fea0003c00000 */
[----:B01----:R-:W-:Y:S01]  /*41a0*/  FADD.FTZ R143, R143, R144 ;  /* 0x000000908f8f7221 */ /* 0x003fe20000010000 */
[----:B------:R-:W-:Y:S01]  /*41b0*/  HFMA2.MMA R144, -RZ, RZ, 0, 9.5367431640625e-07 ;  /* 0x00000010ff907435 */ /* 0x000fe200000001ff */
[----:B------:R-:W-:-:S02]  /*41c0*/  MOV R137, 0x1f ;  /* 0x0000001f00897802 */ /* 0x000fc40000000f00 */
[----:B------:R-:W-:Y:S02]  /*41d0*/  MOV R138, 0xffffffff ;  /* 0xffffffff008a7802 */ /* 0x000fe40000000f00 */
[----:B------:R-:W-:Y:S02]  /*41e0*/  MOV R140, 0x4200 ;  /* 0x00004200008c7802 */ /* 0x000fe40000000f00 */
[----:B------:R-:W-:Y:S05]  /*41f0*/  CALL.REL.NOINC `($__internal_15_$__cuda_sm70_shflsync_bfly_p) ;  /* 0x00000a0000007944 */ /* 0x000fea0003c00000 */
[----:B-1----:R-:W-:Y:S01]  /*4200*/  FADD.FTZ R136, R143, R144 ;  /* 0x000000908f887221 */ /* 0x002fe20000010000 */
[----:B------:R-:W-:-:S03]  /*4210*/  HFMA2.MMA R144, -RZ, RZ, 0, 5.9604644775390625e-08 ;  /* 0x00000001ff907435 */ /* 0x000fc600000001ff */
        /* <DEDUP_REMOVED lines=130> */
[----:B------:R-:W-:Y:S02]  /*4a40*/  MOV R137, 0x1f ;  /* 0x0000001f00897802 */ /* 0x000fe40000000f00 */
[----:B------:R-:W-:Y:S02]  /*4a50*/  MOV R138, 0xffffffff ;  /* 0xffffffff008a7802 */ /* 0x000fe40000000f00 */
[----:B------:R-:W-:Y:S05]  /*4a60*/  CALL.REL.NOINC `($__internal_15_$__cuda_sm70_shflsync_bfly_p) ;  /* 0x0000019000007944 */ /* 0x000fea0003c00000 */
[----:B01----:R-:W-:Y:S01]  /*4a70*/  FADD.FTZ R143, R143, R144 ;  /* 0x000000908f8f7221 */ /* 0x003fe20000010000 */
[----:B------:R-:W-:Y:S01]  /*4a80*/  HFMA2.MMA R144, -RZ, RZ, 0, 1.1920928955078125e-07 ;  /* 0x00000002ff907435 */ /* 0x000fe200000001ff */
[----:B------:R-:W-:Y:S02]  /*4a90*/  MOV R137, 0x1f ;  /* 0x0000001f00897802 */ /* 0x000fe40000000f00 */
[----:B------:R-:W-:Y:S02]  /*4aa0*/  MOV R138, 0xffffffff ;  /* 0xffffffff008a7802 */ /* 0x000fe40000000f00 */
[----:B------:R-:W-:Y:S02]  /*4ab0*/  MOV R140, 0x4ad0 ;  /* 0x00004ad0008c7802 */ /* 0x000fe40000000f00 */
[----:B------:R-:W-:Y:S05]  /*4ac0*/  CALL.REL.NOINC `($__internal_15_$__cuda_sm70_shflsync_bfly_p) ;  /* 0x0000013000007944 */ /* 0x000fea0003c00000 */
        /* <DEDUP_REMOVED lines=18> */
[----:B01----:R-:W-:Y:S05]  /*4bf0*/  BRA `(.L_x_142) ;  /* 0xffffc83000007947 */ /* 0x003fea000383ffff */
        .weak           $__internal_15_$__cuda_sm70_shflsync_bfly_p
        .type           $__internal_15_$__cuda_sm70_shflsync_bfly_p,@function
        .size           $__internal_15_$__cuda_sm70_shflsync_bfly_p,(.L_x_1064 - $__internal_15_$__cuda_sm70_shflsync_bfly_p)
$__internal_15_$__cuda_sm70_shflsync_bfly_p:
[----:B------:R-:W-:Y:S01]  /*4c00*/  HFMA2.MMA R141, -RZ, RZ, 0, 0 ;  /* 0x00000000ff8d7435 */ /* 0x000fe200000001ff */
[----:B------:R-:W-:Y:S04]  /*4c10*/  WARPSYNC R138 ;  /* 0x0000008a00007348 */ /* 0x000fe80003800000 */
[----:B------:R0:W1:Y:S01]  /*4c20*/  SHFL.BFLY PT, R144, R143, R144, R137 ;  /* 0x0c0000908f907389 */ /* 0x00006200000e0089 */
[----:B------:R-:W-:Y:S05]  /*4c30*/  RET.REL.NODEC R140 `(_ZN10layer_norm13ln_fwd_kernelINS_13Kernel_traitsI13__nv_bfloat16fS2_fjLj32768ELj4ELj1ELj4ELj16ENS_18Kernel_traits_baseILj32768ES2_fS2_fjLj128EEEEEEEvNS_9FwdParamsE) ;  /* 0xffffb3c08c007950 */ /* 0x000fea0003c3ffff */
.L_x_143:
        /* <DEDUP_REMOVED lines=12> */
.L_x_1064:


//--------------------- .text._ZN10layer_norm13ln_fwd_kernelINS_13Kernel_traitsI13__nv_bfloat16S2_S2_fjLj32768ELj4ELj1ELj4ELj16ENS_18Kernel_traits_baseILj32768ES2_S2_S2_fjLj128EEEEEEEvNS_9FwdParamsE --------------------------
	.section	.text._ZN10layer_norm13ln_fwd_kernelINS_13Kernel_traitsI13__nv_bfloat16S2_S2_fjLj32768ELj4ELj1ELj4ELj16ENS_18Kernel_traits_baseILj32768ES2_S2_S2_fjLj128EEEEEEEvNS_9FwdParamsE,"ax",@progbits
	.sectioninfo	@"SHI_REGISTERS=168"
	.align	128
        .global         _ZN10layer_norm13ln_fwd_kernelINS_13Kernel_traitsI13__nv_bfloat16S2_S2_fjLj32768ELj4ELj1ELj4ELj16ENS_18Kernel_traits_baseILj32768ES2_S2_S2_fjLj128EEEEEEEvNS_9FwdParamsE
        .type           _ZN10layer_norm13ln_fwd_kernelINS_13Kernel_traitsI13__nv_bfloat16S2_S2_fjLj32768ELj4ELj1ELj4ELj16ENS_18Kernel_traits_baseILj32768ES2_S2_S2_fjLj128EEEEEEEvNS_9FwdParamsE,@function
        .size           _ZN10layer_norm13ln_fwd_kernelINS_13Kernel_traitsI13__nv_bfloat16S2_S2_fjLj32768ELj4ELj1ELj4ELj16ENS_18Kernel_traits_baseILj32768ES2_S2_S2_fjLj128EEEEEEEvNS_9FwdParamsE,(.L_x_1065 - _ZN10layer_norm13ln_fwd_kernelINS_13Kernel_traitsI13__nv_bfloat16S2_S2_fjLj32768ELj4ELj1ELj4ELj16ENS_18Kernel_traits_baseILj32768ES2_S2_S2_fjLj128EEEEEEEvNS_9FwdParamsE)
        .other          _ZN10layer_norm13ln_fwd_kernelINS_13Kernel_traitsI13__nv_bfloat16S2_S2_fjLj32768ELj4ELj1ELj4ELj16ENS_18Kernel_traits_baseILj32768ES2_S2_S2_fjLj128EEEEEEEvNS_9FwdParamsE,@"STO_CUDA_ENTRY STV_DEFAULT"
_ZN10layer_norm13ln_fwd_kernelINS_13Kernel_traitsI13__nv_bfloat16S2_S2_fjLj32768ELj4ELj1ELj4ELj16ENS_18Kernel_traits_baseILj32768ES2_S2_S2_fjLj128EEEEEEEvNS_9FwdParamsE:
.text._ZN10layer_norm13ln_fwd_kernelINS_13Kernel_traitsI13__nv_bfloat16S2_S2_fjLj32768ELj4ELj1ELj4ELj16ENS_18Kernel_traits_baseILj32768ES2_S2_S2_fjLj128EEEEEEEvNS_9FwdParamsE:
        /* <DEDUP_REMOVED lines=34> */
.L_x_149:
[----:B0-----:R-:W0:Y:S01]  /*0220*/  S2R R2, SR_CTAID.X ;  /* 0x0000000000027919 */ /* 0x001e220000002500 */
[----:B------:R-:W-:-:S02]  /*0230*/  MOV R93, 0x10 ;  /* 0x00000010005d7802 */ /* 0x000fc40000000f00 */
[----:B0-----:R-:W-:-:S04]  /*0240*/  SHF.L.U32 R3, R2, 0x7, RZ ;  /* 0x0000000702037819 */ /* 0x001fc800000006ff */
[----:B------:R-:W-:Y:S02]  /*0250*/  LOP3.LUT R2, R3, 0x180, R100, 0xe2, !PT ;  /* 0x0000018003027812 */ /* 0x000fe400078ee264 */
[----:B------:R-:W-:Y:S02]  /*0260*/  SHF.L.U32 R3, R98, 0xc, RZ ;  /* 0x0000000c62037819 */ /* 0x000fe400000006ff */
        /* <DEDUP_REMOVED lines=160> */
.L_x_150:
        /* <DEDUP_REMOVED lines=148> */
.L_x_151:
        /* <DEDUP_REMOVED lines=72> */
.L_x_147:
[----:B------:R-:W2:Y:S01]  /*1a30*/  LDG.E.STRONG.GPU R68, [R2.64] ;  /* 0x0000000602447981 */ /* 0x000ea2000c1ef900 */
[----:B------:R-:W-:Y:S01]  /*1a40*/  YIELD ;  /* 0x0000000000007946 */ /* 0x000fe20003800000 */
[----:B--2---:R-:W-:Y:S01]  /*1a50*/  ISETP.NE.AND P1, PT, R68, R69, PT ;  /* 0x000000454400720c */ /* 0x004fe20003f25270 */
[----:B------:R-:W-:-:S12]  /*1a60*/  CCTL.IVALL ;  /* 0x00000000ff00798f */ /* 0x000fd80002000000 */
[----:B------:R-:W-:Y:S05]  /*1a70*/  @P1 BRA `(.L_x_147) ;  /* 0xffffffb000001947 */ /* 0x000fea000383ffff */
.L_x_146:
        /* <DEDUP_REMOVED lines=29> */
[----:B------:R-:W-:Y:S01]  /*1c50*/  FMUL.FTZ R114, R118, R114 ;  /* 0x0000007276727220 */ /* 0x000fe20000410000 */
[----:B------:R-:W-:Y:S01]  /*1c60*/  SHF.L.U32 R122, R98, 0xc, RZ ;  /* 0x0000000c627a7819 */ /* 0x000fe200000006ff */
[----:B------:R-:W-:-:S02]  /*1c70*/  FADD.FTZ R69, R124, R2 ;  /* 0x000000027c457221 */ /* 0x000fc40000010000 */
[----:B------:R-:W-:-:S04]  /*1c80*/  FFMA.FTZ R3, R126, R114, R3 ;  /* 0x000000727e037223 */ /* 0x000fc80000010003 */
        /* <DEDUP_REMOVED lines=52> */
[----:B------:R-:W-:Y:S02]  /*1fd0*/  FMUL.FTZ R113, R118, R123 ;  /* 0x0000007b76717220 */ /* 0x000fe40000410000 */
[C---:B------:R-:W-:Y:S01]  /*1fe0*/  @!P0 IMAD.WIDE R68, R98.reuse, R120, c[0x0][0x188] ;  /* 0x0000620062448625 */ /* 0x040fe200078e0278 */
[----:B------:R-:W-:Y:S02]  /*1ff0*/  IADD3 R98, R98, c[0x0][0x160], RZ ;  /* 0x0000580062627a10 */ /* 0x000fe40007ffe0ff */
[----:B------:R-:W-:Y:S01]  /*2000*/  F2FP.BF16.PACK_AB R113, RZ, R113 ;  /* 0x00000071ff71723e */ /* 0x000fe200000010ff */
[--C-:B------:R-:W-:Y:S01]  /*2010*/  FADD.FTZ R131, R131, -R116.reuse ;  /* 0x8000007483837221 */ /* 0x100fe20000010000 */
[----:B------:R0:W-:Y:S01]  /*2020*/  @!P0 STG.E [R68.64], R118 ;  /* 0x0000007644008986 */ /* 0x0001e2000c101906 */
[----:B------:R-:W-:Y:S01]  /*2030*/  FADD.FTZ R73, R73, -R116 ;  /* 0x8000007449497221 */ /* 0x000fe20000010000 */
[----:B------:R-:W-:Y:S01]  /*2040*/  ISETP.GE.AND P0, PT, R98, c[0x0][0x164], PT ;  /* 0x0000590062007a0c */ /* 0x000fe20003f06270 */
[----:B------:R-:W-:-:S02]  /*2050*/  FMUL.FTZ R123, R118, R127 ;  /* 0x0000007f767b7220 */ /* 0x000fc40000410000 */
[--C-:B------:R-:W-:Y:S02]  /*2060*/  FADD.FTZ R71, R71, -R116.reuse ;  /* 0x8000007447477221 */ /* 0x100fe40000010000 */
[--C-:B------:R-:W-:Y:S01]  /*2070*/  FADD.FTZ R135, R135, -R116.reuse ;  /* 0x8000007487877221 */ /* 0x100fe20000010000 */
[----:B------:R-:W-:Y:S01]  /*2080*/  F2FP.BF16.PACK_AB R123, RZ, R123 ;  /* 0x0000007bff7b723e */ /* 0x000fe200000010ff */
[--C-:B------:R-:W-:Y:S02]  /*2090*/  FADD.FTZ R139, R139, -R116.reuse ;  /* 0x800000748b8b7221 */ /* 0x100fe40000010000 */
[--C-:B------:R-:W-:Y:S01]  /*20a0*/  FADD.FTZ R137, R137, -R116.reuse ;  /* 0x8000007489897221 */ /* 0x100fe20000010000 */
[----:B0-----:R-:W-:Y:S01]  /*20b0*/  IADD3 R68, R114, 0x200, RZ ;  /* 0x0000020072447810 */ /* 0x001fe20007ffe0ff */
        /* <DEDUP_REMOVED lines=22> */
[--C-:B------:R-:W-:Y:S01]  /*2220*/  FADD.FTZ R120, R86, -R116.reuse ;  /* 0x8000007456787221 */ /* 0x100fe20000010000 */
[----:B------:R-:W-:Y:S01]  /*2230*/  IADD3 R86, R114, 0x400, RZ ;  /* 0x0000040072567810 */ /* 0x000fe20007ffe0ff */
        /* <DEDUP_REMOVED lines=42> */
[C---:B------:R-:W-:Y:S01]  /*24e0*/  FMUL.FTZ R131, R118.reuse, R135 ;  /* 0x0000008776837220 */ /* 0x040fe20000410000 */
        /* <DEDUP_REMOVED lines=21> */
[----:B------:R-:W-:Y:S01]  /*2640*/  FMUL.FTZ R141, R118, R78 ;  /* 0x0000004e768d7220 */ /* 0x000fe20000410000 */
[----:B------:R-:W-:Y:S01]  /*2650*/  PRMT R116, R116, 0x5410, R113 ;  /* 0x0000541074747816 */ /* 0x000fe20000000071 */
[----:B-----5:R-:W-:Y:S01]  /*2660*/  HFMA2.BF16_V2 R72, R64, R94, -RZ.H0_H0 ;  /* 0x0000005e40487231 */ /* 0x020fe200003400ff */
[----:B------:R-:W-:Y:S01]  /*2670*/  PRMT R128, R128, 0x5410, R123 ;  /* 0x0000541080807816 */ /* 0x000fe2000000007b */
[----:B------:R-:W-:Y:S01]  /*2680*/  HFMA2.BF16_V2 R74, R66, R103, -RZ.H0_H0 ;  /* 0x00000067424a7231 */ /* 0x000fe200003400ff */
[----:B------:R-:W-:Y:S01]  /*2690*/  PRMT R127, R127, 0x5410, R125 ;  /* 0x000054107f7f7816 */ /* 0x000fe2000000007d */
[----:B------:R-:W-:Y:S01]  /*26a0*/  HFMA2.BF16_V2 R75, R67, R101, -RZ.H0_H0 ;  /* 0x00000065434b7231 */ /* 0x000fe200003400ff */
[----:B------:R-:W-:Y:S01]  /*26b0*/  MOV R71, 0x10 ;  /* 0x0000001000477802 */ /* 0x000fe20000000f00 */
        /* <DEDUP_REMOVED lines=18> */
[----:B------:R-:W-:Y:S01]  /*27e0*/  HFMA2.BF16_V2 R80, R56, R126, -RZ.H0_H0 ;  /* 0x0000007e38507231 */ /* 0x000fe200003400ff */
[----:B------:R-:W-:Y:S01]  /*27f0*/  FMUL.FTZ R144, R118, R82 ;  /* 0x0000005276907220 */ /* 0x000fe20000410000 */
[----:B------:R-:W-:Y:S01]  /*2800*/  HFMA2.BF16_V2 R81, R57, R133, -RZ.H0_H0 ;  /* 0x0000008539517231 */ /* 0x000fe200003400ff */
[----:B------:R-:W-:Y:S01]  /*2810*/  IMAD.WIDE.U32 R68, R68, R71, c[0x0][0x178] ;  /* 0x00005e0044447625 */ /* 0x000fe200078e0047 */
[----:B------:R-:W-:Y:S01]  /*2820*/  HFMA2.BF16_V2 R82, R58, R132, -RZ.H0_H0 ;  /* 0x000000843a527231 */ /* 0x000fe200003400ff */
[----:B------:R-:W-:Y:S01]  /*2830*/  STG.E.128 [R2.64], R72 ;  /* 0x0000004802007986 */ /* 0x000fe2000c101d06 */
        /* <DEDUP_REMOVED lines=18> */
[----:B------:R0:W-:Y:S01]  /*2960*/  STG.E.128 [R68.64], R76 ;  /* 0x0000004c44007986 */ /* 0x0001e2000c101d06 */
        /* <DEDUP_REMOVED lines=43> */
[----:B------:R0:W-:Y:S01]  /*2c20*/  STG.E.128 [R86.64], R80 ;  /* 0x0000005056007986 */ /* 0x0001e2000c101d06 */
[----:B------:R-:W-:-:S02]  /*2c30*/  F2FP.BF16.PACK_AB R140, RZ, R140 ;  /* 0x0000008cff8c723e */ /* 0x000fc400000010ff */
[----:B------:R-:W-:Y:S02]  /*2c40*/  F2FP.BF16.PACK_AB R122, RZ, R122 ;  /* 0x0000007aff7a723e */ /* 0x000fe400000010ff */
[----:B------:R-:W-:Y:S02]  /*2c50*/  F2FP.BF16.PACK_AB R88, RZ, R88 ;  /* 0x00000058ff58723e */ /* 0x000fe400000010ff */
        /* <DEDUP_REMOVED lines=16> */
[----:B------:R-:W-:Y:S02]  /*2d60*/  PRMT R121, R121, 0x5410, R151 ;  /* 0x0000541079797816 */ /* 0x000fe40000000097 */
[----:B------:R-:W-:Y:S01]  /*2d70*/  PRMT R149, R149, 0x5410, R153 ;  /* 0x0000541095957816 */ /* 0x000fe20000000099 */
[----:B------:R-:W-:Y:S01]  /*2d80*/  HFMA2.BF16_V2 R77, R53, R143, -RZ.H0_H0 ;  /* 0x0000008f354d7231 */ /* 0x000fe200003400ff */
[----:B0-----:R-:W-:Y:S01]  /*2d90*/  PRMT R86, R76, 0x5410, R138 ;  /* 0x000054104c567816 */ /* 0x001fe2000000008a */
        /* <DEDUP_REMOVED lines=28> */
[-C--:B------:R-:W-:Y:S01]  /*2f60*/  IMAD.WIDE.U32 R2, R2, R71.reuse, c[0x0][0x178] ;  /* 0x00005e0002027625 */ /* 0x080fe200078e0047 */
[----:B------:R-:W-:Y:S01]  /*2f70*/  PRMT R99, R93, 0x5410, R112 ;  /* 0x000054105d637816 */ /* 0x000fe20000000070 */
[----:B------:R-:W-:Y:S01]  /*2f80*/  HFMA2.BF16_V2 R92, R36, R124, -RZ.H0_H0 ;  /* 0x0000007c245c7231 */ /* 0x000fe200003400ff */
        /* <DEDUP_REMOVED lines=22> */
[----:B------:R-:W-:Y:S02]  /*30f0*/  HFMA2.BF16_V2 R84, R84, 1, 1, R12 ;  /* 0x3f803f8054547831 */ /* 0x000fe4000020000c */
        /* <DEDUP_REMOVED lines=17> */
.L_x_148:
[----:B------:R-:W-:Y:S05]  /*3210*/  EXIT ;  /* 0x000000000000794d */ /* 0x000fea0003800000 */
.L_x_144:
[----:B------:R-:W-:Y:S01]  /*3220*/  HFMA2.MMA R3, -RZ, RZ, 0, 5.9604644775390625e-08 ;  /* 0x00000001ff037435 */ /* 0x000fe200000001ff */
[----:B------:R-:W-:Y:S02]  /*3230*/  MOV R122, 0x1f ;  /* 0x0000001f007a7802 */ /* 0x000fe40000000f00 */
[----:B------:R-:W-:Y:S02]  /*3240*/  MOV R116, 0xffffffff ;  /* 0xffffffff00747802 */ /* 0x000fe40000000f00 */
[----:B------:R-:W-:Y:S02]  /*3250*/  MOV R68, 0x3270 ;  /* 0x0000327000447802 */ /* 0x000fe40000000f00 */
[----:B-----5:R-:W-:Y:S05]  /*3260*/  CALL.REL.NOINC `($__internal_16_$__cuda_sm70_shflsync_bfly_p) ;  /* 0x00000b9000007944 */ /* 0x020fea0003c00000 */
[----:B-1----:R-:W-:Y:S01]  /*3270*/  MOV R2, R122 ;  /* 0x0000007a00027202 */ /* 0x002fe20000000f00 */
[----:B0-----:R-:W-:Y:S05]  /*3280*/  BRA `(.L_x_150) ;  /* 0xffffd9e000007947 */ /* 0x001fea000383ffff */
.L_x_145:
[----:B------:R-:W-:Y:S01]  /*3290*/  HFMA2.MMA R3, -RZ, RZ, 0, 1.1920928955078125e-07 ;  /* 0x00000002ff037435 */ /* 0x000fe200000001ff */
[----:B------:R-:W-:Y:S02]  /*32a0*/  MOV R122, 0x1f ;  /* 0x0000001f007a7802 */ /* 0x000fe40000000f00 */
[----:B------:R-:W-:-:S02]  /*32b0*/  MOV R116, 0xffffffff ;  /* 0xffffffff00747802 */ /* 0x000fc40000000f00 */
[----:B------:R-:W-:Y:S02]  /*32c0*/  MOV R68, 0x32e0 ;  /* 0x000032e000447802 */ /* 0x000fe40000000f00 */
[----:B-----5:R-:W-:Y:S05]  /*32d0*/  CALL.REL.NOINC `($__internal_16_$__cuda_sm70_shflsync_bfly_p) ;  /* 0x00000b2000007944 */ /* 0x020fea0003c00000 */
[----:B0-----:R-:W-:Y:S01]  /*32e0*/  HFMA2.MMA R3, -RZ, RZ, 0, 2.384185791015625e-07 ;  /* 0x00000004ff037435 */ /* 0x001fe200000001ff */
[----:B-1----:R-:W-:Y:S01]  /*32f0*/  FADD.FTZ R120, R120, R122 ;  /* 0x0000007a78787221 */ /* 0x002fe20000010000 */
[----:B------:R-:W-:Y:S02]  /*3300*/  MOV R122, 0x1f ;  /* 0x0000001f007a7802 */ /* 0x000fe40000000f00 */
[----:B------:R-:W-:Y:S02]  /*3310*/  MOV R116, 0xffffffff ;  /* 0xffffffff00747802 */ /* 0x000fe40000000f00 */
[----:B------:R-:W-:Y:S02]  /*3320*/  MOV R68, 0x3340 ;  /* 0x0000334000447802 */ /* 0x000fe40000000f00 */
[----:B------:R-:W-:Y:S05]  /*3330*/  CALL.REL.NOINC `($__internal_16_$__cuda_sm70_shflsync_bfly_p) ;  /* 0x00000ac000007944 */ /* 0x000fea0003c00000 */
[----:B0-----:R-:W-:Y:S01]  /*3340*/  HFMA2.MMA R3, -RZ, RZ, 0, 4.76837158203125e-07 ;  /* 0x00000008ff037435 */ /* 0x001fe200000001ff */
[----:B-1----:R-:W-:Y:S01]  /*3350*/  FADD.FTZ R120, R120, R122 ;  /* 0x0000007a78787221 */ /* 0x002fe20000010000 */
[----:B------:R-:W-:Y:S02]  /*3360*/  MOV R122, 0x1f ;  /* 0x0000001f007a7802 */ /* 0x000fe40000000f00 */
[----:B------:R-:W-:-:S02]  /*3370*/  MOV R116, 0xffffffff ;  /* 0xffffffff00747802 */ /* 0x000fc40000000f00 */
[----:B------:R-:W-:Y:S02]  /*3380*/  MOV R68, 0x33a0 ;  /* 0x000033a000447802 */ /* 0x000fe40000000f00 */
[----:B------:R-:W-:Y:S05]  /*3390*/  CALL.REL.NOINC `($__internal_16_$__cuda_sm70_shflsync_bfly_p) ;  /* 0x00000a6000007944 */ /* 0x000fea0003c00000 */
[----:B0-----:R-:W-:Y:S01]  /*33a0*/  HFMA2.MMA R3, -RZ, RZ, 0, 9.5367431640625e-07 ;  /* 0x00000010ff037435 */ /* 0x001fe200000001ff */
[----:B-1----:R-:W-:Y:S01]  /*33b0*/  FADD.FTZ R120, R120, R122 ;  /* 0x0000007a78787221 */ /* 0x002fe20000010000 */
[----:B------:R-:W-:Y:S02]  /*33c0*/  MOV R122, 0x1f ;  /* 0x0000001f007a7802 */ /* 0x000fe40000000f00 */
[----:B------:R-:W-:Y:S02]  /*33d0*/  MOV R116, 0xffffffff ;  /* 0xffffffff00747802 */ /* 0x000fe40000000f00 */
[----:B------:R-:W-:Y:S02]  /*33e0*/  MOV R68, 0x3400 ;  /* 0x0000340000447802 */ /* 0x000fe40000000f00 */
[----:B------:R-:W-:Y:S05]  /*33f0*/  CALL.REL.NOINC `($__internal_16_$__cuda_sm70_shflsync_bfly_p) ;  /* 0x00000a0000007944 */ /* 0x000fea0003c00000 */
        /* <DEDUP_REMOVED lines=134> */
[----:B------:R-:W-:Y:S05]  /*3c60*/  CALL.REL.NOINC `($__internal_16_$__cuda_sm70_shflsync_bfly_p) ;  /* 0x0000019000007944 */ /* 0x000fea0003c00000 */
[----:B0-----:R-:W-:Y:S01]  /*3c70*/  HFMA2.MMA R3, -RZ, RZ, 0, 1.1920928955078125e-07 ;  /* 0x00000002ff037435 */ /* 0x001fe200000001ff */
[----:B-1----:R-:W-:Y:S01]  /*3c80*/  FADD.FTZ R120, R120, R122 ;  /* 0x0000007a78787221 */ /* 0x002fe20000010000 */
[----:B------:R-:W-:Y:S02]  /*3c90*/  MOV R122, 0x1f ;  /* 0x0000001f007a7802 */ /* 0x000fe40000000f00 */
[----:B------:R-:W-:Y:S02]  /*3ca0*/  MOV R116, 0xffffffff ;  /* 0xffffffff00747802 */ /* 0x000fe40000000f00 */
[----:B------:R-:W-:Y:S02]  /*3cb0*/  MOV R68, 0x3cd0 ;  /* 0x00003cd000447802 */ /* 0x000fe40000000f00 */
[----:B------:R-:W-:Y:S05]  /*3cc0*/  CALL.REL.NOINC `($__internal_16_$__cuda_sm70_shflsync_bfly_p) ;  /* 0x0000013000007944 */ /* 0x000fea0003c00000 */
[----:B0-----:R-:W-:Y:S01]  /*3cd0*/  HFMA2.MMA R3, -RZ, RZ, 0, 2.384185791015625e-07 ;  /* 0x00000004ff037435 */ /* 0x001fe200000001ff */
[----:B-1----:R-:W-:Y:S01]  /*3ce0*/  FADD.FTZ R120, R120, R122 ;  /* 0x0000007a78787221 */ /* 0x002fe20000010000 */
[----:B------:R-:W-:-:S02]  /*3cf0*/  MOV R122, 0x1f ;  /* 0x0000001f007a7802 */ /* 0x000fc40000000f00 */
[----:B------:R-:W-:Y:S02]  /*3d00*/  MOV R116, 0xffffffff ;  /* 0xffffffff00747802 */ /* 0x000fe40000000f00 */
[----:B------:R-:W-:Y:S02]  /*3d10*/  MOV R68, 0x3d30 ;  /* 0x00003d3000447802 */ /* 0x000fe40000000f00 */
[----:B------:R-:W-:Y:S05]  /*3d20*/  CALL.REL.NOINC `($__internal_16_$__cuda_sm70_shflsync_bfly_p) ;  /* 0x000000d000007944 */ /* 0x000fea0003c00000 */
[----:B0-----:R-:W-:Y:S01]  /*3d30*/  HFMA2.MMA R3, -RZ, RZ, 0, 4.76837158203125e-07 ;  /* 0x00000008ff037435 */ /* 0x001fe200000001ff */
[----:B-1----:R-:W-:Y:S01]  /*3d40*/  FADD.FTZ R120, R120, R122 ;  /* 0x0000007a78787221 */ /* 0x002fe20000010000 */
[----:B------:R-:W-:Y:S02]  /*3d50*/  MOV R122, 0x1f ;  /* 0x0000001f007a7802 */ /* 0x000fe40000000f00 */
[----:B------:R-:W-:Y:S02]  /*3d60*/  MOV R116, 0xffffffff ;  /* 0xffffffff00747802 */ /* 0x000fe40000000f00 */
[----:B------:R-:W-:Y:S02]  /*3d70*/  MOV R68, 0x3d90 ;  /* 0x00003d9000447802 */ /* 0x000fe40000000f00 */
[----:B------:R-:W-:Y:S05]  /*3d80*/  CALL.REL.NOINC `($__internal_16_$__cuda_sm70_shflsync_bfly_p) ;  /* 0x0000007000007944 */ /* 0x000fea0003c00000 */
[----:B0-----:R-:W-:Y:S01]  /*3d90*/  HFMA2.MMA R3, -RZ, RZ, 0, 9.5367431640625e-07 ;  /* 0x00000010ff037435 */ /* 0x001fe200000001ff */
[----:B-1----:R-:W-:Y:S01]  /*3da0*/  FADD.FTZ R120, R120, R122 ;  /* 0x0000007a78787221 */ /* 0x002fe20000010000 */
[----:B------:R-:W-:-:S02]  /*3db0*/  MOV R122, 0x1f ;  /* 0x0000001f007a7802 */ /* 0x000fc40000000f00 */
[----:B------:R-:W-:Y:S02]  /*3dc0*/  MOV R116, 0xffffffff ;  /* 0xffffffff00747802 */ /* 0x000fe40000000f00 */
[----:B------:R-:W-:Y:S02]  /*3dd0*/  MOV R68, 0x3df0 ;  /* 0x00003df000447802 */ /* 0x000fe40000000f00 */
[----:B------:R-:W-:Y:S05]  /*3de0*/  CALL.REL.NOINC `($__internal_16_$__cuda_sm70_shflsync_bfly_p) ;  /* 0x0000001000007944 */ /* 0x000fea0003c00000 */
[----:B01----:R-:W-:Y:S05]  /*3df0*/  BRA `(.L_x_151) ;  /* 0xffffd7b000007947 */ /* 0x003fea000383ffff */
        .weak           $__internal_16_$__cuda_sm70_shflsync_bfly_p
        .type           $__internal_16_$__cuda_sm70_shflsync_bfly_p,@function
        .size           $__internal_16_$__cuda_sm70_shflsync_bfly_p,(.L_x_1065 - $__internal_16_$__cuda_sm70_shflsync_bfly_p)
$__internal_16_$__cuda_sm70_shflsync_bfly_p:
[----:B------:R-:W-:Y:S01]  /*3e00*/  HFMA2.MMA R69, -RZ, RZ, 0, 0 ;  /* 0x00000000ff457435 */ /* 0x000fe200000001ff */
[----:B------:R-:W-:Y:S04]  /*3e10*/  WARPSYNC R116 ;  /* 0x0000007400007348 */ /* 0x000fe80003800000 */
[----:B------:R0:W1:Y:S01]  /*3e20*/  SHFL.BFLY PT, R122, R120, R3, R122 ;  /* 0x0c000003787a7389 */ /* 0x00006200000e007a */
[----:B------:R-:W-:Y:S05]  /*3e30*/  RET.REL.NODEC R68 `(_ZN10layer_norm13ln_fwd_kernelINS_13Kernel_traitsI13__nv_bfloat16S2_S2_fjLj32768ELj4ELj1ELj4ELj16ENS_18Kernel_traits_baseILj32768ES2_S2_S2_fjLj128EEEEEEEvNS_9FwdParamsE) ;  /* 0xffffc1c044007950 */ /* 0x000fea0003c3ffff */
.L_x_152:
        /* <DEDUP_REMOVED lines=12> */
.L_x_1065:


//--------------------- .text._ZN10layer_norm13ln_fwd_kernelINS_13Kernel_traitsI6__halffS2_fjLj32768ELj4ELj1ELj4ELj16ENS_18Kernel_traits_baseILj32768ES2_fS2_fjLj128EEEEEEEvNS_9FwdParamsE --------------------------
	.section	.text._ZN10layer_norm13ln_fwd_kernelINS_13Kernel_traitsI6__halffS2_fjLj32768ELj4ELj1ELj4ELj16ENS_18Kernel_traits_baseILj32768ES2_fS2_fjLj128EEEEEEEvNS_9FwdParamsE,"ax",@progbits
	.sectioninfo	@"SHI_REGISTERS=157"
	.align	128
        .global         _ZN10layer_norm13ln_fwd_kernelINS_13Kernel_traitsI6__halffS2_fjLj32768ELj4ELj1ELj4ELj16ENS_18Kernel_traits_baseILj32768ES2_fS2_fjLj128EEEEEEEvNS_9FwdParamsE
        .type           _ZN10layer_norm13ln_fwd_kernelINS_13Kernel_traitsI6__halffS2_fjLj32768ELj4ELj1ELj4ELj16ENS_18Kernel_traits_baseILj32768ES2_fS2_fjLj128EEEEEEEvNS_9FwdParamsE,@function
        .size           _ZN10layer_norm13ln_fwd_kernelINS_13Kernel_traitsI6__halffS2_fjLj32768ELj4ELj1ELj4ELj16ENS_18Kernel_traits_baseILj32768ES2_fS2_fjLj128EEEEEEEvNS_9FwdParamsE,(.L_x_1066 - _ZN10layer_norm13ln_fwd_kernelINS_13Kernel_traitsI6__halffS2_fjLj32768ELj4ELj1ELj4ELj16ENS_18Kernel_traits_baseILj32768ES2_fS2_fjLj128EEEEEEEvNS_9FwdParamsE)
        .other          _ZN10layer_norm13ln_fwd_kernelINS_13Kernel_traitsI6__halffS2_fjLj32768ELj4ELj1ELj4ELj16ENS_18Kernel_traits_baseILj32768ES2_fS2_fjLj128EEEEEEEvNS_9FwdParamsE,@"STO_CUDA_ENTRY STV_DEFAULT"
_ZN10layer_norm13ln_fwd_kernelINS_13Kernel_traitsI6__halffS2_fjLj32768ELj4ELj1ELj4ELj16ENS_18Kernel_traits_baseILj32768ES2_fS2_fjLj128EEEEEEEvNS_9FwdParamsE:
.text._ZN10layer_norm13ln_fwd_kernelINS_13Kernel_traitsI6__halffS2_fjLj32768ELj4ELj1ELj4ELj16ENS_18Kernel_traits_baseILj32768ES2_fS2_fjLj128EEEEEEEvNS_9FwdParamsE:
        /* <DEDUP_REMOVED lines=50> */
.L_x_158:
        /* <DEDUP_REMOVED lines=125> */
.L_x_159:
        /* <DEDUP_REMOVED lines=148> */
.L_x_160:
        /* <DEDUP_REMOVED lines=72> */
.L_x_156:
[----:B------:R-:W2:Y:S01]  /*18b0*/  LDG.E.STRONG.GPU R139, [R136.64] ;  /* 0x00000006888b7981 */ /* 0x000ea2000c1ef900 */
[----:B------:R-:W-:Y:S01]  /*18c0*/  YIELD ;  /* 0x0000000000007946 */ /* 0x000fe20003800000 */
[----:B--2---:R-:W-:Y:S01]  /*18d0*/  ISETP.NE.AND P1, PT, R139, R140, PT ;  /* 0x0000008c8b00720c */ /* 0x004fe20003f25270 */
[----:B------:R-:W-:-:S12]  /*18e0*/  CCTL.IVALL ;  /* 0x00000000ff00798f */ /* 0x000fd80002000000 */
[----:B------:R-:W-:Y:S05]  /*18f0*/  @P1 BRA `(.L_x_156) ;  /* 0xffffffb000001947 */ /* 0x000fea000383ffff */
.L_x_155:
        /* <DEDUP_REMOVED lines=12> */
[----:B------:R-:W-:Y:S01]  /*19c0*/  LOP3.LUT P1, RZ, R133, 0xff, RZ, 0xc0, !PT ;  /* 0x000000ff85ff7812 */ /* 0x000fe2000782c0ff */
[----:B------:R-:W1:Y:S01]  /*19d0*/  SHFL.DOWN PT, R144, R141, 0x2, 0x1f ;  /* 0x08401f008d907f89 */ /* 0x000e6200000e0000 */
[----:B------:R-:W-:Y:S02]  /*19e0*/  IADD3 R134, R134, 0x1, RZ ;  /* 0x0000000186867810 */ /* 0x000fe40007ffe0ff */
[----:B------:R-:W-:-:S02]  /*19f0*/  SEL R133, RZ, 0x1, P1 ;  /* 0x00000001ff857807 */ /* 0x000fc40000800000 */
        /* <DEDUP_REMOVED lines=18> */
[----:B0-----:R-:W-:Y:S02]  /*1b20*/  LOP3.LUT R143, R138, 0x3, R151, 0xc8, !PT ;  /* 0x000000038a8f7812 */ /* 0x001fe400078ec897 */
[----:B------:R-:W-:Y:S01]  /*1b30*/  SHF.L.U32 R151, R151, 0x7, RZ ;  /* 0x0000000797977819 */ /* 0x000fe200000006ff */
[----:B-1----:R-:W-:Y:S01]  /*1b40*/  FMUL.FTZ R136, R139, R142 ;  /* 0x0000008e8b887220 */ /* 0x002fe20000410000 */
[----:B------:R-:W0:Y:S01]  /*1b50*/  SHFL.DOWN PT, R145, R146, 0x1, 0x1f ;  /* 0x08201f0092917f89 */ /* 0x000e2200000e0000 */
[----:B------:R-:W-:Y:S01]  /*1b60*/  FADD.FTZ R142, R149, -R142 ;  /* 0x8000008e958e7221 */ /* 0x000fe20000010000 */
[----:B------:R-:W-:Y:S01]  /*1b70*/  LOP3.LUT P0, RZ, R143, 0x1f, R0, 0xf8, !PT ;  /* 0x0000001f8fff7812 */ /* 0x000fe2000780f800 */
[----:B------:R-:W-:Y:S02]  /*1b80*/  FFMA.FTZ R136, R140, R149, R136 ;  /* 0x000000958c887223 */ /* 0x000fe40000010088 */
[----:B------:R-:W-:-:S02]  /*1b90*/  FMUL.FTZ R143, R142, R142 ;  /* 0x0000008e8e8f7220 */ /* 0x000fc40000410000 */
[----:B---3--:R-:W-:Y:S02]  /*1ba0*/  FMUL.FTZ R137, R141, R136 ;  /* 0x000000888d897220 */ /* 0x008fe40000410000 */
[----:B------:R-:W-:Y:S01]  /*1bb0*/  FMUL.FTZ R136, R140, R143 ;  /* 0x0000008f8c887220 */ /* 0x000fe20000410000 */
[----:B------:R-:W-:-:S03]  /*1bc0*/  LOP3.LUT R143, R151, 0x180, R132, 0xe2, !PT ;  /* 0x00000180978f7812 */ /* 0x000fc600078ee284 */
[----:B------:R-:W-:Y:S01]  /*1bd0*/  FMUL.FTZ R142, R139, R136 ;  /* 0x000000888b8e7220 */ /* 0x000fe20000410000 */
[----:B------:R-:W1:Y:S01]  /*1be0*/  SHFL.IDX PT, R137, R137, RZ, 0x1f ;  /* 0x00001fff89897589 */ /* 0x000e6200000e0000 */
[----:B------:R-:W-:Y:S02]  /*1bf0*/  @!P0 MOV R138, 0x4 ;  /* 0x00000004008a8802 */ /* 0x000fe40000000f00 */
[----:B------:R-:W-:-:S03]  /*1c00*/  LOP3.LUT R136, R143, 0x60, R0, 0xf8, !PT ;  /* 0x000000608f887812 */ /* 0x000fc600078ef800 */
[----:B------:R-:W-:-:S04]  /*1c10*/  @!P0 IMAD.WIDE R138, R135, R138, c[0x0][0x180] ;  /* 0x00006000878a8625 */ /* 0x000fc800078e028a */
[----:B0-----:R-:W-:Y:S01]  /*1c20*/  FADD.FTZ R140, R146, R145 ;  /* 0x00000091928c7221 */ /* 0x001fe20000010000 */
[----:B------:R-:W-:-:S03]  /*1c30*/  SHF.L.U32 R145, R135, 0xd, RZ ;  /* 0x0000000d87917819 */ /* 0x000fc600000006ff */
        /* <DEDUP_REMOVED lines=14> */
[----:B------:R-:W-:Y:S02]  /*1d20*/  FADD.FTZ R142, R57, -R137 ;  /* 0x80000089398e7221 */ /* 0x000fe40000010000 */
[C---:B------:R-:W-:Y:S01]  /*1d30*/  @!P0 IMAD.WIDE R16, R135.reuse, R16, c[0x0][0x188] ;  /* 0x0000620087108625 */ /* 0x040fe200078e0210 */
[----:B------:R-:W-:-:S03]  /*1d40*/  IADD3 R135, R135, c[0x0][0x160], RZ ;  /* 0x0000580087877a10 */ /* 0x000fc60007ffe0ff */
[----:B0-----:R-:W-:Y:S02]  /*1d50*/  FFMA.FTZ R141, R140, R141, c[0x0][0x1b0] ;  /* 0x00006c008c8d7623 */ /* 0x001fe4000001008d */
[--C-:B------:R-:W-:Y:S02]  /*1d60*/  FADD.FTZ R140, R55, -R137.reuse ;  /* 0x80000089378c7221 */ /* 0x100fe40000010000 */
[--C-:B------:R-:W-:Y:S02]  /*1d70*/  FADD.FTZ R19, R19, -R137.reuse ;  /* 0x8000008913137221 */ /* 0x100fe40000010000 */
[----:B------:R-:W0:Y:S01]  /*1d80*/  MUFU.RSQ R141, R141 ;  /* 0x0000008d008d7308 */ /* 0x000e220000001400 */
[--C-:B------:R-:W-:Y:S02]  /*1d90*/  FADD.FTZ R21, R21, -R137.reuse ;  /* 0x8000008915157221 */ /* 0x100fe40000010000 */
[--C-:B------:R-:W-:Y:S02]  /*1da0*/  FADD.FTZ R27, R27, -R137.reuse ;  /* 0x800000891b1b7221 */ /* 0x100fe40000010000 */
[----:B------:R-:W-:Y:S01]  /*1db0*/  FADD.FTZ R152, R67, -R137 ;  /* 0x8000008943987221 */ /* 0x000fe20000010000 */
[----:B------:R-:W-:Y:S01]  /*1dc0*/  SHF.R.U64 R67, R104, 0x10, R105 ;  /* 0x0000001068437819 */ /* 0x000fe20000001269 */
[----:B------:R-:W-:-:S02]  /*1dd0*/  FADD.FTZ R60, R60, -R137 ;  /* 0x800000893c3c7221 */ /* 0x000fc40000010000 */
        /* <DEDUP_REMOVED lines=27> */
[----:B------:R-:W-:Y:S01]  /*1f90*/  SHF.R.U64 R17, R100, 0x10, R101 ;  /* 0x0000001064117819 */ /* 0x000fe20000001265 */
[----:B------:R-:W-:Y:S01]  /*1fa0*/  HFMA2 R7, R28.H0_H0, R7.H0_H0, R36.H0_H0 ;  /* 0x200000071c077231 */ /* 0x000fe20000040824 */
[----:B------:R-:W-:Y:S01]  /*1fb0*/  SHF.R.U64 R16, R68, 0x10, R69 ;  /* 0x0000001044107819 */ /* 0x000fe20000001245 */
[C---:B------:R-:W-:Y:S01]  /*1fc0*/  FMUL.FTZ R15, R141.reuse, R15 ;  /* 0x0000000f8d0f7220 */ /* 0x040fe20000410000 */
[----:B------:R-:W-:Y:S01]  /*1fd0*/  F2FP.PACK_AB R11, RZ, R11 ;  /* 0x0000000bff0b723e */ /* 0x000fe200000000ff */
[----:B------:R-:W-:Y:S01]  /*1fe0*/  FMUL.FTZ R29, R141, R29 ;  /* 0x0000001d8d1d7220 */ /* 0x000fe20000410000 */
[----:B------:R-:W-:Y:S01]  /*1ff0*/  F2FP.PACK_AB R139, RZ, R139 ;  /* 0x0000008bff8b723e */ /* 0x000fe200000000ff */
[----:B------:R-:W-:Y:S01]  /*2000*/  HFMA2 R9, R16.H0_H0, R9.H0_H0, R17.H0_H0 ;  /* 0x2000000910097231 */ /* 0x000fe20000040811 */
        /* <DEDUP_REMOVED lines=30> */
[C---:B------:R-:W-:Y:S01]  /*21f0*/  FMUL.FTZ R25, R141.reuse, R25 ;  /* 0x000000198d197220 */ /* 0x040fe20000410000 */
[----:B------:R-:W-:Y:S01]  /*2200*/  F2FP.PACK_AB R29, RZ, R29 ;  /* 0x0000001dff1d723e */ /* 0x000fe200000000ff */
[----:B------:R-:W-:Y:S01]  /*2210*/  HFMA2 R21, R28.H0_H0, R21.H0_H0, R36.H0_H0 ;  /* 0x200000151c157231 */ /* 0x000fe20000040824 */
[----:B------:R-:W-:Y:S01]  /*2220*/  SHF.R.U64 R17, R110, 0x10, R111 ;  /* 0x000000106e117819 */ /* 0x000fe2000000126f */
[----:B------:R-:W-:Y:S01]  /*2230*/  HFMA2 R27, R154.H0_H0, R27.H0_H0, R67.H0_H0 ;  /* 0x2000001b9a1b7231 */ /* 0x000fe20000040843 */
[----:B------:R-:W-:Y:S01]  /*2240*/  SHF.R.U64 R16, R78, 0x10, R79 ;  /* 0x000000104e107819 */ /* 0x000fe2000000124f */
[C---:B------:R-:W-:Y:S01]  /*2250*/  FMUL.FTZ R39, R141.reuse, R39 ;  /* 0x000000278d277220 */ /* 0x040fe20000410000 */
[----:B------:R-:W-:Y:S01]  /*2260*/  F2FP.PACK_AB R31, RZ, R31 ;  /* 0x0000001fff1f723e */ /* 0x000fe200000000ff */
[----:B------:R-:W-:Y:S01]  /*2270*/  FMUL.FTZ R44, R141, R44 ;  /* 0x0000002c8d2c7220 */ /* 0x000fe20000410000 */
[----:B------:R-:W-:Y:S01]  /*2280*/  F2FP.PACK_AB R37, RZ, R37 ;  /* 0x00000025ff25723e */ /* 0x000fe200000000ff */
[----:B------:R-:W-:Y:S01]  /*2290*/  FADD.FTZ R35, R35, -R137 ;  /* 0x8000008923237221 */ /* 0x000fe20000010000 */
[----:B------:R-:W-:Y:S01]  /*22a0*/  SHF.R.U32.HI R36, RZ, 0x10, R111 ;  /* 0x00000010ff247819 */ /* 0x000fe2000001166f */
[C---:B------:R-:W-:Y:S01]  /*22b0*/  FMUL.FTZ R41, R141.reuse, R41 ;  /* 0x000000298d297220 */ /* 0x040fe20000410000 */
[----:B------:R-:W-:Y:S01]  /*22c0*/  SHF.R.U32.HI R28, RZ, 0x10, R79 ;  /* 0x00000010ff1c7819 */ /* 0x000fe2000001164f */
[C---:B------:R-:W-:Y:S01]  /*22d0*/  FMUL.FTZ R47, R141.reuse, R47 ;  /* 0x0000002f8d2f7220 */ /* 0x040fe20000410000 */
[----:B------:R-:W-:Y:S01]  /*22e0*/  SHF.R.U64 R67, R114, 0x10, R115 ;  /* 0x0000001072437819 */ /* 0x000fe20000001273 */
[C---:B------:R-:W-:Y:S01]  /*22f0*/  FMUL.FTZ R48, R141.reuse, R48 ;  /* 0x000000308d307220 */ /* 0x040fe20000410000 */
[----:B------:R-:W-:Y:S01]  /*2300*/  SHF.R.U64 R154, R82, 0x10, R83 ;  /* 0x00000010529a7819 */ /* 0x000fe20000001253 */
[----:B------:R-:W-:Y:S01]  /*2310*/  FMUL.FTZ R52, R141, R52 ;  /* 0x000000348d347220 */ /* 0x000fe20000410000 */
[----:B------:R-:W-:Y:S01]  /*2320*/  HFMA2 R15, R60.H0_H0, R15.H0_H0, R65.H0_H0 ;  /* 0x2000000f3c0f7231 */ /* 0x000fe20000040841 */
[----:B------:R-:W-:Y:S01]  /*2330*/  FADD.FTZ R49, R49, -R137 ;  /* 0x8000008931317221 */ /* 0x000fe20000010000 */
[----:B------:R-:W-:Y:S01]  /*2340*/  F2FP.PACK_AB R25, RZ, R25 ;  /* 0x00000019ff19723e */ /* 0x000fe200000000ff */
[----:B------:R-:W-:Y:S01]  /*2350*/  FMUL.FTZ R13, R141, R13 ;  /* 0x0000000d8d0d7220 */ /* 0x000fe20000410000 */
[----:B------:R-:W-:Y:S01]  /*2360*/  SHF.R.U64 R65, R108, 0x10, R109 ;  /* 0x000000106c417819 */ /* 0x000fe2000000126d */
[----:B------:R-:W-:Y:S01]  /*2370*/  FADD.FTZ R51, R51, -R137 ;  /* 0x8000008933337221 */ /* 0x000fe20000010000 */
[----:B------:R-:W-:Y:S01]  /*2380*/  SHF.R.U64 R60, R76, 0x10, R77 ;  /* 0x000000104c3c7819 */ /* 0x000fe2000000124d */
[--C-:B------:R-:W-:Y:S01]  /*2390*/  FADD.FTZ R23, R23, -R137.reuse ;  /* 0x8000008917177221 */ /* 0x100fe20000010000 */
[----:B------:R-:W-:Y:S01]  /*23a0*/  HFMA2 R29, R16.H0_H0, R29.H0_H0, R17.H0_H0 ;  /* 0x2000001d101d7231 */ /* 0x000fe20000040811 */
[--C-:B------:R-:W-:Y:S01]  /*23b0*/  FADD.FTZ R144, R59, -R137.reuse ;  /* 0x800000893b907221 */ /* 0x100fe20000010000 */
[----:B------:R-:W-:Y:S01]  /*23c0*/  F2FP.PACK_AB R39, RZ, R39 ;  /* 0x00000027ff27723e */ /* 0x000fe200000000ff */
[----:B------:R-:W-:Y:S01]  /*23d0*/  FADD.FTZ R146, R61, -R137 ;  /* 0x800000893d927221 */ /* 0x000fe20000010000 */
[----:B------:R-:W-:Y:S01]  /*23e0*/  F2FP.PACK_AB R59, RZ, R44 ;  /* 0x0000002cff3b723e */ /* 0x000fe200000000ff */
[C---:B------:R-:W-:Y:S01]  /*23f0*/  FMUL.FTZ R35, R141.reuse, R35 ;  /* 0x000000238d237220 */ /* 0x040fe20000410000 */
        /* <DEDUP_REMOVED lines=9> */
[----:B------:R-:W-:Y:S01]  /*2490*/  F2FP.PACK_AB R44, RZ, R48 ;  /* 0x00000030ff2c723e */ /* 0x000fe200000000ff */
[C---:B------:R-:W-:Y:S01]  /*24a0*/  FMUL.FTZ R51, R141.reuse, R51 ;  /* 0x000000338d337220 */ /* 0x040fe20000410000 */
[----:B------:R-:W-:Y:S01]  /*24b0*/  F2FP.PACK_AB R61, RZ, R52 ;  /* 0x00000034ff3d723e */ /* 0x000fe200000000ff */
[C---:B------:R-:W-:Y:S01]  /*24c0*/  FMUL.FTZ R142, R141.reuse, R142 ;  /* 0x0000008e8d8e7220 */ /* 0x040fe20000410000 */
[----:B------:R-:W-:Y:S01]  /*24d0*/  SHF.R.U64 R36, R116, 0x10, R117 ;  /* 0x0000001074247819 */ /* 0x000fe20000001275 */
[----:B------:R-:W-:Y:S01]  /*24e0*/  FMUL.FTZ R23, R141, R23 ;  /* 0x000000178d177220 */ /* 0x000fe20000410000 */
[----:B------:R-:W-:Y:S01]  /*24f0*/  SHF.R.U64 R28, R84, 0x10, R85 ;  /* 0x00000010541c7819 */ /* 0x000fe20000001255 */
[----:B------:R-:W-:Y:S01]  /*2500*/  HFMA2 R25, R60.H0_H0, R25.H0_H0, R65.H0_H0 ;  /* 0x200000193c197231 */ /* 0x000fe20000040841 */
[----:B------:R-:W-:Y:S01]  /*2510*/  SHF.R.U32.HI R67, RZ, 0x10, R119 ;  /* 0x00000010ff437819 */ /* 0x000fe20000011677 */
[----:B------:R-:W-:Y:S01]  /*2520*/  FADD.FTZ R33, R33, -R137 ;  /* 0x8000008921217221 */ /* 0x000fe20000010000 */
[----:B------:R-:W-:Y:S01]  /*2530*/  SHF.R.U32.HI R154, RZ, 0x10, R87 ;  /* 0x00000010ff9a7819 */ /* 0x000fe20000011657 */
[----:B------:R-:W-:Y:S01]  /*2540*/  HFMA2 R39, R16.H0_H0, R39.H0_H0, R17.H0_H0 ;  /* 0x2000002710277231 */ /* 0x000fe20000040811 */
[----:B------:R-:W-:Y:S01]  /*2550*/  F2FP.PACK_AB R13, RZ, R13 ;  /* 0x0000000dff0d723e */ /* 0x000fe200000000ff */
[----:B------:R-:W-:Y:S01]  /*2560*/  FADD.FTZ R4, R4, -R137 ;  /* 0x8000008904047221 */ /* 0x000fe20000010000 */
[----:B------:R-:W-:Y:S01]  /*2570*/  SHF.R.U64 R52, R102, 0x10, R103 ;  /* 0x0000001066347819 */ /* 0x000fe20000001267 */
[----:B------:R-:W-:Y:S01]  /*2580*/  FADD.FTZ R8, R8, -R137 ;  /* 0x8000008908087221 */ /* 0x000fe20000010000 */
[----:B------:R-:W-:Y:S01]  /*2590*/  SHF.R.U64 R48, R70, 0x10, R71 ;  /* 0x0000001046307819 */ /* 0x000fe20000001247 */
[--C-:B------:R-:W-:Y:S01]  /*25a0*/  FADD.FTZ R10, R10, -R137.reuse ;  /* 0x800000890a0a7221 */ /* 0x100fe20000010000 */
[----:B------:R-:W-:Y:S01]  /*25b0*/  F2FP.PACK_AB R35, RZ, R35 ;  /* 0x00000023ff23723e */ /* 0x000fe200000000ff */
[----:B------:R-:W-:Y:S01]  /*25c0*/  FADD.FTZ R12, R12, -R137 ;  /* 0x800000890c0c7221 */ /* 0x000fe20000010000 */
[----:B------:R-:W-:Y:S01]  /*25d0*/  SHF.R.U32.HI R65, RZ, 0x10, R113 ;  /* 0x00000010ff417819 */ /* 0x000fe20000011671 */
[----:B------:R-:W-:Y:S01]  /*25e0*/  FADD.FTZ R14, R14, -R137 ;  /* 0x800000890e0e7221 */ /* 0x000fe20000010000 */
[----:B------:R-:W-:Y:S01]  /*25f0*/  SHF.R.U32.HI R60, RZ, 0x10, R81 ;  /* 0x00000010ff3c7819 */ /* 0x000fe20000011651 */
[--C-:B------:R-:W-:Y:S01]  /*2600*/  FADD.FTZ R18, R18, -R137.reuse ;  /* 0x8000008912127221 */ /* 0x100fe20000010000 */
[----:B------:R-:W-:Y:S01]  /*2610*/  F2FP.PACK_AB R49, RZ, R49 ;  /* 0x00000031ff31723e */ /* 0x000fe200000000ff */
[--C-:B------:R-:W-:Y:S01]  /*2620*/  FADD.FTZ R20, R20, -R137.reuse ;  /* 0x8000008914147221 */ /* 0x100fe20000010000 */
[----:B------:R-:W-:Y:S01]  /*2630*/  HFMA2 R41, R28.H0_H0, R41.H0_H0, R36.H0_H0 ;  /* 0x200000291c297231 */ /* 0x000fe20000040824 */
[--C-:B------:R-:W-:Y:S01]  /*2640*/  FADD.FTZ R22, R22, -R137.reuse ;  /* 0x8000008916167221 */ /* 0x100fe20000010000 */
[----:B------:R-:W-:Y:S01]  /*2650*/  HFMA2 R47, R154.H0_H0, R47.H0_H0, R67.H0_H0 ;  /* 0x2000002f9a2f7231 */ /* 0x000fe20000040843 */
        /* <DEDUP_REMOVED lines=23> */
[----:B------:R-:W-:Y:S01]  /*27d0*/  HFMA2 R35, R60.H0_H0, R35.H0_H0, R65.H0_H0 ;  /* 0x200000233c237231 */ /* 0x000fe20000040841 */
[----:B------:R-:W-:Y:S01]  /*27e0*/  FADD.FTZ R54, R54, -R137 ;  /* 0x8000008936367221 */ /* 0x000fe20000010000 */
[----:B------:R-:W-:Y:S01]  /*27f0*/  SHF.R.U64 R65, R118, 0x10, R119 ;  /* 0x0000001076417819 */ /* 0x000fe20000001277 */
[----:B------:R-:W-:Y:S01]  /*2800*/  FADD.FTZ R56, R56, -R137 ;  /* 0x8000008938387221 */ /* 0x000fe20000010000 */
[----:B------:R-:W-:Y:S01]  /*2810*/  SHF.R.U64 R60, R86, 0x10, R87 ;  /* 0x00000010563c7819 */ /* 0x000fe20000001257 */
[--C-:B------:R-:W-:Y:S01]  /*2820*/  FADD.FTZ R58, R58, -R137.reuse ;  /* 0x800000893a3a7221 */ /* 0x100fe20000010000 */
[----:B------:R-:W-:Y:S01]  /*2830*/  HFMA2 R49, R16.H0_H0, R49.H0_H0, R17.H0_H0 ;  /* 0x2000003110317231 */ /* 0x000fe20000040811 */
[--C-:B------:R-:W-:Y:S01]  /*2840*/  FADD.FTZ R62, R62, -R137.reuse ;  /* 0x800000893e3e7221 */ /* 0x100fe20000010000 */
[----:B------:R-:W-:Y:S01]  /*2850*/  HFMA2 R51, R28.H0_H0, R51.H0_H0, R36.H0_H0 ;  /* 0x200000331c337231 */ /* 0x000fe20000040824 */
[----:B------:R-:W-:Y:S01]  /*2860*/  FADD.FTZ R64, R64, -R137 ;  /* 0x8000008940407221 */ /* 0x000fe20000010000 */
[----:B------:R-:W-:Y:S01]  /*2870*/  SHF.R.U32.HI R16, RZ, 0x10, R125 ;  /* 0x00000010ff107819 */ /* 0x000fe2000001167d */
[----:B------:R-:W-:Y:S01]  /*2880*/  FADD.FTZ R66, R66, -R137 ;  /* 0x8000008942427221 */ /* 0x000fe20000010000 */
[----:B------:R-:W-:Y:S01]  /*2890*/  SHF.R.U64 R137, R124, 0x10, R125 ;  /* 0x000000107c897819 */ /* 0x000fe2000000127d */
[C---:B------:R-:W-:Y:S01]  /*28a0*/  FMUL.FTZ R6, R141.reuse, R6 ;  /* 0x000000068d067220 */ /* 0x040fe20000410000 */
[----:B------:R-:W-:Y:S01]  /*28b0*/  SHF.R.U32.HI R17, RZ, 0x10, R93 ;  /* 0x00000010ff117819 */ /* 0x000fe2000001165d */
        /* <DEDUP_REMOVED lines=13> */
[----:B------:R-:W-:Y:S01]  /*2990*/  SHF.R.U32.HI R36, RZ, 0x10, R127 ;  /* 0x00000010ff247819 */ /* 0x000fe2000001167f */
[C---:B------:R-:W-:Y:S01]  /*29a0*/  FMUL.FTZ R43, R141.reuse, R43 ;  /* 0x0000002b8d2b7220 */ /* 0x040fe20000410000 */
[----:B------:R-:W-:Y:S01]  /*29b0*/  SHF.R.U32.HI R67, RZ, 0x10, R95 ;  /* 0x00000010ff437819 */ /* 0x000fe2000001165f */
[C---:B------:R-:W-:Y:S01]  /*29c0*/  FMUL.FTZ R4, R141.reuse, R4 ;  /* 0x000000048d047220 */ /* 0x040fe20000410000 */
[----:B------:R-:W-:Y:S01]  /*29d0*/  F2FP.PACK_AB R33, RZ, R33 ;  /* 0x00000021ff21723e */ /* 0x000fe200000000ff */
[C---:B------:R-:W-:Y:S01]  /*29e0*/  FMUL.FTZ R14, R141.reuse, R14 ;  /* 0x0000000e8d0e7220 */ /* 0x040fe20000410000 */
[----:B------:R-:W-:Y:S01]  /*29f0*/  SHF.R.U64 R52, R112, 0x10, R113 ;  /* 0x0000001070347819 */ /* 0x000fe20000001271 */
[----:B------:R-:W-:Y:S01]  /*2a00*/  HFMA2 R45, R60.H0_H0, R45.H0_H0, R65.H0_H0 ;  /* 0x2000002d3c2d7231 */ /* 0x000fe20000040841 */
[----:B------:R-:W-:Y:S01]  /*2a10*/  SHF.R.U64 R48, R80, 0x10, R81 ;  /* 0x0000001050307819 */ /* 0x000fe20000001251 */
[----:B------:R-:W-:Y:S01]  /*2a20*/  HFMA2 R6, R3.H0_H0, R6.H0_H0, R99.H0_H0 ;  /* 0x2000000603067231 */ /* 0x000fe20000040863 */
[----:B------:R-:W-:Y:S01]  /*2a30*/  F2FP.PACK_AB R8, RZ, R8 ;  /* 0x00000008ff08723e */ /* 0x000fe200000000ff */
[----:B------:R-:W-:Y:S01]  /*2a40*/  HFMA2 R144, R17.H0_H0, R144.H0_H0, R16.H0_H0 ;  /* 0x2000009011907231 */ /* 0x000fe20000040810 */
[----:B------:R-:W-:Y:S01]  /*2a50*/  F2FP.PACK_AB R140, RZ, R140 ;  /* 0x0000008cff8c723e */ /* 0x000fe200000000ff */
[C---:B------:R-:W-:Y:S01]  /*2a60*/  FMUL.FTZ R12, R141.reuse, R12 ;  /* 0x0000000c8d0c7220 */ /* 0x040fe20000410000 */
[----:B------:R-:W-:Y:S01]  /*2a70*/  SHF.R.U32.HI R60, RZ, 0x10, R123 ;  /* 0x00000010ff3c7819 */ /* 0x000fe2000001167b */
[----:B------:R-:W-:Y:S01]  /*2a80*/  FMUL.FTZ R146, R141, R146 ;  /* 0x000000928d927220 */ /* 0x000fe20000410000 */
[----:B------:R-:W-:Y:S01]  /*2a90*/  SHF.R.U32.HI R65, RZ, 0x10, R91 ;  /* 0x00000010ff417819 */ /* 0x000fe2000001165b */
[----:B------:R-:W-:Y:S01]  /*2aa0*/  HFMA2 R148, R67.H0_H0, R148.H0_H0, R36.H0_H0 ;  /* 0x2000009443947231 */ /* 0x000fe20000040824 */
[----:B------:R-:W-:Y:S01]  /*2ab0*/  F2FP.PACK_AB R10, RZ, R10 ;  /* 0x0000000aff0a723e */ /* 0x000fe200000000ff */
[----:B------:R-:W-:Y:S01]  /*2ac0*/  HFMA2 R33, R48.H0_H0, R33.H0_H0, R52.H0_H0 ;  /* 0x2000002130217231 */ /* 0x000fe20000040834 */
[----:B------:R-:W-:Y:S01]  /*2ad0*/  LOP3.LUT R16, R5, 0xffff, RZ, 0xc0, !PT ;  /* 0x0000ffff05107812 */ /* 0x000fe200078ec0ff */
[----:B------:R-:W-:Y:S01]  /*2ae0*/  FMUL.FTZ R138, R141, R138 ;  /* 0x0000008a8d8a7220 */ /* 0x000fe20000410000 */
[----:B------:R-:W-:Y:S01]  /*2af0*/  LOP3.LUT R67, R9, 0xffff, RZ, 0xc0, !PT ;  /* 0x0000ffff09437812 */ /* 0x000fe200078ec0ff */
[C---:B------:R-:W-:Y:S01]  /*2b00*/  FMUL.FTZ R53, R141.reuse, R53 ;  /* 0x000000358d357220 */ /* 0x040fe20000410000 */
[----:B------:R-:W-:Y:S01]  /*2b10*/  F2FP.PACK_AB R43, RZ, R43 ;  /* 0x0000002bff2b723e */ /* 0x000fe200000000ff */
[C---:B------:R-:W-:Y:S01]  /*2b20*/  FMUL.FTZ R22, R141.reuse, R22 ;  /* 0x000000168d167220 */ /* 0x040fe20000410000 */
[----:B------:R-:W-:Y:S01]  /*2b30*/  SHF.R.U32.HI R52, RZ, 0x10, R117 ;  /* 0x00000010ff347819 */ /* 0x000fe20000011675 */
[----:B------:R-:W-:Y:S01]  /*2b40*/  HFMA2 R140, R65.H0_H0, R140.H0_H0, R60.H0_H0 ;  /* 0x2000008c418c7231 */ /* 0x000fe2000004083c */
[----:B------:R-:W-:Y:S01]  /*2b50*/  SHF.R.U32.HI R48, RZ, 0x10, R85 ;  /* 0x00000010ff307819 */ /* 0x000fe20000011655 */
[----:B------:R-:W-:Y:S01]  /*2b60*/  HFMA2 R8, R68.H0_H0, R8.H0_H0, R100.H0_H0 ;  /* 0x2000000844087231 */ /* 0x000fe20000040864 */
[----:B------:R-:W-:Y:S01]  /*2b70*/  F2FP.PACK_AB R4, RZ, R4 ;  /* 0x00000004ff04723e */ /* 0x000fe200000000ff */
[C---:B------:R-:W-:Y:S01]  /*2b80*/  FMUL.FTZ R18, R141.reuse, R18 ;  /* 0x000000128d127220 */ /* 0x040fe20000410000 */
[----:B------:R-:W-:Y:S01]  /*2b90*/  F2FP.PACK_AB R14, RZ, R14 ;  /* 0x0000000eff0e723e */ /* 0x000fe200000000ff */
[----:B------:R-:W-:Y:S01]  /*2ba0*/  HFMA2 R10, R69.H0_H0, R10.H0_H0, R101.H0_H0 ;  /* 0x2000000a450a7231 */ /* 0x000fe20000040865 */
[----:B------:R-:W-:Y:S01]  /*2bb0*/  LOP3.LUT R5, R6, 0xffff, RZ, 0xc0, !PT ;  /* 0x0000ffff06057812 */ /* 0x000fe200078ec0ff */
[----:B------:R-:W-:Y:S01]  /*2bc0*/  HFMA2 R43, R48.H0_H0, R43.H0_H0, R52.H0_H0 ;  /* 0x2000002b302b7231 */ /* 0x000fe20000040834 */
[----:B------:R-:W-:Y:S01]  /*2bd0*/  SHF.L.U64.HI R6, R16, 0x10, RZ ;  /* 0x0000001010067819 */ /* 0x000fe200000102ff */
        /* <DEDUP_REMOVED lines=8> */
[----:B------:R-:W-:Y:S01]  /*2c60*/  FMUL.FTZ R30, R141, R30 ;  /* 0x0000001e8d1e7220 */ /* 0x000fe20000410000 */
[----:B------:R-:W-:Y:S01]  /*2c70*/  SHF.L.U32 R9, R67, 0x10, RZ ;  /* 0x0000001043097819 */ /* 0x000fe200000006ff */
[----:B------:R-:W-:Y:S01]  /*2c80*/  HFMA2 R12, R70.H0_H0, R12.H0_H0, R102.H0_H0 ;  /* 0x2000000c460c7231 */ /* 0x000fe20000040866 */
[----:B------:R-:W-:Y:S01]  /*2c90*/  LOP3.LUT R13, R13, 0xffff, RZ, 0xc0, !PT ;  /* 0x0000ffff0d0d7812 */ /* 0x000fe200078ec0ff */
[----:B------:R-:W-:Y:S01]  /*2ca0*/  HFMA2 R146, R65.H0_H0, R146.H0_H0, R28.H0_H0 ;  /* 0x2000009241927231 */ /* 0x000fe2000004081c */
[----:B------:R-:W-:Y:S01]  /*2cb0*/  F2FP.PACK_AB R138, RZ, R138 ;  /* 0x0000008aff8a723e */ /* 0x000fe200000000ff */
[C---:B------:R-:W-:Y:S01]  /*2cc0*/  FMUL.FTZ R20, R141.reuse, R20 ;  /* 0x000000148d147220 */ /* 0x040fe20000410000 */
[----:B------:R-:W-:Y:S01]  /*2cd0*/  F2FP.PACK_AB R53, RZ, R53 ;  /* 0x00000035ff35723e */ /* 0x000fe200000000ff */
[C---:B------:R-:W-:Y:S01]  /*2ce0*/  FMUL.FTZ R32, R141.reuse, R32 ;  /* 0x000000208d207220 */ /* 0x040fe20000410000 */
[----:B------:R-:W-:Y:S01]  /*2cf0*/  SHF.R.U64 R52, R122, 0x10, R123 ;  /* 0x000000107a347819 */ /* 0x000fe2000000127b */
[----:B------:R-:W-:Y:S01]  /*2d00*/  HFMA2 R138, R72.H0_H0, R138.H0_H0, R104.H0_H0 ;  /* 0x2000008a488a7231 */ /* 0x000fe20000040868 */
[----:B------:R-:W-:Y:S01]  /*2d10*/  SHF.R.U64 R48, R90, 0x10, R91 ;  /* 0x000000105a307819 */ /* 0x000fe2000000125b */
[----:B------:R-:W-:Y:S01]  /*2d20*/  FMUL.FTZ R34, R141, R34 ;  /* 0x000000228d227220 */ /* 0x000fe20000410000 */
[----:B------:R-:W-:Y:S01]  /*2d30*/  LOP3.LUT R5, R5, 0xffff0000, R6, 0xf8, !PT ;  /* 0xffff000005057812 */ /* 0x000fe200078ef806 */
[C---:B------:R-:W-:Y:S01]  /*2d40*/  FMUL.FTZ R26, R141.reuse, R26 ;  /* 0x0000001a8d1a7220 */ /* 0x040fe20000410000 */
[----:B------:R-:W-:Y:S01]  /*2d50*/  F2FP.PACK_AB R22, RZ, R22 ;  /* 0x00000016ff16723e */ /* 0x000fe200000000ff */
[----:B------:R-:W-:Y:S01]  /*2d60*/  HFMA2 R53, R48.H0_H0, R53.H0_H0, R52.H0_H0 ;  /* 0x2000003530357231 */ /* 0x000fe20000040834 */
[----:B------:R-:W-:Y:S01]  /*2d70*/  SHF.L.U32 R17, R16, 0x10, RZ ;  /* 0x0000001010117819 */ /* 0x000fe200000006ff */
[----:B------:R-:W-:Y:S01]  /*2d80*/  FMUL.FTZ R40, R141, R40 ;  /* 0x000000288d287220 */ /* 0x000fe20000410000 */
[----:B------:R-:W-:Y:S01]  /*2d90*/  LOP3.LUT R6, R9, 0xffff, R8, 0xf8, !PT ;  /* 0x0000ffff09067812 */ /* 0x000fe200078ef808 */
[----:B------:R-:W-:Y:S01]  /*2da0*/  HFMA2 R22, R75.H0_H0, R22.H0_H0, R107.H0_H0 ;  /* 0x200000164b167231 */ /* 0x000fe2000004086b */
[----:B------:R-:W-:Y:S01]  /*2db0*/  F2FP.PACK_AB R18, RZ, R18 ;  /* 0x00000012ff12723e */ /* 0x000fe200000000ff */
[C---:B------:R-:W-:Y:S01]  /*2dc0*/  FMUL.FTZ R42, R141.reuse, R42 ;  /* 0x0000002a8d2a7220 */ /* 0x040fe20000410000 */
[----:B------:R-:W-:Y:S01]  /*2dd0*/  LOP3.LUT R8, R10, 0xffff, RZ, 0xc0, !PT ;  /* 0x0000ffff0a087812 */ /* 0x000fe200078ec0ff */
[----:B------:R-:W-:Y:S01]  /*2de0*/  FMUL.FTZ R38, R141, R38 ;  /* 0x000000268d267220 */ /* 0x000fe20000410000 */
[----:B------:R-:W-:Y:S01]  /*2df0*/  LOP3.LUT R139, R139, 0xffff, RZ, 0xc0, !PT ;  /* 0x0000ffff8b8b7812 */ /* 0x000fe200078ec0ff */
[----:B------:R-:W-:Y:S01]  /*2e00*/  HFMA2 R18, R73.H0_H0, R18.H0_H0, R105.H0_H0 ;  /* 0x2000001249127231 */ /* 0x000fe20000040869 */
[----:B------:R-:W-:Y:S01]  /*2e10*/  SHF.L.U64.HI R67, R67, 0x10, RZ ;  /* 0x0000001043437819 */ /* 0x000fe200000102ff */
[----:B------:R-:W-:Y:S01]  /*2e20*/  FMUL.FTZ R46, R141, R46 ;  /* 0x0000002e8d2e7220 */ /* 0x000fe20000410000 */
[----:B------:R-:W-:Y:S01]  /*2e30*/  SHF.L.U32 R65, R13, 0x10, RZ ;  /* 0x000000100d417819 */ /* 0x000fe200000006ff */
[----:B------:R-:W-:Y:S01]  /*2e40*/  HFMA2 R55, R78.H0_H0, R55.H0_H0, R110.H0_H0 ;  /* 0x200000374e377231 */ /* 0x000fe2000004086e */
[----:B------:R-:W-:Y:S01]  /*2e50*/  LOP3.LUT R4, R17, 0xffff, R4, 0xf8, !PT ;  /* 0x0000ffff11047812 */ /* 0x000fe200078ef804 */
[C---:B------:R-:W-:Y:S01]  /*2e60*/  FMUL.FTZ R54, R141.reuse, R54 ;  /* 0x000000368d367220 */ /* 0x040fe20000410000 */
[----:B------:R-:W-:Y:S01]  /*2e70*/  LOP3.LUT R9, R14, 0xffff, RZ, 0xc0, !PT ;  /* 0x0000ffff0e097812 */ /* 0x000fe200078ec0ff */
[----:B------:R-:W-:Y:S01]  /*2e80*/  FMUL.FTZ R56, R141, R56 ;  /* 0x000000388d387220 */ /* 0x000fe20000410000 */
[----:B------:R-:W-:Y:S01]  /*2e90*/  SHF.L.U64.HI R10, R13, 0x10, RZ ;  /* 0x000000100d0a7819 */ /* 0x000fe200000102ff */
[C---:B------:R-:W-:Y:S01]  /*2ea0*/  FMUL.FTZ R62, R141.reuse, R62 ;  /* 0x0000003e8d3e7220 */ /* 0x040fe20000410000 */
[----:B------:R-:W-:Y:S01]  /*2eb0*/  F2FP.PACK_AB R24, RZ, R24 ;  /* 0x00000018ff18723e */ /* 0x000fe200000000ff */
[----:B------:R-:W-:Y:S01]  /*2ec0*/  HFMA2 R44, R88.H0_H0, R44.H0_H0, R120.H0_H0 ;  /* 0x2000002c582c7231 */ /* 0x000fe20000040878 */
[----:B------:R-:W-:Y:S01]  /*2ed0*/  F2FP.PACK_AB R150, RZ, R150 ;  /* 0x00000096ff96723e */ /* 0x000fe200000000ff */
[C---:B------:R-:W-:Y:S01]  /*2ee0*/  FMUL.FTZ R66, R141.reuse, R66 ;  /* 0x000000428d427220 */ /* 0x040fe20000410000 */
[----:B------:R-:W-:Y:S01]  /*2ef0*/  SHF.R.U64 R48, R128, 0x10, R129 ;  /* 0x0000001080307819 */ /* 0x000fe20000001281 */
[----:B------:R-:W-:Y:S01]  /*2f00*/  HFMA2 R24, R76.H0_H0, R24.H0_H0, R108.H0_H0 ;  /* 0x200000184c187231 */ /* 0x000fe2000004086c */
[----:B------:R-:W-:Y:S01]  /*2f10*/  SHF.R.U64 R137, R96, 0x10, R97 ;  /* 0x0000001060897819 */ /* 0x000fe20000001261 */
[----:B------:R-:W-:Y:S01]  /*2f20*/  FMUL.FTZ R50, R141, R50 ;  /* 0x000000328d327220 */ /* 0x000fe20000410000 */
[----:B------:R-:W-:Y:S01]  /*2f30*/  SHF.L.U32 R17, R139, 0x10, RZ ;  /* 0x000000108b117819 */ /* 0x000fe200000006ff */
[C---:B------:R-:W-:Y:S01]  /*2f40*/  FMUL.FTZ R58, R141.reuse, R58 ;  /* 0x0000003a8d3a7220 */ /* 0x040fe20000410000 */
[----:B------:R-:W-:Y:S01]  /*2f50*/  LOP3.LUT R13, R8, 0xffff0000, R67, 0xf8, !PT ;  /* 0xffff0000080d7812 */ /* 0x000fe200078ef843 */
[----:B------:R-:W-:Y:S01]  /*2f60*/  HFMA2 R150, R137.H0_H0, R150.H0_H0, R48.H0_H0 ;  /* 0x2000009689967231 */ /* 0x000fe20000040830 */
[----:B------:R-:W-:Y:S01]  /*2f70*/  F2FP.PACK_AB R30, RZ, R30 ;  /* 0x0000001eff1e723e */ /* 0x000fe200000000ff */
[----:B------:R-:W-:Y:S01]  /*2f80*/  FMUL.FTZ R64, R141, R64 ;  /* 0x000000408d407220 */ /* 0x000fe20000410000 */
[----:B------:R-:W-:Y:S01]  /*2f90*/  LOP3.LUT R8, R65, 0xffff, R12, 0xf8, !PT ;  /* 0x0000ffff41087812 */ /* 0x000fe200078ef80c */
[----:B------:R-:W-:Y:S01]  /*2fa0*/  FMUL.FTZ R152, R141, R152 ;  /* 0x000000988d987220 */ /* 0x000fe20000410000 */
[----:B------:R-:W-:Y:S01]  /*2fb0*/  LOP3.LUT R21, R21, 0xffff, RZ, 0xc0, !PT ;  /* 0x0000ffff15157812 */ /* 0x000fe200078ec0ff */
[----:B------:R-:W-:Y:S01]  /*2fc0*/  HFMA2 R30, R79.H0_H0, R30.H0_H0, R111.H0_H0 ;  /* 0x2000001e4f1e7231 */ /* 0x000fe2000004086f */
[----:B------:R-:W-:Y:S01]  /*2fd0*/  LOP3.LUT R65, R25, 0xffff, RZ, 0xc0, !PT ;  /* 0x0000ffff19417812 */ /* 0x000fe200078ec0ff */
[----:B------:R-:W-:Y:S01]  /*2fe0*/  HFMA2 R57, R82.H0_H0, R57.H0_H0, R114.H0_H0 ;  /* 0x2000003952397231 */ /* 0x000fe20000040872 */
[----:B------:R-:W-:Y:S01]  /*2ff0*/  LOP3.LUT R9, R9, 0xffff0000, R10, 0xf8, !PT ;  /* 0xffff000009097812 */ /* 0x000fe200078ef80a */
[----:B------:R-:W-:Y:S01]  /*3000*/  HFMA2 R59, R86.H0_H0, R59.H0_H0, R118.H0_H0 ;  /* 0x2000003b563b7231 */ /* 0x000fe20000040876 */
[----:B------:R-:W-:Y:S01]  /*3010*/  LOP3.LUT R10, R17, 0xffff, R138, 0xf8, !PT ;  /* 0x0000ffff110a7812 */ /* 0x000fe200078ef88a */
[----:B------:R-:W-:Y:S01]  /*3020*/  HFMA2 R61, R90.H0_H0, R61.H0_H0, R122.H0_H0 ;  /* 0x2000003d5a3d7231 */ /* 0x000fe2000004087a */
        /* <DEDUP_REMOVED lines=10> */
[----:B------:R-:W-:-:S02]  /*30d0*/  F2FP.PACK_AB R34, RZ, R34 ;  /* 0x00000022ff22723e */ /* 0x000fc400000000ff */
[----:B------:R-:W-:Y:S02]  /*30e0*/  LOP3.LUT R29, R29, 0xffff, RZ, 0xc0, !PT ;  /* 0x0000ffff1d1d7812 */ /* 0x000fe400078ec0ff */
[----:B------:R-:W-:Y:S01]  /*30f0*/  LOP3.LUT R22, R33, 0xffff, RZ, 0xc0, !PT ;  /* 0x0000ffff21167812 */ /* 0x000fe200078ec0ff */
[----:B------:R-:W-:Y:S01]  /*3100*/  HFMA2 R34, R81.H0_H0, R34.H0_H0, R113.H0_H0 ;  /* 0x2000002251227231 */ /* 0x000fe20000040871 */
[----:B------:R-:W-:Y:S02]  /*3110*/  F2FP.PACK_AB R26, RZ, R26 ;  /* 0x0000001aff1a723e */ /* 0x000fe400000000ff */
[----:B------:R-:W-:Y:S02]  /*3120*/  SHF.L.U32 R67, R21, 0x10, RZ ;  /* 0x0000001015437819 */ /* 0x000fe400000006ff */
[----:B------:R-:W-:Y:S01]  /*3130*/  LOP3.LUT R17, R17, 0xffff0000, R14, 0xf8, !PT ;  /* 0xffff000011117812 */ /* 0x000fe200078ef80e */
[----:B------:R-:W-:Y:S01]  /*3140*/  HFMA2 R26, R77.H0_H0, R26.H0_H0, R109.H0_H0 ;  /* 0x2000001a4d1a7231 */ /* 0x000fe2000004086d */
[----:B------:R-:W-:-:S02]  /*3150*/  LOP3.LUT R21, R18, 0xffff0000, R137, 0xf8, !PT ;  /* 0xffff000012157812 */ /* 0x000fc400078ef889 */
[----:B------:R-:W-:Y:S02]  /*3160*/  LOP3.LUT R14, R25, 0xffff, R24, 0xf8, !PT ;  /* 0x0000ffff190e7812 */ /* 0x000fe400078ef818 */
        /* <DEDUP_REMOVED lines=10> */
[----:B------:R-:W-:Y:S02]  /*3210*/  LOP3.LUT R41, R41, 0xffff, RZ, 0xc0, !PT ;  /* 0x0000ffff29297812 */ /* 0x000fe400078ec0ff */
[----:B------:R-:W-:Y:S01]  /*3220*/  F2FP.PACK_AB R46, RZ, R46 ;  /* 0x0000002eff2e723e */ /* 0x000fe200000000ff */
[----:B------:R-:W-:Y:S01]  /*3230*/  HFMA2 R38, R83.H0_H0, R38.H0_H0, R115.H0_H0 ;  /* 0x2000002653267231 */ /* 0x000fe20000040873 */
[----:B------:R-:W-:Y:S02]  /*3240*/  LOP3.LUT R25, R25, 0xffff0000, R18, 0xf8, !PT ;  /* 0xffff000019197812 */ /* 0x000fe400078ef812 */
[----:B------:R-:W-:Y:S01]  /*3250*/  LOP3.LUT R12, R67, 0xffff, R20, 0xf8, !PT ;  /* 0x0000ffff430c7812 */ /* 0x000fe200078ef814 */
[----:B------:R-:W-:Y:S01]  /*3260*/  HFMA2 R46, R87.H0_H0, R46.H0_H0, R119.H0_H0 ;  /* 0x2000002e572e7231 */ /* 0x000fe20000040877 */
[----:B------:R-:W-:-:S02]  /*3270*/  LOP3.LUT R16, R16, 0xffff, R55, 0xf8, !PT ;  /* 0x0000ffff10107812 */ /* 0x000fc400078ef837 */
[----:B------:R-:W-:Y:S02]  /*3280*/  LOP3.LUT R18, R33, 0xffff, R32, 0xf8, !PT ;  /* 0x0000ffff21127812 */ /* 0x000fe400078ef820 */
[----:B------:R-:W-:Y:S02]  /*3290*/  LOP3.LUT R33, R34, 0xffff, RZ, 0xc0, !PT ;  /* 0x0000ffff22217812 */ /* 0x000fe400078ec0ff */
[----:B------:R-:W-:Y:S02]  /*32a0*/  SHF.L.U64.HI R22, R22, 0x10, RZ ;  /* 0x0000001016167819 */ /* 0x000fe400000102ff */
[C---:B------:R-:W-:Y:S02]  /*32b0*/  SHF.L.U32 R20, R37.reuse, 0x10, RZ ;  /* 0x0000001025147819 */ /* 0x040fe400000006ff */
[----:B------:R-:W-:Y:S02]  /*32c0*/  SHF.L.U64.HI R55, R37, 0x10, RZ ;  /* 0x0000001025377819 */ /* 0x000fe400000102ff */
[----:B------:R-:W-:-:S02]  /*32d0*/  SHF.L.U32 R37, R41, 0x10, RZ ;  /* 0x0000001029257819 */ /* 0x000fc400000006ff */
[----:B------:R-:W-:Y:S02]  /*32e0*/  F2FP.PACK_AB R54, RZ, R54 ;  /* 0x00000036ff36723e */ /* 0x000fe400000000ff */
[----:B------:R-:W-:Y:S02]  /*32f0*/  LOP3.LUT R26, R26, 0xffff, RZ, 0xc0, !PT ;  /* 0x0000ffff1a1a7812 */ /* 0x000fe400078ec0ff */
[----:B------:R-:W-:Y:S01]  /*3300*/  SHF.L.U64.HI R65, R65, 0x10, RZ ;  /* 0x0000001041417819 */ /* 0x000fe200000102ff */
[----:B------:R-:W-:Y:S01]  /*3310*/  HFMA2 R54, R91.H0_H0, R54.H0_H0, R123.H0_H0 ;  /* 0x200000365b367231 */ /* 0x000fe2000004087b */
[----:B------:R-:W-:Y:S02]  /*3320*/  LOP3.LUT R45, R45, 0xffff, RZ, 0xc0, !PT ;  /* 0x0000ffff2d2d7812 */ /* 0x000fe400078ec0ff */
[----:B------:R-:W-:Y:S02]  /*3330*/  LOP3.LUT R49, R49, 0xffff, RZ, 0xc0, !PT ;  /* 0x0000ffff31317812 */ /* 0x000fe400078ec0ff */
[----:B------:R-:W-:-:S02]  /*3340*/  LOP3.LUT R33, R33, 0xffff0000, R22, 0xf8, !PT ;  /* 0xffff000021217812 */ /* 0x000fc400078ef816 */
[----:B------:R-:W-:Y:S02]  /*3350*/  LOP3.LUT R22, R37, 0xffff, R40, 0xf8, !PT ;  /* 0x0000ffff25167812 */ /* 0x000fe400078ef828 */
[----:B------:R-:W-:Y:S02]  /*3360*/  LOP3.LUT R29, R26, 0xffff0000, R65, 0xf8, !PT ;  /* 0xffff00001a1d7812 */ /* 0x000fe400078ef841 */
[----:B------:R-:W-:Y:S02]  /*3370*/  LOP3.LUT R37, R42, 0xffff, RZ, 0xc0, !PT ;  /* 0x0000ffff2a257812 */ /* 0x000fe400078ec0ff */
[----:B------:R-:W-:Y:S02]  /*3380*/  SHF.L.U64.HI R24, R41, 0x10, RZ ;  /* 0x0000001029187819 */ /* 0x000fe400000102ff */
[----:B------:R-:W-:Y:S02]  /*3390*/  F2FP.PACK_AB R56, RZ, R56 ;  /* 0x00000038ff38723e */ /* 0x000fe400000000ff */
[----:B------:R-:W-:-:S02]  /*33a0*/  LOP3.LUT R36, R38, 0xffff, RZ, 0xc0, !PT ;  /* 0x0000ffff26247812 */ /* 0x000fc400078ec0ff */
[----:B------:R-:W-:Y:S01]  /*33b0*/  SHF.L.U32 R26, R45, 0x10, RZ ;  /* 0x000000102d1a7819 */ /* 0x000fe200000006ff */
[----:B------:R-:W-:Y:S01]  /*33c0*/  HFMA2 R56, R92.H0_H0, R56.H0_H0, R124.H0_H0 ;  /* 0x200000385c387231 */ /* 0x000fe2000004087c */
[----:B------:R-:W-:Y:S02]  /*33d0*/  SHF.L.U32 R41, R49, 0x10, RZ ;  /* 0x0000001031297819 */ /* 0x000fe400000006ff */
[----:B------:R-:W-:Y:S02]  /*33e0*/  F2FP.PACK_AB R62, RZ, R62 ;  /* 0x0000003eff3e723e */ /* 0x000fe400000000ff */
[----:B------:R-:W-:Y:S02]  /*33f0*/  LOP3.LUT R38, R46, 0xffff, RZ, 0xc0, !PT ;  /* 0x0000ffff2e267812 */ /* 0x000fe400078ec0ff */
[----:B------:R-:W-:Y:S01]  /*3400*/  SHF.L.U64.HI R45, R45, 0x10, RZ ;  /* 0x000000102d2d7819 */ /* 0x000fe200000102ff */
[----:B------:R-:W-:Y:S01]  /*3410*/  HFMA2 R62, R95.H0_H0, R62.H0_H0, R127.H0_H0 ;  /* 0x2000003e5f3e7231 */ /* 0x000fe2000004087f */
[----:B------:R-:W-:-:S02]  /*3420*/  LOP3.LUT R53, R53, 0xffff, RZ, 0xc0, !PT ;  /* 0x0000ffff35357812 */ /* 0x000fc400078ec0ff */
[----:B------:R-:W-:Y:S02]  /*3430*/  LOP3.LUT R142, R142, 0xffff, RZ, 0xc0, !PT ;  /* 0x0000ffff8e8e7812 */ /* 0x000fe400078ec0ff */
[----:B------:R-:W-:Y:S02]  /*3440*/  LOP3.LUT R37, R37, 0xffff0000, R24, 0xf8, !PT ;  /* 0xffff000025257812 */ /* 0x000fe400078ef818 */
        /* <DEDUP_REMOVED lines=27> */
[----:B------:R-:W-:Y:S02]  /*3600*/  F2FP.PACK_AB R64, RZ, R64 ;  /* 0x00000040ff40723e */ /* 0x000fe400000000ff */
[----:B------:R-:W-:Y:S02]  /*3610*/  LOP3.LUT R40, R40, 0xffff0000, R49, 0xf8, !PT ;  /* 0xffff000028287812 */ /* 0x000fe400078ef831 */
[----:B------:R-:W-:Y:S01]  /*3620*/  PRMT R13, R17, 0x5410, R46 ;  /* 0x00005410110d7816 */ /* 0x000fe2000000002e */
[----:B------:R-:W-:Y:S01]  /*3630*/  HFMA2 R64, R96.H0_H0, R64.H0_H0, R128.H0_H0 ;  /* 0x2000004060407231 */ /* 0x000fe20000040880 */
        /* <DEDUP_REMOVED lines=8> */
[----:B------:R-:W-:Y:S02]  /*36c0*/  F2FP.PACK_AB R152, RZ, R152 ;  /* 0x00000098ff98723e */ /* 0x000fe400000000ff */
[----:B------:R-:W-:Y:S02]  /*36d0*/  SHF.R.U32.HI R52, RZ, 0x10, R129 ;  /* 0x00000010ff347819 */ /* 0x000fe40000011681 */
[----:B------:R-:W-:Y:S02]  /*36e0*/  SHF.R.U32.HI R141, RZ, 0x10, R97 ;  /* 0x00000010ff8d7819 */ /* 0x000fe40000011661 */
[----:B------:R-:W-:Y:S02]  /*36f0*/  LOP3.LUT R36, R36, 0xffff0000, R55, 0xf8, !PT ;  /* 0xffff000024247812 */ /* 0x000fe400078ef837 */
[----:B------:R-:W-:Y:S01]  /*3700*/  SHF.L.U32 R49, R150, 0x10, RZ ;  /* 0x0000001096317819 */ /* 0x000fe200000006ff */
[----:B------:R-:W-:Y:S01]  /*3710*/  HFMA2 R152, R141.H0_H0, R152.H0_H0, R52.H0_H0 ;  /* 0x200000988d987231 */ /* 0x000fe20000040834 */
[----:B------:R-:W-:-:S02]  /*3720*/  LOP3.LUT R46, R35, 0xffff, RZ, 0xc0, !PT ;  /* 0x0000ffff232e7812 */ /* 0x000fc400078ec0ff */
[----:B------:R-:W-:Y:S02]  /*3730*/  LOP3.LUT R39, R39, 0xffff, RZ, 0xc0, !PT ;  /* 0x0000ffff27277812 */ /* 0x000fe400078ec0ff */
[----:B------:R-:W-:Y:S02]  /*3740*/  PRMT R11, R21, 0x5410, R48 ;  /* 0x00005410150b7816 */ /* 0x000fe40000000030 */
[----:B------:R-:W-:Y:S02]  /*3750*/  LOP3.LUT R48, R31, 0xffff, RZ, 0xc0, !PT ;  /* 0x0000ffff1f307812 */ /* 0x000fe400078ec0ff */
[----:B------:R-:W-:Y:S02]  /*3760*/  LOP3.LUT R47, R47, 0xffff, RZ, 0xc0, !PT ;  /* 0x0000ffff2f2f7812 */ /* 0x000fe400078ec0ff */
[----:B------:R-:W-:Y:S02]  /*3770*/  LOP3.LUT R51, R51, 0xffff, RZ, 0xc0, !PT ;  /* 0x0000ffff33337812 */ /* 0x000fe400078ec0ff */
[----:B------:R-:W-:-:S02]  /*3780*/  LOP3.LUT R34, R49, 0xffff, R64, 0xf8, !PT ;  /* 0x0000ffff31227812 */ /* 0x000fc400078ef840 */
[----:B------:R-:W-:Y:S02]  /*3790*/  PRMT R19, R33, 0x5410, R46 ;  /* 0x0000541021137816 */ /* 0x000fe4000000002e */
[----:B------:R-:W-:Y:S02]  /*37a0*/  PRMT R21, R36, 0x5410, R39 ;  /* 0x0000541024157816 */ /* 0x000fe40000000027 */
[----:B------:R-:W-:Y:S02]  /*37b0*/  LOP3.LUT R31, R144, 0xffff, RZ, 0xc0, !PT ;  /* 0x0000ffff901f7812 */ /* 0x000fe400078ec0ff */
[----:B------:R-:W-:Y:S02]  /*37c0*/  LOP3.LUT R36, R43, 0xffff, RZ, 0xc0, !PT ;  /* 0x0000ffff2b247812 */ /* 0x000fe400078ec0ff */
[----:B------:R-:W-:Y:S02]  /*37d0*/  MOV R49, 0x8 ;  /* 0x0000000800317802 */ /* 0x000fe40000000f00 */
[----:B------:R-:W-:-:S02]  /*37e0*/  LOP3.LUT R33, R148, 0xffff, RZ, 0xc0, !PT ;  /* 0x0000ffff94217812 */ /* 0x000fc400078ec0ff */
[----:B------:R-:W-:Y:S02]  /*37f0*/  PRMT R17, R25, 0x5410, R48 ;  /* 0x0000541019117816 */ /* 0x000fe40000000030 */
[----:B------:R-:W-:Y:S02]  /*3800*/  PRMT R27, R38, 0x5410, R47 ;  /* 0x00005410261b7816 */ /* 0x000fe4000000002f */
[----:B------:R-:W-:Y:S02]  /*3810*/  PRMT R25, R40, 0x5410, R51 ;  /* 0x0000541028197816 */ /* 0x000fe40000000033 */
[----:B------:R-:W-:Y:S02]  /*3820*/  IADD3 R38, R136, 0x200, RZ ;  /* 0x0000020088267810 */ /* 0x000fe40007ffe0ff */
[----:B------:R-:W-:Y:S02]  /*3830*/  LOP3.LUT R140, R140, 0xffff, RZ, 0xc0, !PT ;  /* 0x0000ffff8c8c7812 */ /* 0x000fe400078ec0ff */
[----:B------:R-:W-:Y:S01]  /*3840*/  PRMT R31, R42, 0x5410, R31 ;  /* 0x000054102a1f7816 */ /* 0x000fe2000000001f */
[----:B------:R-:W-:Y:S01]  /*3850*/  IMAD.WIDE.U32 R38, R38, R49, c[0x0][0x178] ;  /* 0x00005e0026267625 */ /* 0x000fe200078e0031 */
[----:B------:R-:W-:-:S02]  /*3860*/  IADD3 R40, R136, 0x400, RZ ;  /* 0x0000040088287810 */ /* 0x000fc40007ffe0ff */
[----:B------:R-:W-:Y:S01]  /*3870*/  PRMT R23, R37, 0x5410, R36 ;  /* 0x0000541025177816 */ /* 0x000fe20000000024 */
[-C--:B------:R-:W-:Y:S01]  /*3880*/  IMAD.WIDE.U32 R36, R136, R49.reuse, c[0x0][0x178] ;  /* 0x00005e0088247625 */ /* 0x080fe200078e0031 */
[----:B------:R-:W-:Y:S02]  /*3890*/  PRMT R33, R44, 0x5410, R33 ;  /* 0x000054102c217816 */ /* 0x000fe40000000021 */
[----:B------:R-:W-:Y:S02]  /*38a0*/  IADD3 R42, R136, 0x600, RZ ;  /* 0x00000600882a7810 */ /* 0x000fe40007ffe0ff */
[----:B------:R-:W-:Y:S01]  /*38b0*/  LOP3.LUT R152, R152, 0xffff, RZ, 0xc0, !PT ;  /* 0x0000ffff98987812 */ /* 0x000fe200078ec0ff */
[----:B------:R0:W-:Y:S01]  /*38c0*/  STG.E.64 [R36.64], R4 ;  /* 0x0000000424007986 */ /* 0x0001e2000c101b06 */
[----:B------:R-:W-:Y:S01]  /*38d0*/  IADD3 R44, R136, 0x800, RZ ;  /* 0x00000800882c7810 */ /* 0x000fe20007ffe0ff */
        /* <DEDUP_REMOVED lines=14> */
[----:B------:R-:W-:Y:S01]  /*39c0*/  IADD3 R36, R136, 0x1000, RZ ;  /* 0x0000100088247810 */ /* 0x000fe20007ffe0ff */
        /* <DEDUP_REMOVED lines=8> */
[----:B------:R-:W-:Y:S01]  /*3a50*/  IADD3 R37, R136, 0x1400, RZ ;  /* 0x0000140088257810 */ /* 0x000fe20007ffe0ff */
        /* <DEDUP_REMOVED lines=8> */
[C---:B---3--:R-:W-:Y:S01]  /*3ae0*/  IADD3 R14, R136.reuse, 0x1800, RZ ;  /* 0x00001800880e7810 */ /* 0x048fe20007ffe0ff */
[-C--:B------:R-:W-:Y:S01]  /*3af0*/  IMAD.WIDE.U32 R4, R37, R49.reuse, c[0x0][0x178] ;  /* 0x00005e0025047625 */ /* 0x080fe200078e0031 */
[C---:B------:R-:W-:Y:S01]  /*3b00*/  IADD3 R15, R136.reuse, 0x1c00, RZ ;  /* 0x00001c00880f7810 */ /* 0x040fe20007ffe0ff */
[----:B------:R3:W-:Y:S01]  /*3b10*/  STG.E.64 [R12.64], R22 ;  /* 0x000000160c007986 */ /* 0x0007e2000c101b06 */
[----:B--2---:R-:W-:Y:S01]  /*3b20*/  IADD3 R16, R136, 0x1a00, RZ ;  /* 0x00001a0088107810 */ /* 0x004fe20007ffe0ff */
[-C--:B------:R-:W-:Y:S02]  /*3b30*/  IMAD.WIDE.U32 R6, R36, R49.reuse, c[0x0][0x178] ;  /* 0x00005e0024067625 */ /* 0x080fe400078e0031 */
[----:B------:R2:W-:Y:S02]  /*3b40*/  STG.E.64 [R4.64], R26 ;  /* 0x0000001a04007986 */ /* 0x0005e4000c101b06 */
        /* <DEDUP_REMOVED lines=12> */
.L_x_157:
[----:B------:R-:W-:Y:S05]  /*3c10*/  EXIT ;  /* 0x000000000000794d */ /* 0x000fea0003800000 */
.L_x_153:
[----:B------:R-:W-:Y:S01]  /*3c20*/  HFMA2.MMA R144, -RZ, RZ, 0, 5.9604644775390625e-08 ;  /* 0x00000001ff907435 */ /* 0x000fe200000001ff */
[----:B------:R-:W-:-:S02]  /*3c30*/  MOV R137, 0x1f ;  /* 0x0000001f00897802 */ /* 0x000fc40000000f00 */
[----:B------:R-:W-:Y:S02]  /*3c40*/  MOV R138, 0xffffffff ;  /* 0xffffffff008a7802 */ /* 0x000fe40000000f00 */
[----:B------:R-:W-:Y:S02]  /*3c50*/  MOV R140, 0x3c70 ;  /* 0x00003c70008c7802 */ /* 0x000fe40000000f00 */
[----:B-----5:R-:W-:Y:S05]  /*3c60*/  CALL.REL.NOINC `($__internal_17_$__cuda_sm70_shflsync_bfly_p) ;  /* 0x00000b9000007944 */ /* 0x020fea0003c00000 */
[----:B-1----:R-:W-:Y:S01]  /*3c70*/  MOV R136, R144 ;  /* 0x0000009000887202 */ /* 0x002fe20000000f00 */
[----:B0-----:R-:W-:Y:S05]  /*3c80*/  BRA `(.L_x_159) ;  /* 0xffffce6000007947 */ /* 0x001fea000383ffff */
.L_x_154:
[----:B------:R-:W-:Y:S01]  /*3c90*/  HFMA2.MMA R144, -RZ, RZ, 0, 1.1920928955078125e-07 ;  /* 0x00000002ff907435 */ /* 0x000fe200000001ff */
[----:B------:R-:W-:Y:S02]  /*3ca0*/  MOV R137, 0x1f ;  /* 0x0000001f00897802 */ /* 0x000fe40000000f00 */
[----:B------:R-:W-:Y:S02]  /*3cb0*/  MOV R138, 0xffffffff ;  /* 0xffffffff008a7802 */ /* 0x000fe40000000f00 */
[----:B------:R-:W-:Y:S02]  /*3cc0*/  MOV R140, 0x3ce0 ;  /* 0x00003ce0008c7802 */ /* 0x000fe40000000f00 */
[----:B-----5:R-:W-:Y:S05]  /*3cd0*/  CALL.REL.NOINC `($__internal_17_$__cuda_sm70_shflsync_bfly_p) ;  /* 0x00000b2000007944 */ /* 0x020fea0003c00000 */
[----:B01----:R-:W-:Y:S01]  /*3ce0*/  FADD.FTZ R143, R143, R144 ;  /* 0x000000908f8f7221 */ /* 0x003fe20000010000 */
[----:B------:R-:W-:Y:S01]  /*3cf0*/  HFMA2.MMA R144, -RZ, RZ, 0, 2.384185791015625e-07 ;  /* 0x00000004ff907435 */ /* 0x000fe200000001ff */
[----:B------:R-:W-:-:S02]  /*3d00*/  MOV R137, 0x1f ;  /* 0x0000001f00897802 */ /* 0x000fc40000000f00 */
[----:B------:R-:W-:Y:S02]  /*3d10*/  MOV R138, 0xffffffff ;  /* 0xffffffff008a7802 */ /* 0x000fe40000000f00 */
[----:B------:R-:W-:Y:S02]  /*3d20*/  MOV R140, 0x3d40 ;  /* 0x00003d40008c7802 */ /* 0x000fe40000000f00 */
[----:B------:R-:W-:Y:S05]  /*3d30*/  CALL.REL.NOINC `($__internal_17_$__cuda_sm70_shflsync_bfly_p) ;  /* 0x00000ac000007944 */ /* 0x000fea0003c00000 */
[----:B01----:R-:W-:Y:S01]  /*3d40*/  FADD.FTZ R143, R143, R144 ;  /* 0x000000908f8f7221 */ /* 0x003fe20000010000 */
[----:B------:R-:W-:Y:S01]  /*3d50*/  HFMA2.MMA R144, -RZ, RZ, 0, 4.76837158203125e-07 ;  /* 0x00000008ff907435 */ /* 0x000fe200000001ff */
[----:B------:R-:W-:Y:S02]  /*3d60*/  MOV R137, 0x1f ;  /* 0x0000001f00897802 */ /* 0x000fe40000000f00 */
[----:B------:R-:W-:Y:S02]  /*3d70*/  MOV R138, 0xffffffff ;  /* 0xffffffff008a7802 */ /* 0x000fe40000000f00 */
[----:B------:R-:W-:Y:S02]  /*3d80*/  MOV R140, 0x3da0 ;  /* 0x00003da0008c7802 */ /* 0x000fe40000000f00 */
[----:B------:R-:W-:Y:S05]  /*3d90*/  CALL.REL.NOINC `($__internal_17_$__cuda_sm70_shflsync_bfly_p) ;  /* 0x00000a6000007944 */ /* 0x000fea0003c00000 */
[----:B01----:R-:W-:Y:S01]  /*3da0*/  FADD.FTZ R143, R143, R144 ;  /* 0x000000908f8f7221 */ /* 0x003fe20000010000 */
[----:B------:R-:W-:Y:S01]  /*3db0*/  HFMA2.MMA R144, -RZ, RZ, 0, 9.5367431640625e-07 ;  /* 0x00000010ff907435 */ /* 0x000fe200000001ff */
[----:B------:R-:W-:-:S02]  /*3dc0*/  MOV R137, 0x1f ;  /* 0x0000001f00897802 */ /* 0x000fc40000000f00 */
[----:B------:R-:W-:Y:S02]  /*3dd0*/  MOV R138, 0xffffffff ;  /* 0xffffffff008a7802 */ /* 0x000fe40000000f00 */
[----:B------:R-:W-:Y:S02]  /*3de0*/  MOV R140, 0x3e00 ;  /* 0x00003e00008c7802 */ /* 0x000fe40000000f00 */
[----:B------:R-:W-:Y:S05]  /*3df0*/  CALL.REL.NOINC `($__internal_17_$__cuda_sm70_shflsync_bfly_p) ;  /* 0x00000a0000007944 */ /* 0x000fea0003c00000 */
        /* <DEDUP_REMOVED lines=134> */
[----:B------:R-:W-:Y:S05]  /*4660*/  CALL.REL.NOINC `($__internal_17_$__cuda_sm70_shflsync_bfly_p) ;  /* 0x0000019000007944 */ /* 0x000fea0003c00000 */
[----:B01----:R-:W-:Y:S01]  /*4670*/  FADD.FTZ R143, R143, R144 ;  /* 0x000000908f8f7221 */ /* 0x003fe20000010000 */
[----:B------:R-:W-:Y:S01]  /*4680*/  HFMA2.MMA R144, -RZ, RZ, 0, 1.1920928955078125e-07 ;  /* 0x00000002ff907435 */ /* 0x000fe200000001ff */
[----:B------:R-:W-:Y:S02]  /*4690*/  MOV R137, 0x1f ;  /* 0x0000001f00897802 */ /* 0x000fe40000000f00 */
[----:B------:R-:W-:Y:S02]  /*46a0*/  MOV R138, 0xffffffff ;  /* 0xffffffff008a7802 */ /* 0x000fe40000000f00 */
[----:B------:R-:W-:Y:S02]  /*46b0*/  MOV R140, 0x46d0 ;  /* 0x000046d0008c7802 */ /* 0x000fe40000000f00 */
[----:B------:R-:W-:Y:S05]  /*46c0*/  CALL.REL.NOINC `($__internal_17_$__cuda_sm70_shflsync_bfly_p) ;  /* 0x0000013000007944 */ /* 0x000fea0003c00000 */
        /* <DEDUP_REMOVED lines=18> */
[----:B01----:R-:W-:Y:S05]  /*47f0*/  BRA `(.L_x_160) ;  /* 0xffffcc3000007947 */ /* 0x003fea000383ffff */
        .weak           $__internal_17_$__cuda_sm70_shflsync_bfly_p
        .type           $__internal_17_$__cuda_sm70_shflsync_bfly_p,@function
        .size           $__internal_17_$__cuda_sm70_shflsync_bfly_p,(.L_x_1066 - $__internal_17_$__cuda_sm70_shflsync_bfly_p)
$__internal_17_$__cuda_sm70_shflsync_bfly_p:
[----:B------:R-:W-:Y:S01]  /*4800*/  HFMA2.MMA R141, -RZ, RZ, 0, 0 ;  /* 0x00000000ff8d7435 */ /* 0x000fe200000001ff */
[----:B------:R-:W-:Y:S04]  /*4810*/  WARPSYNC R138 ;  /* 0x0000008a00007348 */ /* 0x000fe80003800000 */
[----:B------:R0:W1:Y:S01]  /*4820*/  SHFL.BFLY PT, R144, R143, R144, R137 ;  /* 0x0c0000908f907389 */ /* 0x00006200000e0089 */
[----:B------:R-:W-:Y:S05]  /*4830*/  RET.REL.NODEC R140 `(_ZN10layer_norm13ln_fwd_kernelINS_13Kernel_traitsI6__halffS2_fjLj32768ELj4ELj1ELj4ELj16ENS_18Kernel_traits_baseILj32768ES2_fS2_fjLj128EEEEEEEvNS_9FwdParamsE) ;  /* 0xffffb7c08c007950 */ /* 0x000fea0003c3ffff */
.L_x_161:
        /* <DEDUP_REMOVED lines=12> */
.L_x_1066:


//--------------------- .text._ZN10layer_norm13ln_fwd_kernelINS_13Kernel_traitsI6__halfS2_S2_fjLj32768ELj4ELj1ELj4ELj16ENS_18Kernel_traits_baseILj32768ES2_S2_S2_fjLj128EEEEEEEvNS_9FwdParamsE --------------------------
	.section	.text._ZN10layer_norm13ln_fwd_kernelINS_13Kernel_traitsI6__halfS2_S2_fjLj32768ELj4ELj1ELj4ELj16ENS_18Kernel_traits_baseILj32768ES2_S2_S2_fjLj128EEEEEEEvNS_9FwdParamsE,"ax",@progbits
	.sectioninfo	@"SHI_REGISTERS=168"
	.align	128
        .global         _ZN10layer_norm13ln_fwd_kernelINS_13Kernel_traitsI6__halfS2_S2_fjLj32768ELj4ELj1ELj4ELj16ENS_18Kernel_traits_baseILj32768ES2_S2_S2_fjLj128EEEEEEEvNS_9FwdParamsE
        .type           _ZN10layer_norm13ln_fwd_kernelINS_13Kernel_traitsI6__halfS2_S2_fjLj32768ELj4ELj1ELj4ELj16ENS_18Kernel_traits_baseILj32768ES2_S2_S2_fjLj128EEEEEEEvNS_9FwdParamsE,@function
        .size           _ZN10layer_norm13ln_fwd_kernelINS_13Kernel_traitsI6__halfS2_S2_fjLj32768ELj4ELj1ELj4ELj16ENS_18Kernel_traits_baseILj32768ES2_S2_S2_fjLj128EEEEEEEvNS_9FwdParamsE,(.L_x_1067 - _ZN10layer_norm13ln_fwd_kernelINS_13Kernel_traitsI6__halfS2_S2_fjLj32768ELj4ELj1ELj4ELj16ENS_18Kernel_traits_baseILj32768ES2_S2_S2_fjLj128EEEEEEEvNS_9FwdParamsE)
        .other          _ZN10layer_norm13ln_fwd_kernelINS_13Kernel_traitsI6__halfS2_S2_fjLj32768ELj4ELj1ELj4ELj16ENS_18Kernel_traits_baseILj32768ES2_S2_S2_fjLj128EEEEEEEvNS_9FwdParamsE,@"STO_CUDA_ENTRY STV_DEFAULT"
_ZN10layer_norm13ln_fwd_kernelINS_13Kernel_traitsI6__halfS2_S2_fjLj32768ELj4ELj1ELj4ELj16ENS_18Kernel_traits_baseILj32768ES2_S2_S2_fjLj128EEEEEEEvNS_9FwdParamsE:
.text._ZN10layer_norm13ln_fwd_kernelINS_13Kernel_traitsI6__halfS2_S2_fjLj32768ELj4ELj1ELj4ELj16ENS_18Kernel_traits_baseILj32768ES2_S2_S2_fjLj128EEEEEEEvNS_9FwdParamsE:
        /* <DEDUP_REMOVED lines=34> */
.L_x_167:
        /* <DEDUP_REMOVED lines=165> */
.L_x_168:
        /* <DEDUP_REMOVED lines=148> */
.L_x_169:
        /* <DEDUP_REMOVED lines=72> */
.L_x_165:
[----:B------:R-:W2:Y:S01]  /*1a30*/  LDG.E.STRONG.GPU R68, [R2.64] ;  /* 0x0000000602447981 */ /* 0x000ea2000c1ef900 */
[----:B------:R-:W-:Y:S01]  /*1a40*/  YIELD ;  /* 0x0000000000007946 */ /* 0x000fe20003800000 */
[----:B--2---:R-:W-:Y:S01]  /*1a50*/  ISETP.NE.AND P1, PT, R68, R69, PT ;  /* 0x000000454400720c */ /* 0x004fe20003f25270 */
[----:B------:R-:W-:-:S12]  /*1a60*/  CCTL.IVALL ;  /* 0x00000000ff00798f */ /* 0x000fd80002000000 */
[----:B------:R-:W-:Y:S05]  /*1a70*/  @P1 BRA `(.L_x_165) ;  /* 0xffffffb000001947 */ /* 0x000fea000383ffff */
.L_x_164:
        /* <DEDUP_REMOVED lines=65> */
[----:B------:R-:W-:Y:S02]  /*1e90*/  FADD.FTZ R119, R119, -R116 ;  /* 0x8000007477777221 */ /* 0x000fe40000010000 */
[C---:B------:R-:W-:Y:S01]  /*1ea0*/  @!P0 IMAD.WIDE R68, R98.reuse, R120, c[0x0][0x188] ;  /* 0x0000620062448625 */ /* 0x040fe200078e0278 */
[----:B------:R-:W-:-:S03]  /*1eb0*/  IADD3 R98, R98, c[0x0][0x160], RZ ;  /* 0x0000580062627a10 */ /* 0x000fc60007ffe0ff */
[--C-:B------:R-:W-:Y:S02]  /*1ec0*/  FADD.FTZ R109, R109, -R116.reuse ;  /* 0x800000746d6d7221 */ /* 0x100fe40000010000 */
[--C-:B------:R-:W-:Y:S02]  /*1ed0*/  FADD.FTZ R117, R117, -R116.reuse ;  /* 0x8000007475757221 */ /* 0x100fe40000010000 */
[--C-:B------:R-:W-:Y:S01]  /*1ee0*/  FADD.FTZ R123, R123, -R116.reuse ;  /* 0x800000747b7b7221 */ /* 0x100fe20000010000 */
[----:B-1----:R1:W-:Y:S01]  /*1ef0*/  @!P0 STG.E [R68.64], R118 ;  /* 0x0000007644008986 */ /* 0x0023e2000c101906 */
[----:B------:R-:W-:Y:S01]  /*1f00*/  FMUL.FTZ R113, R118, R113 ;  /* 0x0000007176717220 */ /* 0x000fe20000410000 */
[----:B------:R-:W-:Y:S01]  /*1f10*/  ISETP.GE.AND P0, PT, R98, c[0x0][0x164], PT ;  /* 0x0000590062007a0c */ /* 0x000fe20003f06270 */
[----:B0-----:R-:W-:Y:S02]  /*1f20*/  FMUL.FTZ R2, R118, R111 ;  /* 0x0000006f76027220 */ /* 0x001fe40000410000 */
        /* <DEDUP_REMOVED lines=9> */
[--C-:B------:R-:W-:Y:S02]  /*1fc0*/  FADD.FTZ R121, R121, -R116.reuse ;  /* 0x8000007479797221 */ /* 0x100fe40000010000 */
[----:B------:R-:W-:Y:S02]  /*1fd0*/  FADD.FTZ R127, R127, -R116 ;  /* 0x800000747f7f7221 */ /* 0x000fe40000010000 */
[C---:B------:R-:W-:Y:S02]  /*1fe0*/  FMUL.FTZ R107, R118.reuse, R97 ;  /* 0x00000061766b7220 */ /* 0x040fe40000410000 */
[C---:B------:R-:W-:Y:S02]  /*1ff0*/  FMUL.FTZ R124, R118.reuse, R119 ;  /* 0x00000077767c7220 */ /* 0x040fe40000410000 */
[----:B------:R-:W-:-:S02]  /*2000*/  FMUL.FTZ R109, R118, R109 ;  /* 0x0000006d766d7220 */ /* 0x000fc40000410000 */
[C---:B------:R-:W-:Y:S02]  /*2010*/  FMUL.FTZ R117, R118.reuse, R117 ;  /* 0x0000007576757220 */ /* 0x040fe40000410000 */
[----:B------:R-:W-:Y:S02]  /*2020*/  FMUL.FTZ R2, R118, R123 ;  /* 0x0000007b76027220 */ /* 0x000fe40000410000 */
        /* <DEDUP_REMOVED lines=47> */
[----:B------:R-:W-:Y:S01]  /*2320*/  FMUL.FTZ R3, R118, R101 ;  /* 0x0000006576037220 */ /* 0x000fe20000410000 */
[----:B------:R-:W-:Y:S01]  /*2330*/  F2FP.PACK_AB R101, R70, R109 ;  /* 0x0000006d4665723e */ /* 0x000fe200000000ff */
[----:B------:R-:W-:Y:S01]  /*2340*/  FMUL.FTZ R116, R118, R99 ;  /* 0x0000006376747220 */ /* 0x000fe20000410000 */
[----:B------:R-:W-:Y:S01]  /*2350*/  F2FP.PACK_AB R99, R94, R105 ;  /* 0x000000695e63723e */ /* 0x000fe200000000ff */
[----:B------:R-:W-:Y:S01]  /*2360*/  FMUL.FTZ R119, R118, R121 ;  /* 0x0000007976777220 */ /* 0x000fe20000410000 */
[----:B------:R-:W-:Y:S01]  /*2370*/  F2FP.PACK_AB R94, R124, R107 ;  /* 0x0000006b7c5e723e */ /* 0x000fe200000000ff */
[----:B-1----:R-:W-:Y:S01]  /*2380*/  FMUL.FTZ R68, R118, R127 ;  /* 0x0000007f76447220 */ /* 0x002fe20000410000 */
[----:B------:R-:W-:Y:S01]  /*2390*/  F2FP.PACK_AB R121, R2, R117 ;  /* 0x000000750279723e */ /* 0x000fe200000000ff */
[----:B------:R-:W-:Y:S01]  /*23a0*/  FMUL.FTZ R105, R118, R131 ;  /* 0x0000008376697220 */ /* 0x000fe20000410000 */
[----:B------:R-:W-:Y:S01]  /*23b0*/  F2FP.PACK_AB R97, R116, R3 ;  /* 0x000000037461723e */ /* 0x000fe200000000ff */
[----:B------:R-:W-:Y:S01]  /*23c0*/  FMUL.FTZ R124, R118, R135 ;  /* 0x00000087767c7220 */ /* 0x000fe20000410000 */
[----:B------:R-:W-:Y:S01]  /*23d0*/  F2FP.PACK_AB R119, R68, R119 ;  /* 0x000000774477723e */ /* 0x000fe200000000ff */
[C---:B------:R-:W-:Y:S01]  /*23e0*/  FMUL.FTZ R109, R118.reuse, R71 ;  /* 0x00000047766d7220 */ /* 0x040fe20000410000 */
[----:B------:R-:W-:Y:S01]  /*23f0*/  MOV R107, 0x10 ;  /* 0x00000010006b7802 */ /* 0x000fe20000000f00 */
        /* <DEDUP_REMOVED lines=11> */
[----:B-----5:R-:W-:Y:S01]  /*24b0*/  HFMA2 R73, R65, R101, R33 ;  /* 0x0000006541497231 */ /* 0x020fe20000000021 */
[C---:B------:R-:W-:Y:S01]  /*24c0*/  FMUL.FTZ R68, R118.reuse, R141 ;  /* 0x0000008d76447220 */ /* 0x040fe20000410000 */
[----:B------:R-:W-:Y:S01]  /*24d0*/  F2FP.PACK_AB R116, R129, R116 ;  /* 0x000000748174723e */ /* 0x000fe200000000ff */
[C---:B------:R-:W-:Y:S01]  /*24e0*/  FMUL.FTZ R131, R118.reuse, R72 ;  /* 0x0000004876837220 */ /* 0x040fe20000410000 */
[----:B------:R-:W-:Y:S01]  /*24f0*/  HFMA2.MMA R72, R64, R103, R32 ;  /* 0x0000006740487235 */ /* 0x000fe20000000020 */
[----:B------:R-:W-:Y:S01]  /*2500*/  FMUL.FTZ R133, R118, R74 ;  /* 0x0000004a76857220 */ /* 0x000fe20000410000 */
[----:B------:R-:W-:Y:S01]  /*2510*/  F2FP.PACK_AB R113, R68, R113 ;  /* 0x000000714471723e */ /* 0x000fe200000000ff */
[C---:B------:R-:W-:Y:S01]  /*2520*/  FMUL.FTZ R142, R118.reuse, R88 ;  /* 0x00000058768e7220 */ /* 0x040fe20000410000 */
[----:B------:R-:W-:Y:S01]  /*2530*/  HFMA2.MMA R74, R66, R99, R34 ;  /* 0x00000063424a7235 */ /* 0x000fe20000000022 */
[C---:B------:R-:W-:Y:S01]  /*2540*/  FMUL.FTZ R140, R118.reuse, R76 ;  /* 0x0000004c768c7220 */ /* 0x040fe20000410000 */
[----:B------:R-:W-:Y:S01]  /*2550*/  HFMA2.MMA R76, R60, R94, R28 ;  /* 0x0000005e3c4c7235 */ /* 0x000fe2000000001c */
[C---:B------:R-:W-:Y:S01]  /*2560*/  FMUL.FTZ R88, R118.reuse, R78 ;  /* 0x0000004e76587220 */ /* 0x040fe20000410000 */
[----:B------:R-:W-:Y:S01]  /*2570*/  HFMA2.MMA R78, R62, R119, R30 ;  /* 0x000000773e4e7235 */ /* 0x000fe2000000001e */
[----:B------:R-:W-:-:S02]  /*2580*/  FMUL.FTZ R137, R118, R90 ;  /* 0x0000005a76897220 */ /* 0x000fc40000410000 */
[----:B------:R-:W-:-:S04]  /*2590*/  IMAD.WIDE.U32 R68, R124, R107, c[0x0][0x178] ;  /* 0x00005e007c447625 */ /* 0x000fc800078e006b */
[C---:B------:R-:W-:Y:S01]  /*25a0*/  FMUL.FTZ R111, R118.reuse, R75 ;  /* 0x0000004b766f7220 */ /* 0x040fe20000410000 */
[----:B------:R-:W-:Y:S01]  /*25b0*/  HFMA2 R75, R67, R97, R35 ;  /* 0x00000061434b7231 */ /* 0x000fe20000000023 */
[C---:B------:R-:W-:Y:S01]  /*25c0*/  FMUL.FTZ R135, R118.reuse, R80 ;  /* 0x0000005076877220 */ /* 0x040fe20000410000 */
[----:B------:R-:W-:Y:S01]  /*25d0*/  HFMA2.MMA R80, R56, R109, R24 ;  /* 0x0000006d38507235 */ /* 0x000fe20000000018 */
[----:B------:R-:W-:Y:S01]  /*25e0*/  FMUL.FTZ R90, R118, R82 ;  /* 0x00000052765a7220 */ /* 0x000fe20000410000 */
[----:B------:R-:W-:Y:S01]  /*25f0*/  HFMA2.MMA R82, R58, R117, R26 ;  /* 0x000000753a527235 */ /* 0x000fe2000000001a */
[----:B------:R-:W-:Y:S01]  /*2600*/  IMAD.WIDE.U32 R2, R114, R107, c[0x0][0x178] ;  /* 0x00005e0072027625 */ /* 0x000fe200078e006b */
[----:B------:R-:W-:-:S03]  /*2610*/  F2FP.PACK_AB R88, R135, R88 ;  /* 0x000000588758723e */ /* 0x000fc600000000ff */
[C---:B------:R-:W-:Y:S01]  /*2620*/  FMUL.FTZ R124, R118.reuse, R145 ;  /* 0x00000091767c7220 */ /* 0x040fe20000410000 */
[----:B------:R0:W-:Y:S01]  /*2630*/  STG.E.128 [R2.64], R72 ;  /* 0x0000004802007986 */ /* 0x0001e2000c101d06 */
[C---:B------:R-:W-:Y:S01]  /*2640*/  FMUL.FTZ R123, R118.reuse, R77 ;  /* 0x0000004d767b7220 */ /* 0x040fe20000410000 */
[----:B------:R-:W-:Y:S01]  /*2650*/  HFMA2 R77, R61, R121, R29 ;  /* 0x000000793d4d7231 */ /* 0x000fe2000000001d */
[----:B------:R-:W-:Y:S01]  /*2660*/  FMUL.FTZ R128, R118, R151 ;  /* 0x0000009776807220 */ /* 0x000fe20000410000 */
[----:B------:R-:W-:Y:S01]  /*2670*/  F2FP.PACK_AB R111, R124, R111 ;  /* 0x0000006f7c6f723e */ /* 0x000fe200000000ff */
[----:B------:R-:W-:Y:S01]  /*2680*/  FMUL.FTZ R125, R118, R79 ;  /* 0x0000004f767d7220 */ /* 0x000fe20000410000 */
[----:B------:R-:W-:Y:S01]  /*2690*/  HFMA2 R79, R63, R116, R31 ;  /* 0x000000743f4f7231 */ /* 0x000fe2000000001f */
[----:B------:R-:W-:Y:S01]  /*26a0*/  IMAD.WIDE.U32 R70, R70, R107, c[0x0][0x178] ;  /* 0x00005e0046467625 */ /* 0x000fe200078e006b */
[----:B------:R-:W-:Y:S01]  /*26b0*/  F2FP.PACK_AB R123, R128, R123 ;  /* 0x0000007b807b723e */ /* 0x000fe200000000ff */
[----:B------:R-:W-:-:S02]  /*26c0*/  HFMA2 R121, R41, R88, R9 ;  /* 0x0000005829797231 */ /* 0x000fc40000000009 */
[C---:B------:R-:W-:Y:S01]  /*26d0*/  FMUL.FTZ R132, R118.reuse, R157 ;  /* 0x0000009d76847220 */ /* 0x040fe20000410000 */
[----:B------:R1:W-:Y:S01]  /*26e0*/  STG.E.128 [R70.64], R76 ;  /* 0x0000004c46007986 */ /* 0x0003e2000c101d06 */
        /* <DEDUP_REMOVED lines=8> */
[----:B------:R-:W-:Y:S01]  /*2770*/  FMUL.FTZ R85, R118, R85 ;  /* 0x0000005576557220 */ /* 0x000fe20000410000 */
[----:B0-----:R-:W-:Y:S01]  /*2780*/  IADD3 R2, R114, 0x600, RZ ;  /* 0x0000060072027810 */ /* 0x001fe20007ffe0ff */
[C---:B------:R-:W-:Y:S01]  /*2790*/  FMUL.FTZ R86, R118.reuse, R86 ;  /* 0x0000005676567220 */ /* 0x040fe20000410000 */
[----:B------:R0:W-:Y:S01]  /*27a0*/  STG.E.128 [R68.64], R80 ;  /* 0x0000005044007986 */ /* 0x0001e2000c101d06 */
[----:B------:R-:W-:Y:S01]  /*27b0*/  FMUL.FTZ R143, R118, R143 ;  /* 0x0000008f768f7220 */ /* 0x000fe20000410000 */
[----:B------:R-:W-:Y:S01]  /*27c0*/  F2FP.PACK_AB R129, R84, R129 ;  /* 0x000000815481723e */ /* 0x000fe200000000ff */
[----:B------:R-:W-:Y:S01]  /*27d0*/  FMUL.FTZ R126, R118, R147 ;  /* 0x00000093767e7220 */ /* 0x000fe20000410000 */
[----:B------:R-:W-:Y:S01]  /*27e0*/  IADD3 R84, R114, 0xc00, RZ ;  /* 0x00000c0072547810 */ /* 0x000fe20007ffe0ff */
[----:B------:R-:W-:Y:S01]  /*27f0*/  FMUL.FTZ R149, R118, R149 ;  /* 0x0000009576957220 */ /* 0x000fe20000410000 */
[----:B-1----:R-:W-:Y:S01]  /*2800*/  F2FP.PACK_AB R78, R86, R85 ;  /* 0x00000055564e723e */ /* 0x002fe200000000ff */
        /* <DEDUP_REMOVED lines=8> */
[C---:B------:R-:W-:Y:S01]  /*2890*/  FMUL.FTZ R134, R118.reuse, R159 ;  /* 0x0000009f76867220 */ /* 0x040fe20000410000 */
        /* <DEDUP_REMOVED lines=14> */
[----:B------:R-:W-:Y:S01]  /*2980*/  HFMA2.MMA R68, R52, R111, R20 ;  /* 0x0000006f34447235 */ /* 0x000fe20000000014 */
[----:B------:R-:W-:Y:S01]  /*2990*/  FMUL.FTZ R139, R118, R106 ;  /* 0x0000006a768b7220 */ /* 0x000fe20000410000 */
[----:B------:R-:W-:Y:S01]  /*29a0*/  F2FP.PACK_AB R93, R112, R93 ;  /* 0x0000005d705d723e */ /* 0x000fe200000000ff */
[C---:B------:R-:W-:Y:S01]  /*29b0*/  FMUL.FTZ R92, R118.reuse, R92 ;  /* 0x0000005c765c7220 */ /* 0x040fe20000410000 */
[----:B------:R-:W-:Y:S01]  /*29c0*/  F2FP.PACK_AB R77, R131, R120 ;  /* 0x00000078834d723e */ /* 0x000fe200000000ff */
[C---:B------:R-:W-:Y:S01]  /*29d0*/  FMUL.FTZ R141, R118.reuse, R110 ;  /* 0x0000006e768d7220 */ /* 0x040fe20000410000 */
[----:B------:R-:W-:Y:S01]  /*29e0*/  F2FP.PACK_AB R90, R139, R90 ;  /* 0x0000005a8b5a723e */ /* 0x000fe200000000ff */
[----:B------:R-:W-:Y:S01]  /*29f0*/  FMUL.FTZ R89, R118, R89 ;  /* 0x0000005976597220 */ /* 0x000fe20000410000 */
[----:B------:R-:W-:Y:S01]  /*2a00*/  IADD3 R86, R114, 0xe00, RZ ;  /* 0x00000e0072567810 */ /* 0x000fe20007ffe0ff */
[----:B------:R-:W-:Y:S01]  /*2a10*/  FMUL.FTZ R118, R118, R95 ;  /* 0x0000005f76767220 */ /* 0x000fe20000410000 */
[----:B------:R-:W-:Y:S01]  /*2a20*/  F2FP.PACK_AB R92, R141, R92 ;  /* 0x0000005c8d5c723e */ /* 0x000fe200000000ff */
[----:B------:R-:W-:Y:S01]  /*2a30*/  HFMA2.MMA R72, R48, R125, R16 ;  /* 0x0000007d30487235 */ /* 0x000fe20000000010 */
[----:B------:R-:W-:Y:S01]  /*2a40*/  IMAD.WIDE.U32 R2, R2, R107, c[0x0][0x178] ;  /* 0x00005e0002027625 */ /* 0x000fe200078e006b */
[----:B------:R-:W-:Y:S01]  /*2a50*/  HFMA2.MMA R74, R50, R127, R18 ;  /* 0x0000007f324a7235 */ /* 0x000fe20000000012 */
[----:B------:R-:W-:Y:S01]  /*2a60*/  F2FP.PACK_AB R89, R118, R89 ;  /* 0x000000597659723e */ /* 0x000fe200000000ff */
        /* <DEDUP_REMOVED lines=16> */
[----:B------:R0:W-:Y:S01]  /*2b70*/  STG.E.128 [R2.64], R68 ;  /* 0x0000004402007986 */ /* 0x0001e2000c101d06 */
[----:B------:R-:W-:Y:S01]  /*2b80*/  HFMA2 R109, R37, R92, R5 ;  /* 0x0000005c256d7231 */ /* 0x000fe20000000005 */
        /* <DEDUP_REMOVED lines=8> */
.L_x_166:
[----:B------:R-:W-:Y:S05]  /*2c10*/  EXIT ;  /* 0x000000000000794d */ /* 0x000fea0003800000 */
.L_x_162:
[----:B------:R-:W-:Y:S01]  /*2c20*/  HFMA2.MMA R122, -RZ, RZ, 0, 1.847743988037109375e-06 ;  /* 0x0000001fff7a7435 */ /* 0x000fe200000001ff */
[----:B------:R-:W-:-:S02]  /*2c30*/  MOV R3, 0x1 ;  /* 0x0000000100037802 */ /* 0x000fc40000000f00 */
[----:B------:R-:W-:Y:S02]  /*2c40*/  MOV R116, 0xffffffff ;  /* 0xffffffff00747802 */ /* 0x000fe40000000f00 */
[----:B------:R-:W-:Y:S02]  /*2c50*/  MOV R68, 0x2c70 ;  /* 0x00002c7000447802 */ /* 0x000fe40000000f00 */
[----:B-----5:R-:W-:Y:S05]  /*2c60*/  CALL.REL.NOINC `($__internal_18_$__cuda_sm70_shflsync_bfly_p) ;  /* 0x00000b9000007944 */ /* 0x020fea0003c00000 */
[----:B-1----:R-:W-:Y:S01]  /*2c70*/  MOV R2, R122 ;  /* 0x0000007a00027202 */ /* 0x002fe20000000f00 */
[----:B0-----:R-:W-:Y:S05]  /*2c80*/  BRA `(.L_x_168) ;  /* 0xffffdfe000007947 */ /* 0x001fea000383ffff */
.L_x_163:
[----:B------:R-:W-:Y:S01]  /*2c90*/  HFMA2.MMA R3, -RZ, RZ, 0, 1.1920928955078125e-07 ;  /* 0x00000002ff037435 */ /* 0x000fe200000001ff */
[----:B------:R-:W-:Y:S02]  /*2ca0*/  MOV R122, 0x1f ;  /* 0x0000001f007a7802 */ /* 0x000fe40000000f00 */
[----:B------:R-:W-:Y:S02]  /*2cb0*/  MOV R116, 0xffffffff ;  /* 0xffffffff00747802 */ /* 0x000fe40000000f00 */
[----:B------:R-:W-:Y:S02]  /*2cc0*/  MOV R68, 0x2ce0 ;  /* 0x00002ce000447802 */ /* 0x000fe40000000f00 */
[----:B-----5:R-:W-:Y:S05]  /*2cd0*/  CALL.REL.NOINC `($__internal_18_$__cuda_sm70_shflsync_bfly_p) ;  /* 0x00000b2000007944 */ /* 0x020fea0003c00000 */
[----:B0-----:R-:W-:Y:S01]  /*2ce0*/  HFMA2.MMA R3, -RZ, RZ, 0, 2.384185791015625e-07 ;  /* 0x00000004ff037435 */ /* 0x001fe200000001ff */
[----:B-1----:R-:W-:Y:S01]  /*2cf0*/  FADD.FTZ R120, R120, R122 ;  /* 0x0000007a78787221 */ /* 0x002fe20000010000 */
[----:B------:R-:W-:-:S02]  /*2d00*/  MOV R122, 0x1f ;  /* 0x0000001f007a7802 */ /* 0x000fc40000000f00 */
[----:B------:R-:W-:Y:S02]  /*2d10*/  MOV R116, 0xffffffff ;  /* 0xffffffff00747802 */ /* 0x000fe40000000f00 */
[----:B------:R-:W-:Y:S02]  /*2d20*/  MOV R68, 0x2d40 ;  /* 0x00002d4000447802 */ /* 0x000fe40000000f00 */
[----:B------:R-:W-:Y:S05]  /*2d30*/  CALL.REL.NOINC `($__internal_18_$__cuda_sm70_shflsync_bfly_p) ;  /* 0x00000ac000007944 */ /* 0x000fea0003c00000 */
[----:B0-----:R-:W-:Y:S01]  /*2d40*/  HFMA2.MMA R3, -RZ, RZ, 0, 4.76837158203125e-07 ;  /* 0x00000008ff037435 */ /* 0x001fe200000001ff */
[----:B-1----:R-:W-:Y:S01]  /*2d50*/  FADD.FTZ R120, R120, R122 ;  /* 0x0000007a78787221 */ /* 0x002fe20000010000 */
[----:B------:R-:W-:Y:S02]  /*2d60*/  MOV R122, 0x1f ;  /* 0x0000001f007a7802 */ /* 0x000fe40000000f00 */
[----:B------:R-:W-:Y:S02]  /*2d70*/  MOV R116, 0xffffffff ;  /* 0xffffffff00747802 */ /* 0x000fe40000000f00 */
[----:B------:R-:W-:Y:S02]  /*2d80*/  MOV R68, 0x2da0 ;  /* 0x00002da000447802 */ /* 0x000fe40000000f00 */
[----:B------:R-:W-:Y:S05]  /*2d90*/  CALL.REL.NOINC `($__internal_18_$__cuda_sm70_shflsync_bfly_p) ;  /* 0x00000a6000007944 */ /* 0x000fea0003c00000 */
[----:B0-----:R-:W-:Y:S01]  /*2da0*/  HFMA2.MMA R3, -RZ, RZ, 0, 9.5367431640625e-07 ;  /* 0x00000010ff037435 */ /* 0x001fe200000001ff */
[----:B-1----:R-:W-:Y:S01]  /*2db0*/  FADD.FTZ R120, R120, R122 ;  /* 0x0000007a78787221 */ /* 0x002fe20000010000 */
[----:B------:R-:W-:-:S02]  /*2dc0*/  MOV R122, 0x1f ;  /* 0x0000001f007a7802 */ /* 0x000fc40000000f00 */
[----:B------:R-:W-:Y:S02]  /*2dd0*/  MOV R116, 0xffffffff ;  /* 0xffffffff00747802 */ /* 0x000fe40000000f00 */
[----:B------:R-:W-:Y:S02]  /*2de0*/  MOV R68, 0x2e00 ;  /* 0x00002e0000447802 */ /* 0x000fe40000000f00 */
[----:B------:R-:W-:Y:S05]  /*2df0*/  CALL.REL.NOINC `($__internal_18_$__cuda_sm70_shflsync_bfly_p) ;  /* 0x00000a0000007944 */ /* 0x000fea0003c00000 */
        /* <DEDUP_REMOVED lines=134> */
[----:B------:R-:W-:Y:S05]  /*3660*/  CALL.REL.NOINC `($__internal_18_$__cuda_sm70_shflsync_bfly_p) ;  /* 0x0000019000007944 */ /* 0x000fea0003c00000 */
[----:B0-----:R-:W-:Y:S01]  /*3670*/  HFMA2.MMA R3, -RZ, RZ, 0, 1.1920928955078125e-07 ;  /* 0x00000002ff037435 */ /* 0x001fe200000001ff */
[----:B-1----:R-:W-:Y:S01]  /*3680*/  FADD.FTZ R120, R120, R122 ;  /* 0x0000007a78787221 */ /* 0x002fe20000010000 */
[----:B------:R-:W-:Y:S02]  /*3690*/  MOV R122, 0x1f ;  /* 0x0000001f007a7802 */ /* 0x000fe40000000f00 */
[----:B------:R-:W-:Y:S02]  /*36a0*/  MOV R116, 0xffffffff ;  /* 0xffffffff00747802 */ /* 0x000fe40000000f00 */
[----:B------:R-:W-:Y:S02]  /*36b0*/  MOV R68, 0x36d0 ;  /* 0x000036d000447802 */ /* 0x000fe40000000f00 */
[----:B------:R-:W-:Y:S05]  /*36c0*/  CALL.REL.NOINC `($__internal_18_$__cuda_sm70_shflsync_bfly_p) ;  /* 0x0000013000007944 */ /* 0x000fea0003c00000 */
        /* <DEDUP_REMOVED lines=18> */
[----:B01----:R-:W-:Y:S05]  /*37f0*/  BRA `(.L_x_169) ;  /* 0xffffddb000007947 */ /* 0x003fea000383ffff */
        .weak           $__internal_18_$__cuda_sm70_shflsync_bfly_p
        .type           $__internal_18_$__cuda_sm70_shflsync_bfly_p,@function
        .size           $__internal_18_$__cuda_sm70_shflsync_bfly_p,(.L_x_1067 - $__internal_18_$__cuda_sm70_shflsync_bfly_p)
$__internal_18_$__cuda_sm70_shflsync_bfly_p:
[----:B------:R-:W-:Y:S01]  /*3800*/  HFMA2.MMA R69, -RZ, RZ, 0, 0 ;  /* 0x00000000ff457435 */ /* 0x000fe200000001ff */
[----:B------:R-:W-:Y:S04]  /*3810*/  WARPSYNC R116 ;  /* 0x0000007400007348 */ /* 0x000fe80003800000 */
[----:B------:R0:W1:Y:S01]  /*3820*/  SHFL.BFLY PT, R122, R120, R3, R122 ;  /* 0x0c000003787a7389 */ /* 0x00006200000e007a */
[----:B------:R-:W-:Y:S05]  /*3830*/  RET.REL.NODEC R68 `(_ZN10layer_norm13ln_fwd_kernelINS_13Kernel_traitsI6__halfS2_S2_fjLj32768ELj4ELj1ELj4ELj16ENS_18Kernel_traits_baseILj32768ES2_S2_S2_fjLj128EEEEEEEvNS_9FwdParamsE) ;  /* 0xffffc7c044007950 */ /* 0x000fea0003c3ffff */
.L_x_170:
        /* <DEDUP_REMOVED lines=12> */
.L_x_1067:


//--------------------- .text._ZN10layer_norm13ln_fwd_kernelINS_13Kernel_traitsIffffjLj32768ELj4ELj1ELj4ELj16ENS_18Kernel_traits_baseILj32768EffffjLj128EEEEEEEvNS_9FwdParamsE --------------------------
	.section	.text._ZN10layer_norm13ln_fwd_kernelINS_13Kernel_traitsIffffjLj32768ELj4ELj1ELj4ELj16ENS_18Kernel_traits_baseILj32768EffffjLj128EEEEEEEvNS_9FwdParamsE,"ax",@progbits
	.sectioninfo	@"SHI_REGISTERS=226"
	.align	128
        .global         _ZN10layer_norm13ln_fwd_kernelINS_13Kernel_traitsIffffjLj32768ELj4ELj1ELj4ELj16ENS_18Kernel_traits_baseILj32768EffffjLj128EEEEEEEvNS_9FwdParamsE
        .type           _ZN10layer_norm13ln_fwd_kernelINS_13Kernel_traitsIffffjLj32768ELj4ELj1ELj4ELj16ENS_18Kernel_traits_baseILj32768EffffjLj128EEEEEEEvNS_9FwdParamsE,@function
        .size           _ZN10layer_norm13ln_fwd_kernelINS_13Kernel_traitsIffffjLj32768ELj4ELj1ELj4ELj16ENS_18Kernel_traits_baseILj32768EffffjLj128EEEEEEEvNS_9FwdParamsE,(.L_x_1068 - _ZN10layer_norm13ln_fwd_kernelINS_13Kernel_traitsIffffjLj32768ELj4ELj1ELj4ELj16ENS_18Kernel_traits_baseILj32768EffffjLj128EEEEEEEvNS_9FwdParamsE)
        .other          _ZN10layer_norm13ln_fwd_kernelINS_13Kernel_traitsIffffjLj32768ELj4ELj1ELj4ELj16ENS_18Kernel_traits_baseILj32768EffffjLj128EEEEEEEvNS_9FwdParamsE,@"STO_CUDA_ENTRY STV_DEFAULT"
_ZN10layer_norm13ln_fwd_kernelINS_13Kernel_traitsIffffjLj32768ELj4ELj1ELj4ELj16ENS_18Kernel_traits_baseILj32768EffffjLj128EEEEEEEvNS_9FwdParamsE:
.text._ZN10layer_norm13ln_fwd_kernelINS_13Kernel_traitsIffffjLj32768ELj4ELj1ELj4ELj16ENS_18Kernel_traits_baseILj32768EffffjLj128EEEEEEEvNS_9FwdParamsE:
        /* <DEDUP_REMOVED lines=52> */
.L_x_176:
[----:B------:R-:W0:Y:S01]  /*0340*/  S2R R8, SR_CTAID.X ;  /* 0x0000000000087919 */ /* 0x000e220000002500 */
[----:B------:R-:W-:Y:S02]  /*0350*/  MOV R189, 0x10 ;  /* 0x0000001000bd7802 */ /* 0x000fe40000000f00 */
        /* <DEDUP_REMOVED lines=123> */
.L_x_177:
        /* <DEDUP_REMOVED lines=148> */
.L_x_178:
        /* <DEDUP_REMOVED lines=11> */
[----:B------:R-:W-:Y:S02]  /*1500*/  @!P0 IADD3 R208, R4, R11, RZ ;  /* 0x0000000b04d08210 */ /* 0x000fe40007ffe0ff */
[----:B------:R-:W-:Y:S02]  /*1510*/  MOV R11, RZ ;  /* 0x000000ff000b7202 */ /* 0x000fe40000000f00 */
[----:B------:R-:W-:Y:S02]  /*1520*/  @!P0 MOV R11, 0x45000000 ;  /* 0x45000000000b8802 */ /* 0x000fe40000000f00 */
[----:B------:R-:W-:-:S03]  /*1530*/  LOP3.LUT P1, RZ, R12, 0x1f, R0, 0xf8, !PT ;  /* 0x0000001f0cff7812 */ /* 0x000fc6000782f800 */
        /* <DEDUP_REMOVED lines=57> */
.L_x_174:
[----:B------:R-:W2:Y:S01]  /*18d0*/  LDG.E.STRONG.GPU R11, [R8.64] ;  /* 0x00000006080b7981 */ /* 0x000ea2000c1ef900 */
[----:B------:R-:W-:Y:S01]  /*18e0*/  YIELD ;  /* 0x0000000000007946 */ /* 0x000fe20003800000 */
[----:B--2---:R-:W-:Y:S01]  /*18f0*/  ISETP.NE.AND P1, PT, R11, R12, PT ;  /* 0x0000000c0b00720c */ /* 0x004fe20003f25270 */
[----:B------:R-:W-:-:S12]  /*1900*/  CCTL.IVALL ;  /* 0x00000000ff00798f */ /* 0x000fd80002000000 */
[----:B------:R-:W-:Y:S05]  /*1910*/  @P1 BRA `(.L_x_174) ;  /* 0xffffffb000001947 */ /* 0x000fea000383ffff */
.L_x_173:
        /* <DEDUP_REMOVED lines=8> */
[----:B------:R-:W-:Y:S01]  /*19a0*/  HFMA2.MMA R11, -RZ, RZ, 0, 0 ;  /* 0x00000000ff0b7435 */ /* 0x000fe200000001ff */
[----:B------:R-:W-:Y:S02]  /*19b0*/  IADD3 R6, R6, 0x1, RZ ;  /* 0x0000000106067810 */ /* 0x000fe40007ffe0ff */
[----:B------:R-:W0:Y:S02]  /*19c0*/  S2R R213, SR_CTAID.X ;  /* 0x0000000000d57919 */ /* 0x000e240000002500 */
[----:B------:R-:W-:Y:S02]  /*19d0*/  LOP3.LUT R6, R6, 0x3, RZ, 0xc0, !PT ;  /* 0x0000000306067812 */ /* 0x000fe400078ec0ff */
[----:B------:R-:W-:-:S05]  /*19e0*/  @!P0 MOV R11, 0x46000000 ;  /* 0x46000000000b8802 */ /* 0x000fca0000000f00 */
[----:B------:R-:W1:Y:S02]  /*19f0*/  SHFL.DOWN PT, R14, R11, 0x2, 0x1f ;  /* 0x08401f000b0e7f89 */ /* 0x000e6400000e0000 */
        /* <DEDUP_REMOVED lines=16> */
[----:B------:R-:W-:Y:S02]  /*1b00*/  FFMA.FTZ R11, R210, R11, R9 ;  /* 0x0000000bd20b7223 */ /* 0x000fe40000010009 */
[----:B---3--:R-:W-:Y:S02]  /*1b10*/  FMUL.FTZ R8, R214, R211 ;  /* 0x000000d3d6087220 */ /* 0x008fe40000410000 */
[----:B------:R-:W-:Y:S02]  /*1b20*/  FADD.FTZ R211, R212, -R211 ;  /* 0x800000d3d4d37221 */ /* 0x000fe40000010000 */
[----:B------:R-:W-:Y:S02]  /*1b30*/  FFMA.FTZ R9, R209, R212, R8 ;  /* 0x000000d4d1097223 */ /* 0x000fe40000010008 */
[----:B------:R-:W2:Y:S02]  /*1b40*/  SHFL.DOWN PT, R8, R11, 0x1, 0x1f ;  /* 0x08201f000b087f89 */ /* 0x000ea400000e0000 */
[----:B-1----:R-:W-:Y:S01]  /*1b50*/  FMUL.FTZ R15, R12, R9 ;  /* 0x000000090c0f7220 */ /* 0x002fe20000410000 */
[----:B0-----:R-:W-:Y:S01]  /*1b60*/  LOP3.LUT R9, R10, 0x3, R213, 0xc8, !PT ;  /* 0x000000030a097812 */ /* 0x001fe200078ec8d5 */
[----:B------:R-:W-:-:S03]  /*1b70*/  FMUL.FTZ R10, R211, R211 ;  /* 0x000000d3d30a7220 */ /* 0x000fc60000410000 */
[----:B------:R-:W-:Y:S01]  /*1b80*/  LOP3.LUT P0, RZ, R9, 0x1f, R0, 0xf8, !PT ;  /* 0x0000001f09ff7812 */ /* 0x000fe2000780f800 */
[----:B------:R-:W0:Y:S01]  /*1b90*/  SHFL.IDX PT, R15, R15, RZ, 0x1f ;  /* 0x00001fff0f0f7589 */ /* 0x000e2200000e0000 */
[----:B------:R-:W-:Y:S01]  /*1ba0*/  FMUL.FTZ R209, R209, R10 ;  /* 0x0000000ad1d17220 */ /* 0x000fe20000410000 */
[----:B------:R-:W-:Y:S02]  /*1bb0*/  SHF.L.U32 R9, R213, 0x7, RZ ;  /* 0x00000007d5097819 */ /* 0x000fe400000006ff */
[----:B------:R-:W-:Y:S01]  /*1bc0*/  SHF.L.U32 R10, R7, 0xd, RZ ;  /* 0x0000000d070a7819 */ /* 0x000fe200000006ff */
[----:B------:R-:W-:Y:S01]  /*1bd0*/  FMUL.FTZ R214, R214, R209 ;  /* 0x000000d1d6d67220 */ /* 0x000fe20000410000 */
[----:B------:R-:W-:-:S04]  /*1be0*/  LOP3.LUT R9, R9, 0x180, R4, 0xe2, !PT ;  /* 0x0000018009097812 */ /* 0x000fc800078ee204 */
[----:B------:R-:W-:Y:S02]  /*1bf0*/  LOP3.LUT R9, R9, 0x60, R0, 0xf8, !PT ;  /* 0x0000006009097812 */ /* 0x000fe400078ef800 */
[----:B------:R-:W-:Y:S02]  /*1c00*/  @!P0 MOV R208, 0x4 ;  /* 0x0000000400d08802 */ /* 0x000fe40000000f00 */
[----:B------:R-:W-:Y:S01]  /*1c10*/  LOP3.LUT R10, R10, R9, RZ, 0xfc, !PT ;  /* 0x000000090a0a7212 */ /* 0x000fe200078efcff */
[----:B--2---:R-:W-:Y:S01]  /*1c20*/  FADD.FTZ R11, R11, R8 ;  /* 0x000000080b0b7221 */ /* 0x004fe20000010000 */
[----:B------:R-:W-:Y:S01]  /*1c30*/  @!P0 MOV R216, 0x4 ;  /* 0x0000000400d88802 */ /* 0x000fe20000000f00 */
[----:B------:R-:W-:-:S04]  /*1c40*/  @!P0 IMAD.WIDE R208, R7, R208, c[0x0][0x180] ;  /* 0x0000600007d08625 */ /* 0x000fc800078e02d0 */
[----:B------:R-:W-:Y:S02]  /*1c50*/  FFMA.FTZ R214, R12, R214, R11 ;  /* 0x000000d60cd67223 */ /* 0x000fe4000001000b */
[--C-:B0-----:R-:W-:Y:S01]  /*1c60*/  FADD.FTZ R14, R201, -R15.reuse ;  /* 0x8000000fc90e7221 */ /* 0x101fe20000010000 */
[----:B------:R-:W-:Y:S01]  /*1c70*/  @!P0 STG.E [R208.64], R15 ;  /* 0x0000000fd0008986 */ /* 0x000fe2000c101906 */
[--C-:B------:R-:W-:Y:S01]  /*1c80*/  FADD.FTZ R13, R200, -R15.reuse ;  /* 0x8000000fc80d7221 */ /* 0x100fe20000010000 */
[----:B------:R-:W-:Y:S01]  /*1c90*/  HFMA2.MMA R200, -RZ, RZ, 0.5, 0 ;  /* 0x38000000ffc87435 */ /* 0x000fe200000001ff */
[--C-:B------:R-:W-:Y:S01]  /*1ca0*/  FADD.FTZ R9, R205, -R15.reuse ;  /* 0x8000000fcd097221 */ /* 0x100fe20000010000 */
[----:B------:R-:W0:Y:S01]  /*1cb0*/  SHFL.IDX PT, R201, R214, RZ, 0x1f ;  /* 0x00001fffd6c97589 */ /* 0x000e2200000e0000 */
        /* <DEDUP_REMOVED lines=12> */
[----:B0-----:R-:W-:Y:S02]  /*1d80*/  FFMA.FTZ R200, R201, R200, c[0x0][0x1b0] ;  /* 0x00006c00c9c87623 */ /* 0x001fe400000100c8 */
[----:B------:R-:W-:-:S02]  /*1d90*/  FADD.FTZ R201, R168, -R15 ;  /* 0x8000000fa8c97221 */ /* 0x000fc40000010000 */
[----:B------:R-:W0:Y:S01]  /*1da0*/  MUFU.RSQ R168, R200 ;  /* 0x000000c800a87308 */ /* 0x000e220000001400 */
        /* <DEDUP_REMOVED lines=8> */
[C---:B0-----:R-:W-:Y:S02]  /*1e30*/  FMUL.FTZ R190, R168.reuse, R9 ;  /* 0x00000009a8be7220 */ /* 0x041fe40000410000 */
        /* <DEDUP_REMOVED lines=15> */
[--C-:B------:R-:W-:Y:S02]  /*1f30*/  FADD.FTZ R177, R177, -R15.reuse ;  /* 0x8000000fb1b17221 */ /* 0x100fe40000010000 */
[----:B------:R-:W-:Y:S02]  /*1f40*/  FMUL.FTZ R180, R168, R181 ;  /* 0x000000b5a8b47220 */ /* 0x000fe40000410000 */
[--C-:B------:R-:W-:Y:S02]  /*1f50*/  FADD.FTZ R178, R178, -R15.reuse ;  /* 0x8000000fb2b27221 */ /* 0x100fe40000010000 */
[C---:B------:R-:W-:Y:S02]  /*1f60*/  FMUL.FTZ R181, R168.reuse, R182 ;  /* 0x000000b6a8b57220 */ /* 0x040fe40000410000 */
[----:B------:R-:W-:Y:S02]  /*1f70*/  FADD.FTZ R179, R179, -R15 ;  /* 0x8000000fb3b37221 */ /* 0x000fe40000010000 */
[----:B------:R-:W-:-:S02]  /*1f80*/  FMUL.FTZ R182, R168, R183 ;  /* 0x000000b7a8b67220 */ /* 0x000fc40000410000 */
[--C-:B------:R-:W-:Y:S02]  /*1f90*/  FADD.FTZ R172, R172, -R15.reuse ;  /* 0x8000000facac7221 */ /* 0x100fe40000010000 */
[C---:B------:R-:W-:Y:S02]  /*1fa0*/  FMUL.FTZ R183, R168.reuse, R176 ;  /* 0x000000b0a8b77220 */ /* 0x040fe40000410000 */
[--C-:B------:R-:W-:Y:S02]  /*1fb0*/  FADD.FTZ R173, R173, -R15.reuse ;  /* 0x8000000fadad7221 */ /* 0x100fe40000010000 */
[----:B------:R-:W-:Y:S02]  /*1fc0*/  FMUL.FTZ R176, R168, R177 ;  /* 0x000000b1a8b07220 */ /* 0x000fe40000410000 */
[----:B------:R-:W-:Y:S02]  /*1fd0*/  FADD.FTZ R174, R174, -R15 ;  /* 0x8000000faeae7221 */ /* 0x000fe40000010000 */
        /* <DEDUP_REMOVED lines=11> */
[--C-:B------:R-:W-:Y:S02]  /*2090*/  FADD.FTZ R11, R204, -R15.reuse ;  /* 0x8000000fcc0b7221 */ /* 0x100fe40000010000 */
[----:B------:R-:W-:-:S02]  /*20a0*/  FADD.FTZ R156, R156, -R15 ;  /* 0x8000000f9c9c7221 */ /* 0x000fc40000010000 */
[C---:B------:R-:W-:Y:S02]  /*20b0*/  FMUL.FTZ R175, R168.reuse, R164 ;  /* 0x000000a4a8af7220 */ /* 0x040fe40000410000 */
[--C-:B------:R-:W-:Y:S02]  /*20c0*/  FADD.FTZ R157, R157, -R15.reuse ;  /* 0x8000000f9d9d7221 */ /* 0x100fe40000010000 */
[----:B------:R-:W-:Y:S02]  /*20d0*/  FMUL.FTZ R164, R168, R165 ;  /* 0x000000a5a8a47220 */ /* 0x000fe40000410000 */
[----:B------:R-:W-:Y:S02]  /*20e0*/  FADD.FTZ R158, R158, -R15 ;  /* 0x8000000f9e9e7221 */ /* 0x000fe40000010000 */
[C---:B------:R-:W-:Y:S01]  /*20f0*/  @!P0 IMAD.WIDE R216, R7.reuse, R216, c[0x0][0x188] ;  /* 0x0000620007d88625 */ /* 0x040fe200078e02d8 */
[----:B------:R-:W-:-:S03]  /*2100*/  IADD3 R7, R7, c[0x0][0x160], RZ ;  /* 0x0000580007077a10 */ /* 0x000fc60007ffe0ff */
[----:B------:R-:W-:Y:S01]  /*2110*/  FMUL.FTZ R165, R168, R166 ;  /* 0x000000a6a8a57220 */ /* 0x000fe20000410000 */
[----:B------:R0:W-:Y:S01]  /*2120*/  @!P0 STG.E [R216.64], R168 ;  /* 0x000000a8d8008986 */ /* 0x0001e2000c101906 */
[--C-:B------:R-:W-:Y:S02]  /*2130*/  FADD.FTZ R159, R159, -R15.reuse ;  /* 0x8000000f9f9f7221 */ /* 0x100fe40000010000 */
[--C-:B------:R-:W-:Y:S02]  /*2140*/  FADD.FTZ R148, R148, -R15.reuse ;  /* 0x8000000f94947221 */ /* 0x100fe40000010000 */
[--C-:B------:R-:W-:Y:S01]  /*2150*/  FADD.FTZ R213, R188, -R15.reuse ;  /* 0x8000000fbcd57221 */ /* 0x100fe20000010000 */
[----:B------:R-:W-:Y:S01]  /*2160*/  IADD3 R188, R10, 0x200, RZ ;  /* 0x000002000abc7810 */ /* 0x000fe20007ffe0ff */
[----:B------:R-:W-:Y:S02]  /*2170*/  FMUL.FTZ R166, R168, R167 ;  /* 0x000000a7a8a67220 */ /* 0x000fe40000410000 */
[----:B------:R-:W-:-:S02]  /*2180*/  FADD.FTZ R160, R160, -R15 ;  /* 0x8000000fa0a07221 */ /* 0x000fc40000010000 */
[--C-:B------:R-:W-:Y:S01]  /*2190*/  FADD.FTZ R209, R145, -R15.reuse ;  /* 0x8000000f91d17221 */ /* 0x100fe20000010000 */
[----:B------:R-:W-:Y:S01]  /*21a0*/  HFMA2.MMA R145, -RZ, RZ, 0, 9.5367431640625e-07 ;  /* 0x00000010ff917435 */ /* 0x000fe200000001ff */
[C---:B------:R-:W-:Y:S02]  /*21b0*/  FMUL.FTZ R11, R168.reuse, R11 ;  /* 0x0000000ba80b7220 */ /* 0x040fe40000410000 */
[C---:B------:R-:W-:Y:S02]  /*21c0*/  FMUL.FTZ R167, R168.reuse, R156 ;  /* 0x0000009ca8a77220 */ /* 0x040fe40000410000 */
[--C-:B------:R-:W-:Y:S02]  /*21d0*/  FADD.FTZ R161, R161, -R15.reuse ;  /* 0x8000000fa1a17221 */ /* 0x100fe40000010000 */
[----:B------:R-:W-:Y:S02]  /*21e0*/  FMUL.FTZ R156, R168, R157 ;  /* 0x0000009da89c7220 */ /* 0x000fe40000410000 */
[----:B------:R-:W-:-:S02]  /*21f0*/  FADD.FTZ R12, R207, -R15 ;  /* 0x8000000fcf0c7221 */ /* 0x000fc40000010000 */
[--C-:B------:R-:W-:Y:S02]  /*2200*/  FADD.FTZ R162, R162, -R15.reuse ;  /* 0x8000000fa2a27221 */ /* 0x100fe40000010000 */
[--C-:B------:R-:W-:Y:S02]  /*2210*/  FADD.FTZ R149, R149, -R15.reuse ;  /* 0x8000000f95957221 */ /* 0x100fe40000010000 */
        /* <DEDUP_REMOVED lines=10> */
[--C-:B------:R-:W-:Y:S01]  /*22c0*/  FADD.FTZ R205, R170, -R15.reuse ;  /* 0x8000000faacd7221 */ /* 0x100fe20000010000 */
[----:B------:R-:W-:Y:S01]  /*22d0*/  IADD3 R170, R10, 0x400, RZ ;  /* 0x000004000aaa7810 */ /* 0x000fe20007ffe0ff */
[--C-:B------:R-:W-:Y:S02]  /*22e0*/  FADD.FTZ R171, R171, -R15.reuse ;  /* 0x8000000fabab7221 */ /* 0x100fe40000010000 */
[--C-:B------:R-:W-:Y:S01]  /*22f0*/  FADD.FTZ R207, R144, -R15.reuse ;  /* 0x8000000f90cf7221 */ /* 0x100fe20000010000 */
[----:B------:R-:W-:Y:S01]  /*2300*/  LEA R222, P1, R170, c[0x0][0x178], 0x4 ;  /* 0x00005e00aade7a11 */ /* 0x000fe200078220ff */
[--C-:B------:R-:W-:Y:S01]  /*2310*/  FADD.FTZ R211, R146, -R15.reuse ;  /* 0x8000000f92d37221 */ /* 0x100fe20000010000 */
[----:B------:R-:W-:Y:S01]  /*2320*/  LEA R146, P0, R188, c[0x0][0x178], 0x4 ;  /* 0x00005e00bc927a11 */ /* 0x000fe200078020ff */
[--C-:B------:R-:W-:Y:S01]  /*2330*/  FADD.FTZ R147, R147, -R15.reuse ;  /* 0x8000000f93937221 */ /* 0x100fe20000010000 */
[----:B------:R-:W-:Y:S01]  /*2340*/  LEA.HI.X R223, R170, c[0x0][0x17c], RZ, 0x4, P1 ;  /* 0x00005f00aadf7a11 */ /* 0x000fe200008f24ff */
[----:B------:R-:W-:Y:S01]  /*2350*/  FADD.FTZ R189, R189, -R15 ;  /* 0x8000000fbdbd7221 */ /* 0x000fe20000010000 */
[----:B------:R-:W-:Y:S01]  /*2360*/  IADD3 R170, R10, 0xe00, RZ ;  /* 0x00000e000aaa7810 */ /* 0x000fe20007ffe0ff */
[----:B------:R-:W-:-:S02]  /*2370*/  FMUL.FTZ R158, R168, R159 ;  /* 0x0000009fa89e7220 */ /* 0x000fc40000410000 */
[C---:B------:R-:W-:Y:S02]  /*2380*/  FMUL.FTZ R219, R168.reuse, R148 ;  /* 0x00000094a8db7220 */ /* 0x040fe40000410000 */
[----:B------:R-:W-:Y:S02]  /*2390*/  FADD.FTZ R15, R191, -R15 ;  /* 0x8000000fbf0f7221 */ /* 0x000fe40000010000 */
[----:B------:R-:W-:Y:S02]  /*23a0*/  FMUL.FTZ R159, R168, R160 ;  /* 0x000000a0a89f7220 */ /* 0x000fe40000410000 */
[----:B-----5:R-:W-:Y:S01]  /*23b0*/  FFMA.FTZ R148, R16, R11, R80 ;  /* 0x0000000b10947223 */ /* 0x020fe20000010050 */
[----:B------:R-:W-:Y:S01]  /*23c0*/  IADD3 R11, R10, 0x600, RZ ;  /* 0x000006000a0b7810 */ /* 0x000fe20007ffe0ff */
        /* <DEDUP_REMOVED lines=11> */
[C---:B------:R-:W-:Y:S02]  /*2480*/  FMUL.FTZ R163, R168.reuse, R152 ;  /* 0x00000098a8a37220 */ /* 0x040fe40000410000 */
[C---:B------:R-:W-:Y:S02]  /*2490*/  FMUL.FTZ R200, R168.reuse, R153 ;  /* 0x00000099a8c87220 */ /* 0x040fe40000410000 */
[C---:B0-----:R-:W-:Y:S02]  /*24a0*/  FMUL.FTZ R217, R168.reuse, R154 ;  /* 0x0000009aa8d97220 */ /* 0x041fe40000410000 */
[----:B------:R-:W-:-:S02]  /*24b0*/  FMUL.FTZ R202, R168, R155 ;  /* 0x0000009ba8ca7220 */ /* 0x000fc40000410000 */
[C---:B------:R-:W-:Y:S02]  /*24c0*/  FMUL.FTZ R221, R168.reuse, R150 ;  /* 0x00000096a8dd7220 */ /* 0x040fe40000410000 */
[C---:B------:R-:W-:Y:S02]  /*24d0*/  FMUL.FTZ R206, R168.reuse, R151 ;  /* 0x00000097a8ce7220 */ /* 0x040fe40000410000 */
[C---:B------:R-:W-:Y:S02]  /*24e0*/  FMUL.FTZ R201, R168.reuse, R201 ;  /* 0x000000c9a8c97220 */ /* 0x040fe40000410000 */
[C---:B------:R-:W-:Y:S02]  /*24f0*/  FMUL.FTZ R208, R168.reuse, R169 ;  /* 0x000000a9a8d07220 */ /* 0x040fe40000410000 */
[C---:B------:R-:W-:Y:S02]  /*2500*/  FMUL.FTZ R205, R168.reuse, R205 ;  /* 0x000000cda8cd7220 */ /* 0x040fe40000410000 */
[----:B------:R-:W-:Y:S01]  /*2510*/  FMUL.FTZ R210, R168, R171 ;  /* 0x000000aba8d27220 */ /* 0x000fe20000410000 */
[----:B------:R-:W-:Y:S01]  /*2520*/  IADD3 R171, R10, 0x1200, RZ ;  /* 0x000012000aab7810 */ /* 0x000fe20007ffe0ff */
[----:B------:R-:W-:-:S02]  /*2530*/  FMUL.FTZ R207, R168, R207 ;  /* 0x000000cfa8cf7220 */ /* 0x000fc40000410000 */
[C---:B------:R-:W-:Y:S02]  /*2540*/  FMUL.FTZ R212, R168.reuse, R209 ;  /* 0x000000d1a8d47220 */ /* 0x040fe40000410000 */
[C---:B------:R-:W-:Y:S02]  /*2550*/  FMUL.FTZ R211, R168.reuse, R211 ;  /* 0x000000d3a8d37220 */ /* 0x040fe40000410000 */
[C---:B------:R-:W-:Y:S02]  /*2560*/  FMUL.FTZ R213, R168.reuse, R213 ;  /* 0x000000d5a8d57220 */ /* 0x040fe40000410000 */
[C---:B------:R-:W-:Y:S02]  /*2570*/  FMUL.FTZ R216, R168.reuse, R189 ;  /* 0x000000bda8d87220 */ /* 0x040fe40000410000 */
[C---:B------:R-:W-:Y:S02]  /*2580*/  FMUL.FTZ R215, R168.reuse, R215 ;  /* 0x000000d7a8d77220 */ /* 0x040fe40000410000 */
[----:B------:R-:W-:Y:S01]  /*2590*/  FMUL.FTZ R190, R168, R15 ;  /* 0x0000000fa8be7220 */ /* 0x000fe20000410000 */
[----:B------:R-:W-:Y:S01]  /*25a0*/  LEA R168, P0, R11, c[0x0][0x178], 0x4 ;  /* 0x00005e000ba87a11 */ /* 0x000fe200078020ff */
[----:B------:R-:W-:-:S03]  /*25b0*/  IMAD.WIDE.U32 R144, R10, R145, c[0x0][0x178] ;  /* 0x00005e000a907625 */ /* 0x000fc600078e0091 */
[----:B------:R-:W-:Y:S01]  /*25c0*/  LEA.HI.X R169, R11, c[0x0][0x17c], RZ, 0x4, P0 ;  /* 0x00005f000ba97a11 */ /* 0x000fe200000f24ff */
[----:B------:R-:W-:Y:S01]  /*25d0*/  FFMA.FTZ R150, R18, R9, R82 ;  /* 0x0000000912967223 */ /* 0x000fe20000010052 */
[C---:B------:R-:W-:Y:S01]  /*25e0*/  LOP3.LUT R9, R10.reuse, 0x800, RZ, 0xfc, !PT ;  /* 0x000008000a097812 */ /* 0x040fe200078efcff */
[----:B------:R-:W-:Y:S01]  /*25f0*/  FFMA.FTZ R151, R19, R12, R83 ;  /* 0x0000000c13977223 */ /* 0x000fe20000010053 */
[----:B------:R-:W-:Y:S01]  /*2600*/  IADD3 R11, R10, 0xa00, RZ ;  /* 0x00000a000a0b7810 */ /* 0x000fe20007ffe0ff */
[----:B------:R-:W-:Y:S02]  /*2610*/  FFMA.FTZ R154, R22, R191, R86 ;  /* 0x000000bf169a7223 */ /* 0x000fe40000010056 */
[----:B------:R-:W-:Y:S01]  /*2620*/  FFMA.FTZ R153, R21, R14, R85 ;  /* 0x0000000e15997223 */ /* 0x000fe20000010055 */
[----:B------:R0:W-:Y:S01]  /*2630*/  STG.E.128 [R144.64], R148 ;  /* 0x0000009490007986 */ /* 0x0001e2000c101d06 */
[----:B------:R-:W-:Y:S02]  /*2640*/  FFMA.FTZ R152, R20, R13, R84 ;  /* 0x0000000d14987223 */ /* 0x000fe40000010054 */
[----:B------:R-:W-:Y:S01]  /*2650*/  FFMA.FTZ R155, R23, R8, R87 ;  /* 0x00000008179b7223 */ /* 0x000fe20000010057 */
[----:B------:R-:W-:Y:S01]  /*2660*/  LEA R8, P1, R9, c[0x0][0x178], 0x4 ;  /* 0x00005e0009087a11 */ /* 0x000fe200078220ff */
[----:B------:R-:W-:-:S02]  /*2670*/  FFMA.FTZ R14, R26, R193, R90 ;  /* 0x000000c11a0e7223 */ /* 0x000fc4000001005a */
[----:B------:R-:W-:Y:S01]  /*2680*/  FFMA.FTZ R13, R25, R192, R89 ;  /* 0x000000c0190d7223 */ /* 0x000fe20000010059 */
[----:B------:R1:W-:Y:S01]  /*2690*/  STG.E.128 [R146.64], R152 ;  /* 0x0000009892007986 */ /* 0x0003e2000c101d06 */
[----:B------:R-:W-:Y:S01]  /*26a0*/  FFMA.FTZ R12, R24, R203, R88 ;  /* 0x000000cb180c7223 */ /* 0x000fe20000010058 */
[----:B------:R-:W-:Y:S01]  /*26b0*/  LEA.HI.X R9, R9, c[0x0][0x17c], RZ, 0x4, P1 ;  /* 0x00005f0009097a11 */ /* 0x000fe200008f24ff */
[----:B------:R-:W-:-:S05]  /*26c0*/  FFMA.FTZ R15, R27, R194, R91 ;  /* 0x000000c21b0f7223 */ /* 0x000fca000001005b */
[----:B------:R2:W-:Y:S01]  /*26d0*/  STG.E.128 [R222.64], R12 ;  /* 0x0000000cde007986 */ /* 0x0005e2000c101d06 */
[----:B0-----:R-:W-:Y:S02]  /*26e0*/  FFMA.FTZ R149, R29, R196, R93 ;  /* 0x000000c41d957223 */ /* 0x001fe4000001005d */
[----:B------:R-:W-:Y:S02]  /*26f0*/  FFMA.FTZ R148, R28, R195, R92 ;  /* 0x000000c31c947223 */ /* 0x000fe4000001005c */
[----:B------:R-:W-:Y:S02]  /*2700*/  FFMA.FTZ R150, R30, R197, R94 ;  /* 0x000000c51e967223 */ /* 0x000fe4000001005e */
[----:B------:R-:W-:Y:S01]  /*2710*/  FFMA.FTZ R151, R31, R198, R95 ;  /* 0x000000c61f977223 */ /* 0x000fe2000001005f */
[----:B-1----:R-:W-:Y:S01]  /*2720*/  IADD3 R153, R10, 0xc00, RZ ;  /* 0x00000c000a997810 */ /* 0x002fe20007ffe0ff */
[----:B------:R-:W-:Y:S01]  /*2730*/  FFMA.FTZ R145, R33, R184, R97 ;  /* 0x000000b821917223 */ /* 0x000fe20000010061 */
[----:B------:R-:W-:Y:S01]  /*2740*/  LEA R154, P0, R11, c[0x0][0x178], 0x4 ;  /* 0x00005e000b9a7a11 */ /* 0x000fe200078020ff */
        /* <DEDUP_REMOVED lines=11> */
[----:B------:R-:W-:-:S02]  /*2800*/  FFMA.FTZ R14, R38, R181, R102 ;  /* 0x000000b5260e7223 */ /* 0x000fc40000010066 */
[----:B------:R-:W-:-:S05]  /*2810*/  FFMA.FTZ R15, R39, R182, R103 ;  /* 0x000000b6270f7223 */ /* 0x000fca0000010067 */
[----:B------:R2:W-:Y:S01]  /*2820*/  STG.E.128 [R154.64], R12 ;  /* 0x0000000c9a007986 */ /* 0x0005e2000c101d06 */
[----:B0-----:R-:W-:Y:S01]  /*2830*/  LEA R168, P0, R170, c[0x0][0x178], 0x4 ;  /* 0x00005e00aaa87a11 */ /* 0x001fe200078020ff */
[----:B------:R-:W-:Y:S02]  /*2840*/  FFMA.FTZ R149, R45, R172, R109 ;  /* 0x000000ac2d957223 */ /* 0x000fe4000001006d */
[----:B------:R-:W-:Y:S01]  /*2850*/  FFMA.FTZ R148, R44, R179, R108 ;  /* 0x000000b32c947223 */ /* 0x000fe2000001006c */
[----:B-1----:R-:W-:Y:S01]  /*2860*/  LEA R8, P1, R11, c[0x0][0x178], 0x4 ;  /* 0x00005e000b087a11 */ /* 0x002fe200078220ff */
[----:B------:R-:W-:Y:S01]  /*2870*/  FFMA.FTZ R147, R43, R178, R107 ;  /* 0x000000b22b937223 */ /* 0x000fe2000001006b */
[----:B------:R-:W-:Y:S01]  /*2880*/  LEA.HI.X R169, R170, c[0x0][0x17c], RZ, 0x4, P0 ;  /* 0x00005f00aaa97a11 */ /* 0x000fe200000f24ff */
[----:B------:R-:W-:Y:S01]  /*2890*/  FFMA.FTZ R146, R42, R177, R106 ;  /* 0x000000b12a927223 */ /* 0x000fe2000001006a */
[----:B------:R-:W-:Y:S01]  /*28a0*/  LEA.HI.X R9, R11, c[0x0][0x17c], RZ, 0x4, P1 ;  /* 0x00005f000b097a11 */ /* 0x000fe200008f24ff */
[----:B------:R-:W-:Y:S01]  /*28b0*/  FFMA.FTZ R145, R41, R176, R105 ;  /* 0x000000b029917223 */ /* 0x000fe20000010069 */
[----:B------:R-:W-:Y:S01]  /*28c0*/  IADD3 R11, R10, 0x1600, RZ ;  /* 0x000016000a0b7810 */ /* 0x000fe20007ffe0ff */
[----:B------:R-:W-:Y:S01]  /*28d0*/  FFMA.FTZ R144, R40, R183, R104 ;  /* 0x000000b728907223 */ /* 0x000fe20000010068 */
[----:B------:R-:W-:Y:S01]  /*28e0*/  LEA R170, P0, R171, c[0x0][0x178], 0x4 ;  /* 0x00005e00abaa7a11 */ /* 0x000fe200078020ff */
[----:B------:R-:W-:Y:S01]  /*28f0*/  FFMA.FTZ R150, R46, R173, R110 ;  /* 0x000000ad2e967223 */ /* 0x000fe2000001006e */
[----:B--2---:R-:W-:Y:S01]  /*2900*/  IADD3 R154, R10, 0x1400, RZ ;  /* 0x000014000a9a7810 */ /* 0x004fe20007ffe0ff */
[----:B------:R-:W-:Y:S01]  /*2910*/  FFMA.FTZ R151, R47, R174, R111 ;  /* 0x000000ae2f977223 */ /* 0x000fe2000001006f */
[----:B------:R0:W-:Y:S01]  /*2920*/  STG.E.128 [R152.64], R144 ;  /* 0x0000009098007986 */ /* 0x0001e2000c101d06 */
[----:B------:R-:W-:Y:S01]  /*2930*/  FFMA.FTZ R13, R49, R164, R113 ;  /* 0x000000a4310d7223 */ /* 0x000fe20000010071 */
[----:B------:R-:W-:Y:S01]  /*2940*/  LEA R164, P1, R11, c[0x0][0x178], 0x4 ;  /* 0x00005e000ba47a11 */ /* 0x000fe200078220ff */
[----:B------:R-:W-:Y:S01]  /*2950*/  FFMA.FTZ R12, R48, R175, R112 ;  /* 0x000000af300c7223 */ /* 0x000fe20000010070 */
[----:B------:R1:W-:Y:S01]  /*2960*/  STG.E.128 [R168.64], R148 ;  /* 0x00000094a8007986 */ /* 0x0003e2000c101d06 */
[----:B------:R-:W-:Y:S01]  /*2970*/  FFMA.FTZ R14, R50, R165, R114 ;  /* 0x000000a5320e7223 */ /* 0x000fe20000010072 */
[----:B------:R-:W-:Y:S01]  /*2980*/  LEA.HI.X R171, R171, c[0x0][0x17c], RZ, 0x4, P0 ;  /* 0x00005f00abab7a11 */ /* 0x000fe200000f24ff */
[----:B------:R-:W-:Y:S01]  /*2990*/  FFMA.FTZ R15, R51, R166, R115 ;  /* 0x000000a6330f7223 */ /* 0x000fe20000010073 */
[----:B------:R-:W-:Y:S01]  /*29a0*/  LEA.HI.X R165, R11, c[0x0][0x17c], RZ, 0x4, P1 ;  /* 0x00005f000ba57a11 */ /* 0x000fe200008f24ff */
[----:B------:R-:W-:Y:S01]  /*29b0*/  FFMA.FTZ R155, R63, R202, R127 ;  /* 0x000000ca3f9b7223 */ /* 0x000fe2000001007f */
[----:B------:R-:W-:-:S02]  /*29c0*/  IADD3 R11, R10, 0x1a00, RZ ;  /* 0x00001a000a0b7810 */ /* 0x000fc40007ffe0ff */
[----:B------:R2:W-:Y:S01]  /*29d0*/  STG.E.128 [R8.64], R12 ;  /* 0x0000000c08007986 */ /* 0x0005e2000c101d06 */
[----:B0-----:R-:W-:Y:S01]  /*29e0*/  FFMA.FTZ R145, R53, R156, R117 ;  /* 0x0000009c35917223 */ /* 0x001fe20000010075 */
[----:B------:R-:W-:Y:S01]  /*29f0*/  LEA R156, P0, R154, c[0x0][0x178], 0x4 ;  /* 0x00005e009a9c7a11 */ /* 0x000fe200078020ff */
[----:B------:R-:W-:Y:S02]  /*2a00*/  FFMA.FTZ R147, R55, R158, R119 ;  /* 0x0000009e37937223 */ /* 0x000fe40000010077 */
[----:B------:R-:W-:Y:S01]  /*2a10*/  FFMA.FTZ R146, R54, R157, R118 ;  /* 0x0000009d36927223 */ /* 0x000fe20000010076 */
[----:B------:R-:W-:Y:S01]  /*2a20*/  LEA.HI.X R157, R154, c[0x0][0x17c], RZ, 0x4, P0 ;  /* 0x00005f009a9d7a11 */ /* 0x000fe200000f24ff */
[----:B------:R-:W-:Y:S02]  /*2a30*/  FFMA.FTZ R144, R52, R167, R116 ;  /* 0x000000a734907223 */ /* 0x000fe40000010074 */
[----:B-1----:R-:W-:Y:S02]  /*2a40*/  FFMA.FTZ R149, R57, R160, R121 ;  /* 0x000000a039957223 */ /* 0x002fe40000010079 */
[----:B------:R-:W-:Y:S01]  /*2a50*/  FFMA.FTZ R148, R56, R159, R120 ;  /* 0x0000009f38947223 */ /* 0x000fe20000010078 */
[----:B------:R0:W-:Y:S01]  /*2a60*/  STG.E.128 [R170.64], R144 ;  /* 0x00000090aa007986 */ /* 0x0001e2000c101d06 */
[----:B--2---:R-:W-:Y:S01]  /*2a70*/  LOP3.LUT R9, R10, 0x1800, RZ, 0xfc, !PT ;  /* 0x000018000a097812 */ /* 0x004fe200078efcff */
[----:B------:R-:W-:Y:S01]  /*2a80*/  FFMA.FTZ R150, R58, R161, R122 ;  /* 0x000000a13a967223 */ /* 0x000fe2000001007a */
[C---:B------:R-:W-:Y:S01]  /*2a90*/  IADD3 R13, R10.reuse, 0x1c00, RZ ;  /* 0x00001c000a0d7810 */ /* 0x040fe20007ffe0ff */
[----:B------:R-:W-:Y:S01]  /*2aa0*/  FFMA.FTZ R151, R59, R162, R123 ;  /* 0x000000a23b977223 */ /* 0x000fe2000001007b */
[----:B------:R-:W-:Y:S01]  /*2ab0*/  LEA R8, P1, R9, c[0x0][0x178], 0x4 ;  /* 0x00005e0009087a11 */ /* 0x000fe200078220ff */
[----:B------:R-:W-:Y:S01]  /*2ac0*/  FFMA.FTZ R153, R61, R200, R125 ;  /* 0x000000c83d997223 */ /* 0x000fe2000001007d */
[----:B------:R-:W-:Y:S01]  /*2ad0*/  IADD3 R15, R10, 0x1e00, RZ ;  /* 0x00001e000a0f7810 */ /* 0x000fe20007ffe0ff */
[----:B------:R-:W-:Y:S01]  /*2ae0*/  FFMA.FTZ R152, R60, R163, R124 ;  /* 0x000000a33c987223 */ /* 0x000fe2000001007c */
[----:B------:R-:W-:Y:S01]  /*2af0*/  LEA R10, P0, R11, c[0x0][0x178], 0x4 ;  /* 0x00005e000b0a7a11 */ /* 0x000fe200078020ff */
[----:B------:R-:W-:Y:S01]  /*2b00*/  FFMA.FTZ R154, R62, R217, R126 ;  /* 0x000000d93e9a7223 */ /* 0x000fe2000001007e */
[----:B------:R-:W-:Y:S01]  /*2b10*/  LEA.HI.X R9, R9, c[0x0][0x17c], RZ, 0x4, P1 ;  /* 0x00005f0009097a11 */ /* 0x000fe200008f24ff */
[----:B------:R1:W-:Y:S01]  /*2b20*/  STG.E.128 [R156.64], R148 ;  /* 0x000000949c007986 */ /* 0x0003e2000c101d06 */
[----:B------:R-:W-:-:S02]  /*2b30*/  LEA R12, P1, R13, c[0x0][0x178], 0x4 ;  /* 0x00005e000d0c7a11 */ /* 0x000fc400078220ff */
[----:B------:R-:W-:Y:S01]  /*2b40*/  LEA R14, P2, R15, c[0x0][0x178], 0x4 ;  /* 0x00005e000f0e7a11 */ /* 0x000fe200078420ff */
[----:B------:R2:W-:Y:S01]  /*2b50*/  STG.E.128 [R164.64], R152 ;  /* 0x00000098a4007986 */ /* 0x0005e2000c101d06 */
[----:B------:R-:W-:Y:S01]  /*2b60*/  LEA.HI.X R11, R11, c[0x0][0x17c], RZ, 0x4, P0 ;  /* 0x00005f000b0b7a11 */ /* 0x000fe200000f24ff */
[----:B0-----:R-:W-:Y:S01]  /*2b70*/  FFMA.FTZ R145, R65, R204, R129 ;  /* 0x000000cc41917223 */ /* 0x001fe20000010081 */
[----:B------:R-:W-:Y:S01]  /*2b80*/  LEA.HI.X R13, R13, c[0x0][0x17c], RZ, 0x4, P1 ;  /* 0x00005f000d0d7a11 */ /* 0x000fe200008f24ff */
[----:B------:R-:W-:Y:S01]  /*2b90*/  FFMA.FTZ R144, R64, R219, R128 ;  /* 0x000000db40907223 */ /* 0x000fe20000010080 */
[----:B------:R-:W-:Y:S01]  /*2ba0*/  LEA.HI.X R15, R15, c[0x0][0x17c], RZ, 0x4, P2 ;  /* 0x00005f000f0f7a11 */ /* 0x000fe200010f24ff */
[----:B------:R-:W-:Y:S01]  /*2bb0*/  FFMA.FTZ R146, R66, R221, R130 ;  /* 0x000000dd42927223 */ /* 0x000fe20000010082 */
[----:B------:R-:W-:Y:S01]  /*2bc0*/  ISETP.GE.AND P0, PT, R7, c[0x0][0x164], PT ;  /* 0x0000590007007a0c */ /* 0x000fe20003f06270 */
[----:B------:R-:W-:Y:S01]  /*2bd0*/  FFMA.FTZ R147, R67, R206, R131 ;  /* 0x000000ce43937223 */ /* 0x000fe20000010083 */
[----:B------:R-:W-:-:S04]  /*2be0*/  LOP3.LUT P1, RZ, R5, 0xff, RZ, 0xc0, !PT ;  /* 0x000000ff05ff7812 */ /* 0x000fc8000782c0ff */
[----:B------:R0:W-:Y:S01]  /*2bf0*/  STG.E.128 [R8.64], R144 ;  /* 0x0000009008007986 */ /* 0x0001e2000c101d06 */
[----:B-1----:R-:W-:Y:S01]  /*2c00*/  FFMA.FTZ R149, R69, R208, R133 ;  /* 0x000000d045957223 */ /* 0x002fe20000010085 */
[----:B------:R-:W-:Y:S01]  /*2c10*/  SEL R5, RZ, 0x1, P1 ;  /* 0x00000001ff057807 */ /* 0x000fe20000800000 */
[----:B------:R-:W-:Y:S02]  /*2c20*/  FFMA.FTZ R148, R68, R201, R132 ;  /* 0x000000c944947223 */ /* 0x000fe40000010084 */
[----:B------:R-:W-:Y:S02]  /*2c30*/  FFMA.FTZ R150, R70, R205, R134 ;  /* 0x000000cd46967223 */ /* 0x000fe40000010086 */
[----:B------:R-:W-:Y:S02]  /*2c40*/  FFMA.FTZ R151, R71, R210, R135 ;  /* 0x000000d247977223 */ /* 0x000fe40000010087 */
[----:B--2---:R-:W-:Y:S02]  /*2c50*/  FFMA.FTZ R155, R75, R214, R139 ;  /* 0x000000d64b9b7223 */ /* 0x004fe4000001008b */
[----:B------:R-:W-:Y:S01]  /*2c60*/  FFMA.FTZ R154, R74, R211, R138 ;  /* 0x000000d34a9a7223 */ /* 0x000fe2000001008a */
[----:B------:R1:W-:Y:S01]  /*2c70*/  STG.E.128 [R10.64], R148 ;  /* 0x000000940a007986 */ /* 0x0003e2000c101d06 */
[----:B------:R-:W-:-:S02]  /*2c80*/  FFMA.FTZ R153, R73, R212, R137 ;  /* 0x000000d449997223 */ /* 0x000fc40000010089 */
[----:B------:R-:W-:Y:S02]  /*2c90*/  FFMA.FTZ R152, R72, R207, R136 ;  /* 0x000000cf48987223 */ /* 0x000fe40000010088 */
[----:B0-----:R-:W-:Y:S02]  /*2ca0*/  FFMA.FTZ R145, R77, R216, R141 ;  /* 0x000000d84d917223 */ /* 0x001fe4000001008d */
[----:B------:R-:W-:Y:S01]  /*2cb0*/  FFMA.FTZ R144, R76, R213, R140 ;  /* 0x000000d54c907223 */ /* 0x000fe2000001008c */
[----:B------:R1:W-:Y:S01]  /*2cc0*/  STG.E.128 [R12.64], R152 ;  /* 0x000000980c007986 */ /* 0x0003e2000c101d06 */
[----:B------:R-:W-:Y:S02]  /*2cd0*/  FFMA.FTZ R146, R78, R215, R142 ;  /* 0x000000d74e927223 */ /* 0x000fe4000001008e */
[----:B------:R-:W-:-:S05]  /*2ce0*/  FFMA.FTZ R147, R79, R190, R143 ;  /* 0x000000be4f937223 */ /* 0x000fca000001008f */
[----:B------:R1:W-:Y:S02]  /*2cf0*/  STG.E.128 [R14.64], R144 ;  /* 0x000000900e007986 */ /* 0x0003e4000c101d06 */
[----:B-1----:R-:W-:Y:S01]  /*2d00*/  @P0 CALL.REL.NOINC `(.L_x_175) ;  /* 0x0000001000000944 */ /* 0x002fe20003c00000 */
[----:B------:R-:W-:Y:S05]  /*2d10*/  BRA `(.L_x_176) ;  /* 0xffffd62000007947 */ /* 0x000fea000383ffff */
.L_x_175:
[----:B------:R-:W-:Y:S05]  /*2d20*/  EXIT ;  /* 0x000000000000794d */ /* 0x000fea0003800000 */
.L_x_171:
[----:B------:R-:W-:Y:S01]  /*2d30*/  HFMA2.MMA R9, -RZ, RZ, 0, 1.847743988037109375e-06 ;  /* 0x0000001fff097435 */ /* 0x000fe200000001ff */
[----:B------:R-:W-:Y:S02]  /*2d40*/  MOV R15, 0x1 ;  /* 0x00000001000f7802 */ /* 0x000fe40000000f00 */
[----:B------:R-:W-:Y:S02]  /*2d50*/  MOV R10, 0xffffffff ;  /* 0xffffffff000a7802 */ /* 0x000fe40000000f00 */
[----:B------:R-:W-:Y:S02]  /*2d60*/  MOV R12, 0x2d80 ;  /* 0x00002d80000c7802 */ /* 0x000fe40000000f00 */
[----:B-----5:R-:W-:Y:S05]  /*2d70*/  CALL.REL.NOINC `($__internal_19_$__cuda_sm70_shflsync_bfly_p) ;  /* 0x00000b9000007944 */ /* 0x020fea0003c00000 */
[----:B-1----:R-:W-:Y:S01]  /*2d80*/  MOV R8, R15 ;  /* 0x0000000f00087202 */ /* 0x002fe20000000f00 */
[----:B0-----:R-:W-:Y:S05]  /*2d90*/  BRA `(.L_x_177) ;  /* 0xffffdd7000007947 */ /* 0x001fea000383ffff */
.L_x_172:
[----:B------:R-:W-:Y:S01]  /*2da0*/  HFMA2.MMA R15, -RZ, RZ, 0, 1.1920928955078125e-07 ;  /* 0x00000002ff0f7435 */ /* 0x000fe200000001ff */
[----:B------:R-:W-:Y:S02]  /*2db0*/  MOV R9, 0x1f ;  /* 0x0000001f00097802 */ /* 0x000fe40000000f00 */
[----:B------:R-:W-:-:S02]  /*2dc0*/  MOV R10, 0xffffffff ;  /* 0xffffffff000a7802 */ /* 0x000fc40000000f00 */
[----:B------:R-:W-:Y:S02]  /*2dd0*/  MOV R12, 0x2df0 ;  /* 0x00002df0000c7802 */ /* 0x000fe40000000f00 */
[----:B-----5:R-:W-:Y:S05]  /*2de0*/  CALL.REL.NOINC `($__internal_19_$__cuda_sm70_shflsync_bfly_p) ;  /* 0x00000b2000007944 */ /* 0x020fea0003c00000 */
[----:B01----:R-:W-:Y:S01]  /*2df0*/  FADD.FTZ R14, R14, R15 ;  /* 0x0000000f0e0e7221 */ /* 0x003fe20000010000 */
[----:B------:R-:W-:Y:S01]  /*2e00*/  HFMA2.MMA R15, -RZ, RZ, 0, 2.384185791015625e-07 ;  /* 0x00000004ff0f7435 */ /* 0x000fe200000001ff */
[----:B------:R-:W-:Y:S02]  /*2e10*/  MOV R9, 0x1f ;  /* 0x0000001f00097802 */ /* 0x000fe40000000f00 */
[----:B------:R-:W-:Y:S02]  /*2e20*/  MOV R10, 0xffffffff ;  /* 0xffffffff000a7802 */ /* 0x000fe40000000f00 */
[----:B------:R-:W-:Y:S02]  /*2e30*/  MOV R12, 0x2e50 ;  /* 0x00002e50000c7802 */ /* 0x000fe40000000f00 */
[----:B------:R-:W-:Y:S05]  /*2e40*/  CALL.REL.NOINC `($__internal_19_$__cuda_sm70_shflsync_bfly_p) ;  /* 0x00000ac000007944 */ /* 0x000fea0003c00000 */
[----:B01----:R-:W-:Y:S01]  /*2e50*/  FADD.FTZ R14, R14, R15 ;  /* 0x0000000f0e0e7221 */ /* 0x003fe20000010000 */
[----:B------:R-:W-:Y:S01]  /*2e60*/  HFMA2.MMA R15, -RZ, RZ, 0, 4.76837158203125e-07 ;  /* 0x00000008ff0f7435 */ /* 0x000fe200000001ff */
[----:B------:R-:W-:Y:S02]  /*2e70*/  MOV R9, 0x1f ;  /* 0x0000001f00097802 */ /* 0x000fe40000000f00 */
[----:B------:R-:W-:-:S02]  /*2e80*/  MOV R10, 0xffffffff ;  /* 0xffffffff000a7802 */ /* 0x000fc40000000f00 */
[----:B------:R-:W-:Y:S02]  /*2e90*/  MOV R12, 0x2eb0 ;  /* 0x00002eb0000c7802 */ /* 0x000fe40000000f00 */
[----:B------:R-:W-:Y:S05]  /*2ea0*/  CALL.REL.NOINC `($__internal_19_$__cuda_sm70_shflsync_bfly_p) ;  /* 0x00000a6000007944 */ /* 0x000fea0003c00000 */
[----:B01----:R-:W-:Y:S01]  /*2eb0*/  FADD.FTZ R14, R14, R15 ;  /* 0x0000000f0e0e7221 */ /* 0x003fe20000010000 */
[----:B------:R-:W-:Y:S01]  /*2ec0*/  HFMA2.MMA R15, -RZ, RZ, 0, 9.5367431640625e-07 ;  /* 0x00000010ff0f7435 */ /* 0x000fe200000001ff */
[----:B------:R-:W-:Y:S02]  /*2ed0*/  MOV R9, 0x1f ;  /* 0x0000001f00097802 */ /* 0x000fe40000000f00 */
[----:B------:R-:W-:Y:S02]  /*2ee0*/  MOV R10, 0xffffffff ;  /* 0xffffffff000a7802 */ /* 0x000fe40000000f00 */
[----:B------:R-:W-:Y:S02]  /*2ef0*/  MOV R12, 0x2f10 ;  /* 0x00002f10000c7802 */ /* 0x000fe40000000f00 */
[----:B------:R-:W-:Y:S05]  /*2f00*/  CALL.REL.NOINC `($__internal_19_$__cuda_sm70_shflsync_bfly_p) ;  /* 0x00000a0000007944 */ /* 0x000fea0003c00000 */
        /* <DEDUP_REMOVED lines=134> */
[----:B------:R-:W-:Y:S05]  /*3770*/  CALL.REL.NOINC `($__internal_19_$__cuda_sm70_shflsync_bfly_p) ;  /* 0x0000019000007944 */ /* 0x000fea0003c00000 */
[----:B01----:R-:W-:Y:S01]  /*3780*/  FADD.FTZ R14, R14, R15 ;  /* 0x0000000f0e0e7221 */ /* 0x003fe20000010000 */
[----:B------:R-:W-:Y:S01]  /*3790*/  HFMA2.MMA R15, -RZ, RZ, 0, 1.1920928955078125e-07 ;  /* 0x00000002ff0f7435 */ /* 0x000fe200000001ff */
[----:B------:R-:W-:Y:S02]  /*37a0*/  MOV R9, 0x1f ;  /* 0x0000001f00097802 */ /* 0x000fe40000000f00 */
[----:B------:R-:W-:Y:S02]  /*37b0*/  MOV R10, 0xffffffff ;  /* 0xffffffff000a7802 */ /* 0x000fe40000000f00 */
[----:B------:R-:W-:Y:S02]  /*37c0*/  MOV R12, 0x37e0 ;  /* 0x000037e0000c7802 */ /* 0x000fe40000000f00 */
[----:B------:R-:W-:Y:S05]  /*37d0*/  CALL.REL.NOINC `($__internal_19_$__cuda_sm70_shflsync_bfly_p) ;  /* 0x0000013000007944 */ /* 0x000fea0003c00000 */
[----:B01----:R-:W-:Y:S01]  /*37e0*/  FADD.FTZ R14, R14, R15 ;  /* 0x0000000f0e0e7221 */ /* 0x003fe20000010000 */
[----:B------:R-:W-:Y:S01]  /*37f0*/  HFMA2.MMA R15, -RZ, RZ, 0, 2.384185791015625e-07 ;  /* 0x00000004ff0f7435 */ /* 0x000fe200000001ff */
[----:B------:R-:W-:-:S02]  /*3800*/  MOV R9, 0x1f ;  /* 0x0000001f00097802 */ /* 0x000fc40000000f00 */
[----:B------:R-:W-:Y:S02]  /*3810*/  MOV R10, 0xffffffff ;  /* 0xffffffff000a7802 */ /* 0x000fe40000000f00 */
[----:B------:R-:W-:Y:S02]  /*3820*/  MOV R12, 0x3840 ;  /* 0x00003840000c7802 */ /* 0x000fe40000000f00 */
[----:B------:R-:W-:Y:S05]  /*3830*/  CALL.REL.NOINC `($__internal_19_$__cuda_sm70_shflsync_bfly_p) ;  /* 0x000000d000007944 */ /* 0x000fea0003c00000 */
[----:B01----:R-:W-:Y:S01]  /*3840*/  FADD.FTZ R14, R14, R15 ;  /* 0x0000000f0e0e7221 */ /* 0x003fe20000010000 */
[----:B------:R-:W-:Y:S01]  /*3850*/  HFMA2.MMA R15, -RZ, RZ, 0, 4.76837158203125e-07 ;  /* 0x00000008ff0f7435 */ /* 0x000fe200000001ff */
[----:B------:R-:W-:Y:S02]  /*3860*/  MOV R9, 0x1f ;  /* 0x0000001f00097802 */ /* 0x000fe40000000f00 */
[----:B------:R-:W-:Y:S02]  /*3870*/  MOV R10, 0xffffffff ;  /* 0xffffffff000a7802 */ /* 0x000fe40000000f00 */
[----:B------:R-:W-:Y:S02]  /*3880*/  MOV R12, 0x38a0 ;  /* 0x000038a0000c7802 */ /* 0x000fe40000000f00 */
[----:B------:R-:W-:Y:S05]  /*3890*/  CALL.REL.NOINC `($__internal_19_$__cuda_sm70_shflsync_bfly_p) ;  /* 0x0000007000007944 */ /* 0x000fea0003c00000 */
[----:B01----:R-:W-:Y:S01]  /*38a0*/  FADD.FTZ R14, R14, R15 ;  /* 0x0000000f0e0e7221 */ /* 0x003fe20000010000 */
[----:B------:R-:W-:Y:S01]  /*38b0*/  HFMA2.MMA R15, -RZ, RZ, 0, 9.5367431640625e-07 ;  /* 0x00000010ff0f7435 */ /* 0x000fe200000001ff */
[----:B------:R-:W-:-:S02]  /*38c0*/  MOV R9, 0x1f ;  /* 0x0000001f00097802 */ /* 0x000fc40000000f00 */
[----:B------:R-:W-:Y:S02]  /*38d0*/  MOV R10, 0xffffffff ;  /* 0xffffffff000a7802 */ /* 0x000fe40000000f00 */
[----:B------:R-:W-:Y:S02]  /*38e0*/  MOV R12, 0x3900 ;  /* 0x00003900000c7802 */ /* 0x000fe40000000f00 */
[----:B------:R-:W-:Y:S05]  /*38f0*/  CALL.REL.NOINC `($__internal_19_$__cuda_sm70_shflsync_bfly_p) ;  /* 0x0000001000007944 */ /* 0x000fea0003c00000 */
[----:B01----:R-:W-:Y:S05]  /*3900*/  BRA `(.L_x_178) ;  /* 0xffffdb4000007947 */ /* 0x003fea000383ffff */
        .weak           $__internal_19_$__cuda_sm70_shflsync_bfly_p
        .type           $__internal_19_$__cuda_sm70_shflsync_bfly_p,@function
        .size           $__internal_19_$__cuda_sm70_shflsync_bfly_p,(.L_x_1068 - $__internal_19_$__cuda_sm70_shflsync_bfly_p)
$__internal_19_$__cuda_sm70_shflsync_bfly_p:
[----:B------:R-:W-:Y:S01]  /*3910*/  HFMA2.MMA R13, -RZ, RZ, 0, 0 ;  /* 0x00000000ff0d7435 */ /* 0x000fe200000001ff */
[----:B------:R-:W-:Y:S04]  /*3920*/  WARPSYNC R10 ;  /* 0x0000000a00007348 */ /* 0x000fe80003800000 */
[----:B------:R0:W1:Y:S01]  /*3930*/  SHFL.BFLY PT, R15, R14, R15, R9 ;  /* 0x0c00000f0e0f7389 */ /* 0x00006200000e0009 */
[----:B------:R-:W-:Y:S05]  /*3940*/  RET.REL.NODEC R12 `(_ZN10layer_norm13ln_fwd_kernelINS_13Kernel_traitsIffffjLj32768ELj4ELj1ELj4ELj16ENS_18Kernel_traits_baseILj32768EffffjLj128EEEEEEEvNS_9FwdParamsE) ;  /* 0xffffc6b00c007950 */ /* 0x000fea0003c3ffff */
.L_x_179:
        /* <DEDUP_REMOVED lines=11> */
.L_x_1068:


//--------------------- .text._ZN10layer_norm13ln_fwd_kernelINS_13Kernel_traitsI13__nv_bfloat16fS2_fjLj30720ELj4ELj1ELj4ELj4ENS_18Kernel_traits_baseILj30720ES2_fS2_fjLj128EEEEEEEvNS_9FwdParamsE --------------------------
	.section	.text._ZN10layer_norm13ln_fwd_kernelINS_13Kernel_traitsI13__nv_bfloat16fS2_fjLj30720ELj4ELj1ELj4ELj4ENS_18Kernel_traits_baseILj30720ES2_fS2_fjLj128EEEEEEEvNS_9FwdParamsE,"ax",@progbits
	.sectioninfo	@"SHI_REGISTERS=254"
	.align	128
        .global         _ZN10layer_norm13ln_fwd_kernelINS_13Kernel_traitsI13__nv_bfloat16fS2_fjLj30720ELj4ELj1ELj4ELj4ENS_18Kernel_traits_baseILj30720ES2_fS2_fjLj128EEEEEEEvNS_9FwdParamsE
        .type           _ZN10layer_norm13ln_fwd_kernelINS_13Kernel_traitsI13__nv_bfloat16fS2_fjLj30720ELj4ELj1ELj4ELj4ENS_18Kernel_traits_baseILj30720ES2_fS2_fjLj128EEEEEEEvNS_9FwdParamsE,@function
        .size           _ZN10layer_norm13ln_fwd_kernelINS_13Kernel_traitsI13__nv_bfloat16fS2_fjLj30720ELj4ELj1ELj4ELj4ENS_18Kernel_traits_baseILj30720ES2_fS2_fjLj128EEEEEEEvNS_9FwdParamsE,(.L_x_1069 - _ZN10layer_norm13ln_fwd_kernelINS_13Kernel_traitsI13__nv_bfloat16fS2_fjLj30720ELj4ELj1ELj4ELj4ENS_18Kernel_traits_baseILj30720ES2_fS2_fjLj128EEEEEEEvNS_9FwdParamsE)
        .other          _ZN10layer_norm13ln_fwd_kernelINS_13Kernel_traitsI13__nv_bfloat16fS2_fjLj30720ELj4ELj1ELj4ELj4ENS_18Kernel_traits_baseILj30720ES2_fS2_fjLj128EEEEEEEvNS_9FwdParamsE,@"STO_CUDA_ENTRY STV_DEFAULT"
_ZN10layer_norm13ln_fwd_kernelINS_13Kernel_traitsI13__nv_bfloat16fS2_fjLj30720ELj4ELj1ELj4ELj4ENS_18Kernel_traits_baseILj30720ES2_fS2_fjLj128EEEEEEEvNS_9FwdParamsE:
.text._ZN10layer_norm13ln_fwd_kernelINS_13Kernel_traitsI13__nv_bfloat16fS2_fjLj30720ELj4ELj1ELj4ELj4ENS_18Kernel_traits_baseILj30720ES2_fS2_fjLj128EEEEEEEvNS_9FwdParamsE:
        /* <DEDUP_REMOVED lines=8> */
[----:B------:R-:W-:Y:S01]  /*0080*/  HFMA2.MMA R124, -RZ, RZ, 0, 1.1920928955078125e-07 ;  /* 0x00000002ff7c7435 */ /* 0x000fe200000001ff */
[----:B------:R-:W-:Y:S01]  /*0090*/  LOP3.LUT R4, R0, 0x1f, RZ, 0xc0, !PT ;  /* 0x0000001f00047812 */ /* 0x000fe200078ec0ff */
[----:B------:R-:W-:Y:S01]  /*00a0*/  ULDC.64 UR6, c[0x0][0x118] ;  /* 0x0000460000067ab9 */ /* 0x000fe20000000a00 */
[----:B------:R-:W-:-:S04]  /*00b0*/  SHF.L.U32 R5, R2, 0x7, RZ ;  /* 0x0000000702057819 */ /* 0x000fc800000006ff */
[----:B------:R-:W-:-:S04]  /*00c0*/  LOP3.LUT R5, R5, 0x180, R4, 0xe2, !PT ;  /* 0x0000018005057812 */ /* 0x000fc800078ee204 */
[----:B------:R-:W-:-:S05]  /*00d0*/  LOP3.LUT R5, R5, 0x60, R0, 0xf8, !PT ;  /* 0x0000006005057812 */ /* 0x000fca00078ef800 */
[----:B------:R-:W-:-:S04]  /*00e0*/  IMAD.WIDE.U32 R76, R5, R124, c[0x0][0x190] ;  /* 0x00006400054c7625 */ /* 0x000fc800078e007c */
[----:B------:R-:W-:Y:S01]  /*00f0*/  IMAD.WIDE.U32 R124, R5, R124, c[0x0][0x198] ;  /* 0x00006600057c7625 */ /* 0x000fe200078e007c */
[----:B------:R0:W5:Y:S04]  /*0100*/  LDG.E.U16 R6, [R76.64+0x400] ;  /* 0x000400064c067981 */ /* 0x000168000c1e1500 */
[----:B------:R0:W5:Y:S04]  /*0110*/  LDG.E.U16 R5, [R76.64] ;  /* 0x000000064c057981 */ /* 0x000168000c1e1500 */
[----:B------:R0:W5:Y:S04]  /*0120*/  LDG.E.U16 R7, [R76.64+0x800] ;  /* 0x000800064c077981 */ /* 0x000168000c1e1500 */
        /* <DEDUP_REMOVED lines=68> */
[----:B0-----:R1:W5:Y:S04]  /*0570*/  LDG.E.U16 R76, [R124.64+0x2c00] ;  /* 0x002c00067c4c7981 */ /* 0x001368000c1e1500 */
        /* <DEDUP_REMOVED lines=47> */
[----:B------:R1:W5:Y:S01]  /*0870*/  LDG.E.U16 R136, [R124.64+0xec00] ;  /* 0x00ec00067c887981 */ /* 0x000362000c1e1500 */
[----:B------:R-:W-:Y:S01]  /*0880*/  HFMA2.MMA R137, -RZ, RZ, 0, 5.9604644775390625e-08 ;  /* 0x00000001ff897435 */ /* 0x000fe200000001ff */
[----:B------:R-:W-:-:S02]  /*0890*/  MOV R138, RZ ;  /* 0x000000ff008a7202 */ /* 0x000fc40000000f00 */
.L_x_185:
[----:B-1----:R-:W0:Y:S01]  /*08a0*/  S2R R124, SR_CTAID.X ;  /* 0x00000000007c7919 */ /* 0x002e220000002500 */
[----:B------:R-:W-:-:S02]  /*08b0*/  MOV R134, 0x4 ;  /* 0x0000000400867802 */ /* 0x000fc40000000f00 */
[----:B0-----:R-:W-:Y:S01]  /*08c0*/  SHF.L.U32 R125, R124, 0x7, RZ ;  /* 0x000000077c7d7819 */ /* 0x001fe200000006ff */
[----:B------:R-:W-:-:S03]  /*08d0*/  IMAD R124, R139, 0x7800, RZ ;  /* 0x000078008b7c7824 */ /* 0x000fc600078e02ff */
[----:B------:R-:W-:-:S04]  /*08e0*/  LOP3.LUT R125, R125, 0x180, R4, 0xe2, !PT ;  /* 0x000001807d7d7812 */ /* 0x000fc800078ee204 */
[----:B------:R-:W-:-:S04]  /*08f0*/  LOP3.LUT R125, R125, 0x60, R0, 0xf8, !PT ;  /* 0x000000607d7d7812 */ /* 0x000fc800078ef800 */
[----:B------:R-:W-:-:S04]  /*0900*/  LOP3.LUT R135, R124, R125, RZ, 0xfc, !PT ;  /* 0x0000007d7c877212 */ /* 0x000fc800078efcff */
[C---:B------:R-:W-:Y:S01]  /*0910*/  IADD3 R129, R135.reuse, 0x200, RZ ;  /* 0x0000020087817810 */ /* 0x040fe20007ffe0ff */
[C---:B------:R-:W-:Y:S01]  /*0920*/  IMAD.WIDE.U32 R132, R135.reuse, R134, c[0x0][0x170] ;  /* 0x00005c0087847625 */ /* 0x040fe200078e0086 */
[----:B------:R-:W-:-:S03]  /*0930*/  IADD3 R125, R135, 0x400, RZ ;  /* 0x00000400877d7810 */ /* 0x000fc60007ffe0ff */
[-C--:B------:R-:W-:Y:S01]  /*0940*/  IMAD.WIDE.U32 R128, R129, R134.reuse, c[0x0][0x170] ;  /* 0x00005c0081807625 */ /* 0x080fe200078e0086 */
[----:B------:R0:W2:Y:S01]  /*0950*/  LDG.E R143, [R132.64] ;  /* 0x00000006848f7981 */ /* 0x0000a2000c1e1900 */
[----:B------:R-:W-:Y:S02]  /*0960*/  IADD3 R127, R135, 0x600, RZ ;  /* 0x00000600877f7810 */ /* 0x000fe40007ffe0ff */
[-C--:B------:R-:W-:Y:S01]  /*0970*/  IMAD.WIDE.U32 R124, R125, R134.reuse, c[0x0][0x170] ;  /* 0x00005c007d7c7625 */ /* 0x080fe200078e0086 */
[----:B------:R1:W3:Y:S01]  /*0980*/  LDG.E R171, [R128.64] ;  /* 0x0000000680ab7981 */ /* 0x0002e2000c1e1900 */
[----:B------:R-:W-:Y:S02]  /*0990*/  IADD3 R131, R135, 0x800, RZ ;  /* 0x0000080087837810 */ /* 0x000fe40007ffe0ff */
[----:B------:R-:W-:Y:S01]  /*09a0*/  IMAD.WIDE.U32 R126, R127, R134, c[0x0][0x170] ;  /* 0x00005c007f7e7625 */ /* 0x000fe200078e0086 */
[----:B------:R4:W3:Y:S01]  /*09b0*/  LDG.E R141, [R124.64] ;  /* 0x000000067c8d7981 */ /* 0x0008e2000c1e1900 */
[----:B------:R-:W-:-:S02]  /*09c0*/  IADD3 R145, R135, 0xa00, RZ ;  /* 0x00000a0087917810 */ /* 0x000fc40007ffe0ff */
[-C--:B------:R-:W-:Y:S01]  /*09d0*/  IMAD.WIDE.U32 R130, R131, R134.reuse, c[0x0][0x170] ;  /* 0x00005c0083827625 */ /* 0x080fe200078e0086 */
[----:B------:R4:W3:Y:S01]  /*09e0*/  LDG.E R151, [R126.64] ;  /* 0x000000067e977981 */ /* 0x0008e2000c1e1900 */
[----:B------:R-:W-:Y:S02]  /*09f0*/  IADD3 R147, R135, 0xc00, RZ ;  /* 0x00000c0087937810 */ /* 0x000fe40007ffe0ff */
[-C--:B0-----:R-:W-:Y:S01]  /*0a00*/  IMAD.WIDE.U32 R132, R145, R134.reuse, c[0x0][0x170] ;  /* 0x00005c0091847625 */ /* 0x081fe200078e0086 */
[----:B------:R0:W3:Y:S01]  /*0a10*/  LDG.E R149, [R130.64] ;  /* 0x0000000682957981 */ /* 0x0000e2000c1e1900 */
[----:B------:R-:W-:Y:S02]  /*0a20*/  IADD3 R145, R135, 0xe00, RZ ;  /* 0x00000e0087917810 */ /* 0x000fe40007ffe0ff */
[----:B-1----:R-:W-:Y:S01]  /*0a30*/  IMAD.WIDE.U32 R128, R147, R134, c[0x0][0x170] ;  /* 0x00005c0093807625 */ /* 0x002fe200078e0086 */
[----:B------:R1:W3:Y:S01]  /*0a40*/  LDG.E R167, [R132.64] ;  /* 0x0000000684a77981 */ /* 0x0002e2000c1e1900 */
[----:B------:R-:W-:-:S02]  /*0a50*/  IADD3 R147, R135, 0x1000, RZ ;  /* 0x0000100087937810 */ /* 0x000fc40007ffe0ff */
[-C--:B----4-:R-:W-:Y:S02]  /*0a60*/  IMAD.WIDE.U32 R124, R145, R134.reuse, c[0x0][0x170] ;  /* 0x00005c00917c7625 */ /* 0x090fe400078e0086 */
[----:B------:R4:W3:Y:S01]  /*0a70*/  LDG.E R145, [R128.64] ;  /* 0x0000000680917981 */ /* 0x0008e2000c1e1900 */
[----:B------:R-:W-:Y:S01]  /*0a80*/  IADD3 R153, R135, 0x1200, RZ ;  /* 0x0000120087997810 */ /* 0x000fe20007ffe0ff */
[-C--:B------:R-:W-:Y:S02]  /*0a90*/  IMAD.WIDE.U32 R126, R147, R134.reuse, c[0x0][0x170] ;  /* 0x00005c00937e7625 */ /* 0x080fe400078e0086 */
[----:B------:R4:W3:Y:S01]  /*0aa0*/  LDG.E R165, [R124.64] ;  /* 0x000000067ca57981 */ /* 0x0008e2000c1e1900 */
[----:B------:R-:W-:Y:S01]  /*0ab0*/  IADD3 R155, R135, 0x1400, RZ ;  /* 0x00001400879b7810 */ /* 0x000fe20007ffe0ff */
[-C--:B0-----:R-:W-:Y:S02]  /*0ac0*/  IMAD.WIDE.U32 R130, R153, R134.reuse, c[0x0][0x170] ;  /* 0x00005c0099827625 */ /* 0x081fe400078e0086 */
[----:B------:R0:W3:Y:S01]  /*0ad0*/  LDG.E R147, [R126.64] ;  /* 0x000000067e937981 */ /* 0x0000e2000c1e1900 */
[----:B------:R-:W-:Y:S01]  /*0ae0*/  IADD3 R153, R135, 0x1600, RZ ;  /* 0x0000160087997810 */ /* 0x000fe20007ffe0ff */
[----:B-1----:R-:W-:-:S02]  /*0af0*/  IMAD.WIDE.U32 R132, R155, R134, c[0x0][0x170] ;  /* 0x00005c009b847625 */ /* 0x002fc400078e0086 */
[----:B------:R1:W3:Y:S01]  /*0b00*/  LDG.E R169, [R130.64] ;  /* 0x0000000682a97981 */ /* 0x0002e2000c1e1900 */
[----:B------:R-:W-:Y:S01]  /*0b10*/  IADD3 R155, R135, 0x1800, RZ ;  /* 0x00001800879b7810 */ /* 0x000fe20007ffe0ff */
[-C--:B----4-:R-:W-:Y:S02]  /*0b20*/  IMAD.WIDE.U32 R128, R153, R134.reuse, c[0x0][0x170] ;  /* 0x00005c0099807625 */ /* 0x090fe400078e0086 */
[----:B------:R4:W3:Y:S01]  /*0b30*/  LDG.E R157, [R132.64] ;  /* 0x00000006849d7981 */ /* 0x0008e2000c1e1900 */
[----:B------:R-:W-:Y:S01]  /*0b40*/  IADD3 R153, R135, 0x1a00, RZ ;  /* 0x00001a0087997810 */ /* 0x000fe20007ffe0ff */
[-C--:B------:R-:W-:Y:S02]  /*0b50*/  IMAD.WIDE.U32 R124, R155, R134.reuse, c[0x0][0x170] ;  /* 0x00005c009b7c7625 */ /* 0x080fe400078e0086 */
[----:B------:R4:W3:Y:S01]  /*0b60*/  LDG.E R161, [R128.64] ;  /* 0x0000000680a17981 */ /* 0x0008e2000c1e1900 */
[----:B------:R-:W-:Y:S01]  /*0b70*/  IADD3 R159, R135, 0x1c00, RZ ;  /* 0x00001c00879f7810 */ /* 0x000fe20007ffe0ff */
[----:B0-----:R-:W-:-:S02]  /*0b80*/  IMAD.WIDE.U32 R126, R153, R134, c[0x0][0x170] ;  /* 0x00005c00997e7625 */ /* 0x001fc400078e0086 */
[----:B------:R0:W3:Y:S01]  /*0b90*/  LDG.E R155, [R124.64] ;  /* 0x000000067c9b7981 */ /* 0x0000e2000c1e1900 */
[----:B------:R-:W-:Y:S01]  /*0ba0*/  IADD3 R153, R135, 0x1e00, RZ ;  /* 0x00001e0087997810 */ /* 0x000fe20007ffe0ff */
[-C--:B-1----:R-:W-:Y:S02]  /*0bb0*/  IMAD.WIDE.U32 R130, R159, R134.reuse, c[0x0][0x170] ;  /* 0x00005c009f827625 */ /* 0x082fe400078e0086 */
[----:B------:R1:W3:Y:S01]  /*0bc0*/  LDG.E R163, [R126.64] ;  /* 0x000000067ea37981 */ /* 0x0002e2000c1e1900 */
[----:B------:R-:W-:Y:S01]  /*0bd0*/  IADD3 R173, R135, 0x2000, RZ ;  /* 0x0000200087ad7810 */ /* 0x000fe20007ffe0ff */
[-C--:B----4-:R-:W-:Y:S02]  /*0be0*/  IMAD.WIDE.U32 R132, R153, R134.reuse, c[0x0][0x170] ;  /* 0x00005c0099847625 */ /* 0x090fe400078e0086 */
[----:B------:R4:W3:Y:S01]  /*0bf0*/  LDG.E R159, [R130.64] ;  /* 0x00000006829f7981 */ /* 0x0008e2000c1e1900 */
[----:B------:R-:W-:Y:S01]  /*0c00*/  IADD3 R175, R135, 0x2200, RZ ;  /* 0x0000220087af7810 */ /* 0x000fe20007ffe0ff */
[----:B------:R-:W-:-:S02]  /*0c10*/  IMAD.WIDE.U32 R128, R173, R134, c[0x0][0x170] ;  /* 0x00005c00ad807625 */ /* 0x000fc400078e0086 */
[----:B------:R4:W3:Y:S01]  /*0c20*/  LDG.E R153, [R132.64] ;  /* 0x0000000684997981 */ /* 0x0008e2000c1e1900 */
[----:B------:R-:W-:Y:S01]  /*0c30*/  IADD3 R177, R135, 0x2400, RZ ;  /* 0x0000240087b17810 */ /* 0x000fe20007ffe0ff */
[-C--:B0-----:R-:W-:Y:S02]  /*0c40*/  IMAD.WIDE.U32 R124, R175, R134.reuse, c[0x0][0x170] ;  /* 0x00005c00af7c7625 */ /* 0x081fe400078e0086 */
[----:B------:R0:W3:Y:S01]  /*0c50*/  LDG.E R173, [R128.64] ;  /* 0x0000000680ad7981 */ /* 0x0000e2000c1e1900 */
[----:B------:R-:W-:Y:S01]  /*0c60*/  IADD3 R179, R135, 0x2600, RZ ;  /* 0x0000260087b37810 */ /* 0x000fe20007ffe0ff */
[-C--:B-1----:R-:W-:Y:S02]  /*0c70*/  IMAD.WIDE.U32 R126, R177, R134.reuse, c[0x0][0x170] ;  /* 0x00005c00b17e7625 */ /* 0x082fe400078e0086 */
[----:B------:R1:W3:Y:S01]  /*0c80*/  LDG.E R175, [R124.64] ;  /* 0x000000067caf7981 */ /* 0x0002e2000c1e1900 */
[----:B------:R-:W-:Y:S01]  /*0c90*/  IADD3 R181, R135, 0x2800, RZ ;  /* 0x0000280087b57810 */ /* 0x000fe20007ffe0ff */
[----:B----4-:R-:W-:-:S02]  /*0ca0*/  IMAD.WIDE.U32 R130, R179, R134, c[0x0][0x170] ;  /* 0x00005c00b3827625 */ /* 0x010fc400078e0086 */
        /* <DEDUP_REMOVED lines=98> */
[-C--:B------:R-:W-:Y:S01]  /*12d0*/  IMAD.WIDE.U32 R124, R245, R134.reuse, c[0x0][0x170] ;  /* 0x00005c00f57c7625 */ /* 0x080fe200078e0086 */
[----:B------:R-:W-:Y:S01]  /*12e0*/  IADD3 R249, R135, 0x6c00, RZ ;  /* 0x00006c0087f97810 */ /* 0x000fe20007ffe0ff */
[----:B------:R4:W3:Y:S02]  /*12f0*/  LDG.E R243, [R128.64] ;  /* 0x0000000680f37981 */ /* 0x0008e4000c1e1900 */
[-C--:B0-----:R-:W-:Y:S01]  /*1300*/  IMAD.WIDE.U32 R126, R247, R134.reuse, c[0x0][0x170] ;  /* 0x00005c00f77e7625 */ /* 0x081fe200078e0086 */
[----:B------:R-:W-:Y:S01]  /*1310*/  IADD3 R251, R135, 0x6e00, RZ ;  /* 0x00006e0087fb7810 */ /* 0x000fe20007ffe0ff */
[----:B------:R0:W3:Y:S02]  /*1320*/  LDG.E R245, [R124.64] ;  /* 0x000000067cf57981 */ /* 0x0000e4000c1e1900 */
[-C--:B-1----:R-:W-:Y:S01]  /*1330*/  IMAD.WIDE.U32 R130, R249, R134.reuse, c[0x0][0x170] ;  /* 0x00005c00f9827625 */ /* 0x082fe200078e0086 */
[----:B------:R-:W-:Y:S01]  /*1340*/  IADD3 R249, R135, 0x7000, RZ ;  /* 0x0000700087f97810 */ /* 0x000fe20007ffe0ff */
[----:B------:R1:W3:Y:S02]  /*1350*/  LDG.E R247, [R126.64] ;  /* 0x000000067ef77981 */ /* 0x0002e4000c1e1900 */
[----:B----4-:R-:W-:-:S02]  /*1360*/  IMAD.WIDE.U32 R132, R251, R134, c[0x0][0x170] ;  /* 0x00005c00fb847625 */ /* 0x010fc400078e0086 */
[----:B------:R2:W4:Y:S01]  /*1370*/  LDG.E R131, [R130.64] ;  /* 0x0000000682837981 */ /* 0x000522000c1e1900 */
[----:B------:R-:W-:Y:S01]  /*1380*/  IADD3 R251, R135, 0x7200, RZ ;  /* 0x0000720087fb7810 */ /* 0x000fe20007ffe0ff */
[-C--:B------:R-:W-:Y:S02]  /*1390*/  IMAD.WIDE.U32 R128, R249, R134.reuse, c[0x0][0x170] ;  /* 0x00005c00f9807625 */ /* 0x080fe400078e0086 */
[----:B------:R-:W4:Y:S01]  /*13a0*/  LDG.E R133, [R132.64] ;  /* 0x0000000684857981 */ /* 0x000f22000c1e1900 */
[----:B------:R-:W-:Y:S01]  /*13b0*/  IADD3 R249, R135, 0x7400, RZ ;  /* 0x0000740087f97810 */ /* 0x000fe20007ffe0ff */
[-C--:B0-----:R-:W-:Y:S01]  /*13c0*/  IMAD.WIDE.U32 R124, R251, R134.reuse, c[0x0][0x170] ;  /* 0x00005c00fb7c7625 */ /* 0x081fe200078e0086 */
[----:B------:R-:W-:Y:S01]  /*13d0*/  IADD3 R135, R135, 0x7600, RZ ;  /* 0x0000760087877810 */ /* 0x000fe20007ffe0ff */
[----:B------:R0:W4:Y:S02]  /*13e0*/  LDG.E R129, [R128.64] ;  /* 0x0000000680817981 */ /* 0x000124000c1e1900 */
[----:B-1----:R-:W-:-:S02]  /*13f0*/  IMAD.WIDE.U32 R126, R249, R134, c[0x0][0x170] ;  /* 0x00005c00f97e7625 */ /* 0x002fc400078e0086 */
[----:B------:R-:W4:Y:S02]  /*1400*/  LDG.E R249, [R124.64] ;  /* 0x000000067cf97981 */ /* 0x000f24000c1e1900 */
[----:B------:R-:W-:Y:S02]  /*1410*/  IMAD.WIDE.U32 R134, R135, R134, c[0x0][0x170] ;  /* 0x00005c0087867625 */ /* 0x000fe400078e0086 */
[----:B------:R-:W4:Y:S04]  /*1420*/  LDG.E R251, [R126.64] ;  /* 0x000000067efb7981 */ /* 0x000f28000c1e1900 */
[----:B------:R-:W4:Y:S01]  /*1430*/  LDG.E R135, [R134.64] ;  /* 0x0000000686877981 */ /* 0x000f22000c1e1900 */
[----:B------:R-:W-:Y:S02]  /*1440*/  LOP3.LUT P0, RZ, R137, 0xff, RZ, 0xc0, !PT ;  /* 0x000000ff89ff7812 */ /* 0x000fe4000780c0ff */
[----:B0-----:R-:W-:-:S02]  /*1450*/  SHF.R.U32.HI R128, RZ, 0x5, R0 ;  /* 0x00000005ff807819 */ /* 0x001fc40000011600 */
[----:B------:R-:W-:Y:S02]  /*1460*/  ISETP.NE.AND P1, PT, R4, RZ, PT ;  /* 0x000000ff0400720c */ /* 0x000fe40003f25270 */
[----:B------:R-:W-:-:S07]  /*1470*/  LOP3.LUT R128, R128, 0x7fffffc, RZ, 0xc0, !PT ;  /* 0x07fffffc80807812 */ /* 0x000fce00078ec0ff */
[----:B------:R-:W-:Y:S01]  /*1480*/  @!P0 IADD3 R128, R128, 0x4, RZ ;  /* 0x0000000480808810 */ /* 0x000fe20007ffe0ff */
[----:B--2---:R-:W-:-:S04]  /*1490*/  FADD.FTZ R130, RZ, R143 ;  /* 0x0000008fff827221 */ /* 0x004fc80000010000 */
[----:B---3--:R-:W-:-:S04]  /*14a0*/  FADD.FTZ R130, R130, R171 ;  /* 0x000000ab82827221 */ /* 0x008fc80000010000 */
        /* <DEDUP_REMOVED lines=57> */
[----:B------:R-:W-:Y:S01]  /*1840*/  FADD.FTZ R132, R130, R135 ;  /* 0x0000008782847221 */ /* 0x000fe20000010000 */
[----:B------:R-:W-:Y:S05]  /*1850*/  BRA.DIV ~URZ, `(.L_x_180) ;  /* 0x000031827f007947 */ /* 0x000fea000b800000 */
[----:B------:R0:W1:Y:S02]  /*1860*/  SHFL.BFLY PT, R124, R132, 0x1, 0x1f ;  /* 0x0c201f00847c7f89 */ /* 0x00006400000e0000 */
.L_x_186:
        /* <DEDUP_REMOVED lines=10> */
[----:B------:R-:W-:-:S04]  /*1910*/  FMUL.FTZ R124, R124, 0.00052083336049690842628 ;  /* 0x3a0888897c7c7820 */ /* 0x000fc80000410000 */
        /* <DEDUP_REMOVED lines=129> */
.L_x_187:
        /* <DEDUP_REMOVED lines=72> */
.L_x_183:
[----:B------:R-:W2:Y:S01]  /*25b0*/  LDG.E.STRONG.GPU R126, [R124.64] ;  /* 0x000000067c7e7981 */ /* 0x000ea2000c1ef900 */
[----:B------:R-:W-:Y:S01]  /*25c0*/  YIELD ;  /* 0x0000000000007946 */ /* 0x000fe20003800000 */
[----:B--2---:R-:W-:Y:S01]  /*25d0*/  ISETP.NE.AND P1, PT, R126, R127, PT ;  /* 0x0000007f7e00720c */ /* 0x004fe20003f25270 */
[----:B------:R-:W-:-:S12]  /*25e0*/  CCTL.IVALL ;  /* 0x00000000ff00798f */ /* 0x000fd80002000000 */
[----:B------:R-:W-:Y:S05]  /*25f0*/  @P1 BRA `(.L_x_183) ;  /* 0xffffffb000001947 */ /* 0x000fea000383ffff */
.L_x_182:
        /* <DEDUP_REMOVED lines=31> */
[----:B------:R-:W-:-:S04]  /*27f0*/  FFMA.FTZ R125, R144, R128, R125 ;  /* 0x00000080907d7223 */ /* 0x000fc8000001007d */
[----:B------:R-:W2:Y:S01]  /*2800*/  MUFU.RCP R127, R127 ;  /* 0x0000007f007f7308 */ /* 0x000ea20000001000 */
[----:B------:R-:W3:Y:S01]  /*2810*/  SHFL.DOWN PT, R128, R125, 0x1, 0x1f ;  /* 0x08201f007d807f89 */ /* 0x000ee200000e0000 */
[----:B-1----:R-:W-:Y:S02]  /*2820*/  FADD.FTZ R132, R146, -R126 ;  /* 0x8000007e92847221 */ /* 0x002fe40000010000 */
[----:B------:R-:W-:Y:S02]  /*2830*/  FMUL.FTZ R126, R124, R126 ;  /* 0x0000007e7c7e7220 */ /* 0x000fe40000410000 */
[----:B------:R-:W-:Y:S02]  /*2840*/  FMUL.FTZ R132, R132, R132 ;  /* 0x0000008484847220 */ /* 0x000fe40000410000 */
[C---:B------:R-:W-:Y:S02]  /*2850*/  FFMA.FTZ R126, R142.reuse, R146, R126 ;  /* 0x000000928e7e7223 */ /* 0x040fe4000001007e */
[----:B------:R-:W-:-:S02]  /*2860*/  FMUL.FTZ R132, R142, R132 ;  /* 0x000000848e847220 */ /* 0x000fc40000410000 */
[----:B---3--:R-:W-:Y:S01]  /*2870*/  FADD.FTZ R128, R125, R128 ;  /* 0x000000807d807221 */ /* 0x008fe20000010000 */
[----:B0-----:R-:W-:Y:S01]  /*2880*/  LOP3.LUT R125, R130, 0x3, R134, 0xc8, !PT ;  /* 0x00000003827d7812 */ /* 0x001fe200078ec886 */
[----:B------:R-:W-:Y:S01]  /*2890*/  FMUL.FTZ R132, R124, R132 ;  /* 0x000000847c847220 */ /* 0x000fe20000410000 */
[----:B------:R-:W-:Y:S01]  /*28a0*/  MOV R130, 0x38088889 ;  /* 0x3808888900827802 */ /* 0x000fe20000000f00 */
[----:B--2---:R-:W-:Y:S01]  /*28b0*/  FMUL.FTZ R124, R127, R126 ;  /* 0x0000007e7f7c7220 */ /* 0x004fe20000410000 */
[----:B------:R-:W-:Y:S01]  /*28c0*/  LOP3.LUT P0, RZ, R125, 0x1f, R0, 0xf8, !PT ;  /* 0x0000001f7dff7812 */ /* 0x000fe2000780f800 */
[----:B------:R-:W-:Y:S01]  /*28d0*/  FFMA.FTZ R132, R127, R132, R128 ;  /* 0x000000847f847223 */ /* 0x000fe20000010080 */
[----:B------:R-:W-:Y:S01]  /*28e0*/  SHF.L.U32 R127, R134, 0x7, RZ ;  /* 0x00000007867f7819 */ /* 0x000fe200000006ff */
[----:B------:R-:W-:Y:S01]  /*28f0*/  IMAD R142, R139, 0x7800, RZ ;  /* 0x000078008b8e7824 */ /* 0x000fe200078e02ff */
[----:B------:R-:W0:Y:S02]  /*2900*/  SHFL.IDX PT, R128, R124, RZ, 0x1f ;  /* 0x00001fff7c807589 */ /* 0x000e2400000e0000 */
[----:B------:R-:W-:-:S02]  /*2910*/  LOP3.LUT R127, R127, 0x180, R4, 0xe2, !PT ;  /* 0x000001807f7f7812 */ /* 0x000fc400078ee204 */
[----:B------:R1:W2:Y:S02]  /*2920*/  SHFL.IDX PT, R125, R132, RZ, 0x1f ;  /* 0x00001fff847d7589 */ /* 0x0002a400000e0000 */
[----:B------:R-:W-:-:S03]  /*2930*/  LOP3.LUT R140, R127, 0x60, R0, 0xf8, !PT ;  /* 0x000000607f8c7812 */ /* 0x000fc600078ef800 */
[----:B------:R-:W-:Y:S02]  /*2940*/  @!P0 MOV R126, 0x4 ;  /* 0x00000004007e8802 */ /* 0x000fe40000000f00 */
[----:B------:R-:W-:Y:S02]  /*2950*/  @!P0 MOV R134, 0x4 ;  /* 0x0000000400868802 */ /* 0x000fe40000000f00 */
[----:B------:R-:W-:Y:S01]  /*2960*/  LOP3.LUT R140, R142, R140, RZ, 0xfc, !PT ;  /* 0x0000008c8e8c7212 */ /* 0x000fe200078efcff */
[----:B------:R-:W-:-:S05]  /*2970*/  @!P0 IMAD.WIDE R126, R139, R126, c[0x0][0x180] ;  /* 0x000060008b7e8625 */ /* 0x000fca00078e027e */
[----:B0-----:R0:W-:Y:S01]  /*2980*/  @!P0 STG.E [R126.64], R128 ;  /* 0x000000807e008986 */ /* 0x0011e2000c101906 */
[--C-:B-1----:R-:W-:Y:S02]  /*2990*/  FADD.FTZ R132, R143, -R128.reuse ;  /* 0x800000808f847221 */ /* 0x102fe40000010000 */
[--C-:B------:R-:W-:Y:S02]  /*29a0*/  FADD.FTZ R168, R173, -R128.reuse ;  /* 0x80000080ada87221 */ /* 0x100fe40000010000 */
[----:B--2---:R-:W-:Y:S02]  /*29b0*/  FFMA.FTZ R130, R125, R130, c[0x0][0x1b0] ;  /* 0x00006c007d827623 */ /* 0x004fe40000010082 */
[--C-:B------:R-:W-:Y:S02]  /*29c0*/  FADD.FTZ R174, R179, -R128.reuse ;  /* 0x80000080b3ae7221 */ /* 0x100fe40000010000 */
[----:B------:R-:W-:Y:S02]  /*29d0*/  FADD.FTZ R198, R203, -R128 ;  /* 0x80000080cbc67221 */ /* 0x000fe40000010000 */
[C---:B------:R-:W-:Y:S01]  /*29e0*/  @!P0 IMAD.WIDE R124, R139.reuse, R134, c[0x0][0x188] ;  /* 0x000062008b7c8625 */ /* 0x040fe200078e0286 */
[----:B0-----:R-:W0:Y:S01]  /*29f0*/  MUFU.RSQ R127, R130 ;  /* 0x00000082007f7308 */ /* 0x001e220000001400 */
[----:B------:R-:W-:-:S02]  /*2a00*/  IADD3 R139, R139, c[0x0][0x160], RZ ;  /* 0x000058008b8b7a10 */ /* 0x000fc40007ffe0ff */
[--C-:B------:R-:W-:Y:S02]  /*2a10*/  FADD.FTZ R144, R151, -R128.reuse ;  /* 0x8000008097907221 */ /* 0x100fe40000010000 */
[--C-:B------:R-:W-:Y:S02]  /*2a20*/  FADD.FTZ R172, R177, -R128.reuse ;  /* 0x80000080b1ac7221 */ /* 0x100fe40000010000 */
[--C-:B------:R-:W-:Y:S02]  /*2a30*/  FADD.FTZ R190, R195, -R128.reuse ;  /* 0x80000080c3be7221 */ /* 0x100fe40000010000 */
[--C-:B------:R-:W-:Y:S02]  /*2a40*/  FADD.FTZ R134, R171, -R128.reuse ;  /* 0x80000080ab867221 */ /* 0x100fe40000010000 */
[--C-:B------:R-:W-:Y:S01]  /*2a50*/  FADD.FTZ R126, R147, -R128.reuse ;  /* 0x80000080937e7221 */ /* 0x100fe20000010000 */
[----:B------:R-:W-:Y:S01]  /*2a60*/  MOV R147, 0x2 ;  /* 0x0000000200937802 */ /* 0x000fe20000000f00 */
[----:B------:R-:W-:-:S02]  /*2a70*/  FADD.FTZ R186, R191, -R128 ;  /* 0x80000080bfba7221 */ /* 0x000fc40000010000 */
[--C-:B------:R-:W-:Y:S01]  /*2a80*/  FADD.FTZ R142, R141, -R128.reuse ;  /* 0x800000808d8e7221 */ /* 0x100fe20000010000 */
[----:B0-----:R0:W-:Y:S01]  /*2a90*/  @!P0 STG.E [R124.64], R127 ;  /* 0x0000007f7c008986 */ /* 0x0011e2000c101906 */
[----:B------:R-:W-:Y:S01]  /*2aa0*/  FMUL.FTZ R132, R127, R132 ;  /* 0x000000847f847220 */ /* 0x000fe20000410000 */
[----:B------:R-:W-:Y:S01]  /*2ab0*/  ISETP.GE.AND P0, PT, R139, c[0x0][0x164], PT ;  /* 0x000059008b007a0c */ /* 0x000fe20003f06270 */
        /* <DEDUP_REMOVED lines=49> */
[----:B------:R-:W-:Y:S02]  /*2dd0*/  FMUL.FTZ R168, R127, R168 ;  /* 0x000000a87fa87220 */ /* 0x000fe40000410000 */
[----:B------:R-:W-:Y:S02]  /*2de0*/  FADD.FTZ R128, R135, -R128 ;  /* 0x8000008087807221 */ /* 0x000fe40000010000 */
[C---:B------:R-:W-:Y:S01]  /*2df0*/  FMUL.FTZ R174, R127.reuse, R174 ;  /* 0x000000ae7fae7220 */ /* 0x040fe20000410000 */
[----:B------:R-:W-:Y:S01]  /*2e00*/  F2FP.BF16.PACK_AB R168, RZ, R168 ;  /* 0x000000a8ffa8723e */ /* 0x000fe200000010ff */
        /* <DEDUP_REMOVED lines=14> */
[----:B0-----:R-:W-:Y:S01]  /*2ef0*/  F2FP.BF16.PACK_AB R124, RZ, R126 ;  /* 0x0000007eff7c723e */ /* 0x001fe200000010ff */
[C---:B------:R-:W-:Y:S01]  /*2f00*/  FMUL.FTZ R130, R127.reuse, R130 ;  /* 0x000000827f827220 */ /* 0x040fe20000410000 */
[----:B------:R-:W-:Y:S01]  /*2f10*/  F2FP.BF16.PACK_AB R186, RZ, R186 ;  /* 0x000000baffba723e */ /* 0x000fe200000010ff */
[C---:B------:R-:W-:Y:S01]  /*2f20*/  FMUL.FTZ R128, R127.reuse, R128 ;  /* 0x000000807f807220 */ /* 0x040fe20000410000 */
[----:B------:R-:W-:Y:S01]  /*2f30*/  F2FP.BF16.PACK_AB R142, RZ, R142 ;  /* 0x0000008eff8e723e */ /* 0x000fe200000010ff */
[C---:B------:R-:W-:Y:S01]  /*2f40*/  FMUL.FTZ R176, R127.reuse, R176 ;  /* 0x000000b07fb07220 */ /* 0x040fe20000410000 */
[----:B-----5:R-:W-:Y:S01]  /*2f50*/  HFMA2.BF16_V2 R126, R5.H0_H0, R132.H0_H0, -RZ.H0_H0 ;  /* 0x20000084057e7231 */ /* 0x020fe200003408ff */
[C---:B------:R-:W-:Y:S01]  /*2f60*/  FMUL.FTZ R194, R127.reuse, R194 ;  /* 0x000000c27fc27220 */ /* 0x040fe20000410000 */
[----:B------:R-:W-:Y:S01]  /*2f70*/  F2FP.BF16.PACK_AB R131, RZ, R130 ;  /* 0x00000082ff83723e */ /* 0x000fe200000010ff */
[C---:B------:R-:W-:Y:S01]  /*2f80*/  FMUL.FTZ R146, R127.reuse, R146 ;  /* 0x000000927f927220 */ /* 0x040fe20000410000 */
[----:B------:R-:W-:Y:S01]  /*2f90*/  F2FP.BF16.PACK_AB R133, RZ, R128 ;  /* 0x00000080ff85723e */ /* 0x000fe200000010ff */
        /* <DEDUP_REMOVED lines=23> */
[----:B------:R-:W-:Y:S01]  /*3110*/  HFMA2.BF16_V2 R126, R126.H0_H0, 1, 1, R65.H0_H0 ;  /* 0x3f803f807e7e7831 */ /* 0x000fe20000240841 */
[C---:B------:R-:W-:Y:S01]  /*3120*/  FMUL.FTZ R178, R127.reuse, R178 ;  /* 0x000000b27fb27220 */ /* 0x040fe20000410000 */
[----:B------:R-:W-:Y:S01]  /*3130*/  F2FP.BF16.PACK_AB R148, RZ, R148 ;  /* 0x00000094ff94723e */ /* 0x000fe200000010ff */
[C---:B------:R-:W-:Y:S01]  /*3140*/  FMUL.FTZ R180, R127.reuse, R180 ;  /* 0x000000b47fb47220 */ /* 0x040fe20000410000 */
[----:B------:R-:W-:Y:S01]  /*3150*/  F2FP.BF16.PACK_AB R170, RZ, R170 ;  /* 0x000000aaffaa723e */ /* 0x000fe200000010ff */
[C---:B------:R-:W-:Y:S01]  /*3160*/  FMUL.FTZ R182, R127.reuse, R182 ;  /* 0x000000b67fb67220 */ /* 0x040fe20000410000 */
[----:B------:R-:W-:Y:S01]  /*3170*/  HFMA2.BF16_V2 R142, R7.H0_H0, R142.H0_H0, -RZ.H0_H0 ;  /* 0x2000008e078e7231 */ /* 0x000fe200003408ff */
[C---:B------:R-:W-:Y:S01]  /*3180*/  FMUL.FTZ R184, R127.reuse, R184 ;  /* 0x000000b87fb87220 */ /* 0x040fe20000410000 */
[----:B------:R-:W-:Y:S01]  /*3190*/  HFMA2.BF16_V2 R183, R168.H0_H0, 1, 1, R81.H0_H0 ;  /* 0x3f803f80a8b77831 */ /* 0x000fe20000240851 */
[C---:B------:R-:W-:Y:S01]  /*31a0*/  FMUL.FTZ R188, R127.reuse, R188 ;  /* 0x000000bc7fbc7220 */ /* 0x040fe20000410000 */
[----:B------:R-:W-:Y:S01]  /*31b0*/  F2FP.BF16.PACK_AB R202, RZ, R202 ;  /* 0x000000caffca723e */ /* 0x000fe200000010ff */
[C---:B------:R-:W-:Y:S01]  /*31c0*/  FMUL.FTZ R192, R127.reuse, R192 ;  /* 0x000000c07fc07220 */ /* 0x040fe20000410000 */
[----:B------:R-:W-:Y:S01]  /*31d0*/  HFMA2.BF16_V2 R133, R64.H0_H0, R133.H0_H0, -RZ.H0_H0 ;  /* 0x2000008540857231 */ /* 0x000fe200003408ff */
[C---:B------:R-:W-:Y:S01]  /*31e0*/  FMUL.FTZ R196, R127.reuse, R196 ;  /* 0x000000c47fc47220 */ /* 0x040fe20000410000 */
[----:B------:R-:W-:Y:S01]  /*31f0*/  HFMA2.BF16_V2 R186, R174.H0_H0, 1, 1, R84.H0_H0 ;  /* 0x3f803f80aeba7831 */ /* 0x000fe20000240854 */
[C---:B------:R-:W-:Y:S01]  /*3200*/  FMUL.FTZ R200, R127.reuse, R200 ;  /* 0x000000c87fc87220 */ /* 0x040fe20000410000 */
[----:B------:R-:W-:Y:S01]  /*3210*/  HFMA2.BF16_V2 R168, R130.H0_H0, 1, 1, R96.H0_H0 ;  /* 0x3f803f8082a87831 */ /* 0x000fe20000240860 */
[C---:B------:R-:W-:Y:S01]  /*3220*/  FMUL.FTZ R204, R127.reuse, R204 ;  /* 0x000000cc7fcc7220 */ /* 0x040fe20000410000 */
[C---:B------:R-:W-:Y:S01]  /*3230*/  IADD3 R132, R140.reuse, 0x400, RZ ;  /* 0x000004008c847810 */ /* 0x040fe20007ffe0ff */
        /* <DEDUP_REMOVED lines=25> */
[----:B------:R-:W-:Y:S01]  /*33d0*/  IADD3 R128, R140, 0x800, RZ ;  /* 0x000008008c807810 */ /* 0x000fe20007ffe0ff */
        /* <DEDUP_REMOVED lines=9> */
[----:B------:R-:W-:Y:S01]  /*3470*/  PRMT R201, R126, 0x7610, R201 ;  /* 0x000076107ec97816 */ /* 0x000fe200000000c9 */
        /* <DEDUP_REMOVED lines=8> */
[----:B------:R-:W-:Y:S01]  /*3500*/  FMUL.FTZ R250, R127, R250 ;  /* 0x000000fa7ffa7220 */ /* 0x000fe20000410000 */
[----:B------:R-:W-:Y:S01]  /*3510*/  HFMA2.BF16_V2 R127, R6.H0_H0, R134.H0_H0, -RZ.H0_H0 ;  /* 0x20000086067f7231 */ /* 0x000fe200003408ff */
[C---:B------:R-:W-:Y:S01]  /*3520*/  IADD3 R134, R140.reuse, 0x200, RZ ;  /* 0x000002008c867810 */ /* 0x040fe20007ffe0ff */
[-C--:B------:R-:W-:Y:S01]  /*3530*/  IMAD.WIDE.U32 R124, R140, R147.reuse, c[0x0][0x178] ;  /* 0x00005e008c7c7625 */ /* 0x080fe200078e0093 */
[----:B------:R-:W-:Y:S01]  /*3540*/  F2FP.BF16.PACK_AB R200, RZ, R200 ;  /* 0x000000c8ffc8723e */ /* 0x000fe200000010ff */
[----:B------:R-:W-:Y:S01]  /*3550*/  HFMA2.BF16_V2 R127, R127.H0_H0, 1, 1, R66.H0_H0 ;  /* 0x3f803f807f7f7831 */ /* 0x000fe20000240842 */
[----:B------:R-:W-:Y:S01]  /*3560*/  F2FP.BF16.PACK_AB R196, RZ, R196 ;  /* 0x000000c4ffc4723e */ /* 0x000fe200000010ff */
[-C--:B------:R-:W-:Y:S01]  /*3570*/  IMAD.WIDE.U32 R134, R134, R147.reuse, c[0x0][0x178] ;  /* 0x00005e0086867625 */ /* 0x080fe200078e0093 */
[----:B------:R-:W-:Y:S01]  /*3580*/  HFMA2.BF16_V2 R202, R38.H0_H0, R202.H0_H0, -RZ.H0_H0 ;  /* 0x200000ca26ca7231 */ /* 0x000fe200003408ff */
[----:B------:R-:W-:Y:S01]  /*3590*/  PRMT R203, R198, 0x7610, R203 ;  /* 0x00007610c6cb7816 */ /* 0x000fe200000000cb */
[----:B------:R-:W-:Y:S01]  /*35a0*/  HFMA2.BF16_V2 R177, R176.H0_H0, 1, 1, R85.H0_H0 ;  /* 0x3f803f80b0b17831 */ /* 0x000fe20000240855 */
[-C--:B------:R-:W-:Y:S01]  /*35b0*/  IMAD.WIDE.U32 R132, R132, R147.reuse, c[0x0][0x178] ;  /* 0x00005e0084847625 */ /* 0x080fe200078e0093 */
[----:B------:R-:W-:Y:S01]  /*35c0*/  HFMA2.BF16_V2 R141, R131.H0_H0, 1, 1, R120.H0_H0 ;  /* 0x3f803f80838d7831 */ /* 0x000fe20000240878 */
[----:B------:R-:W-:Y:S01]  /*35d0*/  STG.E.U16 [R124.64], R201 ;  /* 0x000000c97c007986 */ /* 0x000fe2000c101506 */
[----:B------:R-:W-:Y:S01]  /*35e0*/  HFMA2.BF16_V2 R152, R12.H0_H0, R152.H0_H0, -RZ.H0_H0 ;  /* 0x200000980c987231 */ /* 0x000fe200003408ff */
[-C--:B------:R-:W-:Y:S01]  /*35f0*/  IMAD.WIDE.U32 R130, R130, R147.reuse, c[0x0][0x178] ;  /* 0x00005e0082827625 */ /* 0x080fe200078e0093 */
[----:B------:R-:W-:Y:S01]  /*3600*/  HFMA2.BF16_V2 R176, R129.H0_H0, 1, 1, R94.H0_H0 ;  /* 0x3f803f8081b07831 */ /* 0x000fe2000024085e */
[----:B------:R-:W-:Y:S01]  /*3610*/  IADD3 R126, R140, 0xa00, RZ ;  /* 0x00000a008c7e7810 */ /* 0x000fe20007ffe0ff */
[----:B------:R-:W-:Y:S01]  /*3620*/  HFMA2.BF16_V2 R181, R29.H0_H0, R184.H0_H0, -RZ.H0_H0 ;  /* 0x200000b81db57231 */ /* 0x000fe200003408ff */
[-C--:B------:R-:W-:Y:S01]  /*3630*/  IMAD.WIDE.U32 R128, R128, R147.reuse, c[0x0][0x178] ;  /* 0x00005e0080807625 */ /* 0x080fe200078e0093 */
[----:B------:R-:W-:Y:S01]  /*3640*/  HFMA2.BF16_V2 R175, R33.H0_H0, R192.H0_H0, -RZ.H0_H0 ;  /* 0x200000c021af7231 */ /* 0x000fe200003408ff */
[----:B------:R-:W-:Y:S01]  /*3650*/  F2FP.BF16.PACK_AB R158, RZ, R158 ;  /* 0x0000009eff9e723e */ /* 0x000fe200000010ff */
[----:B------:R-:W-:Y:S01]  /*3660*/  HFMA2.BF16_V2 R199, R146.H0_H0, 1, 1, R69.H0_H0 ;  /* 0x3f803f8092c77831 */ /* 0x000fe20000240845 */
[----:B------:R0:W-:Y:S01]  /*3670*/  STG.E.U16 [R134.64], R127 ;  /* 0x0000007f86007986 */ /* 0x0001e2000c101506 */
[----:B------:R-:W-:Y:S01]  /*3680*/  HFMA2.BF16_V2 R154, R14.H0_H0, R154.H0_H0, -RZ.H0_H0 ;  /* 0x2000009a0e9a7231 */ /* 0x000fe200003408ff */
[----:B------:R-:W-:Y:S01]  /*3690*/  F2FP.BF16.PACK_AB R162, RZ, R162 ;  /* 0x000000a2ffa2723e */ /* 0x000fe200000010ff */
[----:B------:R-:W-:Y:S01]  /*36a0*/  HFMA2.BF16_V2 R171, R39.H0_H0, R204.H0_H0, -RZ.H0_H0 ;  /* 0x200000cc27ab7231 */ /* 0x000fe200003408ff */
[C---:B------:R-:W-:Y:S01]  /*36b0*/  IADD3 R204, R140.reuse, 0xc00, RZ ;  /* 0x00000c008ccc7810 */ /* 0x040fe20007ffe0ff */
[----:B------:R-:W-:Y:S01]  /*36c0*/  HFMA2.BF16_V2 R192, R148.H0_H0, 1, 1, R70.H0_H0 ;  /* 0x3f803f8094c07831 */ /* 0x000fe20000240846 */
[----:B------:R1:W-:Y:S01]  /*36d0*/  STG.E.U16 [R132.64], R197 ;  /* 0x000000c584007986 */ /* 0x0003e2000c101506 */
[----:B------:R-:W-:Y:S01]  /*36e0*/  HFMA2.BF16_V2 R184, R170.H0_H0, 1, 1, R82.H0_H0 ;  /* 0x3f803f80aab87831 */ /* 0x000fe20000240852 */
[----:B------:R-:W-:Y:S01]  /*36f0*/  F2FP.BF16.PACK_AB R188, RZ, R188 ;  /* 0x000000bcffbc723e */ /* 0x000fe200000010ff */
[----:B------:R-:W-:Y:S01]  /*3700*/  HFMA2.BF16_V2 R170, R202.H0_H0, 1, 1, R98.H0_H0 ;  /* 0x3f803f80caaa7831 */ /* 0x000fe20000240862 */
[C---:B------:R-:W-:Y:S01]  /*3710*/  IADD3 R202, R140.reuse, 0xe00, RZ ;  /* 0x00000e008cca7810 */ /* 0x040fe20007ffe0ff */
[----:B------:R-:W-:Y:S01]  /*3720*/  HFMA2.BF16_V2 R150, R11.H0_H0, R150.H0_H0, -RZ.H0_H0 ;  /* 0x200000960b967231 */ /* 0x000fe200003408ff */
[----:B------:R-:W-:Y:S01]  /*3730*/  STG.E.U16 [R130.64], R203 ;  /* 0x000000cb82007986 */ /* 0x000fe2000c101506 */
[----:B------:R-:W-:Y:S01]  /*3740*/  HFMA2.BF16_V2 R169, R37.H0_H0, R200.H0_H0, -RZ.H0_H0 ;  /* 0x200000c825a97231 */ /* 0x000fe200003408ff */
[C---:B------:R-:W-:Y:S01]  /*3750*/  IADD3 R200, R140.reuse, 0x1000, RZ ;  /* 0x000010008cc87810 */ /* 0x040fe20007ffe0ff */
[----:B------:R-:W-:Y:S01]  /*3760*/  HFMA2.BF16_V2 R194, R152.H0_H0, 1, 1, R72.H0_H0 ;  /* 0x3f803f8098c27831 */ /* 0x000fe20000240848 */
[----:B------:R2:W-:Y:S01]  /*3770*/  STG.E.U16 [R128.64], R199 ;  /* 0x000000c780007986 */ /* 0x0005e2000c101506 */
[----:B------:R-:W-:Y:S01]  /*3780*/  HFMA2.BF16_V2 R167, R35.H0_H0, R196.H0_H0, -RZ.H0_H0 ;  /* 0x200000c423a77231 */ /* 0x000fe200003408ff */
[----:B------:R-:W-:Y:S01]  /*3790*/  IADD3 R198, R140, 0x1200, RZ ;  /* 0x000012008cc67810 */ /* 0x000fe20007ffe0ff */
[----:B------:R-:W-:Y:S01]  /*37a0*/  HFMA2.BF16_V2 R196, R154.H0_H0, 1, 1, R74.H0_H0 ;  /* 0x3f803f809ac47831 */ /* 0x000fe2000024084a */
[----:B------:R-:W-:Y:S01]  /*37b0*/  F2FP.BF16.PACK_AB R156, RZ, R156 ;  /* 0x0000009cff9c723e */ /* 0x000fe200000010ff */
[-C--:B0-----:R-:W-:Y:S01]  /*37c0*/  IMAD.WIDE.U32 R126, R126, R147.reuse, c[0x0][0x178] ;  /* 0x00005e007e7e7625 */ /* 0x081fe200078e0093 */
[----:B------:R-:W-:Y:S01]  /*37d0*/  HFMA2.BF16_V2 R158, R16.H0_H0, R158.H0_H0, -RZ.H0_H0 ;  /* 0x2000009e109e7231 */ /* 0x000fe200003408ff */
[----:B------:R-:W-:Y:S01]  /*37e0*/  F2FP.BF16.PACK_AB R160, RZ, R160 ;  /* 0x000000a0ffa0723e */ /* 0x000fe200000010ff */
[----:B------:R-:W-:Y:S01]  /*37f0*/  HFMA2.BF16_V2 R193, R150.H0_H0, 1, 1, R71.H0_H0 ;  /* 0x3f803f8096c17831 */ /* 0x000fe20000240847 */
[-C--:B------:R-:W-:Y:S01]  /*3800*/  IMAD.WIDE.U32 R124, R204, R147.reuse, c[0x0][0x178] ;  /* 0x00005e00cc7c7625 */ /* 0x080fe200078e0093 */
[----:B-1----:R-:W-:Y:S01]  /*3810*/  PRMT R197, R194, 0x7610, R197 ;  /* 0x00007610c2c57816 */ /* 0x002fe200000000c5 */
[----:B------:R-:W-:Y:S01]  /*3820*/  HFMA2.BF16_V2 R162, R18.H0_H0, R162.H0_H0, -RZ.H0_H0 ;  /* 0x200000a212a27231 */ /* 0x000fe200003408ff */
[----:B--2---:R-:W-:Y:S01]  /*3830*/  PRMT R129, R192, 0x7610, R129 ;  /* 0x00007610c0817816 */ /* 0x004fe20000000081 */
[-C--:B------:R-:W-:Y:S01]  /*3840*/  IMAD.WIDE.U32 R134, R202, R147.reuse, c[0x0][0x178] ;  /* 0x00005e00ca867625 */ /* 0x080fe200078e0093 */
[----:B------:R-:W-:Y:S01]  /*3850*/  F2FP.BF16.PACK_AB R164, RZ, R164 ;  /* 0x000000a4ffa4723e */ /* 0x000fe200000010ff */
[----:B------:R-:W-:Y:S01]  /*3860*/  HFMA2.BF16_V2 R173, R31.H0_H0, R188.H0_H0, -RZ.H0_H0 ;  /* 0x200000bc1fad7231 */ /* 0x000fe200003408ff */
[----:B------:R-:W-:Y:S01]  /*3870*/  PRMT R199, R196, 0x7610, R199 ;  /* 0x00007610c4c77816 */ /* 0x000fe200000000c7 */
[-C--:B------:R-:W-:Y:S01]  /*3880*/  IMAD.WIDE.U32 R132, R200, R147.reuse, c[0x0][0x178] ;  /* 0x00005e00c8847625 */ /* 0x080fe200078e0093 */
[----:B------:R-:W-:Y:S01]  /*3890*/  IADD3 R128, R140, 0x1400, RZ ;  /* 0x000014008c807810 */ /* 0x000fe20007ffe0ff */
[----:B------:R-:W-:Y:S01]  /*38a0*/  HFMA2.BF16_V2 R156, R15.H0_H0, R156.H0_H0, -RZ.H0_H0 ;  /* 0x2000009c0f9c7231 */ /* 0x000fe200003408ff */
[----:B------:R-:W-:Y:S01]  /*38b0*/  F2FP.BF16.PACK_AB R166, RZ, R166 ;  /* 0x000000a6ffa6723e */ /* 0x000fe200000010ff */
[-C--:B------:R-:W-:Y:S01]  /*38c0*/  IMAD.WIDE.U32 R130, R198, R147.reuse, c[0x0][0x178] ;  /* 0x00005e00c6827625 */ /* 0x080fe200078e0093 */
[----:B------:R-:W-:Y:S01]  /*38d0*/  HFMA2.BF16_V2 R188, R158.H0_H0, 1, 1, R76.H0_H0 ;  /* 0x3f803f809ebc7831 */ /* 0x000fe2000024084c */
[----:B------:R0:W-:Y:S01]  /*38e0*/  STG.E.U16 [R126.64], R129 ;  /* 0x000000817e007986 */ /* 0x0001e2000c101506 */
[C---:B------:R-:W-:Y:S01]  /*38f0*/  IADD3 R198, R140.reuse, 0x1600, RZ ;  /* 0x000016008cc67810 */ /* 0x040fe20007ffe0ff */
[----:B------:R-:W-:Y:S01]  /*3900*/  HFMA2.BF16_V2 R160, R17.H0_H0, R160.H0_H0, -RZ.H0_H0 ;  /* 0x200000a011a07231 */ /* 0x000fe200003408ff */
[C---:B------:R-:W-:Y:S01]  /*3910*/  IADD3 R196, R140.reuse, 0x1800, RZ ;  /* 0x000018008cc47810 */ /* 0x040fe20007ffe0ff */
[----:B------:R1:W-:Y:S01]  /*3920*/  STG.E.U16 [R124.64], R193 ;  /* 0x000000c17c007986 */ /* 0x0003e2000c101506 */
[----:B------:R-:W-:Y:S01]  /*3930*/  F2FP.BF16.PACK_AB R180, RZ, R180 ;  /* 0x000000b4ffb4723e */ /* 0x000fe200000010ff */
[----:B------:R-:W-:Y:S01]  /*3940*/  HFMA2.BF16_V2 R190, R162.H0_H0, 1, 1, R78.H0_H0 ;  /* 0x3f803f80a2be7831 */ /* 0x000fe2000024084e */
[C---:B------:R-:W-:Y:S01]  /*3950*/  IADD3 R194, R140.reuse, 0x1a00, RZ ;  /* 0x00001a008cc27810 */ /* 0x040fe20007ffe0ff */
[----:B------:R2:W-:Y:S01]  /*3960*/  STG.E.U16 [R134.64], R197 ;  /* 0x000000c586007986 */ /* 0x0005e2000c101506 */
[----:B------:R-:W-:Y:S01]  /*3970*/  F2FP.BF16.PACK_AB R182, RZ, R182 ;  /* 0x000000b6ffb6723e */ /* 0x000fe200000010ff */
[----:B------:R-:W-:Y:S01]  /*3980*/  HFMA2.BF16_V2 R164, R19.H0_H0, R164.H0_H0, -RZ.H0_H0 ;  /* 0x200000a413a47231 */ /* 0x000fe200003408ff */
[----:B------:R-:W-:Y:S01]  /*3990*/  IADD3 R192, R140, 0x1c00, RZ ;  /* 0x00001c008cc07810 */ /* 0x000fe20007ffe0ff */
[----:B------:R-:W-:Y:S01]  /*39a0*/  STG.E.U16 [R132.64], R195 ;  /* 0x000000c384007986 */ /* 0x000fe2000c101506 */
[----:B------:R-:W-:Y:S01]  /*39b0*/  HFMA2.BF16_V2 R187, R156.H0_H0, 1, 1, R75.H0_H0 ;  /* 0x3f803f809cbb7831 */ /* 0x000fe2000024084b */
[-C--:B0-----:R-:W-:Y:S01]  /*39c0*/  IMAD.WIDE.U32 R128, R128, R147.reuse, c[0x0][0x178] ;  /* 0x00005e0080807625 */ /* 0x081fe200078e0093 */
[----:B------:R-:W-:Y:S01]  /*39d0*/  HFMA2.BF16_V2 R166, R20.H0_H0, R166.H0_H0, -RZ.H0_H0 ;  /* 0x200000a614a67231 */ /* 0x000fe200003408ff */
[----:B------:R0:W-:Y:S01]  /*39e0*/  STG.E.U16 [R130.64], R199 ;  /* 0x000000c782007986 */ /* 0x0001e2000c101506 */
[----:B------:R-:W-:Y:S01]  /*39f0*/  HFMA2.BF16_V2 R189, R160.H0_H0, 1, 1, R77.H0_H0 ;  /* 0x3f803f80a0bd7831 */ /* 0x000fe2000024084d */
[-C--:B------:R-:W-:Y:S01]  /*3a00*/  IMAD.WIDE.U32 R126, R198, R147.reuse, c[0x0][0x178] ;  /* 0x00005e00c67e7625 */ /* 0x080fe200078e0093 */
[----:B------:R-:W-:Y:S01]  /*3a10*/  HFMA2.BF16_V2 R179, R27.H0_H0, R180.H0_H0, -RZ.H0_H0 ;  /* 0x200000b41bb37231 */ /* 0x000fe200003408ff */
[----:B-1----:R-:W-:Y:S01]  /*3a20*/  PRMT R193, R190, 0x7610, R193 ;  /* 0x00007610bec17816 */ /* 0x002fe200000000c1 */
[----:B------:R-:W-:Y:S01]  /*3a30*/  HFMA2.BF16_V2 R180, R28.H0_H0, R182.H0_H0, -RZ.H0_H0 ;  /* 0x200000b61cb47231 */ /* 0x000fe200003408ff */
[-C--:B------:R-:W-:Y:S01]  /*3a40*/  IMAD.WIDE.U32 R124, R196, R147.reuse, c[0x0][0x178] ;  /* 0x00005e00c47c7625 */ /* 0x080fe200078e0093 */
[----:B------:R-:W-:Y:S01]  /*3a50*/  HFMA2.BF16_V2 R191, R164.H0_H0, 1, 1, R79.H0_H0 ;  /* 0x3f803f80a4bf7831 */ /* 0x000fe2000024084f */
[----:B------:R1:W-:Y:S01]  /*3a60*/  STG.E.U16 [R128.64], R187 ;  /* 0x000000bb80007986 */ /* 0x0003e2000c101506 */
[----:B------:R-:W-:Y:S01]  /*3a70*/  HFMA2.BF16_V2 R182, R166.H0_H0, 1, 1, R80.H0_H0 ;  /* 0x3f803f80a6b67831 */ /* 0x000fe20000240850 */
[-C--:B--2---:R-:W-:Y:S01]  /*3a80*/  IMAD.WIDE.U32 R134, R194, R147.reuse, c[0x0][0x178] ;  /* 0x00005e00c2867625 */ /* 0x084fe200078e0093 */
[----:B------:R-:W-:Y:S01]  /*3a90*/  F2FP.BF16.PACK_AB R178, RZ, R178 ;  /* 0x000000b2ffb2723e */ /* 0x000fe200000010ff */
[----:B------:R-:W-:Y:S01]  /*3aa0*/  HFMA2.BF16_V2 R180, R180.H0_H0, 1, 1, R88.H0_H0 ;  /* 0x3f803f80b4b47831 */ /* 0x000fe20000240858 */
[----:B0-----:R-:W-:Y:S01]  /*3ab0*/  PRMT R131, R188, 0x7610, R131 ;  /* 0x00007610bc837816 */ /* 0x001fe20000000083 */
[-C--:B------:R-:W-:Y:S01]  /*3ac0*/  IMAD.WIDE.U32 R132, R192, R147.reuse, c[0x0][0x178] ;  /* 0x00005e00c0847625 */ /* 0x080fe200078e0093 */
[C---:B------:R-:W-:Y:S01]  /*3ad0*/  IADD3 R130, R140.reuse, 0x1e00, RZ ;  /* 0x00001e008c827810 */ /* 0x040fe20007ffe0ff */
[----:B------:R-:W-:Y:S01]  /*3ae0*/  HFMA2.BF16_V2 R178, R26.H0_H0, R178.H0_H0, -RZ.H0_H0 ;  /* 0x200000b21ab27231 */ /* 0x000fe200003408ff */
[C---:B------:R-:W-:Y:S01]  /*3af0*/  IADD3 R194, R140.reuse, 0x2000, RZ ;  /* 0x000020008cc27810 */ /* 0x040fe20007ffe0ff */
[----:B------:R0:W-:Y:S01]  /*3b00*/  STG.E.U16 [R126.64], R131 ;  /* 0x000000837e007986 */ /* 0x0001e2000c101506 */
[C---:B------:R-:W-:Y:S01]  /*3b10*/  IADD3 R192, R140.reuse, 0x2200, RZ ;  /* 0x000022008cc07810 */ /* 0x040fe20007ffe0ff */
[----:B------:R-:W-:Y:S01]  /*3b20*/  HFMA2.BF16_V2 R178, R178.H0_H0, 1, 1, R86.H0_H0 ;  /* 0x3f803f80b2b27831 */ /* 0x000fe20000240856 */
[C---:B------:R-:W-:Y:S01]  /*3b30*/  IADD3 R190, R140.reuse, 0x2400, RZ ;  /* 0x000024008cbe7810 */ /* 0x040fe20007ffe0ff */
[----:B------:R2:W-:Y:S01]  /*3b40*/  STG.E.U16 [R124.64], R189 ;  /* 0x000000bd7c007986 */ /* 0x0005e2000c101506 */
[----:B------:R-:W-:Y:S01]  /*3b50*/  IADD3 R188, R140, 0x2600, RZ ;  /* 0x000026008cbc7810 */ /* 0x000fe20007ffe0ff */
[-C--:B-1----:R-:W-:Y:S01]  /*3b60*/  IMAD.WIDE.U32 R128, R194, R147.reuse, c[0x0][0x178] ;  /* 0x00005e00c2807625 */ /* 0x082fe200078e0093 */
[----:B------:R-:W-:Y:S01]  /*3b70*/  PRMT R187, R184, 0x7610, R187 ;  /* 0x00007610b8bb7816 */ /* 0x000fe200000000bb */
[----:B------:R-:W-:Y:S01]  /*3b80*/  STG.E.U16 [R134.64], R193 ;  /* 0x000000c186007986 */ /* 0x000fe2000c101506 */
[----:B------:R-:W-:Y:S01]  /*3b90*/  IADD3 R184, R140, 0x2e00, RZ ;  /* 0x00002e008cb87810 */ /* 0x000fe20007ffe0ff */
[----:B------:R-:W-:Y:S01]  /*3ba0*/  HFMA2.BF16_V2 R179, R179.H0_H0, 1, 1, R87.H0_H0 ;  /* 0x3f803f80b3b37831 */ /* 0x000fe20000240857 */
[----:B------:R-:W-:Y:S01]  /*3bb0*/  F2FP.BF16.PACK_AB R206, RZ, R206 ;  /* 0x000000ceffce723e */ /* 0x000fe200000010ff */
[----:B------:R1:W-:Y:S01]  /*3bc0*/  STG.E.U16 [R132.64], R191 ;  /* 0x000000bf84007986 */ /* 0x0003e2000c101506 */
[-C--:B0-----:R-:W-:Y:S01]  /*3bd0*/  IMAD.WIDE.U32 R130, R130, R147.reuse, c[0x0][0x178] ;  /* 0x00005e0082827625 */ /* 0x081fe200078e0093 */
[----:B------:R-:W-:Y:S01]  /*3be0*/  HFMA2.BF16_V2 R181, R181.H0_H0, 1, 1, R89.H0_H0 ;  /* 0x3f803f80b5b57831 */ /* 0x000fe20000240859 */
[----:B------:R-:W-:Y:S01]  /*3bf0*/  F2FP.BF16.PACK_AB R210, RZ, R210 ;  /* 0x000000d2ffd2723e */ /* 0x000fe200000010ff */
[----:B------:R-:W-:Y:S01]  /*3c00*/  HFMA2.BF16_V2 R173, R173.H0_H0, 1, 1, R91.H0_H0 ;  /* 0x3f803f80adad7831 */ /* 0x000fe2000024085b */
[-C--:B------:R-:W-:Y:S01]  /*3c10*/  IMAD.WIDE.U32 R126, R192, R147.reuse, c[0x0][0x178] ;  /* 0x00005e00c07e7625 */ /* 0x080fe200078e0093 */
[----:B--2---:R-:W-:Y:S01]  /*3c20*/  PRMT R189, R186, 0x7610, R189 ;  /* 0x00007610babd7816 */ /* 0x004fe200000000bd */
[----:B------:R-:W-:Y:S01]  /*3c30*/  HFMA2.BF16_V2 R175, R175.H0_H0, 1, 1, R93.H0_H0 ;  /* 0x3f803f80afaf7831 */ /* 0x000fe2000024085d */
[----:B------:R-:W-:Y:S01]  /*3c40*/  IADD3 R186, R140, 0x2c00, RZ ;  /* 0x00002c008cba7810 */ /* 0x000fe20007ffe0ff */
[-C--:B------:R-:W-:Y:S01]  /*3c50*/  IMAD.WIDE.U32 R124, R190, R147.reuse, c[0x0][0x178] ;  /* 0x00005e00be7c7625 */ /* 0x080fe200078e0093 */
[----:B------:R-:W-:Y:S01]  /*3c60*/  F2FP.BF16.PACK_AB R214, RZ, R214 ;  /* 0x000000d6ffd6723e */ /* 0x000fe200000010ff */
[----:B------:R-:W-:Y:S01]  /*3c70*/  HFMA2.BF16_V2 R167, R167.H0_H0, 1, 1, R95.H0_H0 ;  /* 0x3f803f80a7a77831 */ /* 0x000fe2000024085f */
[----:B-1----:R-:W-:Y:S01]  /*3c80*/  PRMT R133, R182, 0x7610, R133 ;  /* 0x00007610b6857816 */ /* 0x002fe20000000085 */
[-C--:B------:R-:W-:Y:S01]  /*3c90*/  IMAD.WIDE.U32 R134, R188, R147.reuse, c[0x0][0x178] ;  /* 0x00005e00bc867625 */ /* 0x080fe200078e0093 */
[C---:B------:R-:W-:Y:S01]  /*3ca0*/  IADD3 R132, R140.reuse, 0x2800, RZ ;  /* 0x000028008c847810 */ /* 0x040fe20007ffe0ff */
[----:B------:R-:W-:Y:S01]  /*3cb0*/  HFMA2.BF16_V2 R206, R40.H0_H0, R206.H0_H0, -RZ.H0_H0 ;  /* 0x200000ce28ce7231 */ /* 0x000fe200003408ff */
[C---:B------:R-:W-:Y:S01]  /*3cc0*/  IADD3 R188, R140.reuse, 0x2a00, RZ ;  /* 0x00002a008cbc7810 */ /* 0x040fe20007ffe0ff */
[----:B------:R0:W-:Y:S01]  /*3cd0*/  STG.E.U16 [R130.64], R133 ;  /* 0x0000008582007986 */ /* 0x0001e2000c101506 */
[----:B------:R-:W-:Y:S01]  /*3ce0*/  IADD3 R182, R140, 0x3000, RZ ;  /* 0x000030008cb67810 */ /* 0x000fe20007ffe0ff */
[----:B------:R-:W-:Y:S01]  /*3cf0*/  HFMA2.BF16_V2 R169, R169.H0_H0, 1, 1, R97.H0_H0 ;  /* 0x3f803f80a9a97831 */ /* 0x000fe20000240861 */
[----:B------:R-:W-:Y:S01]  /*3d00*/  F2FP.BF16.PACK_AB R208, RZ, R208 ;  /* 0x000000d0ffd0723e */ /* 0x000fe200000010ff */
[----:B------:R1:W-:Y:S01]  /*3d10*/  STG.E.U16 [R128.64], R183 ;  /* 0x000000b780007986 */ /* 0x0003e2000c101506 */
[----:B------:R-:W-:Y:S01]  /*3d20*/  HFMA2.BF16_V2 R210, R42.H0_H0, R210.H0_H0, -RZ.H0_H0 ;  /* 0x200000d22ad27231 */ /* 0x000fe200003408ff */
[----:B------:R-:W-:Y:S01]  /*3d30*/  F2FP.BF16.PACK_AB R212, RZ, R212 ;  /* 0x000000d4ffd4723e */ /* 0x000fe200000010ff */
[----:B------:R-:W-:Y:S01]  /*3d40*/  HFMA2.BF16_V2 R171, R171.H0_H0, 1, 1, R99.H0_H0 ;  /* 0x3f803f80abab7831 */ /* 0x000fe20000240863 */
[----:B------:R2:W-:Y:S01]  /*3d50*/  STG.E.U16 [R126.64], R187 ;  /* 0x000000bb7e007986 */ /* 0x0005e2000c101506 */
[----:B------:R-:W-:Y:S01]  /*3d60*/  HFMA2.BF16_V2 R214, R44.H0_H0, R214.H0_H0, -RZ.H0_H0 ;  /* 0x200000d62cd67231 */ /* 0x000fe200003408ff */
[----:B------:R-:W-:Y:S01]  /*3d70*/  F2FP.BF16.PACK_AB R218, RZ, R218 ;  /* 0x000000daffda723e */ /* 0x000fe200000010ff */
[----:B------:R-:W-:Y:S01]  /*3d80*/  HFMA2.BF16_V2 R162, R206.H0_H0, 1, 1, R100.H0_H0 ;  /* 0x3f803f80cea27831 */ /* 0x000fe20000240864 */
[----:B------:R-:W-:Y:S01]  /*3d90*/  STG.E.U16 [R124.64], R185 ;  /* 0x000000b97c007986 */ /* 0x000fe2000c101506 */
[-C--:B0-----:R-:W-:Y:S01]  /*3da0*/  IMAD.WIDE.U32 R132, R132, R147.reuse, c[0x0][0x178] ;  /* 0x00005e0084847625 */ /* 0x081fe200078e0093 */
[----:B------:R-:W-:Y:S01]  /*3db0*/  HFMA2.BF16_V2 R163, R41.H0_H0, R208.H0_H0, -RZ.H0_H0 ;  /* 0x200000d029a37231 */ /* 0x000fe200003408ff */
[----:B------:R-:W-:Y:S01]  /*3dc0*/  F2FP.BF16.PACK_AB R222, RZ, R222 ;  /* 0x000000deffde723e */ /* 0x000fe200000010ff */
[----:B------:R0:W-:Y:S01]  /*3dd0*/  STG.E.U16 [R134.64], R189 ;  /* 0x000000bd86007986 */ /* 0x0001e2000c101506 */
[-C--:B------:R-:W-:Y:S01]  /*3de0*/  IMAD.WIDE.U32 R130, R188, R147.reuse, c[0x0][0x178] ;  /* 0x00005e00bc827625 */ /* 0x080fe200078e0093 */
[----:B-1----:R-:W-:Y:S01]  /*3df0*/  PRMT R183, R180, 0x7610, R183 ;  /* 0x00007610b4b77816 */ /* 0x002fe200000000b7 */
[----:B------:R-:W-:Y:S01]  /*3e00*/  HFMA2.BF16_V2 R164, R210.H0_H0, 1, 1, R102.H0_H0 ;  /* 0x3f803f80d2a47831 */ /* 0x000fe20000240866 */
[----:B------:R1:W-:Y:S01]  /*3e10*/  STG.E.U16 [R132.64], R177 ;  /* 0x000000b184007986 */ /* 0x0003e2000c101506 */
[-C--:B------:R-:W-:Y:S01]  /*3e20*/  IMAD.WIDE.U32 R128, R186, R147.reuse, c[0x0][0x178] ;  /* 0x00005e00ba807625 */ /* 0x080fe200078e0093 */
[----:B------:R-:W-:Y:S01]  /*3e30*/  IADD3 R180, R140, 0x3800, RZ ;  /* 0x000038008cb47810 */ /* 0x000fe20007ffe0ff */
[----:B------:R-:W-:Y:S01]  /*3e40*/  HFMA2.BF16_V2 R165, R43.H0_H0, R212.H0_H0, -RZ.H0_H0 ;  /* 0x200000d42ba57231 */ /* 0x000fe200003408ff */
[----:B------:R-:W-:Y:S01]  /*3e50*/  F2FP.BF16.PACK_AB R216, RZ, R216 ;  /* 0x000000d8ffd8723e */ /* 0x000fe200000010ff */
[-C--:B--2---:R-:W-:Y:S01]  /*3e60*/  IMAD.WIDE.U32 R126, R184, R147.reuse, c[0x0][0x178] ;  /* 0x00005e00b87e7625 */ /* 0x084fe200078e0093 */
[----:B------:R-:W-:Y:S01]  /*3e70*/  IADD3 R184, R140, 0x3400, RZ ;  /* 0x000034008cb87810 */ /* 0x000fe20007ffe0ff */
[----:B------:R-:W-:Y:S01]  /*3e80*/  HFMA2.BF16_V2 R166, R214.H0_H0, 1, 1, R104.H0_H0 ;  /* 0x3f803f80d6a67831 */ /* 0x000fe20000240868 */
[----:B0-----:R-:W-:Y:S01]  /*3e90*/  PRMT R135, R178, 0x7610, R135 ;  /* 0x00007610b2877816 */ /* 0x001fe20000000087 */
[-C--:B------:R-:W-:Y:S01]  /*3ea0*/  IMAD.WIDE.U32 R124, R182, R147.reuse, c[0x0][0x178] ;  /* 0x00005e00b67c7625 */ /* 0x080fe200078e0093 */
[C---:B------:R-:W-:Y:S01]  /*3eb0*/  IADD3 R134, R140.reuse, 0x3200, RZ ;  /* 0x000032008c867810 */ /* 0x040fe20007ffe0ff */
[----:B------:R-:W-:Y:S01]  /*3ec0*/  HFMA2.BF16_V2 R218, R46.H0_H0, R218.H0_H0, -RZ.H0_H0 ;  /* 0x200000da2eda7231 */ /* 0x000fe200003408ff */
[C---:B------:R-:W-:Y:S01]  /*3ed0*/  IADD3 R182, R140.reuse, 0x3600, RZ ;  /* 0x000036008cb67810 */ /* 0x040fe20007ffe0ff */
[----:B------:R0:W-:Y:S01]  /*3ee0*/  STG.E.U16 [R130.64], R135 ;  /* 0x0000008782007986 */ /* 0x0001e2000c101506 */
[----:B------:R-:W-:Y:S01]  /*3ef0*/  IADD3 R178, R140, 0x3a00, RZ ;  /* 0x00003a008cb27810 */ /* 0x000fe20007ffe0ff */
[-C--:B-1----:R-:W-:Y:S01]  /*3f00*/  IMAD.WIDE.U32 R132, R184, R147.reuse, c[0x0][0x178] ;  /* 0x00005e00b8847625 */ /* 0x082fe200078e0093 */
[----:B------:R-:W-:Y:S01]  /*3f10*/  PRMT R177, R174, 0x7610, R177 ;  /* 0x00007610aeb17816 */ /* 0x000fe200000000b1 */
[----:B------:R1:W-:Y:S01]  /*3f20*/  STG.E.U16 [R128.64], R179 ;  /* 0x000000b380007986 */ /* 0x0003e2000c101506 */
[----:B------:R-:W-:Y:S01]  /*3f30*/  IADD3 R174, R140, 0x4200, RZ ;  /* 0x000042008cae7810 */ /* 0x000fe20007ffe0ff */
[----:B------:R-:W-:Y:S01]  /*3f40*/  HFMA2.BF16_V2 R163, R163.H0_H0, 1, 1, R101.H0_H0 ;  /* 0x3f803f80a3a37831 */ /* 0x000fe20000240865 */
[----:B------:R-:W-:Y:S01]  /*3f50*/  F2FP.BF16.PACK_AB R220, RZ, R220 ;  /* 0x000000dcffdc723e */ /* 0x000fe200000010ff */
[----:B------:R-:W-:Y:S01]  /*3f60*/  STG.E.U16 [R126.64], R183 ;  /* 0x000000b77e007986 */ /* 0x000fe2000c101506 */
[----:B------:R-:W-:Y:S01]  /*3f70*/  HFMA2.BF16_V2 R222, R48.H0_H0, R222.H0_H0, -RZ.H0_H0 ;  /* 0x200000de30de7231 */ /* 0x000fe200003408ff */
[----:B------:R-:W-:Y:S01]  /*3f80*/  F2FP.BF16.PACK_AB R224, RZ, R224 ;  /* 0x000000e0ffe0723e */ /* 0x000fe200000010ff */
[----:B------:R-:W-:Y:S01]  /*3f90*/  HFMA2.BF16_V2 R165, R165.H0_H0, 1, 1, R103.H0_H0 ;  /* 0x3f803f80a5a57831 */ /* 0x000fe20000240867 */
[----:B------:R2:W-:Y:S01]  /*3fa0*/  STG.E.U16 [R124.64], R181 ;  /* 0x000000b57c007986 */ /* 0x0005e2000c101506 */
[-C--:B0-----:R-:W-:Y:S01]  /*3fb0*/  IMAD.WIDE.U32 R134, R134, R147.reuse, c[0x0][0x178] ;  /* 0x00005e0086867625 */ /* 0x081fe200078e0093 */
[----:B------:R-:W-:Y:S01]  /*3fc0*/  F2FP.BF16.PACK_AB R226, RZ, R226 ;  /* 0x000000e2ffe2723e */ /* 0x000fe200000010ff */
[----:B------:R-:W-:Y:S01]  /*3fd0*/  HFMA2.BF16_V2 R157, R45.H0_H0, R216.H0_H0, -RZ.H0_H0 ;  /* 0x200000d82d9d7231 */ /* 0x000fe200003408ff */
[----:B-1----:R-:W-:Y:S01]  /*3fe0*/  PRMT R179, R176, 0x7610, R179 ;  /* 0x00007610b0b37816 */ /* 0x002fe200000000b3 */
[-C--:B------:R-:W-:Y:S01]  /*3ff0*/  IMAD.WIDE.U32 R130, R182, R147.reuse, c[0x0][0x178] ;  /* 0x00005e00b6827625 */ /* 0x080fe200078e0093 */
[----:B------:R-:W-:Y:S01]  /*4000*/  IADD3 R176, R140, 0x4000, RZ ;  /* 0x000040008cb07810 */ /* 0x000fe20007ffe0ff */
[----:B------:R-:W-:Y:S01]  /*4010*/  HFMA2.BF16_V2 R158, R218.H0_H0, 1, 1, R106.H0_H0 ;  /* 0x3f803f80da9e7831 */ /* 0x000fe2000024086a */
[----:B------:R-:W-:Y:S01]  /*4020*/  F2FP.BF16.PACK_AB R230, RZ, R230 ;  /* 0x000000e6ffe6723e */ /* 0x000fe200000010ff */
[-C--:B------:R-:W-:Y:S01]  /*4030*/  IMAD.WIDE.U32 R128, R180, R147.reuse, c[0x0][0x178] ;  /* 0x00005e00b4807625 */ /* 0x080fe200078e0093 */
[----:B------:R-:W-:Y:S01]  /*4040*/  HFMA2.BF16_V2 R159, R47.H0_H0, R220.H0_H0, -RZ.H0_H0 ;  /* 0x200000dc2f9f7231 */ /* 0x000fe200003408ff */
[----:B------:R-:W-:Y:S01]  /*4050*/  F2FP.BF16.PACK_AB R234, RZ, R234 ;  /* 0x000000eaffea723e */ /* 0x000fe200000010ff */
[----:B------:R-:W-:Y:S01]  /*4060*/  HFMA2.BF16_V2 R160, R222.H0_H0, 1, 1, R108.H0_H0 ;  /* 0x3f803f80dea07831 */ /* 0x000fe2000024086c */
[----:B--2---:R-:W-:Y:S01]  /*4070*/  PRMT R125, R172, 0x7610, R125 ;  /* 0x00007610ac7d7816 */ /* 0x004fe2000000007d */
        /* <DEDUP_REMOVED lines=51> */
[----:B------:R-:W-:Y:S01]  /*43b0*/  HFMA2.BF16_V2 R242, R58.H0_H0, R242.H0_H0, -RZ.H0_H0 ;  /* 0x200000f23af27231 */ /* 0x000fe200003408ff */
[----:B------:R-:W-:Y:S01]  /*43c0*/  F2FP.BF16.PACK_AB R246, RZ, R246 ;  /* 0x000000f6fff6723e */ /* 0x000fe200000010ff */
[----:B------:R-:W-:Y:S01]  /*43d0*/  HFMA2.BF16_V2 R238, R56.H0_H0, R238.H0_H0, -RZ.H0_H0 ;  /* 0x200000ee38ee7231 */ /* 0x000fe200003408ff */
[-C--:B------:R-:W-:Y:S01]  /*43e0*/  IMAD.WIDE.U32 R134, R172, R147.reuse, c[0x0][0x178] ;  /* 0x00005e00ac867625 */ /* 0x080fe200078e0093 */
[----:B-1----:R-:W-:Y:S01]  /*43f0*/  PRMT R169, R166, 0x7610, R169 ;  /* 0x00007610a6a97816 */ /* 0x002fe200000000a9 */
[----:B------:R-:W-:Y:S01]  /*4400*/  HFMA2.BF16_V2 R155, R155.H0_H0, 1, 1, R113.H0_H0 ;  /* 0x3f803f809b9b7831 */ /* 0x000fe20000240871 */
[----:B------:R-:W-:Y:S01]  /*4410*/  IADD3 R166, R140, 0x5400, RZ ;  /* 0x000054008ca67810 */ /* 0x000fe20007ffe0ff */
[-C--:B------:R-:W-:Y:S01]  /*4420*/  IMAD.WIDE.U32 R132, R170, R147.reuse, c[0x0][0x178] ;  /* 0x00005e00aa847625 */ /* 0x080fe200078e0093 */
[----:B------:R-:W-:Y:S01]  /*4430*/  HFMA2.BF16_V2 R146, R236.H0_H0, 1, 1, R115.H0_H0 ;  /* 0x3f803f80ec927831 */ /* 0x000fe20000240873 */
[----:B------:R-:W-:Y:S01]  /*4440*/  F2FP.BF16.PACK_AB R248, RZ, R248 ;  /* 0x000000f8fff8723e */ /* 0x000fe200000010ff */
[----:B------:R-:W-:Y:S01]  /*4450*/  HFMA2.BF16_V2 R150, R242.H0_H0, 1, 1, R118.H0_H0 ;  /* 0x3f803f80f2967831 */ /* 0x000fe20000240876 */
[----:B--2---:R-:W-:Y:S01]  /*4460*/  PRMT R129, R162, 0x7610, R129 ;  /* 0x00007610a2817816 */ /* 0x004fe20000000081 */
[----:B------:R-:W-:Y:S01]  /*4470*/  IMAD.WIDE.U32 R130, R168, R147, c[0x0][0x178] ;  /* 0x00005e00a8827625 */ /* 0x000fe200078e0093 */
[C---:B------:R-:W-:Y:S01]  /*4480*/  IADD3 R128, R140.reuse, 0x5000, RZ ;  /* 0x000050008c807810 */ /* 0x040fe20007ffe0ff */
[----:B------:R-:W-:Y:S01]  /*4490*/  HFMA2.BF16_V2 R148, R238.H0_H0, 1, 1, R116.H0_H0 ;  /* 0x3f803f80ee947831 */ /* 0x000fe20000240874 */
[C---:B------:R-:W-:Y:S01]  /*44a0*/  IADD3 R168, R140.reuse, 0x5200, RZ ;  /* 0x000052008ca87810 */ /* 0x040fe20007ffe0ff */
[----:B------:R0:W-:Y:S01]  /*44b0*/  STG.E.U16 [R126.64], R129 ;  /* 0x000000817e007986 */ /* 0x0001e2000c101506 */
[----:B------:R-:W-:Y:S01]  /*44c0*/  IADD3 R162, R140, 0x5800, RZ ;  /* 0x000058008ca27810 */ /* 0x000fe20007ffe0ff */
[----:B------:R-:W-:Y:S01]  /*44d0*/  HFMA2.BF16_V2 R149, R57.H0_H0, R240.H0_H0, -RZ.H0_H0 ;  /* 0x200000f039957231 */ /* 0x000fe200003408ff */
[----:B------:R-:W-:Y:S01]  /*44e0*/  F2FP.BF16.PACK_AB R250, RZ, R250 ;  /* 0x000000fafffa723e */ /* 0x000fe200000010ff */
[----:B------:R1:W-:Y:S01]  /*44f0*/  STG.E.U16 [R124.64], R163 ;  /* 0x000000a37c007986 */ /* 0x0003e2000c101506 */
[----:B------:R-:W-:-:S02]  /*4500*/  HFMA2.BF16_V2 R151, R59.H0_H0, R244.H0_H0, -RZ.H0_H0 ;  /* 0x200000f43b977231 */ /* 0x000fc400003408ff */
[----:B------:R-:W-:Y:S01]  /*4510*/  HFMA2.BF16_V2 R145, R61.H0_H0, R246.H0_H0, -RZ.H0_H0 ;  /* 0x200000f63d917231 */ /* 0x000fe200003408ff */
[----:B------:R2:W-:Y:S01]  /*4520*/  STG.E.U16 [R134.64], R167 ;  /* 0x000000a786007986 */ /* 0x0005e2000c101506 */
[----:B------:R-:W-:Y:S02]  /*4530*/  HFMA2.BF16_V2 R149, R149.H0_H0, 1, 1, R117.H0_H0 ;  /* 0x3f803f8095957831 */ /* 0x000fe40000240875 */
[----:B------:R-:W-:Y:S01]  /*4540*/  HFMA2.BF16_V2 R248, R62.H0_H0, R248.H0_H0, -RZ.H0_H0 ;  /* 0x200000f83ef87231 */ /* 0x000fe200003408ff */
[----:B------:R-:W-:Y:S01]  /*4550*/  STG.E.U16 [R132.64], R165 ;  /* 0x000000a584007986 */ /* 0x000fe2000c101506 */
[-C--:B0-----:R-:W-:Y:S01]  /*4560*/  IMAD.WIDE.U32 R128, R128, R147.reuse, c[0x0][0x178] ;  /* 0x00005e0080807625 */ /* 0x081fe200078e0093 */
[----:B------:R-:W-:Y:S02]  /*4570*/  HFMA2.BF16_V2 R143, R63.H0_H0, R250.H0_H0, -RZ.H0_H0 ;  /* 0x200000fa3f8f7231 */ /* 0x000fe400003408ff */
[----:B------:R0:W-:Y:S01]  /*4580*/  STG.E.U16 [R130.64], R169 ;  /* 0x000000a982007986 */ /* 0x0001e2000c101506 */
[-C--:B------:R-:W-:Y:S01]  /*4590*/  IMAD.WIDE.U32 R126, R168, R147.reuse, c[0x0][0x178] ;  /* 0x00005e00a87e7625 */ /* 0x080fe200078e0093 */
[----:B-1----:R-:W-:Y:S01]  /*45a0*/  PRMT R163, R160, 0x7610, R163 ;  /* 0x00007610a0a37816 */ /* 0x002fe200000000a3 */
[----:B------:R-:W-:Y:S01]  /*45b0*/  HFMA2.BF16_V2 R151, R151.H0_H0, 1, 1, R119.H0_H0 ;  /* 0x3f803f8097977831 */ /* 0x000fe20000240877 */
[----:B------:R1:W-:Y:S01]  /*45c0*/  STG.E.U16 [R128.64], R157 ;  /* 0x0000009d80007986 */ /* 0x0003e2000c101506 */
[----:B------:R-:W-:Y:S01]  /*45d0*/  IMAD.WIDE.U32 R124, R166, R147, c[0x0][0x178] ;  /* 0x00005e00a67c7625 */ /* 0x000fe200078e0093 */
[----:B------:R-:W-:Y:S01]  /*45e0*/  IADD3 R160, R140, 0x6000, RZ ;  /* 0x000060008ca07810 */ /* 0x000fe20007ffe0ff */
[----:B------:R-:W-:-:S02]  /*45f0*/  HFMA2.BF16_V2 R145, R145.H0_H0, 1, 1, R121.H0_H0 ;  /* 0x3f803f8091917831 */ /* 0x000fc40000240879 */
[-C--:B--2---:R-:W-:Y:S01]  /*4600*/  IMAD.WIDE.U32 R134, R164, R147.reuse, c[0x0][0x178] ;  /* 0x00005e00a4867625 */ /* 0x084fe200078e0093 */
[----:B------:R-:W-:Y:S01]  /*4610*/  IADD3 R164, R140, 0x5c00, RZ ;  /* 0x00005c008ca47810 */ /* 0x000fe20007ffe0ff */
[----:B------:R-:W-:Y:S01]  /*4620*/  HFMA2.BF16_V2 R144, R248.H0_H0, 1, 1, R122.H0_H0 ;  /* 0x3f803f80f8907831 */ /* 0x000fe2000024087a */
[----:B0-----:R-:W-:Y:S01]  /*4630*/  PRMT R131, R158, 0x7610, R131 ;  /* 0x000076109e837816 */ /* 0x001fe20000000083 */
[-C--:B------:R-:W-:Y:S01]  /*4640*/  IMAD.WIDE.U32 R132, R162, R147.reuse, c[0x0][0x178] ;  /* 0x00005e00a2847625 */ /* 0x080fe200078e0093 */
[C---:B------:R-:W-:Y:S01]  /*4650*/  IADD3 R130, R140.reuse, 0x5a00, RZ ;  /* 0x00005a008c827810 */ /* 0x040fe20007ffe0ff */
[----:B------:R-:W-:Y:S01]  /*4660*/  HFMA2.BF16_V2 R143, R143.H0_H0, 1, 1, R123.H0_H0 ;  /* 0x3f803f808f8f7831 */ /* 0x000fe2000024087b */
[C---:B------:R-:W-:Y:S01]  /*4670*/  IADD3 R162, R140.reuse, 0x5e00, RZ ;  /* 0x00005e008ca27810 */ /* 0x040fe20007ffe0ff */
[----:B------:R0:W-:Y:S01]  /*4680*/  STG.E.U16 [R126.64], R131 ;  /* 0x000000837e007986 */ /* 0x0001e2000c101506 */
[----:B------:R-:W-:Y:S01]  /*4690*/  IADD3 R158, R140, 0x6200, RZ ;  /* 0x000062008c9e7810 */ /* 0x000fe20007ffe0ff */
[----:B-1----:R-:W-:Y:S01]  /*46a0*/  IMAD.WIDE.U32 R128, R164, R147, c[0x0][0x178] ;  /* 0x00005e00a4807625 */ /* 0x002fe200078e0093 */
[----:B------:R-:W-:Y:S01]  /*46b0*/  PRMT R157, R154, 0x7610, R157 ;  /* 0x000076109a9d7816 */ /* 0x000fe2000000009d */
[----:B------:R1:W-:Y:S01]  /*46c0*/  STG.E.U16 [R124.64], R159 ;  /* 0x0000009f7c007986 */ /* 0x0003e2000c101506 */
[----:B------:R-:W-:-:S03]  /*46d0*/  IADD3 R154, R140, 0x6a00, RZ ;  /* 0x00006a008c9a7810 */ /* 0x000fc60007ffe0ff */
[----:B------:R-:W-:Y:S04]  /*46e0*/  STG.E.U16 [R134.64], R163 ;  /* 0x000000a386007986 */ /* 0x000fe8000c101506 */
[----:B------:R2:W-:Y:S01]  /*46f0*/  STG.E.U16 [R132.64], R161 ;  /* 0x000000a184007986 */ /* 0x0005e2000c101506 */
[----:B0-----:R-:W-:Y:S01]  /*4700*/  IMAD.WIDE.U32 R130, R130, R147, c[0x0][0x178] ;  /* 0x00005e0082827625 */ /* 0x001fe200078e0093 */
[----:B-1----:R-:W-:-:S03]  /*4710*/  PRMT R159, R156, 0x7610, R159 ;  /* 0x000076109c9f7816 */ /* 0x002fc6000000009f */
[----:B------:R-:W-:Y:S01]  /*4720*/  IMAD.WIDE.U32 R126, R162, R147, c[0x0][0x178] ;  /* 0x00005e00a27e7625 */ /* 0x000fe200078e0093 */
[----:B------:R-:W-:-:S03]  /*4730*/  IADD3 R156, R140, 0x6800, RZ ;  /* 0x000068008c9c7810 */ /* 0x000fc60007ffe0ff */
[----:B------:R-:W-:Y:S01]  /*4740*/  IMAD.WIDE.U32 R124, R160, R147, c[0x0][0x178] ;  /* 0x00005e00a07c7625 */ /* 0x000fe200078e0093 */
[----:B--2---:R-:W-:-:S03]  /*4750*/  PRMT R133, R152, 0x7610, R133 ;  /* 0x0000761098857816 */ /* 0x004fc60000000085 */
[----:B------:R-:W-:Y:S01]  /*4760*/  IMAD.WIDE.U32 R134, R158, R147, c[0x0][0x178] ;  /* 0x00005e009e867625 */ /* 0x000fe200078e0093 */
[C---:B------:R-:W-:Y:S02]  /*4770*/  IADD3 R132, R140.reuse, 0x6400, RZ ;  /* 0x000064008c847810 */ /* 0x040fe40007ffe0ff */
[C---:B------:R-:W-:Y:S01]  /*4780*/  IADD3 R152, R140.reuse, 0x6c00, RZ ;  /* 0x00006c008c987810 */ /* 0x040fe20007ffe0ff */
[----:B------:R0:W-:Y:S01]  /*4790*/  STG.E.U16 [R130.64], R133 ;  /* 0x0000008582007986 */ /* 0x0001e2000c101506 */
[----:B------:R-:W-:-:S03]  /*47a0*/  IADD3 R158, R140, 0x6600, RZ ;  /* 0x000066008c9e7810 */ /* 0x000fc60007ffe0ff */
[----:B------:R1:W-:Y:S04]  /*47b0*/  STG.E.U16 [R128.64], R153 ;  /* 0x0000009980007986 */ /* 0x0003e8000c101506 */
[----:B------:R-:W-:Y:S04]  /*47c0*/  STG.E.U16 [R126.64], R157 ;  /* 0x0000009d7e007986 */ /* 0x000fe8000c101506 */
[----:B------:R2:W-:Y:S01]  /*47d0*/  STG.E.U16 [R124.64], R155 ;  /* 0x0000009b7c007986 */ /* 0x0005e2000c101506 */
[----:B0-----:R-:W-:-:S03]  /*47e0*/  IMAD.WIDE.U32 R132, R132, R147, c[0x0][0x178] ;  /* 0x00005e0084847625 */ /* 0x001fc600078e0093 */
[----:B------:R0:W-:Y:S01]  /*47f0*/  STG.E.U16 [R134.64], R159 ;  /* 0x0000009f86007986 */ /* 0x0001e2000c101506 */
[----:B-1----:R-:W-:Y:S01]  /*4800*/  PRMT R153, R150, 0x7610, R153 ;  /* 0x0000761096997816 */ /* 0x002fe20000000099 */
[----:B------:R-:W-:Y:S01]  /*4810*/  IMAD.WIDE.U32 R130, R158, R147, c[0x0][0x178] ;  /* 0x00005e009e827625 */ /* 0x000fe200078e0093 */
[----:B------:R-:W-:-:S03]  /*4820*/  IADD3 R150, R140, 0x7000, RZ ;  /* 0x000070008c967810 */ /* 0x000fc60007ffe0ff */
[----:B------:R-:W-:-:S04]  /*4830*/  IMAD.WIDE.U32 R128, R156, R147, c[0x0][0x178] ;  /* 0x00005e009c807625 */ /* 0x000fc800078e0093 */
[-C--:B--2---:R-:W-:Y:S01]  /*4840*/  IMAD.WIDE.U32 R124, R152, R147.reuse, c[0x0][0x178] ;  /* 0x00005e00987c7625 */ /* 0x084fe200078e0093 */
[----:B------:R-:W-:Y:S02]  /*4850*/  PRMT R152, R148, 0x7610, R152 ;  /* 0x0000761094987816 */ /* 0x000fe40000000098 */
[----:B0-----:R-:W-:Y:S01]  /*4860*/  PRMT R135, R146, 0x7610, R135 ;  /* 0x0000761092877816 */ /* 0x001fe20000000087 */
[-C--:B------:R-:W-:Y:S01]  /*4870*/  IMAD.WIDE.U32 R126, R154, R147.reuse, c[0x0][0x178] ;  /* 0x00005e009a7e7625 */ /* 0x080fe200078e0093 */
[C---:B------:R-:W-:Y:S02]  /*4880*/  IADD3 R134, R140.reuse, 0x6e00, RZ ;  /* 0x00006e008c867810 */ /* 0x040fe40007ffe0ff */
[C---:B------:R-:W-:Y:S01]  /*4890*/  IADD3 R148, R140.reuse, 0x7200, RZ ;  /* 0x000072008c947810 */ /* 0x040fe20007ffe0ff */
[----:B------:R0:W-:Y:S01]  /*48a0*/  STG.E.U16 [R132.64], R135 ;  /* 0x0000008784007986 */ /* 0x0001e2000c101506 */
[C---:B------:R-:W-:Y:S02]  /*48b0*/  IADD3 R146, R140.reuse, 0x7400, RZ ;  /* 0x000074008c927810 */ /* 0x040fe40007ffe0ff */
[----:B------:R-:W-:Y:S01]  /*48c0*/  IADD3 R140, R140, 0x7600, RZ ;  /* 0x000076008c8c7810 */ /* 0x000fe20007ffe0ff */
[----:B------:R1:W-:Y:S04]  /*48d0*/  STG.E.U16 [R130.64], R152 ;  /* 0x0000009882007986 */ /* 0x0003e8000c101506 */
[----:B------:R2:W-:Y:S01]  /*48e0*/  STG.E.U16 [R128.64], R149 ;  /* 0x0000009580007986 */ /* 0x0005e2000c101506 */
[----:B0-----:R-:W-:-:S03]  /*48f0*/  IMAD.WIDE.U32 R134, R134, R147, c[0x0][0x178] ;  /* 0x00005e0086867625 */ /* 0x001fc600078e0093 */
[----:B------:R0:W-:Y:S01]  /*4900*/  STG.E.U16 [R126.64], R153 ;  /* 0x000000997e007986 */ /* 0x0001e2000c101506 */
[----:B------:R-:W-:-:S03]  /*4910*/  IMAD.WIDE.U32 R132, R150, R147, c[0x0][0x178] ;  /* 0x00005e0096847625 */ /* 0x000fc600078e0093 */
[----:B------:R3:W-:Y:S01]  /*4920*/  STG.E.U16 [R124.64], R151 ;  /* 0x000000977c007986 */ /* 0x0007e2000c101506 */
[----:B-1----:R-:W-:-:S03]  /*4930*/  IMAD.WIDE.U32 R130, R148, R147, c[0x0][0x178] ;  /* 0x00005e0094827625 */ /* 0x002fc600078e0093 */
[----:B------:R3:W-:Y:S01]  /*4940*/  STG.E.U16 [R134.64], R141 ;  /* 0x0000008d86007986 */ /* 0x0007e2000c101506 */
[----:B--2---:R-:W-:-:S03]  /*4950*/  IMAD.WIDE.U32 R128, R146, R147, c[0x0][0x178] ;  /* 0x00005e0092807625 */ /* 0x004fc600078e0093 */
[----:B------:R3:W-:Y:S01]  /*4960*/  STG.E.U16 [R132.64], R145 ;  /* 0x0000009184007986 */ /* 0x0007e2000c101506 */
[----:B0-----:R-:W-:-:S03]  /*4970*/  IMAD.WIDE.U32 R126, R140, R147, c[0x0][0x178] ;  /* 0x00005e008c7e7625 */ /* 0x001fc600078e0093 */
[----:B------:R3:W-:Y:S04]  /*4980*/  STG.E.U16 [R130.64], R144 ;  /* 0x0000009082007986 */ /* 0x0007e8000c101506 */
[----:B------:R3:W-:Y:S04]  /*4990*/  STG.E.U16 [R128.64], R143 ;  /* 0x0000008f80007986 */ /* 0x0007e8000c101506 */
[----:B------:R3:W-:Y:S02]  /*49a0*/  STG.E.U16 [R126.64], R142 ;  /* 0x0000008e7e007986 */ /* 0x0007e4000c101506 */
[----:B---3--:R-:W-:Y:S01]  /*49b0*/  @P0 CALL.REL.NOINC `(.L_x_184) ;  /* 0x0000001000000944 */ /* 0x008fe20003c00000 */
[----:B------:R-:W-:Y:S05]  /*49c0*/  BRA `(.L_x_185) ;  /* 0xffffbed000007947 */ /* 0x000fea000383ffff */
.L_x_184:
[----:B------:R-:W-:Y:S05]  /*49d0*/  EXIT ;  /* 0x000000000000794d */ /* 0x000fea0003800000 */
.L_x_180:
[----:B------:R-:W-:Y:S01]  /*49e0*/  HFMA2.MMA R125, -RZ, RZ, 0, 5.9604644775390625e-08 ;  /* 0x00000001ff7d7435 */ /* 0x000fe200000001ff */
[----:B------:R-:W-:-:S02]  /*49f0*/  MOV R134, 0x1f ;  /* 0x0000001f00867802 */ /* 0x000fc40000000f00 */
[----:B------:R-:W-:Y:S02]  /*4a00*/  MOV R130, 0xffffffff ;  /* 0xffffffff00827802 */ /* 0x000fe40000000f00 */
[----:B------:R-:W-:Y:S02]  /*4a10*/  MOV R126, 0x4a30 ;  /* 0x00004a30007e7802 */ /* 0x000fe40000000f00 */
[----:B-----5:R-:W-:Y:S05]  /*4a20*/  CALL.REL.NOINC `($__internal_20_$__cuda_sm70_shflsync_bfly_p) ;  /* 0x00000b1000007944 */ /* 0x020fea0003c00000 */
[----:B-1----:R-:W-:Y:S01]  /*4a30*/  MOV R124, R134 ;  /* 0x00000086007c7202 */ /* 0x002fe20000000f00 */
[----:B0-----:R-:W-:Y:S05]  /*4a40*/  BRA `(.L_x_186) ;  /* 0xffffce2000007947 */ /* 0x001fea000383ffff */
.L_x_181:
[----:B------:R-:W-:Y:S01]  /*4a50*/  HFMA2.MMA R125, -RZ, RZ, 0, 1.1920928955078125e-07 ;  /* 0x00000002ff7d7435 */ /* 0x000fe200000001ff */
[----:B------:R-:W-:Y:S02]  /*4a60*/  MOV R134, 0x1f ;  /* 0x0000001f00867802 */ /* 0x000fe40000000f00 */
[----:B------:R-:W-:Y:S02]  /*4a70*/  MOV R130, 0xffffffff ;  /* 0xffffffff00827802 */ /* 0x000fe40000000f00 */
[----:B------:R-:W-:Y:S02]  /*4a80*/  MOV R126, 0x4aa0 ;  /* 0x00004aa0007e7802 */ /* 0x000fe40000000f00 */
[----:B-----5:R-:W-:Y:S05]  /*4a90*/  CALL.REL.NOINC `($__internal_20_$__cuda_sm70_shflsync_bfly_p) ;  /* 0x00000aa000007944 */ /* 0x020fea0003c00000 */
[----:B0-----:R-:W-:Y:S01]  /*4aa0*/  HFMA2.MMA R125, -RZ, RZ, 0, 2.384185791015625e-07 ;  /* 0x00000004ff7d7435 */ /* 0x001fe200000001ff */
[----:B-1----:R-:W-:Y:S01]  /*4ab0*/  FADD.FTZ R132, R132, R134 ;  /* 0x0000008684847221 */ /* 0x002fe20000010000 */
[----:B------:R-:W-:-:S02]  /*4ac0*/  MOV R134, 0x1f ;  /* 0x0000001f00867802 */ /* 0x000fc40000000f00 */
[----:B------:R-:W-:Y:S02]  /*4ad0*/  MOV R130, 0xffffffff ;  /* 0xffffffff00827802 */ /* 0x000fe40000000f00 */
[----:B------:R-:W-:Y:S02]  /*4ae0*/  MOV R126, 0x4b00 ;  /* 0x00004b00007e7802 */ /* 0x000fe40000000f00 */
[----:B------:R-:W-:Y:S05]  /*4af0*/  CALL.REL.NOINC `($__internal_20_$__cuda_sm70_shflsync_bfly_p) ;  /* 0x00000a4000007944 */ /* 0x000fea0003c00000 */
[----:B0-----:R-:W-:Y:S01]  /*4b00*/  HFMA2.MMA R125, -RZ, RZ, 0, 4.76837158203125e-07 ;  /* 0x00000008ff7d7435 */ /* 0x001fe200000001ff */
[----:B-1----:R-:W-:Y:S01]  /*4b10*/  FADD.FTZ R132, R132, R134 ;  /* 0x0000008684847221 */ /* 0x002fe20000010000 */
[----:B------:R-:W-:Y:S02]  /*4b20*/  MOV R134, 0x1f ;  /* 0x0000001f00867802 */ /* 0x000fe40000000f00 */
[----:B------:R-:W-:Y:S02]  /*4b30*/  MOV R130, 0xffffffff ;  /* 0xffffffff00827802 */ /* 0x000fe40000000f00 */
[----:B------:R-:W-:Y:S02]  /*4b40*/  MOV R126, 0x4b60 ;  /* 0x00004b60007e7802 */ /* 0x000fe40000000f00 */
[----:B------:R-:W-:Y:S05]  /*4b50*/  CALL.REL.NOINC `($__internal_20_$__cuda_sm70_shflsync_bfly_p) ;  /* 0x000009e000007944 */ /* 0x000fea0003c00000 */
[----:B0-----:R-:W-:Y:S01]  /*4b60*/  HFMA2.MMA R125, -RZ, RZ, 0, 9.5367431640625e-07 ;  /* 0x00000010ff7d7435 */ /* 0x001fe200000001ff */
[----:B-1----:R-:W-:Y:S01]  /*4b70*/  FADD.FTZ R132, R132, R134 ;  /* 0x0000008684847221 */ /* 0x002fe20000010000 */
[----:B------:R-:W-:-:S02]  /*4b80*/  MOV R134, 0x1f ;  /* 0x0000001f00867802 */ /* 0x000fc40000000f00 */
[----:B------:R-:W-:Y:S02]  /*4b90*/  MOV R130, 0xffffffff ;  /* 0xffffffff00827802 */ /* 0x000fe40000000f00 */
[----:B------:R-:W-:Y:S02]  /*4ba0*/  MOV R126, 0x4bc0 ;  /* 0x00004bc0007e7802 */ /* 0x000fe40000000f00 */
[----:B------:R-:W-:Y:S05]  /*4bb0*/  CALL.REL.NOINC `($__internal_20_$__cuda_sm70_shflsync_bfly_p) ;  /* 0x0000098000007944 */ /* 0x000fea0003c00000 */
[----:B-1----:R-:W-:Y:S01]  /*4bc0*/  FADD.FTZ R124, R132, R134 ;  /* 0x00000086847c7221 */ /* 0x002fe20000010000 */
[----:B------:R-:W-:-:S03]  /*4bd0*/  MOV R134, 0x1f ;  /* 0x0000001f00867802 */ /* 0x000fc60000000f00 */
[----:B------:R-:W-:-:S04]  /*4be0*/  FMUL.FTZ R124, R124, 0.00052083336049690842628 ;  /* 0x3a0888897c7c7820 */ /* 0x000fc80000410000 */
        /* <DEDUP_REMOVED lines=123> */
[----:B------:R-:W-:Y:S05]  /*53a0*/  CALL.REL.NOINC `($__internal_20_$__cuda_sm70_shflsync_bfly_p) ;  /* 0x0000019000007944 */ /* 0x000fea0003c00000 */
[----:B0-----:R-:W-:Y:S01]  /*53b0*/  HFMA2.MMA R125, -RZ, RZ, 0, 1.1920928955078125e-07 ;  /* 0x00000002ff7d7435 */ /* 0x001fe200000001ff */
[----:B-1----:R-:W-:Y:S01]  /*53c0*/  FADD.FTZ R132, R132, R134 ;  /* 0x0000008684847221 */ /* 0x002fe20000010000 */
[----:B------:R-:W-:Y:S02]  /*53d0*/  MOV R134, 0x1f ;  /* 0x0000001f00867802 */ /* 0x000fe40000000f00 */
[----:B------:R-:W-:Y:S02]  /*53e0*/  MOV R130, 0xffffffff ;  /* 0xffffffff00827802 */ /* 0x000fe40000000f00 */
[----:B------:R-:W-:Y:S02]  /*53f0*/  MOV R126, 0x5410 ;  /* 0x00005410007e7802 */ /* 0x000fe40000000f00 */
[----:B------:R-:W-:Y:S05]  /*5400*/  CALL.REL.NOINC `($__internal_20_$__cuda_sm70_shflsync_bfly_p) ;  /* 0x0000013000007944 */ /* 0x000fea0003c00000 */
        /* <DEDUP_REMOVED lines=18> */
[----:B01----:R-:W-:Y:S05]  /*5530*/  BRA `(.L_x_187) ;  /* 0xffffcbf000007947 */ /* 0x003fea000383ffff */
        .weak           $__internal_20_$__cuda_sm70_shflsync_bfly_p
        .type           $__internal_20_$__cuda_sm70_shflsync_bfly_p,@function
        .size           $__internal_20_$__cuda_sm70_shflsync_bfly_p,(.L_x_1069 - $__internal_20_$__cuda_sm70_shflsync_bfly_p)
$__internal_20_$__cuda_sm70_shflsync_bfly_p:
[----:B------:R-:W-:Y:S01]  /*5540*/  HFMA2.MMA R127, -RZ, RZ, 0, 0 ;  /* 0x00000000ff7f7435 */ /* 0x000fe200000001ff */
[----:B------:R-:W-:Y:S04]  /*5550*/  WARPSYNC R130 ;  /* 0x0000008200007348 */ /* 0x000fe80003800000 */
[----:B------:R0:W1:Y:S01]  /*5560*/  SHFL.BFLY PT, R134, R132, R125, R134 ;  /* 0x0c00007d84867389 */ /* 0x00006200000e0086 */
[----:B------:R-:W-:Y:S05]  /*5570*/  RET.REL.NODEC R126 `(_ZN10layer_norm13ln_fwd_kernelINS_13Kernel_traitsI13__nv_bfloat16fS2_fjLj30720ELj4ELj1ELj4ELj4ENS_18Kernel_traits_baseILj30720ES2_fS2_fjLj128EEEEEEEvNS_9FwdParamsE) ;  /* 0xffffaa807e007950 */ /* 0x000fea0003c3ffff */
.L_x_188:
        /* <DEDUP_REMOVED lines=16> */
.L_x_1069:


//--------------------- .text._ZN10layer_norm13ln_fwd_kernelINS_13Kernel_traitsI13__nv_bfloat16S2_S2_fjLj30720ELj4ELj1ELj4ELj4ENS_18Kernel_traits_baseILj30720ES2_S2_S2_fjLj128EEEEEEEvNS_9FwdParamsE --------------------------
	.section	.text._ZN10layer_norm13ln_fwd_kernelINS_13Kernel_traitsI13__nv_bfloat16S2_S2_fjLj30720ELj4ELj1ELj4ELj4ENS_18Kernel_traits_baseILj30720ES2_S2_S2_fjLj128EEEEEEEvNS_9FwdParamsE,"ax",@progbits
	.sectioninfo	@"SHI_REGISTERS=168"
	.align	128
        .global         _ZN10layer_norm13ln_fwd_kernelINS_13Kernel_traitsI13__nv_bfloat16S2_S2_fjLj30720ELj4ELj1ELj4ELj4ENS_18Kernel_traits_baseILj30720ES2_S2_S2_fjLj128EEEEEEEvNS_9FwdParamsE
        .type           _ZN10layer_norm13ln_fwd_kernelINS_13Kernel_traitsI13__nv_bfloat16S2_S2_fjLj30720ELj4ELj1ELj4ELj4ENS_18Kernel_traits_baseILj30720ES2_S2_S2_fjLj128EEEEEEEvNS_9FwdParamsE,@function
        .size           _ZN10layer_norm13ln_fwd_kernelINS_13Kernel_traitsI13__nv_bfloat16S2_S2_fjLj30720ELj4ELj1ELj4ELj4ENS_18Kernel_traits_baseILj30720ES2_S2_S2_fjLj128EEEEEEEvNS_9FwdParamsE,(.L_x_1070 - _ZN10layer_norm13ln_fwd_kernelINS_13Kernel_traitsI13__nv_bfloat16S2_S2_fjLj30720ELj4ELj1ELj4ELj4ENS_18Kernel_traits_baseILj30720ES2_S2_S2_fjLj128EEEEEEEvNS_9FwdParamsE)
        .other          _ZN10layer_norm13ln_fwd_kernelINS_13Kernel_traitsI13__nv_bfloat16S2_S2_fjLj30720ELj4ELj1ELj4ELj4ENS_18Kernel_traits_baseILj30720ES2_S2_S2_fjLj128EEEEEEEvNS_9FwdParamsE,@"STO_CUDA_ENTRY STV_DEFAULT"
_ZN10layer_norm13ln_fwd_kernelINS_13Kernel_traitsI13__nv_bfloat16S2_S2_fjLj30720ELj4ELj1ELj4ELj4ENS_18Kernel_traits_baseILj30720ES2_S2_S2_fjLj128EEEEEEEvNS_9FwdParamsE:
.text._ZN10layer_norm13ln_fwd_kernelINS_13Kernel_traitsI13__nv_bfloat16S2_S2_fjLj30720ELj4ELj1ELj4ELj4ENS_18Kernel_traits_baseILj30720ES2_S2_S2_fjLj128EEEEEEEvNS_9FwdParamsE:
        /* <DEDUP_REMOVED lines=8> */
[----:B------:R-:W-:Y:S01]  /*0080*/  HFMA2.MMA R5, -RZ, RZ, 0, 2.384185791015625e-07 ;  /* 0x00000004ff057435 */ /* 0x000fe200000001ff */
[----:B------:R-:W-:Y:S01]  /*0090*/  LOP3.LUT R14, R0, 0x1f, RZ, 0xc0, !PT ;  /* 0x0000001f000e7812 */ /* 0x000fe200078ec0ff */
[----:B------:R-:W-:Y:S01]  /*00a0*/  ULDC.64 UR6, c[0x0][0x118] ;  /* 0x0000460000067ab9 */ /* 0x000fe20000000a00 */
[----:B------:R-:W-:-:S04]  /*00b0*/  SHF.L.U32 R3, R12, 0x7, RZ ;  /* 0x000000070c037819 */ /* 0x000fc800000006ff */
[----:B------:R-:W-:-:S04]  /*00c0*/  LOP3.LUT R3, R3, 0x180, R14, 0xe2, !PT ;  /* 0x0000018003037812 */ /* 0x000fc800078ee20e */
[----:B------:R-:W-:-:S05]  /*00d0*/  LOP3.LUT R4, R3, 0x60, R0, 0xf8, !PT ;  /* 0x0000006003047812 */ /* 0x000fca00078ef800 */
[----:B------:R-:W-:-:S04]  /*00e0*/  IMAD.WIDE.U32 R2, R4, R5, c[0x0][0x198] ;  /* 0x0000660004027625 */ /* 0x000fc800078e0005 */
[----:B------:R-:W-:Y:S01]  /*00f0*/  IMAD.WIDE.U32 R4, R4, R5, c[0x0][0x190] ;  /* 0x0000640004047625 */ /* 0x000fe200078e0005 */
[----:B------:R0:W5:Y:S04]  /*0100*/  LDG.E R15, [R2.64+0xe800] ;  /* 0x00e80006020f7981 */ /* 0x000168000c1e1900 */
        /* <DEDUP_REMOVED lines=28> */
[----:B------:R0:W5:Y:S04]  /*02d0*/  LDG.E R44, [R2.64] ;  /* 0x00000006022c7981 */ /* 0x000168000c1e1900 */
        /* <DEDUP_REMOVED lines=29> */
[----:B------:R0:W5:Y:S01]  /*04b0*/  LDG.E R74, [R4.64] ;  /* 0x00000006044a7981 */ /* 0x000162000c1e1900 */
[----:B------:R-:W-:Y:S01]  /*04c0*/  HFMA2.MMA R75, -RZ, RZ, 0, 5.9604644775390625e-08 ;  /* 0x00000001ff4b7435 */ /* 0x000fe200000001ff */
[----:B------:R-:W-:-:S02]  /*04d0*/  MOV R76, RZ ;  /* 0x000000ff004c7202 */ /* 0x000fc40000000f00 */
.L_x_194:
[----:B0-----:R-:W0:Y:S01]  /*04e0*/  S2R R2, SR_CTAID.X ;  /* 0x0000000000027919 */ /* 0x001e220000002500 */
[----:B------:R-:W-:-:S02]  /*04f0*/  MOV R79, 0x4 ;  /* 0x00000004004f7802 */ /* 0x000fc40000000f00 */
[----:B0-----:R-:W-:-:S04]  /*0500*/  SHF.L.U32 R3, R2, 0x7, RZ ;  /* 0x0000000702037819 */ /* 0x001fc800000006ff */
[----:B------:R-:W-:-:S04]  /*0510*/  LOP3.LUT R3, R3, 0x180, R14, 0xe2, !PT ;  /* 0x0000018003037812 */ /* 0x000fc800078ee20e */
[----:B------:R-:W-:-:S05]  /*0520*/  LOP3.LUT R82, R3, 0x60, R0, 0xf8, !PT ;  /* 0x0000006003527812 */ /* 0x000fca00078ef800 */
[----:B------:R-:W-:-:S04]  /*0530*/  IMAD R82, R77, 0x3c00, R82 ;  /* 0x00003c004d527824 */ /* 0x000fc800078e0252 */
[C---:B------:R-:W-:Y:S01]  /*0540*/  IMAD.WIDE.U32 R2, R82.reuse, R79, c[0x0][0x170] ;  /* 0x00005c0052027625 */ /* 0x040fe200078e004f */
[----:B------:R-:W-:-:S04]  /*0550*/  IADD3 R4, R82, 0x200, RZ ;  /* 0x0000020052047810 */ /* 0x000fc80007ffe0ff */
[----:B------:R0:W2:Y:S01]  /*0560*/  LDG.E R143, [R2.64] ;  /* 0x00000006028f7981 */ /* 0x0000a2000c1e1900 */
[----:B------:R-:W-:Y:S01]  /*0570*/  IMAD.WIDE.U32 R4, R4, R79, c[0x0][0x170] ;  /* 0x00005c0004047625 */ /* 0x000fe200078e004f */
[----:B------:R-:W-:-:S04]  /*0580*/  IADD3 R80, R82, 0x400, RZ ;  /* 0x0000040052507810 */ /* 0x000fc80007ffe0ff */
[----:B------:R1:W3:Y:S01]  /*0590*/  LDG.E R78, [R4.64] ;  /* 0x00000006044e7981 */ /* 0x0002e2000c1e1900 */
[----:B------:R-:W-:Y:S01]  /*05a0*/  IMAD.WIDE.U32 R80, R80, R79, c[0x0][0x170] ;  /* 0x00005c0050507625 */ /* 0x000fe200078e004f */
[----:B------:R-:W-:-:S05]  /*05b0*/  IADD3 R6, R82, 0x600, RZ ;  /* 0x0000060052067810 */ /* 0x000fca0007ffe0ff */
[----:B------:R-:W4:Y:S01]  /*05c0*/  LDG.E R80, [R80.64] ;  /* 0x0000000650507981 */ /* 0x000f22000c1e1900 */
[----:B------:R-:W-:Y:S01]  /*05d0*/  IMAD.WIDE.U32 R6, R6, R79, c[0x0][0x170] ;  /* 0x00005c0006067625 */ /* 0x000fe200078e004f */
[----:B------:R-:W-:-:S04]  /*05e0*/  IADD3 R8, R82, 0x800, RZ ;  /* 0x0000080052087810 */ /* 0x000fc80007ffe0ff */
[----:B------:R1:W4:Y:S01]  /*05f0*/  LDG.E R101, [R6.64] ;  /* 0x0000000606657981 */ /* 0x000322000c1e1900 */
[----:B------:R-:W-:Y:S01]  /*0600*/  IMAD.WIDE.U32 R8, R8, R79, c[0x0][0x170] ;  /* 0x00005c0008087625 */ /* 0x000fe200078e004f */
[----:B0-----:R-:W-:-:S04]  /*0610*/  IADD3 R2, R82, 0xa00, RZ ;  /* 0x00000a0052027810 */ /* 0x001fc80007ffe0ff */
[----:B------:R0:W4:Y:S01]  /*0620*/  LDG.E R131, [R8.64] ;  /* 0x0000000608837981 */ /* 0x000122000c1e1900 */
[----:B------:R-:W-:Y:S01]  /*0630*/  IMAD.WIDE.U32 R2, R2, R79, c[0x0][0x170] ;  /* 0x00005c0002027625 */ /* 0x000fe200078e004f */
[----:B-1----:R-:W-:-:S04]  /*0640*/  IADD3 R4, R82, 0xc00, RZ ;  /* 0x00000c0052047810 */ /* 0x002fc80007ffe0ff */
[----:B------:R1:W4:Y:S01]  /*0650*/  LDG.E R121, [R2.64] ;  /* 0x0000000602797981 */ /* 0x000322000c1e1900 */
[----:B------:R-:W-:Y:S01]  /*0660*/  IMAD.WIDE.U32 R4, R4, R79, c[0x0][0x170] ;  /* 0x00005c0004047625 */ /* 0x000fe200078e004f */
[----:B------:R-:W-:-:S04]  /*0670*/  IADD3 R10, R82, 0xe00, RZ ;  /* 0x00000e00520a7810 */ /* 0x000fc80007ffe0ff */
[----:B------:R1:W4:Y:S01]  /*0680*/  LDG.E R123, [R4.64] ;  /* 0x00000006047b7981 */ /* 0x000322000c1e1900 */
[----:B------:R-:W-:Y:S01]  /*0690*/  IMAD.WIDE.U32 R10, R10, R79, c[0x0][0x170] ;  /* 0x00005c000a0a7625 */ /* 0x000fe200078e004f */
[----:B------:R-:W-:-:S04]  /*06a0*/  IADD3 R6, R82, 0x1000, RZ ;  /* 0x0000100052067810 */ /* 0x000fc80007ffe0ff */
[----:B------:R1:W4:Y:S01]  /*06b0*/  LDG.E R125, [R10.64] ;  /* 0x000000060a7d7981 */ /* 0x000322000c1e1900 */
[----:B------:R-:W-:Y:S01]  /*06c0*/  IMAD.WIDE.U32 R6, R6, R79, c[0x0][0x170] ;  /* 0x00005c0006067625 */ /* 0x000fe200078e004f */
[----:B0-----:R-:W-:-:S04]  /*06d0*/  IADD3 R8, R82, 0x1200, RZ ;  /* 0x0000120052087810 */ /* 0x001fc80007ffe0ff */
[----:B------:R0:W4:Y:S01]  /*06e0*/  LDG.E R127, [R6.64] ;  /* 0x00000006067f7981 */ /* 0x000122000c1e1900 */
[----:B------:R-:W-:Y:S01]  /*06f0*/  IMAD.WIDE.U32 R8, R8, R79, c[0x0][0x170] ;  /* 0x00005c0008087625 */ /* 0x000fe200078e004f */
[----:B------:R-:W-:-:S04]  /*0700*/  IADD3 R84, R82, 0x1400, RZ ;  /* 0x0000140052547810 */ /* 0x000fc80007ffe0ff */
[----:B------:R0:W4:Y:S01]  /*0710*/  LDG.E R129, [R8.64] ;  /* 0x0000000608817981 */ /* 0x000122000c1e1900 */
[----:B------:R-:W-:Y:S01]  /*0720*/  IMAD.WIDE.U32 R84, R84, R79, c[0x0][0x170] ;  /* 0x00005c0054547625 */ /* 0x000fe200078e004f */
[----:B------:R-:W-:-:S04]  /*0730*/  IADD3 R86, R82, 0x1600, RZ ;  /* 0x0000160052567810 */ /* 0x000fc80007ffe0ff */
[----:B------:R-:W4:Y:S01]  /*0740*/  LDG.E R111, [R84.64] ;  /* 0x00000006546f7981 */ /* 0x000f22000c1e1900 */
[----:B------:R-:W-:Y:S01]  /*0750*/  IMAD.WIDE.U32 R86, R86, R79, c[0x0][0x170] ;  /* 0x00005c0056567625 */ /* 0x000fe200078e004f */
[----:B-1----:R-:W-:-:S04]  /*0760*/  IADD3 R10, R82, 0x1800, RZ ;  /* 0x00001800520a7810 */ /* 0x002fc80007ffe0ff */
[----:B------:R-:W4:Y:S01]  /*0770*/  LDG.E R113, [R86.64] ;  /* 0x0000000656717981 */ /* 0x000f22000c1e1900 */
        /* <DEDUP_REMOVED lines=40> */
[----:B------:R-:W-:-:S05]  /*0a00*/  IADD3 R8, R82, 0x3400, RZ ;  /* 0x0000340052087810 */ /* 0x000fca0007ffe0ff */
[----:B------:R1:W4:Y:S01]  /*0a10*/  LDG.E R6, [R6.64] ;  /* 0x0000000606067981 */ /* 0x000322000c1e1900 */
[----:B------:R-:W-:Y:S01]  /*0a20*/  IMAD.WIDE.U32 R8, R8, R79, c[0x0][0x170] ;  /* 0x00005c0008087625 */ /* 0x000fe200078e004f */
[----:B0-----:R-:W-:-:S05]  /*0a30*/  IADD3 R10, R82, 0x3600, RZ ;  /* 0x00003600520a7810 */ /* 0x001fca0007ffe0ff */
[----:B------:R0:W4:Y:S01]  /*0a40*/  LDG.E R9, [R8.64] ;  /* 0x0000000608097981 */ /* 0x000122000c1e1900 */
[----:B------:R-:W-:Y:S01]  /*0a50*/  IMAD.WIDE.U32 R10, R10, R79, c[0x0][0x170] ;  /* 0x00005c000a0a7625 */ /* 0x000fe200078e004f */
[----:B------:R-:W-:-:S05]  /*0a60*/  IADD3 R2, R82, 0x3800, RZ ;  /* 0x0000380052027810 */ /* 0x000fca0007ffe0ff */
[----:B------:R0:W4:Y:S01]  /*0a70*/  LDG.E R11, [R10.64] ;  /* 0x000000060a0b7981 */ /* 0x000122000c1e1900 */
[----:B------:R-:W-:Y:S01]  /*0a80*/  IMAD.WIDE.U32 R2, R2, R79, c[0x0][0x170] ;  /* 0x00005c0002027625 */ /* 0x000fe200078e004f */
[----:B-1----:R-:W-:-:S05]  /*0a90*/  IADD3 R4, R82, 0x3a00, RZ ;  /* 0x00003a0052047810 */ /* 0x002fca0007ffe0ff */
[----:B------:R1:W4:Y:S01]  /*0aa0*/  LDG.E R2, [R2.64] ;  /* 0x0000000602027981 */ /* 0x000322000c1e1900 */
[----:B------:R-:W-:-:S06]  /*0ab0*/  IMAD.WIDE.U32 R4, R4, R79, c[0x0][0x170] ;  /* 0x00005c0004047625 */ /* 0x000fcc00078e004f */
[----:B------:R-:W4:Y:S01]  /*0ac0*/  LDG.E R4, [R4.64] ;  /* 0x0000000604047981 */ /* 0x000f22000c1e1900 */
[----:B------:R-:W-:Y:S02]  /*0ad0*/  LOP3.LUT P0, RZ, R75, 0xff, RZ, 0xc0, !PT ;  /* 0x000000ff4bff7812 */ /* 0x000fe4000780c0ff */
[----:B------:R-:W-:Y:S02]  /*0ae0*/  ISETP.NE.AND P1, PT, R14, RZ, PT ;  /* 0x000000ff0e00720c */ /* 0x000fe40003f25270 */
[--C-:B--2---:R-:W-:Y:S02]  /*0af0*/  PRMT R141, RZ, 0x5410, R143.reuse ;  /* 0x00005410ff8d7816 */ /* 0x104fe4000000008f */
[----:B------:R-:W-:-:S03]  /*0b00*/  PRMT R143, RZ, 0x7610, R143 ;  /* 0x00007610ff8f7816 */ /* 0x000fc6000000008f */
[----:B------:R-:W-:Y:S01]  /*0b10*/  FADD.FTZ R82, RZ, R141 ;  /* 0x0000008dff527221 */ /* 0x000fe20000010000 */
[--C-:B---3--:R-:W-:Y:S02]  /*0b20*/  PRMT R119, RZ, 0x5410, R78.reuse ;  /* 0x00005410ff777816 */ /* 0x108fe4000000004e */
[----:B0-----:R-:W-:Y:S01]  /*0b30*/  PRMT R8, RZ, 0x7610, R78 ;  /* 0x00007610ff087816 */ /* 0x001fe2000000004e */
[----:B------:R-:W-:-:S04]  /*0b40*/  FADD.FTZ R82, R143, R82 ;  /* 0x000000528f527221 */ /* 0x000fc80000010000 */
[----:B------:R-:W-:Y:S01]  /*0b50*/  FADD.FTZ R7, R119, R82 ;  /* 0x0000005277077221 */ /* 0x000fe20000010000 */
[----:B----4-:R-:W-:-:S03]  /*0b60*/  PRMT R115, RZ, 0x5410, R80 ;  /* 0x00005410ff737816 */ /* 0x010fc60000000050 */
[----:B------:R-:W-:Y:S01]  /*0b70*/  FADD.FTZ R10, R8, R7 ;  /* 0x00000007080a7221 */ /* 0x000fe20000010000 */
[----:B------:R-:W-:Y:S02]  /*0b80*/  SHF.R.U32.HI R7, RZ, 0x5, R0 ;  /* 0x00000005ff077819 */ /* 0x000fe40000011600 */
[--C-:B------:R-:W-:Y:S01]  /*0b90*/  PRMT R105, RZ, 0x5410, R101.reuse ;  /* 0x00005410ff697816 */ /* 0x100fe20000000065 */
[----:B-1----:R-:W-:Y:S01]  /*0ba0*/  FADD.FTZ R3, R115, R10 ;  /* 0x0000000a73037221 */ /* 0x002fe20000010000 */
[----:B------:R-:W-:Y:S02]  /*0bb0*/  PRMT R10, RZ, 0x7610, R80 ;  /* 0x00007610ff0a7816 */ /* 0x000fe40000000050 */
[----:B------:R-:W-:Y:S02]  /*0bc0*/  PRMT R101, RZ, 0x7610, R101 ;  /* 0x00007610ff657816 */ /* 0x000fe40000000065 */
[----:B------:R-:W-:Y:S01]  /*0bd0*/  PRMT R130, RZ, 0x5410, R131 ;  /* 0x00005410ff827816 */ /* 0x000fe20000000083 */
[----:B------:R-:W-:Y:S01]  /*0be0*/  FADD.FTZ R78, R10, R3 ;  /* 0x000000030a4e7221 */ /* 0x000fe20000010000 */
[----:B------:R-:W-:-:S02]  /*0bf0*/  PRMT R131, RZ, 0x7610, R131 ;  /* 0x00007610ff837816 */ /* 0x000fc40000000083 */
[----:B------:R-:W-:Y:S01]  /*0c00*/  LOP3.LUT R7, R7, 0x7fffffc, RZ, 0xc0, !PT ;  /* 0x07fffffc07077812 */ /* 0x000fe200078ec0ff */
[----:B------:R-:W-:Y:S01]  /*0c10*/  FADD.FTZ R78, R105, R78 ;  /* 0x0000004e694e7221 */ /* 0x000fe20000010000 */
[--C-:B------:R-:W-:Y:S02]  /*0c20*/  PRMT R120, RZ, 0x5410, R121.reuse ;  /* 0x00005410ff787816 */ /* 0x100fe40000000079 */
[----:B------:R-:W-:Y:S01]  /*0c30*/  PRMT R121, RZ, 0x7610, R121 ;  /* 0x00007610ff797816 */ /* 0x000fe20000000079 */
[----:B------:R-:W-:Y:S01]  /*0c40*/  FADD.FTZ R3, R101, R78 ;  /* 0x0000004e65037221 */ /* 0x000fe20000010000 */
[----:B------:R-:W-:Y:S02]  /*0c50*/  @!P0 IADD3 R7, R7, 0x4, RZ ;  /* 0x0000000407078810 */ /* 0x000fe40007ffe0ff */
[----:B------:R-:W-:Y:S01]  /*0c60*/  PRMT R122, RZ, 0x5410, R123 ;  /* 0x00005410ff7a7816 */ /* 0x000fe2000000007b */
[----:B------:R-:W-:Y:S01]  /*0c70*/  FADD.FTZ R78, R130, R3 ;  /* 0x00000003824e7221 */ /* 0x000fe20000010000 */
[----:B------:R-:W-:-:S03]  /*0c80*/  PRMT R123, RZ, 0x7610, R123 ;  /* 0x00007610ff7b7816 */ /* 0x000fc6000000007b */
[----:B------:R-:W-:Y:S01]  /*0c90*/  FADD.FTZ R3, R131, R78 ;  /* 0x0000004e83037221 */ /* 0x000fe20000010000 */
[--C-:B------:R-:W-:Y:S02]  /*0ca0*/  PRMT R124, RZ, 0x5410, R125.reuse ;  /* 0x00005410ff7c7816 */ /* 0x100fe4000000007d */
[----:B------:R-:W-:Y:S01]  /*0cb0*/  PRMT R125, RZ, 0x7610, R125 ;  /* 0x00007610ff7d7816 */ /* 0x000fe2000000007d */
[----:B------:R-:W-:Y:S01]  /*0cc0*/  FADD.FTZ R78, R120, R3 ;  /* 0x00000003784e7221 */ /* 0x000fe20000010000 */
[----:B------:R-:W-:-:S03]  /*0cd0*/  PRMT R126, RZ, 0x5410, R127 ;  /* 0x00005410ff7e7816 */ /* 0x000fc6000000007f */
        /* <DEDUP_REMOVED lines=61> */
[----:B------:R-:W-:-:S04]  /*10b0*/  FADD.FTZ R78, R147, R78 ;  /* 0x0000004e934e7221 */ /* 0x000fc80000010000 */
        /* <DEDUP_REMOVED lines=32> */
.L_x_195:
        /* <DEDUP_REMOVED lines=140> */
.L_x_196:
        /* <DEDUP_REMOVED lines=37> */
[----:B------:R-:W-:Y:S02]  /*1dd0*/  FMUL.FTZ R82, R82, R82 ;  /* 0x0000005252527220 */ /* 0x000fe40000410000 */
[C---:B------:R-:W-:Y:S02]  /*1de0*/  FFMA.FTZ R84, R90.reuse, R7, R4 ;  /* 0x000000075a547223 */ /* 0x040fe40000010004 */
[----:B------:R-:W-:-:S02]  /*1df0*/  FMUL.FTZ R82, R90, R82 ;  /* 0x000000525a527220 */ /* 0x000fc40000410000 */
[----:B--2---:R-:W-:Y:S01]  /*1e00*/  FADD.FTZ R4, R2, R3 ;  /* 0x0000000302047221 */ /* 0x004fe20000010000 */
[----:B------:R-:W-:Y:S01]  /*1e10*/  LOP3.LUT R3, R76, 0x1, RZ, 0xc0, !PT ;  /* 0x000000014c037812 */ /* 0x000fe200078ec0ff */
[----:B------:R-:W-:Y:S02]  /*1e20*/  FMUL.FTZ R82, R80, R82 ;  /* 0x0000005250527220 */ /* 0x000fe40000410000 */
[----:B-1----:R-:W-:Y:S01]  /*1e30*/  FMUL.FTZ R2, R5, R84 ;  /* 0x0000005405027220 */ /* 0x002fe20000410000 */
[----:B------:R-:W-:Y:S01]  /*1e40*/  IADD3 R7, -R3, RZ, RZ ;  /* 0x000000ff03077210 */ /* 0x000fe20007ffe1ff */
        /* <DEDUP_REMOVED lines=27> */
.L_x_192:
[----:B------:R-:W2:Y:S01]  /*2000*/  LDG.E.STRONG.GPU R4, [R2.64] ;  /* 0x0000000602047981 */ /* 0x000ea2000c1ef900 */
[----:B------:R-:W-:Y:S01]  /*2010*/  YIELD ;  /* 0x0000000000007946 */ /* 0x000fe20003800000 */
[----:B--2---:R-:W-:Y:S01]  /*2020*/  ISETP.NE.AND P1, PT, R4, R5, PT ;  /* 0x000000050400720c */ /* 0x004fe20003f25270 */
[----:B------:R-:W-:-:S12]  /*2030*/  CCTL.IVALL ;  /* 0x00000000ff00798f */ /* 0x000fd80002000000 */
[----:B------:R-:W-:Y:S05]  /*2040*/  @P1 BRA `(.L_x_192) ;  /* 0xffffffb000001947 */ /* 0x000fea000383ffff */
.L_x_191:
        /* <DEDUP_REMOVED lines=23> */
[----:B------:R-:W-:Y:S01]  /*21c0*/  FMUL.FTZ R80, R80, R80 ;  /* 0x0000005050507220 */ /* 0x000fe20000410000 */
[----:B------:R-:W0:Y:S01]  /*21d0*/  S2R R4, SR_CTAID.X ;  /* 0x0000000000047919 */ /* 0x000e220000002500 */
[----:B-1----:R-:W-:Y:S02]  /*21e0*/  FMUL.FTZ R88, R86, R88 ;  /* 0x0000005856587220 */ /* 0x002fe40000410000 */
        /* <DEDUP_REMOVED lines=15> */
[----:B------:R-:W-:Y:S02]  /*22e0*/  FMUL.FTZ R7, R2, R7 ;  /* 0x0000000702077220 */ /* 0x000fe40000410000 */
[----:B--2---:R-:W-:Y:S01]  /*22f0*/  FMUL.FTZ R88, R5, R80 ;  /* 0x0000005005587220 */ /* 0x004fe20000410000 */
[----:B------:R-:W-:Y:S01]  /*2300*/  LOP3.LUT P0, RZ, R3, 0x1f, R0, 0xf8, !PT ;  /* 0x0000001f03ff7812 */ /* 0x000fe2000780f800 */
[----:B------:R-:W-:Y:S01]  /*2310*/  FFMA.FTZ R80, R5, R7, R78 ;  /* 0x0000000705507223 */ /* 0x000fe2000001004e */
[----:B------:R-:W-:Y:S02]  /*2320*/  MOV R5, 0x38088889 ;  /* 0x3808888900057802 */ /* 0x000fe40000000f00 */
[----:B------:R-:W-:Y:S01]  /*2330*/  MOV R78, 0x4 ;  /* 0x00000004004e7802 */ /* 0x000fe20000000f00 */
[----:B------:R-:W0:Y:S04]  /*2340*/  SHFL.IDX PT, R88, R88, RZ, 0x1f ;  /* 0x00001fff58587589 */ /* 0x000e2800000e0000 */
[----:B------:R-:W1:Y:S04]  /*2350*/  SHFL.IDX PT, R80, R80, RZ, 0x1f ;  /* 0x00001fff50507589 */ /* 0x000e6800000e0000 */
[----:B------:R-:W-:-:S04]  /*2360*/  @!P0 IMAD.WIDE R6, R77, R78, c[0x0][0x180] ;  /* 0x000060004d068625 */ /* 0x000fc800078e024e */
[----:B------:R-:W-:-:S04]  /*2370*/  @!P0 IMAD.WIDE R2, R77, R78, c[0x0][0x188] ;  /* 0x000062004d028625 */ /* 0x000fc800078e024e */
[--C-:B0-----:R-:W-:Y:S01]  /*2380*/  FADD.FTZ R141, R141, -R88.reuse ;  /* 0x800000588d8d7221 */ /* 0x101fe20000010000 */
[----:B------:R-:W-:Y:S01]  /*2390*/  @!P0 STG.E [R6.64], R88 ;  /* 0x0000005806008986 */ /* 0x000fe2000c101906 */
        /* <DEDUP_REMOVED lines=13> */
[----:B0-----:R0:W-:Y:S01]  /*2470*/  @!P0 STG.E [R2.64], R5 ;  /* 0x0000000502008986 */ /* 0x0011e2000c101906 */
[C---:B------:R-:W-:Y:S02]  /*2480*/  FMUL.FTZ R141, R5.reuse, R141 ;  /* 0x0000008d058d7220 */ /* 0x040fe40000410000 */
[C---:B------:R-:W-:Y:S02]  /*2490*/  FMUL.FTZ R83, R5.reuse, R143 ;  /* 0x0000008f05537220 */ /* 0x040fe40000410000 */
[C---:B------:R-:W-:Y:S02]  /*24a0*/  FMUL.FTZ R130, R5.reuse, R130 ;  /* 0x0000008205827220 */ /* 0x040fe40000410000 */
[----:B------:R-:W-:Y:S01]  /*24b0*/  FMUL.FTZ R131, R5, R131 ;  /* 0x0000008305837220 */ /* 0x000fe20000410000 */
[----:B------:R-:W-:Y:S01]  /*24c0*/  F2FP.BF16.PACK_AB R83, RZ, R83 ;  /* 0x00000053ff53723e */ /* 0x000fe200000010ff */
[--C-:B------:R-:W-:Y:S01]  /*24d0*/  FADD.FTZ R120, R120, -R88.reuse ;  /* 0x8000005878787221 */ /* 0x100fe20000010000 */
[----:B------:R-:W-:Y:S01]  /*24e0*/  F2FP.BF16.PACK_AB R130, RZ, R130 ;  /* 0x00000082ff82723e */ /* 0x000fe200000010ff */
[--C-:B------:R-:W-:Y:S01]  /*24f0*/  FADD.FTZ R121, R121, -R88.reuse ;  /* 0x8000005879797221 */ /* 0x100fe20000010000 */
[----:B0-----:R-:W-:Y:S01]  /*2500*/  F2FP.BF16.PACK_AB R3, RZ, R141 ;  /* 0x0000008dff03723e */ /* 0x001fe200000010ff */
[--C-:B------:R-:W-:Y:S01]  /*2510*/  FADD.FTZ R122, R122, -R88.reuse ;  /* 0x800000587a7a7221 */ /* 0x100fe20000010000 */
[----:B------:R-:W-:Y:S01]  /*2520*/  F2FP.BF16.PACK_AB R131, RZ, R131 ;  /* 0x00000083ff83723e */ /* 0x000fe200000010ff */
[--C-:B------:R-:W-:Y:S01]  /*2530*/  FADD.FTZ R123, R123, -R88.reuse ;  /* 0x800000587b7b7221 */ /* 0x100fe20000010000 */
[----:B------:R-:W-:Y:S01]  /*2540*/  PRMT R3, R3, 0x5410, R83 ;  /* 0x0000541003037816 */ /* 0x000fe20000000053 */
[--C-:B------:R-:W-:Y:S01]  /*2550*/  FADD.FTZ R124, R124, -R88.reuse ;  /* 0x800000587c7c7221 */ /* 0x100fe20000010000 */
[----:B------:R-:W-:Y:S01]  /*2560*/  PRMT R130, R130, 0x5410, R131 ;  /* 0x0000541082827816 */ /* 0x000fe20000000083 */
[----:B------:R-:W-:-:S02]  /*2570*/  FADD.FTZ R125, R125, -R88 ;  /* 0x800000587d7d7221 */ /* 0x000fc40000010000 */
[----:B-----5:R-:W-:Y:S01]  /*2580*/  HFMA2.BF16_V2 R133, R74, R3, -RZ.H0_H0 ;  /* 0x000000034a857231 */ /* 0x020fe200003400ff */
[----:B------:R-:W-:Y:S01]  /*2590*/  SHF.L.U32 R3, R4, 0x7, RZ ;  /* 0x0000000704037819 */ /* 0x000fe200000006ff */
[--C-:B------:R-:W-:Y:S02]  /*25a0*/  FADD.FTZ R126, R126, -R88.reuse ;  /* 0x800000587e7e7221 */ /* 0x100fe40000010000 */
[----:B------:R-:W-:Y:S01]  /*25b0*/  FADD.FTZ R127, R127, -R88 ;  /* 0x800000587f7f7221 */ /* 0x000fe20000010000 */
[----:B------:R-:W-:Y:S01]  /*25c0*/  LOP3.LUT R3, R3, 0x180, R14, 0xe2, !PT ;  /* 0x0000018003037812 */ /* 0x000fe200078ee20e */
[--C-:B------:R-:W-:Y:S01]  /*25d0*/  FADD.FTZ R128, R128, -R88.reuse ;  /* 0x8000005880807221 */ /* 0x100fe20000010000 */
[----:B------:R-:W-:Y:S01]  /*25e0*/  HFMA2.BF16_V2 R133, R133, 1, 1, R44 ;  /* 0x3f803f8085857831 */ /* 0x000fe2000020002c */
[----:B------:R-:W-:Y:S01]  /*25f0*/  FADD.FTZ R129, R129, -R88 ;  /* 0x8000005881817221 */ /* 0x000fe20000010000 */
[----:B------:R-:W-:Y:S01]  /*2600*/  LOP3.LUT R2, R3, 0x60, R0, 0xf8, !PT ;  /* 0x0000006003027812 */ /* 0x000fe200078ef800 */
        /* <DEDUP_REMOVED lines=58> */
[C---:B------:R-:W-:Y:S01]  /*29b0*/  FMUL.FTZ R125, R5.reuse, R125 ;  /* 0x0000007d057d7220 */ /* 0x040fe20000410000 */
[----:B------:R-:W-:Y:S01]  /*29c0*/  F2FP.BF16.PACK_AB R120, RZ, R120 ;  /* 0x00000078ff78723e */ /* 0x000fe200000010ff */
        /* <DEDUP_REMOVED lines=16> */
[C---:B------:R-:W-:Y:S01]  /*2ad0*/  FMUL.FTZ R114, R5.reuse, R114 ;  /* 0x0000007205727220 */ /* 0x040fe20000410000 */
[----:B------:R-:W-:Y:S01]  /*2ae0*/  HFMA2.BF16_V2 R137, R4, 1, 1, R41 ;  /* 0x3f803f8004897831 */ /* 0x000fe20000200029 */
        /* <DEDUP_REMOVED lines=68> */
[----:B------:R-:W-:Y:S01]  /*2f30*/  FMUL.FTZ R88, R5, R88 ;  /* 0x0000005805587220 */ /* 0x000fe20000410000 */
[----:B------:R-:W-:Y:S01]  /*2f40*/  HFMA2.BF16_V2 R5, R70, R130, -RZ.H0_H0 ;  /* 0x0000008246057231 */ /* 0x000fe200003400ff */
[----:B------:R-:W-:Y:S01]  /*2f50*/  IMAD R89, R77, 0x3c00, R2 ;  /* 0x00003c004d597824 */ /* 0x000fe200078e0202 */
[----:B------:R-:W-:Y:S01]  /*2f60*/  HFMA2.BF16_V2 R2, R73, R7, -RZ.H0_H0 ;  /* 0x0000000749027231 */ /* 0x000fe200003400ff */
[----:B------:R-:W-:Y:S01]  /*2f70*/  PRMT R108, R108, 0x5410, R109 ;  /* 0x000054106c6c7816 */ /* 0x000fe2000000006d */
[----:B------:R-:W-:Y:S01]  /*2f80*/  HFMA2.BF16_V2 R139, R5, 1, 1, R40 ;  /* 0x3f803f80058b7831 */ /* 0x000fe20000200028 */
[----:B------:R-:W-:Y:S01]  /*2f90*/  F2FP.BF16.PACK_AB R106, RZ, R106 ;  /* 0x0000006aff6a723e */ /* 0x000fe200000010ff */
[----:B------:R-:W-:Y:S01]  /*2fa0*/  HFMA2.BF16_V2 R131, R2, 1, 1, R43 ;  /* 0x3f803f8002837831 */ /* 0x000fe2000020002b */
[C---:B------:R-:W-:Y:S01]  /*2fb0*/  IADD3 R5, R89.reuse, 0x200, RZ ;  /* 0x0000020059057810 */ /* 0x040fe20007ffe0ff */
[C---:B------:R-:W-:Y:S01]  /*2fc0*/  IMAD.WIDE.U32 R2, R89.reuse, R78, c[0x0][0x178] ;  /* 0x00005e0059027625 */ /* 0x040fe200078e004e */
[----:B------:R-:W-:-:S02]  /*2fd0*/  IADD3 R7, R89, 0x400, RZ ;  /* 0x0000040059077810 */ /* 0x000fc40007ffe0ff */
[----:B------:R-:W-:Y:S01]  /*2fe0*/  IADD3 R9, R89, 0x600, RZ ;  /* 0x0000060059097810 */ /* 0x000fe20007ffe0ff */
[-C--:B------:R-:W-:Y:S01]  /*2ff0*/  IMAD.WIDE.U32 R4, R5, R78.reuse, c[0x0][0x178] ;  /* 0x00005e0005047625 */ /* 0x080fe200078e004e */
[----:B------:R0:W-:Y:S01]  /*3000*/  STG.E [R2.64], R133 ;  /* 0x0000008502007986 */ /* 0x0001e2000c101906 */
[----:B------:R-:W-:Y:S02]  /*3010*/  IADD3 R11, R89, 0x800, RZ ;  /* 0x00000800590b7810 */ /* 0x000fe40007ffe0ff */
[-C--:B------:R-:W-:Y:S01]  /*3020*/  IMAD.WIDE.U32 R6, R7, R78.reuse, c[0x0][0x178] ;  /* 0x00005e0007067625 */ /* 0x080fe200078e004e */
[----:B------:R1:W-:Y:S01]  /*3030*/  STG.E [R4.64], R131 ;  /* 0x0000008304007986 */ /* 0x0003e2000c101906 */
[----:B------:R-:W-:Y:S02]  /*3040*/  F2FP.BF16.PACK_AB R107, RZ, R107 ;  /* 0x0000006bff6b723e */ /* 0x000fe400000010ff */
[----:B------:R-:W-:Y:S01]  /*3050*/  IMAD.WIDE.U32 R8, R9, R78, c[0x0][0x178] ;  /* 0x00005e0009087625 */ /* 0x000fe200078e004e */
[----:B------:R2:W-:Y:S01]  /*3060*/  STG.E [R6.64], R135 ;  /* 0x0000008706007986 */ /* 0x0005e2000c101906 */
[----:B------:R-:W-:-:S02]  /*3070*/  PRMT R102, R102, 0x5410, R103 ;  /* 0x0000541066667816 */ /* 0x000fc40000000067 */
[----:B------:R-:W-:Y:S01]  /*3080*/  IMAD.WIDE.U32 R10, R11, R78, c[0x0][0x178] ;  /* 0x00005e000b0a7625 */ /* 0x000fe200078e004e */
[----:B0-----:R-:W-:Y:S01]  /*3090*/  HFMA2.BF16_V2 R2, R69, R120, -RZ.H0_H0 ;  /* 0x0000007845027231 */ /* 0x001fe200003400ff */
[----:B------:R0:W-:Y:S01]  /*30a0*/  STG.E [R8.64], R137 ;  /* 0x0000008908007986 */ /* 0x0001e2000c101906 */
[----:B------:R-:W-:Y:S01]  /*30b0*/  HFMA2.BF16_V2 R3, R67, R124, -RZ.H0_H0 ;  /* 0x0000007c43037231 */ /* 0x000fe200003400ff */
[----:B------:R-:W-:Y:S01]  /*30c0*/  PRMT R106, R106, 0x5410, R107 ;  /* 0x000054106a6a7816 */ /* 0x000fe2000000006b */
[----:B-1----:R-:W-:Y:S01]  /*30d0*/  HFMA2.BF16_V2 R5, R65, R128, -RZ.H0_H0 ;  /* 0x0000008041057231 */ /* 0x002fe200003400ff */
[----:B------:R1:W-:Y:S01]  /*30e0*/  STG.E [R10.64], R139 ;  /* 0x0000008b0a007986 */ /* 0x0003e2000c101906 */
[----:B------:R-:W-:Y:S01]  /*30f0*/  HFMA2.BF16_V2 R121, R2, 1, 1, R39 ;  /* 0x3f803f8002797831 */ /* 0x000fe20000200027 */
[----:B------:R-:W-:Y:S01]  /*3100*/  F2FP.BF16.PACK_AB R90, RZ, R90 ;  /* 0x0000005aff5a723e */ /* 0x000fe200000010ff */
[----:B------:R-:W-:Y:S01]  /*3110*/  HFMA2.BF16_V2 R125, R3, 1, 1, R37 ;  /* 0x3f803f80037d7831 */ /* 0x000fe20000200025 */
[C---:B------:R-:W-:Y:S01]  /*3120*/  IADD3 R3, R89.reuse, 0xa00, RZ ;  /* 0x00000a0059037810 */ /* 0x040fe20007ffe0ff */
[----:B------:R-:W-:Y:S01]  /*3130*/  HFMA2.BF16_V2 R2, R68, R122, -RZ.H0_H0 ;  /* 0x0000007a44027231 */ /* 0x000fe200003400ff */
[C---:B--2---:R-:W-:Y:S01]  /*3140*/  IADD3 R7, R89.reuse, 0xe00, RZ ;  /* 0x00000e0059077810 */ /* 0x044fe20007ffe0ff */
[----:B------:R-:W-:Y:S01]  /*3150*/  HFMA2.BF16_V2 R129, R5, 1, 1, R35 ;  /* 0x3f803f8005817831 */ /* 0x000fe20000200023 */
[C---:B------:R-:W-:Y:S01]  /*3160*/  IADD3 R5, R89.reuse, 0xc00, RZ ;  /* 0x00000c0059057810 */ /* 0x040fe20007ffe0ff */
[----:B------:R-:W-:Y:S01]  /*3170*/  HFMA2.BF16_V2 R4, R66, R126, -RZ.H0_H0 ;  /* 0x0000007e42047231 */ /* 0x000fe200003400ff */
[----:B0-----:R-:W-:Y:S01]  /*3180*/  IADD3 R9, R89, 0x1000, RZ ;  /* 0x0000100059097810 */ /* 0x001fe20007ffe0ff */
[----:B------:R-:W-:Y:S01]  /*3190*/  HFMA2.BF16_V2 R123, R2, 1, 1, R38 ;  /* 0x3f803f80027b7831 */ /* 0x000fe20000200026 */
[----:B------:R-:W-:Y:S01]  /*31a0*/  IMAD.WIDE.U32 R2, R3, R78, c[0x0][0x178] ;  /* 0x00005e0003027625 */ /* 0x000fe200078e004e */
[----:B------:R-:W-:Y:S01]  /*31b0*/  HFMA2.BF16_V2 R127, R4, 1, 1, R36 ;  /* 0x3f803f80047f7831 */ /* 0x000fe20000200024 */
[----:B-1----:R-:W-:-:S02]  /*31c0*/  IADD3 R11, R89, 0x1200, RZ ;  /* 0x00001200590b7810 */ /* 0x002fc40007ffe0ff */
[-C--:B------:R-:W-:Y:S01]  /*31d0*/  IMAD.WIDE.U32 R4, R5, R78.reuse, c[0x0][0x178] ;  /* 0x00005e0005047625 */ /* 0x080fe200078e004e */
[----:B------:R0:W-:Y:S01]  /*31e0*/  STG.E [R2.64], R121 ;  /* 0x0000007902007986 */ /* 0x0001e2000c101906 */
[----:B------:R-:W-:Y:S02]  /*31f0*/  F2FP.BF16.PACK_AB R91, RZ, R91 ;  /* 0x0000005bff5b723e */ /* 0x000fe400000010ff */
[----:B------:R-:W-:Y:S01]  /*3200*/  IMAD.WIDE.U32 R6, R7, R78, c[0x0][0x178] ;  /* 0x00005e0007067625 */ /* 0x000fe200078e004e */
[----:B------:R1:W-:Y:S01]  /*3210*/  STG.E [R4.64], R123 ;  /* 0x0000007b04007986 */ /* 0x0003e2000c101906 */
[----:B------:R-:W-:Y:S02]  /*3220*/  F2FP.BF16.PACK_AB R96, RZ, R96 ;  /* 0x00000060ff60723e */ /* 0x000fe400000010ff */
[----:B------:R-:W-:Y:S01]  /*3230*/  IMAD.WIDE.U32 R8, R9, R78, c[0x0][0x178] ;  /* 0x00005e0009087625 */ /* 0x000fe200078e004e */
[----:B------:R2:W-:Y:S01]  /*3240*/  STG.E [R6.64], R125 ;  /* 0x0000007d06007986 */ /* 0x0005e2000c101906 */
[----:B------:R-:W-:-:S02]  /*3250*/  F2FP.BF16.PACK_AB R97, RZ, R97 ;  /* 0x00000061ff61723e */ /* 0x000fc400000010ff */
[----:B------:R-:W-:Y:S01]  /*3260*/  IMAD.WIDE.U32 R10, R11, R78, c[0x0][0x178] ;  /* 0x00005e000b0a7625 */ /* 0x000fe200078e004e */
[----:B0-----:R-:W-:Y:S01]  /*3270*/  HFMA2.BF16_V2 R2, R64, R110, -RZ.H0_H0 ;  /* 0x0000006e40027231 */ /* 0x001fe200003400ff */
[----:B------:R0:W-:Y:S01]  /*3280*/  STG.E [R8.64], R127 ;  /* 0x0000007f08007986 */ /* 0x0001e2000c101906 */
[----:B------:R-:W-:Y:S01]  /*3290*/  HFMA2.BF16_V2 R3, R62, R114, -RZ.H0_H0 ;  /* 0x000000723e037231 */ /* 0x000fe200003400ff */
[----:B------:R-:W-:Y:S01]  /*32a0*/  F2FP.BF16.PACK_AB R94, RZ, R94 ;  /* 0x0000005eff5e723e */ /* 0x000fe200000010ff */
        /* <DEDUP_REMOVED lines=18> */
[----:B------:R-:W-:Y:S02]  /*33d0*/  PRMT R90, R90, 0x5410, R91 ;  /* 0x000054105a5a7816 */ /* 0x000fe4000000005b */
[-C--:B------:R-:W-:Y:S01]  /*33e0*/  IMAD.WIDE.U32 R6, R7, R78.reuse, c[0x0][0x178] ;  /* 0x00005e0007067625 */ /* 0x080fe200078e004e */
[----:B------:R1:W-:Y:S01]  /*33f0*/  STG.E [R4.64], R113 ;  /* 0x0000007104007986 */ /* 0x0003e2000c101906 */
[----:B------:R-:W-:Y:S02]  /*3400*/  PRMT R96, R96, 0x5410, R97 ;  /* 0x0000541060607816 */ /* 0x000fe40000000061 */
[----:B------:R-:W-:Y:S01]  /*3410*/  IMAD.WIDE.U32 R8, R9, R78, c[0x0][0x178] ;  /* 0x00005e0009087625 */ /* 0x000fe200078e004e */
[----:B------:R2:W-:Y:S01]  /*3420*/  STG.E [R6.64], R115 ;  /* 0x0000007306007986 */ /* 0x0005e2000c101906 */
[----:B------:R-:W-:-:S02]  /*3430*/  F2FP.BF16.PACK_AB R92, RZ, R92 ;  /* 0x0000005cff5c723e */ /* 0x000fc400000010ff */
[-C--:B------:R-:W-:Y:S01]  /*3440*/  IMAD.WIDE.U32 R10, R11, R78.reuse, c[0x0][0x178] ;  /* 0x00005e000b0a7625 */ /* 0x080fe200078e004e */
[----:B0-----:R-:W-:Y:S01]  /*3450*/  HFMA2.BF16_V2 R2, R59, R100, -RZ.H0_H0 ;  /* 0x000000643b027231 */ /* 0x001fe200003400ff */
[----:B------:R0:W-:Y:S01]  /*3460*/  STG.E [R8.64], R117 ;  /* 0x0000007508007986 */ /* 0x0001e2000c101906 */
[----:B------:R-:W-:Y:S01]  /*3470*/  HFMA2.BF16_V2 R3, R57, R104, -RZ.H0_H0 ;  /* 0x0000006839037231 */ /* 0x000fe200003400ff */
[----:B------:R-:W-:Y:S01]  /*3480*/  F2FP.BF16.PACK_AB R93, RZ, R93 ;  /* 0x0000005dff5d723e */ /* 0x000fe200000010ff */
[----:B-1----:R-:W-:Y:S01]  /*3490*/  HFMA2.BF16_V2 R5, R55, R108, -RZ.H0_H0 ;  /* 0x0000006c37057231 */ /* 0x002fe200003400ff */
[----:B------:R1:W-:Y:S01]  /*34a0*/  STG.E [R10.64], R119 ;  /* 0x000000770a007986 */ /* 0x0003e2000c101906 */
[----:B------:R-:W-:Y:S01]  /*34b0*/  HFMA2.BF16_V2 R101, R2, 1, 1, R29 ;  /* 0x3f803f8002657831 */ /* 0x000fe2000020001d */
[----:B------:R-:W-:Y:S01]  /*34c0*/  PRMT R94, R94, 0x5410, R95 ;  /* 0x000054105e5e7816 */ /* 0x000fe2000000005f */
[----:B------:R-:W-:Y:S01]  /*34d0*/  HFMA2.BF16_V2 R105, R3, 1, 1, R27 ;  /* 0x3f803f8003697831 */ /* 0x000fe2000020001b */
[C---:B------:R-:W-:Y:S01]  /*34e0*/  IADD3 R3, R89.reuse, 0x1e00, RZ ;  /* 0x00001e0059037810 */ /* 0x040fe20007ffe0ff */
[----:B------:R-:W-:Y:S01]  /*34f0*/  HFMA2.BF16_V2 R2, R58, R102, -RZ.H0_H0 ;  /* 0x000000663a027231 */ /* 0x000fe200003400ff */
[C---:B--2---:R-:W-:Y:S01]  /*3500*/  IADD3 R7, R89.reuse, 0x2200, RZ ;  /* 0x0000220059077810 */ /* 0x044fe20007ffe0ff */
[----:B------:R-:W-:Y:S01]  /*3510*/  HFMA2.BF16_V2 R109, R5, 1, 1, R25 ;  /* 0x3f803f80056d7831 */ /* 0x000fe20000200019 */
[C---:B------:R-:W-:Y:S01]  /*3520*/  IADD3 R5, R89.reuse, 0x2000, RZ ;  /* 0x0000200059057810 */ /* 0x040fe20007ffe0ff */
[----:B------:R-:W-:Y:S01]  /*3530*/  HFMA2.BF16_V2 R4, R56, R106, -RZ.H0_H0 ;  /* 0x0000006a38047231 */ /* 0x000fe200003400ff */
[C---:B0-----:R-:W-:Y:S01]  /*3540*/  IADD3 R9, R89.reuse, 0x2400, RZ ;  /* 0x0000240059097810 */ /* 0x041fe20007ffe0ff */
[----:B------:R-:W-:Y:S01]  /*3550*/  HFMA2.BF16_V2 R103, R2, 1, 1, R28 ;  /* 0x3f803f8002677831 */ /* 0x000fe2000020001c */
[----:B-1----:R-:W-:Y:S01]  /*3560*/  IADD3 R11, R89, 0x2600, RZ ;  /* 0x00002600590b7810 */ /* 0x002fe20007ffe0ff */
[----:B------:R-:W-:Y:S01]  /*3570*/  HFMA2.BF16_V2 R107, R4, 1, 1, R26 ;  /* 0x3f803f80046b7831 */ /* 0x000fe2000020001a */
[----:B------:R-:W-:Y:S01]  /*3580*/  IMAD.WIDE.U32 R2, R3, R78, c[0x0][0x178] ;  /* 0x00005e0003027625 */ /* 0x000fe200078e004e */
[----:B------:R-:W-:-:S02]  /*3590*/  F2FP.BF16.PACK_AB R98, RZ, R98 ;  /* 0x00000062ff62723e */ /* 0x000fc400000010ff */
[----:B------:R-:W-:Y:S01]  /*35a0*/  F2FP.BF16.PACK_AB R99, RZ, R99 ;  /* 0x00000063ff63723e */ /* 0x000fe200000010ff */
        /* <DEDUP_REMOVED lines=9> */
[----:B------:R-:W-:Y:S01]  /*3640*/  IMAD.WIDE.U32 R10, R11, R78, c[0x0][0x178] ;  /* 0x00005e000b0a7625 */ /* 0x000fe200078e004e */
[----:B0-----:R-:W-:Y:S01]  /*3650*/  HFMA2.BF16_V2 R2, R54, R90, -RZ.H0_H0 ;  /* 0x0000005a36027231 */ /* 0x001fe200003400ff */
[----:B------:R-:W-:Y:S01]  /*3660*/  STG.E [R8.64], R107 ;  /* 0x0000006b08007986 */ /* 0x000fe2000c101906 */
[----:B------:R-:W-:Y:S01]  /*3670*/  HFMA2.BF16_V2 R3, R51, R96, -RZ.H0_H0 ;  /* 0x0000006033037231 */ /* 0x000fe200003400ff */
[----:B------:R-:W-:Y:S01]  /*3680*/  F2FP.BF16.PACK_AB R80, RZ, R80 ;  /* 0x00000050ff50723e */ /* 0x000fe200000010ff */
[----:B------:R-:W-:Y:S01]  /*3690*/  HFMA2.BF16_V2 R91, R2, 1, 1, R24 ;  /* 0x3f803f80025b7831 */ /* 0x000fe20000200018 */
[----:B------:R0:W-:Y:S01]  /*36a0*/  STG.E [R10.64], R109 ;  /* 0x0000006d0a007986 */ /* 0x0001e2000c101906 */
[----:B------:R-:W-:Y:S01]  /*36b0*/  HFMA2.BF16_V2 R97, R3, 1, 1, R21 ;  /* 0x3f803f8003617831 */ /* 0x000fe20000200015 */
[C---:B------:R-:W-:Y:S01]  /*36c0*/  IADD3 R3, R89.reuse, 0x2800, RZ ;  /* 0x0000280059037810 */ /* 0x040fe20007ffe0ff */
[----:B------:R-:W-:Y:S01]  /*36d0*/  HFMA2.BF16_V2 R2, R53, R92, -RZ.H0_H0 ;  /* 0x0000005c35027231 */ /* 0x000fe200003400ff */
[----:B-1----:R-:W-:-:S02]  /*36e0*/  IADD3 R5, R89, 0x2a00, RZ ;  /* 0x00002a0059057810 */ /* 0x002fc40007ffe0ff */
[----:B--2---:R-:W-:Y:S01]  /*36f0*/  IADD3 R7, R89, 0x2c00, RZ ;  /* 0x00002c0059077810 */ /* 0x004fe20007ffe0ff */
[----:B------:R-:W-:Y:S01]  /*3700*/  HFMA2.BF16_V2 R93, R2, 1, 1, R23 ;  /* 0x3f803f80025d7831 */ /* 0x000fe20000200017 */
[----:B------:R-:W-:Y:S01]  /*3710*/  F2FP.BF16.PACK_AB R87, RZ, R87 ;  /* 0x00000057ff57723e */ /* 0x000fe200000010ff */
[----:B------:R-:W-:Y:S01]  /*3720*/  IMAD.WIDE.U32 R2, R3, R78, c[0x0][0x178] ;  /* 0x00005e0003027625 */ /* 0x000fe200078e004e */
[----:B------:R-:W-:Y:S01]  /*3730*/  F2FP.BF16.PACK_AB R88, RZ, R88 ;  /* 0x00000058ff58723e */ /* 0x000fe200000010ff */
[----:B0-----:R-:W-:Y:S01]  /*3740*/  HFMA2.BF16_V2 R11, R52, R94, -RZ.H0_H0 ;  /* 0x0000005e340b7231 */ /* 0x001fe200003400ff */
[C---:B------:R-:W-:Y:S01]  /*3750*/  IADD3 R9, R89.reuse, 0x2e00, RZ ;  /* 0x00002e0059097810 */ /* 0x040fe20007ffe0ff */
[----:B------:R-:W-:Y:S01]  /*3760*/  HFMA2.BF16_V2 R10, R50, R98, -RZ.H0_H0 ;  /* 0x00000062320a7231 */ /* 0x000fe200003400ff */
[----:B------:R-:W-:Y:S01]  /*3770*/  F2FP.BF16.PACK_AB R81, RZ, R81 ;  /* 0x00000051ff51723e */ /* 0x000fe200000010ff */
[----:B------:R-:W-:Y:S01]  /*3780*/  HFMA2.BF16_V2 R95, R11, 1, 1, R22 ;  /* 0x3f803f800b5f7831 */ /* 0x000fe20000200016 */
[----:B------:R-:W-:Y:S01]  /*3790*/  IADD3 R11, R89, 0x3000, RZ ;  /* 0x00003000590b7810 */ /* 0x000fe20007ffe0ff */
[----:B------:R-:W-:Y:S01]  /*37a0*/  IMAD.WIDE.U32 R4, R5, R78, c[0x0][0x178] ;  /* 0x00005e0005047625 */ /* 0x000fe200078e004e */
[----:B------:R-:W-:Y:S01]  /*37b0*/  F2FP.BF16.PACK_AB R82, RZ, R82 ;  /* 0x00000052ff52723e */ /* 0x000fe200000010ff */
[----:B------:R-:W-:Y:S01]  /*37c0*/  HFMA2.BF16_V2 R99, R10, 1, 1, R20 ;  /* 0x3f803f800a637831 */ /* 0x000fe20000200014 */
[----:B------:R-:W-:Y:S01]  /*37d0*/  PRMT R79, R79, 0x5410, R80 ;  /* 0x000054104f4f7816 */ /* 0x000fe20000000050 */
[-C--:B------:R-:W-:Y:S01]  /*37e0*/  IMAD.WIDE.U32 R6, R7, R78.reuse, c[0x0][0x178] ;  /* 0x00005e0007067625 */ /* 0x080fe200078e004e */
[----:B------:R-:W-:Y:S01]  /*37f0*/  PRMT R87, R87, 0x5410, R88 ;  /* 0x0000541057577816 */ /* 0x000fe20000000058 */
[----:B------:R0:W-:Y:S01]  /*3800*/  STG.E [R2.64], R91 ;  /* 0x0000005b02007986 */ /* 0x0001e2000c101906 */
[----:B------:R-:W-:Y:S01]  /*3810*/  F2FP.BF16.PACK_AB R83, RZ, R83 ;  /* 0x00000053ff53723e */ /* 0x000fe200000010ff */
[----:B------:R-:W-:Y:S01]  /*3820*/  IMAD.WIDE.U32 R8, R9, R78, c[0x0][0x178] ;  /* 0x00005e0009087625 */ /* 0x000fe200078e004e */
[----:B------:R-:W-:Y:S01]  /*3830*/  F2FP.BF16.PACK_AB R84, RZ, R84 ;  /* 0x00000054ff54723e */ /* 0x000fe200000010ff */
[----:B------:R1:W-:Y:S01]  /*3840*/  STG.E [R4.64], R93 ;  /* 0x0000005d04007986 */ /* 0x0003e2000c101906 */
[----:B------:R-:W-:Y:S01]  /*3850*/  PRMT R81, R81, 0x5410, R82 ;  /* 0x0000541051517816 */ /* 0x000fe20000000052 */
[----:B------:R-:W-:Y:S01]  /*3860*/  IMAD.WIDE.U32 R10, R11, R78, c[0x0][0x178] ;  /* 0x00005e000b0a7625 */ /* 0x000fe200078e004e */
[----:B------:R-:W-:Y:S01]  /*3870*/  F2FP.BF16.PACK_AB R85, RZ, R85 ;  /* 0x00000055ff55723e */ /* 0x000fe200000010ff */
[----:B------:R2:W-:Y:S01]  /*3880*/  STG.E [R6.64], R95 ;  /* 0x0000005f06007986 */ /* 0x0005e2000c101906 */
[----:B------:R-:W-:-:S02]  /*3890*/  F2FP.BF16.PACK_AB R86, RZ, R86 ;  /* 0x00000056ff56723e */ /* 0x000fc400000010ff */
[----:B------:R-:W-:Y:S01]  /*38a0*/  PRMT R83, R83, 0x5410, R84 ;  /* 0x0000541053537816 */ /* 0x000fe20000000054 */
[----:B0-----:R-:W-:Y:S01]  /*38b0*/  HFMA2.BF16_V2 R2, R49, R79, -RZ.H0_H0 ;  /* 0x0000004f31027231 */ /* 0x001fe200003400ff */
[----:B------:R0:W-:Y:S01]  /*38c0*/  STG.E [R8.64], R97 ;  /* 0x0000006108007986 */ /* 0x0001e2000c101906 */
[----:B------:R-:W-:Y:S01]  /*38d0*/  HFMA2.BF16_V2 R3, R45, R87, -RZ.H0_H0 ;  /* 0x000000572d037231 */ /* 0x000fe200003400ff */
[----:B------:R-:W-:Y:S02]  /*38e0*/  PRMT R85, R85, 0x5410, R86 ;  /* 0x0000541055557816 */ /* 0x000fe40000000056 */
[----:B------:R3:W-:Y:S01]  /*38f0*/  STG.E [R10.64], R99 ;  /* 0x000000630a007986 */ /* 0x0007e2000c101906 */
[----:B------:R-:W-:Y:S01]  /*3900*/  HFMA2.BF16_V2 R87, R3, 1, 1, R15 ;  /* 0x3f803f8003577831 */ /* 0x000fe2000020000f */
[C---:B------:R-:W-:Y:S02]  /*3910*/  IADD3 R3, R89.reuse, 0x3200, RZ ;  /* 0x0000320059037810 */ /* 0x040fe40007ffe0ff */
[----:B-1----:R-:W-:-:S02]  /*3920*/  IADD3 R5, R89, 0x3400, RZ ;  /* 0x0000340059057810 */ /* 0x002fc40007ffe0ff */
[C---:B--2---:R-:W-:Y:S01]  /*3930*/  IADD3 R7, R89.reuse, 0x3600, RZ ;  /* 0x0000360059077810 */ /* 0x044fe20007ffe0ff */
[----:B0-----:R-:W-:Y:S01]  /*3940*/  HFMA2.BF16_V2 R9, R48, R81, -RZ.H0_H0 ;  /* 0x0000005130097231 */ /* 0x001fe200003400ff */
[----:B------:R-:W-:Y:S01]  /*3950*/  IADD3 R79, R89, 0x3a00, RZ ;  /* 0x00003a00594f7810 */ /* 0x000fe20007ffe0ff */
[----:B------:R-:W-:Y:S01]  /*3960*/  HFMA2.BF16_V2 R8, R46, R85, -RZ.H0_H0 ;  /* 0x000000552e087231 */ /* 0x000fe200003400ff */
[-C--:B------:R-:W-:Y:S01]  /*3970*/  IMAD.WIDE.U32 R4, R5, R78.reuse, c[0x0][0x178] ;  /* 0x00005e0005047625 */ /* 0x080fe200078e004e */
[----:B---3--:R-:W-:Y:S01]  /*3980*/  HFMA2.BF16_V2 R11, R2, 1, 1, R19 ;  /* 0x3f803f80020b7831 */ /* 0x008fe20000200013 */
[----:B------:R-:W-:Y:S01]  /*3990*/  IADD3 R77, R77, c[0x0][0x160], RZ ;  /* 0x000058004d4d7a10 */ /* 0x000fe20007ffe0ff */
[----:B------:R-:W-:Y:S01]  /*39a0*/  HFMA2.BF16_V2 R2, R47, R83, -RZ.H0_H0 ;  /* 0x000000532f027231 */ /* 0x000fe200003400ff */
[-C--:B------:R-:W-:Y:S01]  /*39b0*/  IMAD.WIDE.U32 R6, R7, R78.reuse, c[0x0][0x178] ;  /* 0x00005e0007067625 */ /* 0x080fe200078e004e */
[----:B------:R-:W-:Y:S01]  /*39c0*/  HFMA2.BF16_V2 R81, R9, 1, 1, R18 ;  /* 0x3f803f8009517831 */ /* 0x000fe20000200012 */
[----:B------:R-:W-:Y:S01]  /*39d0*/  IADD3 R9, R89, 0x3800, RZ ;  /* 0x0000380059097810 */ /* 0x000fe20007ffe0ff */
[----:B------:R-:W-:Y:S01]  /*39e0*/  HFMA2.BF16_V2 R83, R2, 1, 1, R17 ;  /* 0x3f803f8002537831 */ /* 0x000fe20000200011 */
[----:B------:R-:W-:Y:S01]  /*39f0*/  IMAD.WIDE.U32 R2, R3, R78, c[0x0][0x178] ;  /* 0x00005e0003027625 */ /* 0x000fe200078e004e */
[----:B------:R-:W-:Y:S01]  /*3a00*/  HFMA2.BF16_V2 R85, R8, 1, 1, R16 ;  /* 0x3f803f8008557831 */ /* 0x000fe20000200010 */
[----:B------:R-:W-:-:S02]  /*3a10*/  ISETP.GE.AND P0, PT, R77, c[0x0][0x164], PT ;  /* 0x000059004d007a0c */ /* 0x000fc40003f06270 */
[-C--:B------:R-:W-:Y:S01]  /*3a20*/  IMAD.WIDE.U32 R8, R9, R78.reuse, c[0x0][0x178] ;  /* 0x00005e0009087625 */ /* 0x080fe200078e004e */
[----:B------:R0:W-:Y:S03]  /*3a30*/  STG.E [R2.64], R11 ;  /* 0x0000000b02007986 */ /* 0x0001e6000c101906 */
[----:B------:R-:W-:Y:S01]  /*3a40*/  IMAD.WIDE.U32 R78, R79, R78, c[0x0][0x178] ;  /* 0x00005e004f4e7625 */ /* 0x000fe200078e004e */
[----:B------:R0:W-:Y:S04]  /*3a50*/  STG.E [R4.64], R81 ;  /* 0x0000005104007986 */ /* 0x0001e8000c101906 */
[----:B------:R0:W-:Y:S04]  /*3a60*/  STG.E [R6.64], R83 ;  /* 0x0000005306007986 */ /* 0x0001e8000c101906 */
[----:B------:R0:W-:Y:S04]  /*3a70*/  STG.E [R8.64], R85 ;  /* 0x0000005508007986 */ /* 0x0001e8000c101906 */
[----:B------:R0:W-:Y:S02]  /*3a80*/  STG.E [R78.64], R87 ;  /* 0x000000574e007986 */ /* 0x0001e4000c101906 */
[----:B0-----:R-:W-:Y:S01]  /*3a90*/  @P0 CALL.REL.NOINC `(.L_x_193) ;  /* 0x0000001000000944 */ /* 0x001fe20003c00000 */
[----:B------:R-:W-:Y:S05]  /*3aa0*/  BRA `(.L_x_194) ;  /* 0xffffca3000007947 */ /* 0x000fea000383ffff */
.L_x_193:
[----:B------:R-:W-:Y:S05]  /*3ab0*/  EXIT ;  /* 0x000000000000794d */ /* 0x000fea0003800000 */
.L_x_189:
[----:B------:R-:W-:Y:S01]  /*3ac0*/  HFMA2.MMA R3, -RZ, RZ, 0, 5.9604644775390625e-08 ;  /* 0x00000001ff037435 */ /* 0x000fe200000001ff */
[----:B------:R-:W-:-:S02]  /*3ad0*/  MOV R82, 0x1f ;  /* 0x0000001f00527802 */ /* 0x000fc40000000f00 */
[----:B------:R-:W-:Y:S02]  /*3ae0*/  MOV R6, 0xffffffff ;  /* 0xffffffff00067802 */ /* 0x000fe40000000f00 */
[----:B------:R-:W-:Y:S02]  /*3af0*/  MOV R4, 0x3b10 ;  /* 0x00003b1000047802 */ /* 0x000fe40000000f00 */
[----:B-----5:R-:W-:Y:S05]  /*3b00*/  CALL.REL.NOINC `($__internal_21_$__cuda_sm70_shflsync_bfly_p) ;  /* 0x00000b1000007944 */ /* 0x020fea0003c00000 */
[----:B-1----:R-:W-:Y:S01]  /*3b10*/  MOV R2, R82 ;  /* 0x0000005200027202 */ /* 0x002fe20000000f00 */
[----:B0-----:R-:W-:Y:S05]  /*3b20*/  BRA `(.L_x_195) ;  /* 0xffffd79000007947 */ /* 0x001fea000383ffff */
.L_x_190:
[----:B------:R-:W-:Y:S01]  /*3b30*/  HFMA2.MMA R3, -RZ, RZ, 0, 1.1920928955078125e-07 ;  /* 0x00000002ff037435 */ /* 0x000fe200000001ff */
[----:B------:R-:W-:Y:S02]  /*3b40*/  MOV R82, 0x1f ;  /* 0x0000001f00527802 */ /* 0x000fe40000000f00 */
[----:B------:R-:W-:Y:S02]  /*3b50*/  MOV R6, 0xffffffff ;  /* 0xffffffff00067802 */ /* 0x000fe40000000f00 */
[----:B------:R-:W-:Y:S02]  /*3b60*/  MOV R4, 0x3b80 ;  /* 0x00003b8000047802 */ /* 0x000fe40000000f00 */
[----:B-----5:R-:W-:Y:S05]  /*3b70*/  CALL.REL.NOINC `($__internal_21_$__cuda_sm70_shflsync_bfly_p) ;  /* 0x00000aa000007944 */ /* 0x020fea0003c00000 */
[----:B0-----:R-:W-:Y:S01]  /*3b80*/  HFMA2.MMA R3, -RZ, RZ, 0, 2.384185791015625e-07 ;  /* 0x00000004ff037435 */ /* 0x001fe200000001ff */
[----:B-1----:R-:W-:Y:S01]  /*3b90*/  FADD.FTZ R80, R80, R82 ;  /* 0x0000005250507221 */ /* 0x002fe20000010000 */
[----:B------:R-:W-:-:S02]  /*3ba0*/  MOV R82, 0x1f ;  /* 0x0000001f00527802 */ /* 0x000fc40000000f00 */
[----:B------:R-:W-:Y:S02]  /*3bb0*/  MOV R6, 0xffffffff ;  /* 0xffffffff00067802 */ /* 0x000fe40000000f00 */
[----:B------:R-:W-:Y:S02]  /*3bc0*/  MOV R4, 0x3be0 ;  /* 0x00003be000047802 */ /* 0x000fe40000000f00 */
[----:B------:R-:W-:Y:S05]  /*3bd0*/  CALL.REL.NOINC `($__internal_21_$__cuda_sm70_shflsync_bfly_p) ;  /* 0x00000a4000007944 */ /* 0x000fea0003c00000 */
[----:B0-----:R-:W-:Y:S01]  /*3be0*/  HFMA2.MMA R3, -RZ, RZ, 0, 4.76837158203125e-07 ;  /* 0x00000008ff037435 */ /* 0x001fe200000001ff */
[----:B-1----:R-:W-:Y:S01]  /*3bf0*/  FADD.FTZ R80, R80, R82 ;  /* 0x0000005250507221 */ /* 0x002fe20000010000 */
[----:B------:R-:W-:Y:S02]  /*3c00*/  MOV R82, 0x1f ;  /* 0x0000001f00527802 */ /* 0x000fe40000000f00 */
[----:B------:R-:W-:Y:S02]  /*3c10*/  MOV R6, 0xffffffff ;  /* 0xffffffff00067802 */ /* 0x000fe40000000f00 */
[----:B------:R-:W-:Y:S02]  /*3c20*/  MOV R4, 0x3c40 ;  /* 0x00003c4000047802 */ /* 0x000fe40000000f00 */
[----:B------:R-:W-:Y:S05]  /*3c30*/  CALL.REL.NOINC `($__internal_21_$__cuda_sm70_shflsync_bfly_p) ;  /* 0x000009e000007944 */ /* 0x000fea0003c00000 */
[----:B0-----:R-:W-:Y:S01]  /*3c40*/  HFMA2.MMA R3, -RZ, RZ, 0, 9.5367431640625e-07 ;  /* 0x00000010ff037435 */ /* 0x001fe200000001ff */
[----:B-1----:R-:W-:Y:S01]  /*3c50*/  FADD.FTZ R80, R80, R82 ;  /* 0x0000005250507221 */ /* 0x002fe20000010000 */
[----:B------:R-:W-:-:S02]  /*3c60*/  MOV R82, 0x1f ;  /* 0x0000001f00527802 */ /* 0x000fc40000000f00 */
[----:B------:R-:W-:Y:S02]  /*3c70*/  MOV R6, 0xffffffff ;  /* 0xffffffff00067802 */ /* 0x000fe40000000f00 */
[----:B------:R-:W-:Y:S02]  /*3c80*/  MOV R4, 0x3ca0 ;  /* 0x00003ca000047802 */ /* 0x000fe40000000f00 */
[----:B------:R-:W-:Y:S05]  /*3c90*/  CALL.REL.NOINC `($__internal_21_$__cuda_sm70_shflsync_bfly_p) ;  /* 0x0000098000007944 */ /* 0x000fea0003c00000 */
        /* <DEDUP_REMOVED lines=126> */
[----:B------:R-:W-:Y:S05]  /*4480*/  CALL.REL.NOINC `($__internal_21_$__cuda_sm70_shflsync_bfly_p) ;  /* 0x0000019000007944 */ /* 0x000fea0003c00000 */
[----:B0-----:R-:W-:Y:S01]  /*4490*/  HFMA2.MMA R3, -RZ, RZ, 0, 1.1920928955078125e-07 ;  /* 0x00000002ff037435 */ /* 0x001fe200000001ff */
[----:B-1----:R-:W-:Y:S01]  /*44a0*/  FADD.FTZ R80, R80, R82 ;  /* 0x0000005250507221 */ /* 0x002fe20000010000 */
[----:B------:R-:W-:Y:S02]  /*44b0*/  MOV R82, 0x1f ;  /* 0x0000001f00527802 */ /* 0x000fe40000000f00 */
[----:B------:R-:W-:Y:S02]  /*44c0*/  MOV R6, 0xffffffff ;  /* 0xffffffff00067802 */ /* 0x000fe40000000f00 */
[----:B------:R-:W-:Y:S02]  /*44d0*/  MOV R4, 0x44f0 ;  /* 0x000044f000047802 */ /* 0x000fe40000000f00 */
[----:B------:R-:W-:Y:S05]  /*44e0*/  CALL.REL.NOINC `($__internal_21_$__cuda_sm70_shflsync_bfly_p) ;  /* 0x0000013000007944 */ /* 0x000fea0003c00000 */
        /* <DEDUP_REMOVED lines=18> */
[----:B01----:R-:W-:Y:S05]  /*4610*/  BRA `(.L_x_196) ;  /* 0xffffd56000007947 */ /* 0x003fea000383ffff */
        .weak           $__internal_21_$__cuda_sm70_shflsync_bfly_p
        .type           $__internal_21_$__cuda_sm70_shflsync_bfly_p,@function
        .size           $__internal_21_$__cuda_sm70_shflsync_bfly_p,(.L_x_1070 - $__internal_21_$__cuda_sm70_shflsync_bfly_p)
$__internal_21_$__cuda_sm70_shflsync_bfly_p:
[----:B------:R-:W-:Y:S01]  /*4620*/  HFMA2.MMA R5, -RZ, RZ, 0, 0 ;  /* 0x00000000ff057435 */ /* 0x000fe200000001ff */
[----:B------:R-:W-:Y:S04]  /*4630*/  WARPSYNC R6 ;  /* 0x0000000600007348 */ /* 0x000fe80003800000 */
[----:B------:R0:W1:Y:S01]  /*4640*/  SHFL.BFLY PT, R82, R80, R3, R82 ;  /* 0x0c00000350527389 */ /* 0x00006200000e0052 */
[----:B------:R-:W-:Y:S05]  /*4650*/  RET.REL.NODEC R4 `(_ZN10layer_norm13ln_fwd_kernelINS_13Kernel_traitsI13__nv_bfloat16S2_S2_fjLj30720ELj4ELj1ELj4ELj4ENS_18Kernel_traits_baseILj30720ES2_S2_S2_fjLj128EEEEEEEvNS_9FwdParamsE) ;  /* 0xffffb9a004007950 */ /* 0x000fea0003c3ffff */
.L_x_197:
        /* <DEDUP_REMOVED lines=10> */
.L_x_1070:


//--------------------- .text._ZN10layer_norm13ln_fwd_kernelINS_13Kernel_traitsI6__halffS2_fjLj30720ELj4ELj1ELj4ELj4ENS_18Kernel_traits_baseILj30720ES2_fS2_fjLj128EEEEEEEvNS_9FwdParamsE --------------------------
	.section	.text._ZN10layer_norm13ln_fwd_kernelINS_13Kernel_traitsI6__halffS2_fjLj30720ELj4ELj1ELj4ELj4ENS_18Kernel_traits_baseILj30720ES2_fS2_fjLj128EEEEEEEvNS_9FwdParamsE,"ax",@progbits
	.sectioninfo	@"SHI_REGISTERS=255"
	.align	128
        .global         _ZN10layer_norm13ln_fwd_kernelINS_13Kernel_traitsI6__halffS2_fjLj30720ELj4ELj1ELj4ELj4ENS_18Kernel_traits_baseILj30720ES2_fS2_fjLj128EEEEEEEvNS_9FwdParamsE
        .type           _ZN10layer_norm13ln_fwd_kernelINS_13Kernel_traitsI6__halffS2_fjLj30720ELj4ELj1ELj4ELj4ENS_18Kernel_traits_baseILj30720ES2_fS2_fjLj128EEEEEEEvNS_9FwdParamsE,@function
        .size           _ZN10layer_norm13ln_fwd_kernelINS_13Kernel_traitsI6__halffS2_fjLj30720ELj4ELj1ELj4ELj4ENS_18Kernel_traits_baseILj30720ES2_fS2_fjLj128EEEEEEEvNS_9FwdParamsE,(.L_x_1071 - _ZN10layer_norm13ln_fwd_kernelINS_13Kernel_traitsI6__halffS2_fjLj30720ELj4ELj1ELj4ELj4ENS_18Kernel_traits_baseILj30720ES2_fS2_fjLj128EEEEEEEvNS_9FwdParamsE)
        .other          _ZN10layer_norm13ln_fwd_kernelINS_13Kernel_traitsI6__halffS2_fjLj30720ELj4ELj1ELj4ELj4ENS_18Kernel_traits_baseILj30720ES2_fS2_fjLj128EEEEEEEvNS_9FwdParamsE,@"STO_CUDA_ENTRY STV_DEFAULT"
_ZN10layer_norm13ln_fwd_kernelINS_13Kernel_traitsI6__halffS2_fjLj30720ELj4ELj1ELj4ELj4ENS_18Kernel_traits_baseILj30720ES2_fS2_fjLj128EEEEEEEvNS_9FwdParamsE:
.text._ZN10layer_norm13ln_fwd_kernelINS_13Kernel_traitsI6__halffS2_fjLj30720ELj4ELj1ELj4ELj4ENS_18Kernel_traits_baseILj30720ES2_fS2_fjLj128EEEEEEEvNS_9FwdParamsE:
        /* <DEDUP_REMOVED lines=138> */
.L_x_203:
        /* <DEDUP_REMOVED lines=28> */
[-C--:B----4-:R-:W-:Y:S01]  /*0a60*/  IMAD.WIDE.U32 R126, R151, R136.reuse, c[0x0][0x170] ;  /* 0x00005c00977e7625 */ /* 0x090fe200078e0088 */
[----:B------:R4:W3:Y:S01]  /*0a70*/  LDG.E R165, [R130.64] ;  /* 0x0000000682a57981 */ /* 0x0008e2000c1e1900 */
[----:B------:R-:W-:Y:S02]  /*0a80*/  IADD3 R151, R137, 0x1200, RZ ;  /* 0x0000120089977810 */ /* 0x000fe40007ffe0ff */
        /* <DEDUP_REMOVED lines=222> */
.L_x_204:
        /* <DEDUP_REMOVED lines=140> */
.L_x_205:
        /* <DEDUP_REMOVED lines=72> */
.L_x_201:
[----:B------:R-:W2:Y:S01]  /*25b0*/  LDG.E.STRONG.GPU R128, [R126.64] ;  /* 0x000000067e807981 */ /* 0x000ea2000c1ef900 */
[----:B------:R-:W-:Y:S01]  /*25c0*/  YIELD ;  /* 0x0000000000007946 */ /* 0x000fe20003800000 */
[----:B--2---:R-:W-:Y:S01]  /*25d0*/  ISETP.NE.AND P1, PT, R128, R129, PT ;  /* 0x000000818000720c */ /* 0x004fe20003f25270 */
[----:B------:R-:W-:-:S12]  /*25e0*/  CCTL.IVALL ;  /* 0x00000000ff00798f */ /* 0x000fd80002000000 */
[----:B------:R-:W-:Y:S05]  /*25f0*/  @P1 BRA `(.L_x_201) ;  /* 0xffffffb000001947 */ /* 0x000fea000383ffff */
.L_x_200:
        /* <DEDUP_REMOVED lines=61> */
[--C-:B------:R-:W-:Y:S01]  /*29d0*/  FADD.FTZ R144, R147, -R130.reuse ;  /* 0x8000008293907221 */ /* 0x100fe20000010000 */
[----:B------:R-:W-:Y:S01]  /*29e0*/  MOV R147, 0x2 ;  /* 0x0000000200937802 */ /* 0x000fe20000000f00 */
[--C-:B------:R-:W-:Y:S01]  /*29f0*/  FADD.FTZ R172, R177, -R130.reuse ;  /* 0x80000082b1ac7221 */ /* 0x100fe20000010000 */
[----:B0-----:R-:W0:Y:S01]  /*2a00*/  MUFU.RSQ R129, R132 ;  /* 0x0000008400817308 */ /* 0x001e220000001400 */
[----:B------:R-:W-:-:S02]  /*2a10*/  FADD.FTZ R128, R169, -R130 ;  /* 0x80000082a9807221 */ /* 0x000fc40000010000 */
[----:B------:R-:W-:Y:S02]  /*2a20*/  FADD.FTZ R174, R179, -R130 ;  /* 0x80000082b3ae7221 */ /* 0x000fe40000010000 */
[C---:B------:R-:W-:Y:S01]  /*2a30*/  @!P0 IMAD.WIDE R126, R139.reuse, R136, c[0x0][0x188] ;  /* 0x000062008b7e8625 */ /* 0x040fe200078e0288 */
[----:B------:R-:W-:-:S03]  /*2a40*/  IADD3 R139, R139, c[0x0][0x160], RZ ;  /* 0x000058008b8b7a10 */ /* 0x000fc60007ffe0ff */
        /* <DEDUP_REMOVED lines=8> */
[--C-:B------:R-:W-:Y:S02]  /*2ad0*/  FADD.FTZ R146, R167, -R130.reuse ;  /* 0x80000082a7927221 */ /* 0x100fe40000010000 */
[--C-:B------:R-:W-:Y:S01]  /*2ae0*/  FADD.FTZ R148, R143, -R130.reuse ;  /* 0x800000828f947221 */ /* 0x100fe20000010000 */
[----:B------:R-:W-:Y:S01]  /*2af0*/  F2FP.PACK_AB R168, RZ, R168 ;  /* 0x000000a8ffa8723e */ /* 0x000fe200000000ff */
        /* <DEDUP_REMOVED lines=12> */
[----:B-----5:R-:W-:Y:S01]  /*2bc0*/  HFMA2 R183, R21.H0_H0, R168.H0_H0, R82.H0_H0 ;  /* 0x200000a815b77231 */ /* 0x020fe20000040852 */
        /* <DEDUP_REMOVED lines=48> */
[----:B0-----:R-:W-:Y:S01]  /*2ed0*/  F2FP.PACK_AB R126, RZ, R186 ;  /* 0x000000baff7e723e */ /* 0x001fe200000000ff */
        /* <DEDUP_REMOVED lines=15> */
[C---:B------:R-:W-:Y:S01]  /*2fd0*/  IADD3 R134, R140.reuse, 0x400, RZ ;  /* 0x000004008c867810 */ /* 0x040fe20007ffe0ff */
[C---:B------:R-:W-:Y:S01]  /*2fe0*/  FMUL.FTZ R154, R129.reuse, R154 ;  /* 0x0000009a819a7220 */ /* 0x040fe20000410000 */
[----:B------:R-:W-:Y:S01]  /*2ff0*/  F2FP.PACK_AB R131, RZ, R194 ;  /* 0x000000c2ff83723e */ /* 0x000fe200000000ff */
[C---:B------:R-:W-:Y:S01]  /*3000*/  FMUL.FTZ R156, R129.reuse, R156 ;  /* 0x0000009c819c7220 */ /* 0x040fe20000410000 */
[----:B------:R-:W-:Y:S01]  /*3010*/  HFMA2 R198, R8.H0_H0, R144.H0_H0, R67.H0_H0 ;  /* 0x2000009008c67231 */ /* 0x000fe20000040843 */
[C---:B------:R-:W-:Y:S01]  /*3020*/  FMUL.FTZ R158, R129.reuse, R158 ;  /* 0x0000009e819e7220 */ /* 0x040fe20000410000 */
[----:B------:R-:W-:Y:S01]  /*3030*/  HFMA2 R195, R13.H0_H0, R130.H0_H0, R74.H0_H0 ;  /* 0x200000820dc37231 */ /* 0x000fe2000004084a */
[C---:B------:R-:W-:Y:S01]  /*3040*/  FMUL.FTZ R160, R129.reuse, R160 ;  /* 0x000000a081a07220 */ /* 0x040fe20000410000 */
[----:B------:R-:W-:Y:S01]  /*3050*/  HFMA2 R185, R23.H0_H0, R172.H0_H0, R84.H0_H0 ;  /* 0x200000ac17b97231 */ /* 0x000fe20000040854 */
        /* <DEDUP_REMOVED lines=11> */
[----:B------:R-:W-:Y:S01]  /*3110*/  IADD3 R130, R140, 0x800, RZ ;  /* 0x000008008c827810 */ /* 0x000fe20007ffe0ff */
[C---:B------:R-:W-:Y:S01]  /*3120*/  FMUL.FTZ R182, R129.reuse, R182 ;  /* 0x000000b681b67220 */ /* 0x040fe20000410000 */
[----:B------:R-:W-:Y:S01]  /*3130*/  F2FP.PACK_AB R148, RZ, R148 ;  /* 0x00000094ff94723e */ /* 0x000fe200000000ff */
[C---:B------:R-:W-:Y:S01]  /*3140*/  FMUL.FTZ R184, R129.reuse, R184 ;  /* 0x000000b881b87220 */ /* 0x040fe20000410000 */
[----:B------:R-:W-:Y:S01]  /*3150*/  F2FP.PACK_AB R170, RZ, R170 ;  /* 0x000000aaffaa723e */ /* 0x000fe200000000ff */
[C---:B------:R-:W-:Y:S01]  /*3160*/  FMUL.FTZ R188, R129.reuse, R188 ;  /* 0x000000bc81bc7220 */ /* 0x040fe20000410000 */
[----:B------:R-:W-:Y:S01]  /*3170*/  PRMT R201, R128, 0x7610, R201 ;  /* 0x0000761080c97816 */ /* 0x000fe200000000c9 */
        /* <DEDUP_REMOVED lines=11> */
[----:B------:R-:W-:Y:S01]  /*3230*/  F2FP.PACK_AB R202, RZ, R202 ;  /* 0x000000caffca723e */ /* 0x000fe200000000ff */
[C---:B------:R-:W-:Y:S01]  /*3240*/  FMUL.FTZ R208, R129.reuse, R208 ;  /* 0x000000d081d07220 */ /* 0x040fe20000410000 */
[----:B------:R-:W-:Y:S01]  /*3250*/  PRMT R203, R198, 0x7610, R203 ;  /* 0x00007610c6cb7816 */ /* 0x000fe200000000cb */
        /* <DEDUP_REMOVED lines=31> */
[C---:B------:R-:W-:Y:S01]  /*3450*/  IADD3 R200, R140.reuse, 0x1000, RZ ;  /* 0x000010008cc87810 */ /* 0x040fe20007ffe0ff */
        /* <DEDUP_REMOVED lines=9> */
[----:B------:R-:W-:Y:S01]  /*34f0*/  F2FP.PACK_AB R162, RZ, R162 ;  /* 0x000000a2ffa2723e */ /* 0x000fe200000000ff */
[----:B------:R-:W-:Y:S01]  /*3500*/  FMUL.FTZ R252, R129, R252 ;  /* 0x000000fc81fc7220 */ /* 0x000fe20000410000 */
[----:B------:R-:W-:Y:S01]  /*3510*/  F2FP.PACK_AB R129, RZ, R136 ;  /* 0x00000088ff81723e */ /* 0x000fe200000000ff */
[CC--:B------:R-:W-:Y:S01]  /*3520*/  IMAD.WIDE.U32 R126, R140.reuse, R147.reuse, c[0x0][0x178] ;  /* 0x00005e008c7e7625 */ /* 0x0c0fe200078e0093 */
[----:B------:R-:W-:Y:S01]  /*3530*/  IADD3 R136, R140, 0x200, RZ ;  /* 0x000002008c887810 */ /* 0x000fe20007ffe0ff */
[----:B------:R-:W-:Y:S01]  /*3540*/  HFMA2 R190, R18.H0_H0, R162.H0_H0, R77.H0_H0 ;  /* 0x200000a212be7231 */ /* 0x000fe2000004084d */
[----:B------:R-:W-:Y:S01]  /*3550*/  F2FP.PACK_AB R156, RZ, R156 ;  /* 0x0000009cff9c723e */ /* 0x000fe200000000ff */
[----:B------:R-:W-:Y:S01]  /*3560*/  HFMA2 R129, R6.H0_H0, R129.H0_H0, R65.H0_H0 ;  /* 0x2000008106817231 */ /* 0x000fe20000040841 */
[-C--:B------:R-:W-:Y:S01]  /*3570*/  IMAD.WIDE.U32 R134, R134, R147.reuse, c[0x0][0x178] ;  /* 0x00005e0086867625 */ /* 0x080fe200078e0093 */
[----:B------:R0:W-:Y:S01]  /*3580*/  STG.E.U16 [R126.64], R201 ;  /* 0x000000c97e007986 */ /* 0x0001e2000c101506 */
[----:B------:R-:W-:Y:S01]  /*3590*/  F2FP.PACK_AB R173, RZ, R188 ;  /* 0x000000bcffad723e */ /* 0x000fe200000000ff */
[----:B------:R-:W-:Y:S01]  /*35a0*/  HFMA2 R188, R16.H0_H0, R158.H0_H0, R75.H0_H0 ;  /* 0x2000009e10bc7231 */ /* 0x000fe2000004084b */
[-C--:B------:R-:W-:Y:S01]  /*35b0*/  IMAD.WIDE.U32 R136, R136, R147.reuse, c[0x0][0x178] ;  /* 0x00005e0088887625 */ /* 0x080fe200078e0093 */
[----:B------:R-:W-:Y:S01]  /*35c0*/  F2FP.PACK_AB R160, RZ, R160 ;  /* 0x000000a0ffa0723e */ /* 0x000fe200000000ff */
[----:B------:R-:W-:Y:S01]  /*35d0*/  HFMA2 R187, R15.H0_H0, R156.H0_H0, R76.H0_H0 ;  /* 0x2000009c0fbb7231 */ /* 0x000fe2000004084c */
[----:B------:R-:W-:Y:S01]  /*35e0*/  F2FP.PACK_AB R164, RZ, R164 ;  /* 0x000000a4ffa4723e */ /* 0x000fe200000000ff */
[-C--:B------:R-:W-:Y:S01]  /*35f0*/  IMAD.WIDE.U32 R132, R132, R147.reuse, c[0x0][0x178] ;  /* 0x00005e0084847625 */ /* 0x080fe200078e0093 */
[----:B------:R1:W-:Y:S01]  /*3600*/  STG.E.U16 [R136.64], R129 ;  /* 0x0000008188007986 */ /* 0x0003e2000c101506 */
[----:B------:R-:W-:Y:S01]  /*3610*/  F2FP.PACK_AB R166, RZ, R166 ;  /* 0x000000a6ffa6723e */ /* 0x000fe200000000ff */
[----:B------:R-:W-:Y:S01]  /*3620*/  HFMA2 R189, R17.H0_H0, R160.H0_H0, R78.H0_H0 ;  /* 0x200000a011bd7231 */ /* 0x000fe2000004084e */
[-C--:B------:R-:W-:Y:S01]  /*3630*/  IMAD.WIDE.U32 R130, R130, R147.reuse, c[0x0][0x178] ;  /* 0x00005e0082827625 */ /* 0x080fe200078e0093 */
[----:B------:R2:W-:Y:S01]  /*3640*/  STG.E.U16 [R134.64], R197 ;  /* 0x000000c586007986 */ /* 0x0005e2000c101506 */
[----:B------:R-:W-:Y:S01]  /*3650*/  F2FP.PACK_AB R179, RZ, R180 ;  /* 0x000000b4ffb3723e */ /* 0x000fe200000000ff */
[----:B------:R-:W-:Y:S01]  /*3660*/  HFMA2 R191, R19.H0_H0, R164.H0_H0, R80.H0_H0 ;  /* 0x200000a413bf7231 */ /* 0x000fe20000040850 */
[-C--:B0-----:R-:W-:Y:S01]  /*3670*/  IMAD.WIDE.U32 R126, R204, R147.reuse, c[0x0][0x178] ;  /* 0x00005e00cc7e7625 */ /* 0x081fe200078e0093 */
[----:B------:R-:W-:Y:S01]  /*3680*/  STG.E.U16 [R132.64], R203 ;  /* 0x000000cb84007986 */ /* 0x000fe2000c101506 */
[----:B------:R-:W-:Y:S01]  /*3690*/  F2FP.PACK_AB R180, RZ, R182 ;  /* 0x000000b6ffb4723e */ /* 0x000fe200000000ff */
[----:B------:R-:W-:Y:S01]  /*36a0*/  HFMA2 R182, R20.H0_H0, R166.H0_H0, R79.H0_H0 ;  /* 0x200000a614b67231 */ /* 0x000fe2000004084f */
[----:B------:R-:W-:Y:S01]  /*36b0*/  F2FP.PACK_AB R178, RZ, R178 ;  /* 0x000000b2ffb2723e */ /* 0x000fe200000000ff */
[----:B------:R0:W-:Y:S01]  /*36c0*/  STG.E.U16 [R130.64], R199 ;  /* 0x000000c782007986 */ /* 0x0001e2000c101506 */
[-C--:B-1----:R-:W-:Y:S01]  /*36d0*/  IMAD.WIDE.U32 R128, R128, R147.reuse, c[0x0][0x178] ;  /* 0x00005e0080807625 */ /* 0x082fe200078e0093 */
[----:B------:R-:W-:Y:S01]  /*36e0*/  HFMA2 R180, R28.H0_H0, R180.H0_H0, R87.H0_H0 ;  /* 0x200000b41cb47231 */ /* 0x000fe20000040857 */
[----:B------:R-:W-:Y:S01]  /*36f0*/  F2FP.PACK_AB R206, RZ, R206 ;  /* 0x000000ceffce723e */ /* 0x000fe200000000ff */
[----:B------:R-:W-:Y:S01]  /*3700*/  HFMA2 R178, R26.H0_H0, R178.H0_H0, R85.H0_H0 ;  /* 0x200000b21ab27231 */ /* 0x000fe20000040855 */
[-C--:B------:R-:W-:Y:S01]  /*3710*/  IMAD.WIDE.U32 R136, R202, R147.reuse, c[0x0][0x178] ;  /* 0x00005e00ca887625 */ /* 0x080fe200078e0093 */
[----:B--2---:R-:W-:Y:S01]  /*3720*/  PRMT R197, R194, 0x7610, R197 ;  /* 0x00007610c2c57816 */ /* 0x004fe200000000c5 */
[----:B------:R-:W-:Y:S01]  /*3730*/  HFMA2 R179, R27.H0_H0, R179.H0_H0, R88.H0_H0 ;  /* 0x200000b31bb37231 */ /* 0x000fe20000040858 */
[----:B------:R-:W-:Y:S01]  /*3740*/  IADD3 R194, R140, 0x1a00, RZ ;  /* 0x00001a008cc27810 */ /* 0x000fe20007ffe0ff */
[-C--:B------:R-:W-:Y:S01]  /*3750*/  IMAD.WIDE.U32 R134, R200, R147.reuse, c[0x0][0x178] ;  /* 0x00005e00c8867625 */ /* 0x080fe200078e0093 */
[----:B------:R-:W-:Y:S01]  /*3760*/  HFMA2 R181, R29.H0_H0, R181.H0_H0, R90.H0_H0 ;  /* 0x200000b51db57231 */ /* 0x000fe2000004085a */
[----:B------:R-:W-:Y:S01]  /*3770*/  F2FP.PACK_AB R210, RZ, R210 ;  /* 0x000000d2ffd2723e */ /* 0x000fe200000000ff */
[----:B------:R-:W-:Y:S01]  /*3780*/  HFMA2 R173, R31.H0_H0, R173.H0_H0, R92.H0_H0 ;  /* 0x200000ad1fad7231 */ /* 0x000fe2000004085c */
[----:B0-----:R-:W-:Y:S01]  /*3790*/  PRMT R131, R192, 0x7610, R131 ;  /* 0x00007610c0837816 */ /* 0x001fe20000000083 */
[-C--:B------:R-:W-:Y:S01]  /*37a0*/  IMAD.WIDE.U32 R132, R198, R147.reuse, c[0x0][0x178] ;  /* 0x00005e00c6847625 */ /* 0x080fe200078e0093 */
[----:B------:R-:W-:Y:S01]  /*37b0*/  PRMT R199, R196, 0x7610, R199 ;  /* 0x00007610c4c77816 */ /* 0x000fe200000000c7 */
[----:B------:R-:W-:Y:S01]  /*37c0*/  HFMA2 R175, R33.H0_H0, R175.H0_H0, R94.H0_H0 ;  /* 0x200000af21af7231 */ /* 0x000fe2000004085e */
[C---:B------:R-:W-:Y:S01]  /*37d0*/  IADD3 R130, R140.reuse, 0x1400, RZ ;  /* 0x000014008c827810 */ /* 0x040fe20007ffe0ff */
[----:B------:R0:W-:Y:S01]  /*37e0*/  STG.E.U16 [R128.64], R131 ;  /* 0x0000008380007986 */ /* 0x0001e2000c101506 */
[C---:B------:R-:W-:Y:S01]  /*37f0*/  IADD3 R198, R140.reuse, 0x1600, RZ ;  /* 0x000016008cc67810 */ /* 0x040fe20007ffe0ff */
[----:B------:R-:W-:Y:S01]  /*3800*/  HFMA2 R167, R35.H0_H0, R167.H0_H0, R96.H0_H0 ;  /* 0x200000a723a77231 */ /* 0x000fe20000040860 */
[C---:B------:R-:W-:Y:S01]  /*3810*/  IADD3 R196, R140.reuse, 0x1800, RZ ;  /* 0x000018008cc47810 */ /* 0x040fe20007ffe0ff */
[----:B------:R1:W-:Y:S01]  /*3820*/  STG.E.U16 [R126.64], R193 ;  /* 0x000000c17e007986 */ /* 0x0003e2000c101506 */
[----:B------:R-:W-:Y:S01]  /*3830*/  IADD3 R192, R140, 0x1c00, RZ ;  /* 0x00001c008cc07810 */ /* 0x000fe20007ffe0ff */
[----:B------:R-:W-:Y:S01]  /*3840*/  HFMA2 R169, R37.H0_H0, R169.H0_H0, R98.H0_H0 ;  /* 0x200000a925a97231 */ /* 0x000fe20000040862 */
[----:B------:R-:W-:Y:S01]  /*3850*/  F2FP.PACK_AB R214, RZ, R214 ;  /* 0x000000d6ffd6723e */ /* 0x000fe200000000ff */
[----:B------:R2:W-:Y:S01]  /*3860*/  STG.E.U16 [R136.64], R197 ;  /* 0x000000c588007986 */ /* 0x0005e2000c101506 */
[----:B------:R-:W-:Y:S01]  /*3870*/  HFMA2 R171, R39.H0_H0, R171.H0_H0, R100.H0_H0 ;  /* 0x200000ab27ab7231 */ /* 0x000fe20000040864 */
[----:B------:R-:W-:Y:S01]  /*3880*/  F2FP.PACK_AB R163, RZ, R208 ;  /* 0x000000d0ffa3723e */ /* 0x000fe200000000ff */
[----:B------:R-:W-:Y:S01]  /*3890*/  HFMA2 R162, R40.H0_H0, R206.H0_H0, R99.H0_H0 ;  /* 0x200000ce28a27231 */ /* 0x000fe20000040863 */
[----:B------:R-:W-:Y:S01]  /*38a0*/  STG.E.U16 [R134.64], R195 ;  /* 0x000000c386007986 */ /* 0x000fe2000c101506 */
[-C--:B0-----:R-:W-:Y:S01]  /*38b0*/  IMAD.WIDE.U32 R130, R130, R147.reuse, c[0x0][0x178] ;  /* 0x00005e0082827625 */ /* 0x081fe200078e0093 */
[----:B------:R-:W-:Y:S01]  /*38c0*/  HFMA2 R164, R42.H0_H0, R210.H0_H0, R101.H0_H0 ;  /* 0x200000d22aa47231 */ /* 0x000fe20000040865 */
[----:B------:R-:W-:Y:S01]  /*38d0*/  F2FP.PACK_AB R165, RZ, R212 ;  /* 0x000000d4ffa5723e */ /* 0x000fe200000000ff */
[----:B------:R0:W-:Y:S01]  /*38e0*/  STG.E.U16 [R132.64], R199 ;  /* 0x000000c784007986 */ /* 0x0001e2000c101506 */
[-C--:B------:R-:W-:Y:S01]  /*38f0*/  IMAD.WIDE.U32 R128, R198, R147.reuse, c[0x0][0x178] ;  /* 0x00005e00c6807625 */ /* 0x080fe200078e0093 */
[----:B-1----:R-:W-:Y:S01]  /*3900*/  PRMT R193, R190, 0x7610, R193 ;  /* 0x00007610bec17816 */ /* 0x002fe200000000c1 */
[----:B------:R-:W-:Y:S01]  /*3910*/  HFMA2 R166, R44.H0_H0, R214.H0_H0, R103.H0_H0 ;  /* 0x200000d62ca67231 */ /* 0x000fe20000040867 */
[----:B------:R1:W-:Y:S01]  /*3920*/  STG.E.U16 [R130.64], R187 ;  /* 0x000000bb82007986 */ /* 0x0003e2000c101506 */
[-C--:B------:R-:W-:Y:S01]  /*3930*/  IMAD.WIDE.U32 R126, R196, R147.reuse, c[0x0][0x178] ;  /* 0x00005e00c47e7625 */ /* 0x080fe200078e0093 */
[----:B------:R-:W-:Y:S01]  /*3940*/  IADD3 R190, R140, 0x2400, RZ ;  /* 0x000024008cbe7810 */ /* 0x000fe20007ffe0ff */
[----:B------:R-:W-:Y:S01]  /*3950*/  HFMA2 R163, R41.H0_H0, R163.H0_H0, R102.H0_H0 ;  /* 0x200000a329a37231 */ /* 0x000fe20000040866 */
[----:B------:R-:W-:Y:S01]  /*3960*/  F2FP.PACK_AB R218, RZ, R218 ;  /* 0x000000daffda723e */ /* 0x000fe200000000ff */
[-C--:B--2---:R-:W-:Y:S01]  /*3970*/  IMAD.WIDE.U32 R136, R194, R147.reuse, c[0x0][0x178] ;  /* 0x00005e00c2887625 */ /* 0x084fe200078e0093 */
[----:B------:R-:W-:Y:S01]  /*3980*/  IADD3 R194, R140, 0x2000, RZ ;  /* 0x000020008cc27810 */ /* 0x000fe20007ffe0ff */
[----:B------:R-:W-:Y:S01]  /*3990*/  HFMA2 R165, R43.H0_H0, R165.H0_H0, R104.H0_H0 ;  /* 0x200000a52ba57231 */ /* 0x000fe20000040868 */
[----:B0-----:R-:W-:Y:S01]  /*39a0*/  PRMT R133, R188, 0x7610, R133 ;  /* 0x00007610bc857816 */ /* 0x001fe20000000085 */
[-C--:B------:R-:W-:Y:S01]  /*39b0*/  IMAD.WIDE.U32 R134, R192, R147.reuse, c[0x0][0x178] ;  /* 0x00005e00c0867625 */ /* 0x080fe200078e0093 */
[C---:B------:R-:W-:Y:S01]  /*39c0*/  IADD3 R132, R140.reuse, 0x1e00, RZ ;  /* 0x00001e008c847810 */ /* 0x040fe20007ffe0ff */
[----:B------:R-:W-:Y:S01]  /*39d0*/  HFMA2 R158, R46.H0_H0, R218.H0_H0, R105.H0_H0 ;  /* 0x200000da2e9e7231 */ /* 0x000fe20000040869 */
[C---:B------:R-:W-:Y:S01]  /*39e0*/  IADD3 R192, R140.reuse, 0x2200, RZ ;  /* 0x000022008cc07810 */ /* 0x040fe20007ffe0ff */
[----:B------:R0:W-:Y:S01]  /*39f0*/  STG.E.U16 [R128.64], R133 ;  /* 0x0000008580007986 */ /* 0x0001e2000c101506 */
[----:B------:R-:W-:Y:S01]  /*3a00*/  IADD3 R188, R140, 0x2600, RZ ;  /* 0x000026008cbc7810 */ /* 0x000fe20007ffe0ff */
[----:B-1----:R-:W-:Y:S01]  /*3a10*/  IMAD.WIDE.U32 R130, R194, R147, c[0x0][0x178] ;  /* 0x00005e00c2827625 */ /* 0x002fe200078e0093 */
[----:B------:R-:W-:Y:S01]  /*3a20*/  PRMT R187, R184, 0x7610, R187 ;  /* 0x00007610b8bb7816 */ /* 0x000fe200000000bb */
[----:B------:R1:W-:Y:S01]  /*3a30*/  STG.E.U16 [R126.64], R189 ;  /* 0x000000bd7e007986 */ /* 0x0003e2000c101506 */
[----:B------:R-:W-:-:S02]  /*3a40*/  IADD3 R184, R140, 0x2e00, RZ ;  /* 0x00002e008cb87810 */ /* 0x000fc40007ffe0ff */
[----:B------:R-:W-:Y:S01]  /*3a50*/  F2FP.PACK_AB R222, RZ, R222 ;  /* 0x000000deffde723e */ /* 0x000fe200000000ff */
[----:B------:R-:W-:Y:S01]  /*3a60*/  STG.E.U16 [R136.64], R193 ;  /* 0x000000c188007986 */ /* 0x000fe2000c101506 */
[----:B------:R-:W-:Y:S02]  /*3a70*/  F2FP.PACK_AB R157, RZ, R216 ;  /* 0x000000d8ff9d723e */ /* 0x000fe400000000ff */
[----:B------:R-:W-:Y:S01]  /*3a80*/  F2FP.PACK_AB R159, RZ, R220 ;  /* 0x000000dcff9f723e */ /* 0x000fe200000000ff */
[----:B------:R2:W-:Y:S01]  /*3a90*/  STG.E.U16 [R134.64], R191 ;  /* 0x000000bf86007986 */ /* 0x0005e2000c101506 */
[-C--:B0-----:R-:W-:Y:S01]  /*3aa0*/  IMAD.WIDE.U32 R132, R132, R147.reuse, c[0x0][0x178] ;  /* 0x00005e0084847625 */ /* 0x081fe200078e0093 */
[----:B------:R-:W-:Y:S01]  /*3ab0*/  HFMA2 R160, R48.H0_H0, R222.H0_H0, R107.H0_H0 ;  /* 0x200000de30a07231 */ /* 0x000fe2000004086b */
[----:B------:R-:W-:Y:S01]  /*3ac0*/  F2FP.PACK_AB R161, RZ, R224 ;  /* 0x000000e0ffa1723e */ /* 0x000fe200000000ff */
[----:B------:R-:W-:Y:S01]  /*3ad0*/  HFMA2 R157, R45.H0_H0, R157.H0_H0, R106.H0_H0 ;  /* 0x2000009d2d9d7231 */ /* 0x000fe2000004086a */
[-C--:B------:R-:W-:Y:S01]  /*3ae0*/  IMAD.WIDE.U32 R128, R192, R147.reuse, c[0x0][0x178] ;  /* 0x00005e00c0807625 */ /* 0x080fe200078e0093 */
[----:B-1----:R-:W-:Y:S01]  /*3af0*/  PRMT R189, R186, 0x7610, R189 ;  /* 0x00007610babd7816 */ /* 0x002fe200000000bd */
[----:B------:R-:W-:Y:S01]  /*3b00*/  HFMA2 R159, R47.H0_H0, R159.H0_H0, R108.H0_H0 ;  /* 0x2000009f2f9f7231 */ /* 0x000fe2000004086c */
[----:B------:R-:W-:Y:S01]  /*3b10*/  IADD3 R186, R140, 0x2c00, RZ ;  /* 0x00002c008cba7810 */ /* 0x000fe20007ffe0ff */
[-C--:B------:R-:W-:Y:S01]  /*3b20*/  IMAD.WIDE.U32 R126, R190, R147.reuse, c[0x0][0x178] ;  /* 0x00005e00be7e7625 */ /* 0x080fe200078e0093 */
[----:B------:R-:W-:Y:S01]  /*3b30*/  F2FP.PACK_AB R226, RZ, R226 ;  /* 0x000000e2ffe2723e */ /* 0x000fe200000000ff */
[----:B------:R-:W-:Y:S01]  /*3b40*/  HFMA2 R161, R49.H0_H0, R161.H0_H0, R110.H0_H0 ;  /* 0x200000a131a17231 */ /* 0x000fe2000004086e */
[----:B--2---:R-:W-:Y:S01]  /*3b50*/  PRMT R135, R182, 0x7610, R135 ;  /* 0x00007610b6877816 */ /* 0x004fe20000000087 */
[----:B------:R-:W-:Y:S01]  /*3b60*/  IMAD.WIDE.U32 R136, R188, R147, c[0x0][0x178] ;  /* 0x00005e00bc887625 */ /* 0x000fe200078e0093 */
[C---:B------:R-:W-:Y:S01]  /*3b70*/  IADD3 R134, R140.reuse, 0x2800, RZ ;  /* 0x000028008c867810 */ /* 0x040fe20007ffe0ff */
[----:B------:R-:W-:Y:S01]  /*3b80*/  HFMA2 R152, R50.H0_H0, R226.H0_H0, R109.H0_H0 ;  /* 0x200000e232987231 */ /* 0x000fe2000004086d */
[C---:B------:R-:W-:Y:S01]  /*3b90*/  IADD3 R188, R140.reuse, 0x2a00, RZ ;  /* 0x00002a008cbc7810 */ /* 0x040fe20007ffe0ff */
[----:B------:R0:W-:Y:S01]  /*3ba0*/  STG.E.U16 [R132.64], R135 ;  /* 0x0000008784007986 */ /* 0x0001e2000c101506 */
[----:B------:R-:W-:-:S02]  /*3bb0*/  IADD3 R182, R140, 0x3000, RZ ;  /* 0x000030008cb67810 */ /* 0x000fc40007ffe0ff */
[----:B------:R-:W-:Y:S01]  /*3bc0*/  F2FP.PACK_AB R230, RZ, R230 ;  /* 0x000000e6ffe6723e */ /* 0x000fe200000000ff */
[----:B------:R1:W-:Y:S01]  /*3bd0*/  STG.E.U16 [R130.64], R183 ;  /* 0x000000b782007986 */ /* 0x0003e2000c101506 */
[----:B------:R-:W-:Y:S02]  /*3be0*/  F2FP.PACK_AB R234, RZ, R234 ;  /* 0x000000eaffea723e */ /* 0x000fe400000000ff */
[----:B------:R-:W-:Y:S01]  /*3bf0*/  F2FP.PACK_AB R153, RZ, R228 ;  /* 0x000000e4ff99723e */ /* 0x000fe200000000ff */
[----:B------:R2:W-:Y:S01]  /*3c00*/  STG.E.U16 [R128.64], R187 ;  /* 0x000000bb80007986 */ /* 0x0005e2000c101506 */
[----:B------:R-:W-:Y:S01]  /*3c10*/  HFMA2 R154, R52.H0_H0, R230.H0_H0, R111.H0_H0 ;  /* 0x200000e6349a7231 */ /* 0x000fe2000004086f */
[----:B------:R-:W-:Y:S01]  /*3c20*/  F2FP.PACK_AB R155, RZ, R232 ;  /* 0x000000e8ff9b723e */ /* 0x000fe200000000ff */
[----:B------:R-:W-:Y:S01]  /*3c30*/  HFMA2 R156, R54.H0_H0, R234.H0_H0, R113.H0_H0 ;  /* 0x200000ea369c7231 */ /* 0x000fe20000040871 */
[----:B------:R-:W-:Y:S01]  /*3c40*/  STG.E.U16 [R126.64], R185 ;  /* 0x000000b97e007986 */ /* 0x000fe2000c101506 */
[-C--:B0-----:R-:W-:Y:S01]  /*3c50*/  IMAD.WIDE.U32 R134, R134, R147.reuse, c[0x0][0x178] ;  /* 0x00005e0086867625 */ /* 0x081fe200078e0093 */
[----:B------:R-:W-:Y:S01]  /*3c60*/  F2FP.PACK_AB R236, RZ, R236 ;  /* 0x000000ecffec723e */ /* 0x000fe200000000ff */
[----:B------:R-:W-:Y:S01]  /*3c70*/  HFMA2 R153, R51.H0_H0, R153.H0_H0, R112.H0_H0 ;  /* 0x2000009933997231 */ /* 0x000fe20000040870 */
        /* <DEDUP_REMOVED lines=9> */
[----:B--2---:R-:W-:Y:S01]  /*3d10*/  IMAD.WIDE.U32 R128, R184, R147, c[0x0][0x178] ;  /* 0x00005e00b8807625 */ /* 0x004fe200078e0093 */
[----:B------:R-:W-:-:S02]  /*3d20*/  IADD3 R184, R140, 0x3400, RZ ;  /* 0x000034008cb87810 */ /* 0x000fc40007ffe0ff */
        /* <DEDUP_REMOVED lines=36> */
[----:B------:R-:W-:-:S03]  /*3f70*/  F2FP.PACK_AB R252, RZ, R252 ;  /* 0x000000fcfffc723e */ /* 0x000fc600000000ff */
[----:B------:R2:W-:Y:S01]  /*3f80*/  STG.E.U16 [R132.64], R177 ;  /* 0x000000b184007986 */ /* 0x0005e2000c101506 */
[----:B------:R-:W-:Y:S02]  /*3f90*/  HFMA2 R143, R63.H0_H0, R143.H0_H0, R124.H0_H0 ;  /* 0x2000008f3f8f7231 */ /* 0x000fe4000004087c */
[----:B------:R-:W-:Y:S01]  /*3fa0*/  HFMA2 R142, R64.H0_H0, R252.H0_H0, R123.H0_H0 ;  /* 0x200000fc408e7231 */ /* 0x000fe2000004087b */
[----:B------:R-:W-:Y:S01]  /*3fb0*/  STG.E.U16 [R130.64], R175 ;  /* 0x000000af82007986 */ /* 0x000fe2000c101506 */
[----:B0-----:R-:W-:-:S03]  /*3fc0*/  IMAD.WIDE.U32 R126, R126, R147, c[0x0][0x178] ;  /* 0x00005e007e7e7625 */ /* 0x001fc600078e0093 */
[----:B------:R0:W-:Y:S01]  /*3fd0*/  STG.E.U16 [R128.64], R179 ;  /* 0x000000b380007986 */ /* 0x0001e2000c101506 */
[-C--:B------:R-:W-:Y:S01]  /*3fe0*/  IMAD.WIDE.U32 R136, R178, R147.reuse, c[0x0][0x178] ;  /* 0x00005e00b2887625 */ /* 0x080fe200078e0093 */
[----:B-1----:R-:W-:Y:S02]  /*3ff0*/  PRMT R173, R170, 0x7610, R173 ;  /* 0x00007610aaad7816 */ /* 0x002fe400000000ad */
[----:B------:R1:W-:Y:S01]  /*4000*/  STG.E.U16 [R126.64], R167 ;  /* 0x000000a77e007986 */ /* 0x0003e2000c101506 */
[----:B------:R-:W-:Y:S01]  /*4010*/  IMAD.WIDE.U32 R134, R176, R147, c[0x0][0x178] ;  /* 0x00005e00b0867625 */ /* 0x000fe200078e0093 */
[----:B------:R-:W-:-:S03]  /*4020*/  IADD3 R170, R140, 0x4c00, RZ ;  /* 0x00004c008caa7810 */ /* 0x000fc60007ffe0ff */
[-C--:B--2---:R-:W-:Y:S01]  /*4030*/  IMAD.WIDE.U32 R132, R174, R147.reuse, c[0x0][0x178] ;  /* 0x00005e00ae847625 */ /* 0x084fe200078e0093 */
[----:B------:R-:W-:Y:S02]  /*4040*/  IADD3 R174, R140, 0x4800, RZ ;  /* 0x000048008cae7810 */ /* 0x000fe40007ffe0ff */
[----:B0-----:R-:W-:Y:S01]  /*4050*/  PRMT R129, R168, 0x7610, R129 ;  /* 0x00007610a8817816 */ /* 0x001fe20000000081 */
[-C--:B------:R-:W-:Y:S01]  /*4060*/  IMAD.WIDE.U32 R130, R172, R147.reuse, c[0x0][0x178] ;  /* 0x00005e00ac827625 */ /* 0x080fe200078e0093 */
[C---:B------:R-:W-:Y:S02]  /*4070*/  IADD3 R128, R140.reuse, 0x4600, RZ ;  /* 0x000046008c807810 */ /* 0x040fe40007ffe0ff */
        /* <DEDUP_REMOVED lines=21> */
[----:B------:R2:W-:Y:S04]  /*41d0*/  STG.E.U16 [R136.64], R167 ;  /* 0x000000a788007986 */ /* 0x0005e8000c101506 */
        /* <DEDUP_REMOVED lines=67> */
.L_x_202:
[----:B------:R-:W-:Y:S05]  /*4610*/  EXIT ;  /* 0x000000000000794d */ /* 0x000fea0003800000 */
.L_x_198:
[----:B------:R-:W-:Y:S01]  /*4620*/  HFMA2.MMA R127, -RZ, RZ, 0, 5.9604644775390625e-08 ;  /* 0x00000001ff7f7435 */ /* 0x000fe200000001ff */
[----:B------:R-:W-:-:S02]  /*4630*/  MOV R136, 0x1f ;  /* 0x0000001f00887802 */ /* 0x000fc40000000f00 */
[----:B------:R-:W-:Y:S02]  /*4640*/  MOV R132, 0xffffffff ;  /* 0xffffffff00847802 */ /* 0x000fe40000000f00 */
[----:B------:R-:W-:Y:S02]  /*4650*/  MOV R128, 0x4670 ;  /* 0x0000467000807802 */ /* 0x000fe40000000f00 */
[----:B-----5:R-:W-:Y:S05]  /*4660*/  CALL.REL.NOINC `($__internal_22_$__cuda_sm70_shflsync_bfly_p) ;  /* 0x00000b1000007944 */ /* 0x020fea0003c00000 */
[----:B-1----:R-:W-:Y:S01]  /*4670*/  MOV R126, R136 ;  /* 0x00000088007e7202 */ /* 0x002fe20000000f00 */
[----:B0-----:R-:W-:Y:S05]  /*4680*/  BRA `(.L_x_204) ;  /* 0xffffd1e000007947 */ /* 0x001fea000383ffff */
.L_x_199:
[----:B------:R-:W-:Y:S01]  /*4690*/  HFMA2.MMA R127, -RZ, RZ, 0, 1.1920928955078125e-07 ;  /* 0x00000002ff7f7435 */ /* 0x000fe200000001ff */
[----:B------:R-:W-:Y:S02]  /*46a0*/  MOV R136, 0x1f ;  /* 0x0000001f00887802 */ /* 0x000fe40000000f00 */
[----:B------:R-:W-:Y:S02]  /*46b0*/  MOV R132, 0xffffffff ;  /* 0xffffffff00847802 */ /* 0x000fe40000000f00 */
[----:B------:R-:W-:Y:S02]  /*46c0*/  MOV R128, 0x46e0 ;  /* 0x000046e000807802 */ /* 0x000fe40000000f00 */
[----:B-----5:R-:W-:Y:S05]  /*46d0*/  CALL.REL.NOINC `($__internal_22_$__cuda_sm70_shflsync_bfly_p) ;  /* 0x00000aa000007944 */ /* 0x020fea0003c00000 */
[----:B0-----:R-:W-:Y:S01]  /*46e0*/  HFMA2.MMA R127, -RZ, RZ, 0, 2.384185791015625e-07 ;  /* 0x00000004ff7f7435 */ /* 0x001fe200000001ff */
[----:B-1----:R-:W-:Y:S01]  /*46f0*/  FADD.FTZ R134, R134, R136 ;  /* 0x0000008886867221 */ /* 0x002fe20000010000 */
[----:B------:R-:W-:-:S02]  /*4700*/  MOV R136, 0x1f ;  /* 0x0000001f00887802 */ /* 0x000fc40000000f00 */
[----:B------:R-:W-:Y:S02]  /*4710*/  MOV R132, 0xffffffff ;  /* 0xffffffff00847802 */ /* 0x000fe40000000f00 */
[----:B------:R-:W-:Y:S02]  /*4720*/  MOV R128, 0x4740 ;  /* 0x0000474000807802 */ /* 0x000fe40000000f00 */
[----:B------:R-:W-:Y:S05]  /*4730*/  CALL.REL.NOINC `($__internal_22_$__cuda_sm70_shflsync_bfly_p) ;  /* 0x00000a4000007944 */ /* 0x000fea0003c00000 */
[----:B0-----:R-:W-:Y:S01]  /*4740*/  HFMA2.MMA R127, -RZ, RZ, 0, 4.76837158203125e-07 ;  /* 0x00000008ff7f7435 */ /* 0x001fe200000001ff */
[----:B-1----:R-:W-:Y:S01]  /*4750*/  FADD.FTZ R134, R134, R136 ;  /* 0x0000008886867221 */ /* 0x002fe20000010000 */
[----:B------:R-:W-:Y:S02]  /*4760*/  MOV R136, 0x1f ;  /* 0x0000001f00887802 */ /* 0x000fe40000000f00 */
[----:B------:R-:W-:Y:S02]  /*4770*/  MOV R132, 0xffffffff ;  /* 0xffffffff00847802 */ /* 0x000fe40000000f00 */
[----:B------:R-:W-:Y:S02]  /*4780*/  MOV R128, 0x47a0 ;  /* 0x000047a000807802 */ /* 0x000fe40000000f00 */
[----:B------:R-:W-:Y:S05]  /*4790*/  CALL.REL.NOINC `($__internal_22_$__cuda_sm70_shflsync_bfly_p) ;  /* 0x000009e000007944 */ /* 0x000fea0003c00000 */
[----:B0-----:R-:W-:Y:S01]  /*47a0*/  HFMA2.MMA R127, -RZ, RZ, 0, 9.5367431640625e-07 ;  /* 0x00000010ff7f7435 */ /* 0x001fe200000001ff */
[----:B-1----:R-:W-:Y:S01]  /*47b0*/  FADD.FTZ R134, R134, R136 ;  /* 0x0000008886867221 */ /* 0x002fe20000010000 */
[----:B------:R-:W-:-:S02]  /*47c0*/  MOV R136, 0x1f ;  /* 0x0000001f00887802 */ /* 0x000fc40000000f00 */
[----:B------:R-:W-:Y:S02]  /*47d0*/  MOV R132, 0xffffffff ;  /* 0xffffffff00847802 */ /* 0x000fe40000000f00 */
[----:B------:R-:W-:Y:S02]  /*47e0*/  MOV R128, 0x4800 ;  /* 0x0000480000807802 */ /* 0x000fe40000000f00 */
[----:B------:R-:W-:Y:S05]  /*47f0*/  CALL.REL.NOINC `($__internal_22_$__cuda_sm70_shflsync_bfly_p) ;  /* 0x0000098000007944 */ /* 0x000fea0003c00000 */
        /* <DEDUP_REMOVED lines=126> */
[----:B------:R-:W-:Y:S05]  /*4fe0*/  CALL.REL.NOINC `($__internal_22_$__cuda_sm70_shflsync_bfly_p) ;  /* 0x0000019000007944 */ /* 0x000fea0003c00000 */
[----:B0-----:R-:W-:Y:S01]  /*4ff0*/  HFMA2.MMA R127, -RZ, RZ, 0, 1.1920928955078125e-07 ;  /* 0x00000002ff7f7435 */ /* 0x001fe200000001ff */
[----:B-1----:R-:W-:Y:S01]  /*5000*/  FADD.FTZ R134, R134, R136 ;  /* 0x0000008886867221 */ /* 0x002fe20000010000 */
[----:B------:R-:W-:Y:S02]  /*5010*/  MOV R136, 0x1f ;  /* 0x0000001f00887802 */ /* 0x000fe40000000f00 */
[----:B------:R-:W-:Y:S02]  /*5020*/  MOV R132, 0xffffffff ;  /* 0xffffffff00847802 */ /* 0x000fe40000000f00 */
[----:B------:R-:W-:Y:S02]  /*5030*/  MOV R128, 0x5050 ;  /* 0x0000505000807802 */ /* 0x000fe40000000f00 */
[----:B------:R-:W-:Y:S05]  /*5040*/  CALL.REL.NOINC `($__internal_22_$__cuda_sm70_shflsync_bfly_p) ;  /* 0x0000013000007944 */ /* 0x000fea0003c00000 */
        /* <DEDUP_REMOVED lines=18> */
[----:B01----:R-:W-:Y:S05]  /*5170*/  BRA `(.L_x_205) ;  /* 0xffffcfb000007947 */ /* 0x003fea000383ffff */
        .weak           $__internal_22_$__cuda_sm70_shflsync_bfly_p
        .type           $__internal_22_$__cuda_sm70_shflsync_bfly_p,@function
        .size           $__internal_22_$__cuda_sm70_shflsync_bfly_p,(.L_x_1071 - $__internal_22_$__cuda_sm70_shflsync_bfly_p)
$__internal_22_$__cuda_sm70_shflsync_bfly_p:
[----:B------:R-:W-:Y:S01]  /*5180*/  HFMA2.MMA R129, -RZ, RZ, 0, 0 ;  /* 0x00000000ff817435 */ /* 0x000fe200000001ff */
[----:B------:R-:W-:Y:S04]  /*5190*/  WARPSYNC R132 ;  /* 0x0000008400007348 */ /* 0x000fe80003800000 */
[----:B------:R0:W1:Y:S01]  /*51a0*/  SHFL.BFLY PT, R136, R134, R127, R136 ;  /* 0x0c00007f86887389 */ /* 0x00006200000e0088 */
[----:B------:R-:W-:Y:S05]  /*51b0*/  RET.REL.NODEC R128 `(_ZN10layer_norm13ln_fwd_kernelINS_13Kernel_traitsI6__halffS2_fjLj30720ELj4ELj1ELj4ELj4ENS_18Kernel_traits_baseILj30720ES2_fS2_fjLj128EEEEEEEvNS_9FwdParamsE) ;  /* 0xffffae4080007950 */ /* 0x000fea0003c3ffff */
.L_x_206:
        /* <DEDUP_REMOVED lines=12> */
.L_x_1071:


//--------------------- .text._ZN10layer_norm13ln_fwd_kernelINS_13Kernel_traitsI6__halfS2_S2_fjLj30720ELj4ELj1ELj4ELj4ENS_18Kernel_traits_baseILj30720ES2_S2_S2_fjLj128EEEEEEEvNS_9FwdParamsE --------------------------
	.section	.text._ZN10layer_norm13ln_fwd_kernelINS_13Kernel_traitsI6__halfS2_S2_fjLj30720ELj4ELj1ELj4ELj4ENS_18Kernel_traits_baseILj30720ES2_S2_S2_fjLj128EEEEEEEvNS_9FwdParamsE,"ax",@progbits
	.sectioninfo	@"SHI_REGISTERS=168"
	.align	128
        .global         _ZN10layer_norm13ln_fwd_kernelINS_13Kernel_traitsI6__halfS2_S2_fjLj30720ELj4ELj1ELj4ELj4ENS_18Kernel_traits_baseILj30720ES2_S2_S2_fjLj128EEEEEEEvNS_9FwdParamsE
        .type           _ZN10layer_norm13ln_fwd_kernelINS_13Kernel_traitsI6__halfS2_S2_fjLj30720ELj4ELj1ELj4ELj4ENS_18Kernel_traits_baseILj30720ES2_S2_S2_fjLj128EEEEEEEvNS_9FwdParamsE,@function
        .size           _ZN10layer_norm13ln_fwd_kernelINS_13Kernel_traitsI6__halfS2_S2_fjLj30720ELj4ELj1ELj4ELj4ENS_18Kernel_traits_baseILj30720ES2_S2_S2_fjLj128EEEEEEEvNS_9FwdParamsE,(.L_x_1072 - _ZN10layer_norm13ln_fwd_kernelINS_13Kernel_traitsI6__halfS2_S2_fjLj30720ELj4ELj1ELj4ELj4ENS_18Kernel_traits_baseILj30720ES2_S2_S2_fjLj128EEEEEEEvNS_9FwdParamsE)
        .other          _ZN10layer_norm13ln_fwd_kernelINS_13Kernel_traitsI6__halfS2_S2_fjLj30720ELj4ELj1ELj4ELj4ENS_18Kernel_traits_baseILj30720ES2_S2_S2_fjLj128EEEEEEEvNS_9FwdParamsE,@"STO_CUDA_ENTRY STV_DEFAULT"
_ZN10layer_norm13ln_fwd_kernelINS_13Kernel_traitsI6__halfS2_S2_fjLj30720ELj4ELj1ELj4ELj4ENS_18Kernel_traits_baseILj30720ES2_S2_S2_fjLj128EEEEEEEvNS_9FwdParamsE:
.text._ZN10layer_norm13ln_fwd_kernelINS_13Kernel_traitsI6__halfS2_S2_fjLj30720ELj4ELj1ELj4ELj4ENS_18Kernel_traits_baseILj30720ES2_S2_S2_fjLj128EEEEEEEvNS_9FwdParamsE:
        /* <DEDUP_REMOVED lines=78> */
.L_x_212:
        /* <DEDUP_REMOVED lines=13> */
[----:B------:R-:W-:-:S04]  /*05b0*/  IADD3 R9, R79, 0x600, RZ ;  /* 0x000006004f097810 */ /* 0x000fc80007ffe0ff */
[----:B------:R4:W3:Y:S01]  /*05c0*/  LDG.E R105, [R6.64] ;  /* 0x0000000606697981 */ /* 0x0008e2000c1e1900 */
[----:B------:R-:W-:Y:S01]  /*05d0*/  IMAD.WIDE.U32 R8, R9, R78, c[0x0][0x170] ;  /* 0x00005c0009087625 */ /* 0x000fe200078e004e */
[----:B------:R-:W-:-:S04]  /*05e0*/  IADD3 R11, R79, 0x800, RZ ;  /* 0x000008004f0b7810 */ /* 0x000fc80007ffe0ff */
[----:B------:R4:W3:Y:S01]  /*05f0*/  LDG.E R99, [R8.64] ;  /* 0x0000000608637981 */ /* 0x0008e2000c1e1900 */
[----:B------:R-:W-:Y:S01]  /*0600*/  IMAD.WIDE.U32 R10, R11, R78, c[0x0][0x170] ;  /* 0x00005c000b0a7625 */ /* 0x000fe200078e004e */
[----:B0-----:R-:W-:-:S04]  /*0610*/  IADD3 R3, R79, 0xa00, RZ ;  /* 0x00000a004f037810 */ /* 0x001fc80007ffe0ff */
[----:B------:R0:W3:Y:S01]  /*0620*/  LDG.E R131, [R10.64] ;  /* 0x000000060a837981 */ /* 0x0000e2000c1e1900 */
[----:B------:R-:W-:Y:S01]  /*0630*/  IMAD.WIDE.U32 R2, R3, R78, c[0x0][0x170] ;  /* 0x00005c0003027625 */ /* 0x000fe200078e004e */
[----:B-1----:R-:W-:-:S04]  /*0640*/  IADD3 R5, R79, 0xc00, RZ ;  /* 0x00000c004f057810 */ /* 0x002fc80007ffe0ff */
[----:B------:R1:W3:Y:S01]  /*0650*/  LDG.E R121, [R2.64] ;  /* 0x0000000602797981 */ /* 0x0002e2000c1e1900 */
[----:B------:R-:W-:Y:S01]  /*0660*/  IMAD.WIDE.U32 R4, R5, R78, c[0x0][0x170] ;  /* 0x00005c0005047625 */ /* 0x000fe200078e004e */
[----:B----4-:R-:W-:-:S04]  /*0670*/  IADD3 R7, R79, 0xe00, RZ ;  /* 0x00000e004f077810 */ /* 0x010fc80007ffe0ff */
        /* <DEDUP_REMOVED lines=9> */
[----:B------:R-:W3:Y:S01]  /*0710*/  LDG.E R129, [R80.64] ;  /* 0x0000000650817981 */ /* 0x000ee2000c1e1900 */
[----:B------:R-:W-:Y:S01]  /*0720*/  IMAD.WIDE.U32 R82, R83, R78, c[0x0][0x170] ;  /* 0x00005c0053527625 */ /* 0x000fe200078e004e */
[----:B------:R-:W-:-:S04]  /*0730*/  IADD3 R85, R79, 0x1600, RZ ;  /* 0x000016004f557810 */ /* 0x000fc80007ffe0ff */
[----:B------:R-:W3:Y:S01]  /*0740*/  LDG.E R111, [R82.64] ;  /* 0x00000006526f7981 */ /* 0x000ee2000c1e1900 */
[----:B------:R-:W-:Y:S01]  /*0750*/  IMAD.WIDE.U32 R84, R85, R78, c[0x0][0x170] ;  /* 0x00005c0055547625 */ /* 0x000fe200078e004e */
[----:B0-----:R-:W-:-:S04]  /*0760*/  IADD3 R11, R79, 0x1800, RZ ;  /* 0x000018004f0b7810 */ /* 0x001fc80007ffe0ff */
[----:B------:R-:W3:Y:S01]  /*0770*/  LDG.E R113, [R84.64] ;  /* 0x0000000654717981 */ /* 0x000ee2000c1e1900 */
[----:B------:R-:W-:Y:S01]  /*0780*/  IMAD.WIDE.U32 R10, R11, R78, c[0x0][0x170] ;  /* 0x00005c000b0a7625 */ /* 0x000fe200078e004e */
[----:B-1----:R-:W-:-:S04]  /*0790*/  IADD3 R3, R79, 0x1a00, RZ ;  /* 0x00001a004f037810 */ /* 0x002fc80007ffe0ff */
[----:B------:R0:W3:Y:S01]  /*07a0*/  LDG.E R164, [R10.64] ;  /* 0x000000060aa47981 */ /* 0x0000e2000c1e1900 */
[----:B------:R-:W-:Y:S01]  /*07b0*/  IMAD.WIDE.U32 R2, R3, R78, c[0x0][0x170] ;  /* 0x00005c0003027625 */ /* 0x000fe200078e004e */
[----:B----4-:R-:W-:-:S04]  /*07c0*/  IADD3 R5, R79, 0x1c00, RZ ;  /* 0x00001c004f057810 */ /* 0x010fc80007ffe0ff */
        /* <DEDUP_REMOVED lines=35> */
[----:B-1----:R-:W-:-:S05]  /*0a00*/  IADD3 R9, R79, 0x3400, RZ ;  /* 0x000034004f097810 */ /* 0x002fca0007ffe0ff */
[----:B------:R3:W4:Y:S01]  /*0a10*/  LDG.E R7, [R6.64] ;  /* 0x0000000606077981 */ /* 0x000722000c1e1900 */
[----:B------:R-:W-:Y:S01]  /*0a20*/  IMAD.WIDE.U32 R8, R9, R78, c[0x0][0x170] ;  /* 0x00005c0009087625 */ /* 0x000fe200078e004e */
[----:B------:R-:W-:-:S05]  /*0a30*/  IADD3 R11, R79, 0x3600, RZ ;  /* 0x000036004f0b7810 */ /* 0x000fca0007ffe0ff */
[----:B------:R1:W4:Y:S01]  /*0a40*/  LDG.E R9, [R8.64] ;  /* 0x0000000608097981 */ /* 0x000322000c1e1900 */
[----:B------:R-:W-:Y:S01]  /*0a50*/  IMAD.WIDE.U32 R10, R11, R78, c[0x0][0x170] ;  /* 0x00005c000b0a7625 */ /* 0x000fe200078e004e */
[----:B------:R-:W-:-:S05]  /*0a60*/  IADD3 R3, R79, 0x3800, RZ ;  /* 0x000038004f037810 */ /* 0x000fca0007ffe0ff */
[----:B------:R1:W4:Y:S01]  /*0a70*/  LDG.E R11, [R10.64] ;  /* 0x000000060a0b7981 */ /* 0x000322000c1e1900 */
[----:B------:R-:W-:Y:S01]  /*0a80*/  IMAD.WIDE.U32 R2, R3, R78, c[0x0][0x170] ;  /* 0x00005c0003027625 */ /* 0x000fe200078e004e */
[----:B0-----:R-:W-:-:S05]  /*0a90*/  IADD3 R5, R79, 0x3a00, RZ ;  /* 0x00003a004f057810 */ /* 0x001fca0007ffe0ff */
[----:B------:R0:W4:Y:S01]  /*0aa0*/  LDG.E R2, [R2.64] ;  /* 0x0000000602027981 */ /* 0x000122000c1e1900 */
[----:B------:R-:W-:-:S06]  /*0ab0*/  IMAD.WIDE.U32 R4, R5, R78, c[0x0][0x170] ;  /* 0x00005c0005047625 */ /* 0x000fcc00078e004e */
[----:B------:R-:W4:Y:S01]  /*0ac0*/  LDG.E R4, [R4.64] ;  /* 0x0000000604047981 */ /* 0x000f22000c1e1900 */
[----:B------:R-:W-:Y:S02]  /*0ad0*/  LOP3.LUT P0, RZ, R75, 0xff, RZ, 0xc0, !PT ;  /* 0x000000ff4bff7812 */ /* 0x000fe4000780c0ff */
[----:B------:R-:W-:Y:S02]  /*0ae0*/  SHF.R.U32.HI R119, RZ, 0x5, R0 ;  /* 0x00000005ff777819 */ /* 0x000fe40000011600 */
[----:B------:R-:W-:Y:S02]  /*0af0*/  ISETP.NE.AND P1, PT, R14, RZ, PT ;  /* 0x000000ff0e00720c */ /* 0x000fe40003f25270 */
[----:B------:R-:W-:-:S07]  /*0b00*/  LOP3.LUT R119, R119, 0x7fffffc, RZ, 0xc0, !PT ;  /* 0x07fffffc77777812 */ /* 0x000fce00078ec0ff */
[----:B------:R-:W-:Y:S01]  /*0b10*/  @!P0 IADD3 R119, R119, 0x4, RZ ;  /* 0x0000000477778810 */ /* 0x000fe20007ffe0ff */
[--C-:B--2---:R-:W-:Y:S02]  /*0b20*/  HADD2.F32 R86, -RZ, R141.reuse.H0_H0 ;  /* 0x2000008dff567230 */ /* 0x104fe40000004100 */
[----:B------:R-:W-:-:S03]  /*0b30*/  HADD2.F32 R141, -RZ, R141.H1_H1 ;  /* 0x3000008dff8d7230 */ /* 0x000fc60000004100 */
[----:B-1----:R-:W-:Y:S01]  /*0b40*/  FADD.FTZ R8, RZ, R86 ;  /* 0x00000056ff087221 */ /* 0x002fe20000010000 */
[--C-:B---3--:R-:W-:Y:S02]  /*0b50*/  HADD2.F32 R6, -RZ, R115.reuse.H0_H0 ;  /* 0x20000073ff067230 */ /* 0x108fe40000004100 */
[----:B------:R-:W-:Y:S01]  /*0b60*/  HADD2.F32 R115, -RZ, R115.H1_H1 ;  /* 0x30000073ff737230 */ /* 0x000fe20000004100 */
[----:B------:R-:W-:Y:S01]  /*0b70*/  FADD.FTZ R79, R141, R8 ;  /* 0x000000088d4f7221 */ /* 0x000fe20000010000 */
[----:B------:R-:W-:-:S03]  /*0b80*/  HADD2.F32 R8, -RZ, R105.H0_H0 ;  /* 0x20000069ff087230 */ /* 0x000fc60000004100 */
[----:B------:R-:W-:Y:S01]  /*0b90*/  FADD.FTZ R10, R6, R79 ;  /* 0x0000004f060a7221 */ /* 0x000fe20000010000 */
[----:B------:R-:W-:-:S03]  /*0ba0*/  HADD2.F32 R105, -RZ, R105.H1_H1 ;  /* 0x30000069ff697230 */ /* 0x000fc60000004100 */
[----:B0-----:R-:W-:Y:S01]  /*0bb0*/  FADD.FTZ R3, R115, R10 ;  /* 0x0000000a73037221 */ /* 0x001fe20000010000 */
[--C-:B------:R-:W-:Y:S02]  /*0bc0*/  HADD2.F32 R10, -RZ, R99.reuse.H0_H0 ;  /* 0x20000063ff0a7230 */ /* 0x100fe40000004100 */
[----:B------:R-:W-:Y:S01]  /*0bd0*/  HADD2.F32 R99, -RZ, R99.H1_H1 ;  /* 0x30000063ff637230 */ /* 0x000fe20000004100 */
[----:B------:R-:W-:Y:S01]  /*0be0*/  FADD.FTZ R78, R8, R3 ;  /* 0x00000003084e7221 */ /* 0x000fe20000010000 */
[----:B------:R-:W-:-:S03]  /*0bf0*/  HADD2.F32 R130, -RZ, R131.H0_H0 ;  /* 0x20000083ff827230 */ /* 0x000fc60000004100 */
[----:B------:R-:W-:Y:S01]  /*0c00*/  FADD.FTZ R3, R105, R78 ;  /* 0x0000004e69037221 */ /* 0x000fe20000010000 */
[----:B------:R-:W-:-:S03]  /*0c10*/  HADD2.F32 R131, -RZ, R131.H1_H1 ;  /* 0x30000083ff837230 */ /* 0x000fc60000004100 */
[----:B------:R-:W-:Y:S01]  /*0c20*/  FADD.FTZ R78, R10, R3 ;  /* 0x000000030a4e7221 */ /* 0x000fe20000010000 */
        /* <DEDUP_REMOVED lines=28> */
[--C-:B----4-:R-:W-:Y:S02]  /*0df0*/  HADD2.F32 R165, -RZ, R163.reuse.H0_H0 ;  /* 0x200000a3ffa57230 */ /* 0x110fe40000004100 */
        /* <DEDUP_REMOVED lines=41> */
[----:B------:R-:W-:-:S03]  /*1090*/  HADD2.F32 R91, -RZ, R7.H0_H0 ;  /* 0x20000007ff5b7230 */ /* 0x000fc60000004100 */
[----:B------:R-:W-:Y:S01]  /*10a0*/  FADD.FTZ R78, R143, R78 ;  /* 0x0000004e8f4e7221 */ /* 0x000fe20000010000 */
[----:B------:R-:W-:-:S03]  /*10b0*/  HADD2.F32 R89, -RZ, R7.H1_H1 ;  /* 0x30000007ff597230 */ /* 0x000fc60000004100 */
[----:B------:R-:W-:Y:S01]  /*10c0*/  FADD.FTZ R78, R139, R78 ;  /* 0x0000004e8b4e7221 */ /* 0x000fe20000010000 */
[--C-:B------:R-:W-:Y:S02]  /*10d0*/  HADD2.F32 R87, -RZ, R9.reuse.H0_H0 ;  /* 0x20000009ff577230 */ /* 0x100fe40000004100 */
[----:B------:R-:W-:Y:S01]  /*10e0*/  HADD2.F32 R85, -RZ, R9.H1_H1 ;  /* 0x30000009ff557230 */ /* 0x000fe20000004100 */
[----:B------:R-:W-:-:S04]  /*10f0*/  FADD.FTZ R78, R137, R78 ;  /* 0x0000004e894e7221 */ /* 0x000fc80000010000 */
        /* <DEDUP_REMOVED lines=28> */
.L_x_213:
        /* <DEDUP_REMOVED lines=140> */
.L_x_214:
        /* <DEDUP_REMOVED lines=38> */
[----:B------:R-:W-:Y:S01]  /*1de0*/  FFMA.FTZ R88, R94, R119, R4 ;  /* 0x000000775e587223 */ /* 0x000fe20000010004 */
[----:B------:R-:W-:Y:S01]  /*1df0*/  LEA.HI R119, R0, R13, RZ, 0x19 ;  /* 0x0000000d00777211 */ /* 0x000fe200078fc8ff */
[----:B------:R-:W-:-:S02]  /*1e00*/  FMUL.FTZ R84, R94, R84 ;  /* 0x000000545e547220 */ /* 0x000fc40000410000 */
[----:B--2---:R-:W-:Y:S01]  /*1e10*/  FADD.FTZ R4, R2, R3 ;  /* 0x0000000302047221 */ /* 0x004fe20000010000 */
[----:B------:R-:W-:Y:S01]  /*1e20*/  LOP3.LUT R3, R76, 0x1, RZ, 0xc0, !PT ;  /* 0x000000014c037812 */ /* 0x000fe200078ec0ff */
[----:B------:R-:W-:Y:S02]  /*1e30*/  FMUL.FTZ R84, R82, R84 ;  /* 0x0000005452547220 */ /* 0x000fe40000410000 */
[----:B-1----:R-:W-:Y:S01]  /*1e40*/  FMUL.FTZ R2, R5, R88 ;  /* 0x0000005805027220 */ /* 0x002fe20000410000 */
[----:B------:R-:W-:Y:S01]  /*1e50*/  IADD3 R82, -R3, RZ, RZ ;  /* 0x000000ff03527210 */ /* 0x000fe20007ffe1ff */
[----:B------:R-:W-:-:S03]  /*1e60*/  FFMA.FTZ R3, R5, R84, R4 ;  /* 0x0000005405037223 */ /* 0x000fc60000010004 */
[----:B------:R-:W-:Y:S01]  /*1e70*/  LOP3.LUT R4, R82, UR4, RZ, 0xc0, !PT ;  /* 0x0000000452047c12 */ /* 0x000fe2000f8ec0ff */
[----:B------:R-:W-:Y:S03]  /*1e80*/  SHFL.IDX PT, R2, R2, RZ, 0x1f ;  /* 0x00001fff02027589 */ /* 0x000fe600000e0000 */
[----:B------:R-:W-:Y:S01]  /*1e90*/  LEA R119, P2, R119, R4, 0x2 ;  /* 0x0000000477777211 */ /* 0x000fe200078410ff */
[----:B------:R-:W0:Y:S03]  /*1ea0*/  SHFL.IDX PT, R3, R3, RZ, 0x1f ;  /* 0x00001fff03037589 */ /* 0x000e2600000e0000 */
        /* <DEDUP_REMOVED lines=21> */
.L_x_210:
[----:B------:R-:W2:Y:S01]  /*2000*/  LDG.E.STRONG.GPU R4, [R2.64] ;  /* 0x0000000602047981 */ /* 0x000ea2000c1ef900 */
[----:B------:R-:W-:Y:S01]  /*2010*/  YIELD ;  /* 0x0000000000007946 */ /* 0x000fe20003800000 */
[----:B--2---:R-:W-:Y:S01]  /*2020*/  ISETP.NE.AND P1, PT, R4, R5, PT ;  /* 0x000000050400720c */ /* 0x004fe20003f25270 */
[----:B------:R-:W-:-:S12]  /*2030*/  CCTL.IVALL ;  /* 0x00000000ff00798f */ /* 0x000fd80002000000 */
[----:B------:R-:W-:Y:S05]  /*2040*/  @P1 BRA `(.L_x_210) ;  /* 0xffffffb000001947 */ /* 0x000fea000383ffff */
.L_x_209:
        /* <DEDUP_REMOVED lines=29> */
[----:B------:R-:W-:Y:S01]  /*2220*/  FADD.FTZ R5, R88, R2 ;  /* 0x0000000258057221 */ /* 0x000fe20000010000 */
[----:B------:R-:W1:Y:S01]  /*2230*/  S2R R84, SR_CTAID.X ;  /* 0x0000000000547919 */ /* 0x000e620000002500 */
[----:B------:R-:W-:-:S04]  /*2240*/  FFMA.FTZ R3, R90, R119, R3 ;  /* 0x000000775a037223 */ /* 0x000fc80000010003 */
[----:B------:R-:W2:Y:S01]  /*2250*/  MUFU.RCP R5, R5 ;  /* 0x0000000500057308 */ /* 0x000ea20000001000 */
[----:B------:R-:W3:Y:S01]  /*2260*/  SHFL.DOWN PT, R80, R3, 0x1, 0x1f ;  /* 0x08201f0003507f89 */ /* 0x000ee200000e0000 */
[----:B0-----:R-:W-:Y:S02]  /*2270*/  FADD.FTZ R82, R92, -R4 ;  /* 0x800000045c527221 */ /* 0x001fe40000010000 */
[----:B------:R-:W-:Y:S02]  /*2280*/  FMUL.FTZ R4, R2, R4 ;  /* 0x0000000402047220 */ /* 0x000fe40000410000 */
[----:B------:R-:W-:Y:S01]  /*2290*/  FMUL.FTZ R119, R82, R82 ;  /* 0x0000005252777220 */ /* 0x000fe20000410000 */
[----:B------:R-:W-:Y:S01]  /*22a0*/  MOV R82, 0x38088889 ;  /* 0x3808888900527802 */ /* 0x000fe20000000f00 */
[C---:B------:R-:W-:Y:S02]  /*22b0*/  FFMA.FTZ R4, R88.reuse, R92, R4 ;  /* 0x0000005c58047223 */ /* 0x040fe40000010004 */
[----:B------:R-:W-:-:S02]  /*22c0*/  FMUL.FTZ R119, R88, R119 ;  /* 0x0000007758777220 */ /* 0x000fc40000410000 */
[----:B---3--:R-:W-:Y:S01]  /*22d0*/  FADD.FTZ R80, R3, R80 ;  /* 0x0000005003507221 */ /* 0x008fe20000010000 */
[----:B-1----:R-:W-:Y:S01]  /*22e0*/  LOP3.LUT R3, R78, 0x3, R84, 0xc8, !PT ;  /* 0x000000034e037812 */ /* 0x002fe200078ec854 */
[----:B------:R-:W-:Y:S01]  /*22f0*/  FMUL.FTZ R119, R2, R119 ;  /* 0x0000007702777220 */ /* 0x000fe20000410000 */
[----:B------:R-:W-:Y:S01]  /*2300*/  MOV R78, 0x4 ;  /* 0x00000004004e7802 */ /* 0x000fe20000000f00 */
[----:B--2---:R-:W-:Y:S01]  /*2310*/  FMUL.FTZ R88, R5, R4 ;  /* 0x0000000405587220 */ /* 0x004fe20000410000 */
[----:B------:R-:W-:Y:S01]  /*2320*/  LOP3.LUT P0, RZ, R3, 0x1f, R0, 0xf8, !PT ;  /* 0x0000001f03ff7812 */ /* 0x000fe2000780f800 */
[----:B------:R-:W-:Y:S01]  /*2330*/  FFMA.FTZ R80, R5, R119, R80 ;  /* 0x0000007705507223 */ /* 0x000fe20000010050 */
[----:B------:R-:W-:-:S03]  /*2340*/  SHF.L.U32 R119, R84, 0x7, RZ ;  /* 0x0000000754777819 */ /* 0x000fc600000006ff */
[----:B------:R-:W0:Y:S04]  /*2350*/  SHFL.IDX PT, R88, R88, RZ, 0x1f ;  /* 0x00001fff58587589 */ /* 0x000e2800000e0000 */
[----:B------:R-:W1:Y:S04]  /*2360*/  SHFL.IDX PT, R80, R80, RZ, 0x1f ;  /* 0x00001fff50507589 */ /* 0x000e6800000e0000 */
[----:B------:R-:W-:-:S04]  /*2370*/  @!P0 IMAD.WIDE R4, R77, R78, c[0x0][0x180] ;  /* 0x000060004d048625 */ /* 0x000fc800078e024e */
[----:B------:R-:W-:Y:S01]  /*2380*/  @!P0 IMAD.WIDE R2, R77, R78, c[0x0][0x188] ;  /* 0x000062004d028625 */ /* 0x000fe200078e024e */
[----:B0-----:R0:W-:Y:S03]  /*2390*/  @!P0 STG.E [R4.64], R88 ;  /* 0x0000005804008986 */ /* 0x0011e6000c101906 */
[--C-:B------:R-:W-:Y:S02]  /*23a0*/  FADD.FTZ R86, R86, -R88.reuse ;  /* 0x8000005856567221 */ /* 0x100fe40000010000 */
[--C-:B------:R-:W-:Y:S02]  /*23b0*/  FADD.FTZ R132, R79, -R88.reuse ;  /* 0x800000584f847221 */ /* 0x100fe40000010000 */
[----:B-1----:R-:W-:Y:S02]  /*23c0*/  FFMA.FTZ R82, R80, R82, c[0x0][0x1b0] ;  /* 0x00006c0050527623 */ /* 0x002fe40000010052 */
[----:B------:R-:W-:-:S02]  /*23d0*/  FADD.FTZ R141, R141, -R88 ;  /* 0x800000588d8d7221 */ /* 0x000fc40000010000 */
[--C-:B------:R-:W-:Y:S02]  /*23e0*/  FADD.FTZ R6, R6, -R88.reuse ;  /* 0x8000005806067221 */ /* 0x100fe40000010000 */
[--C-:B------:R-:W-:Y:S01]  /*23f0*/  FADD.FTZ R115, R115, -R88.reuse ;  /* 0x8000005873737221 */ /* 0x100fe20000010000 */
[----:B0-----:R-:W0:Y:S01]  /*2400*/  MUFU.RSQ R5, R82 ;  /* 0x0000005200057308 */ /* 0x001e220000001400 */
        /* <DEDUP_REMOVED lines=8> */
[----:B0-----:R0:W-:Y:S01]  /*2490*/  @!P0 STG.E [R2.64], R5 ;  /* 0x0000000502008986 */ /* 0x0011e2000c101906 */
[----:B------:R-:W-:Y:S02]  /*24a0*/  FMUL.FTZ R79, R5, R86 ;  /* 0x00000056054f7220 */ /* 0x000fe40000410000 */
        /* <DEDUP_REMOVED lines=47> */
[----:B------:R-:W-:Y:S01]  /*27a0*/  LOP3.LUT R7, R119, 0x180, R14, 0xe2, !PT ;  /* 0x0000018077077812 */ /* 0x000fe200078ee20e */
[C---:B------:R-:W-:Y:S02]  /*27b0*/  FMUL.FTZ R10, R5.reuse, R10 ;  /* 0x0000000a050a7220 */ /* 0x040fe40000410000 */
[----:B------:R-:W-:Y:S01]  /*27c0*/  FMUL.FTZ R89, R5, R99 ;  /* 0x0000006305597220 */ /* 0x000fe20000410000 */
[----:B0-----:R-:W-:Y:S01]  /*27d0*/  LOP3.LUT R2, R7, 0x60, R0, 0xf8, !PT ;  /* 0x0000006007027812 */ /* 0x001fe200078ef800 */
[----:B------:R-:W-:-:S02]  /*27e0*/  FMUL.FTZ R141, R5, R141 ;  /* 0x0000008d058d7220 */ /* 0x000fc40000410000 */
[----:B------:R-:W-:Y:S01]  /*27f0*/  FMUL.FTZ R8, R5, R8 ;  /* 0x0000000805087220 */ /* 0x000fe20000410000 */
[----:B------:R-:W-:Y:S01]  /*2800*/  F2FP.PACK_AB R10, R89, R10 ;  /* 0x0000000a590a723e */ /* 0x000fe200000000ff */
[----:B------:R-:W-:Y:S01]  /*2810*/  FMUL.FTZ R11, R5, R105 ;  /* 0x00000069050b7220 */ /* 0x000fe20000410000 */
[----:B------:R-:W-:Y:S01]  /*2820*/  F2FP.PACK_AB R3, R141, R79 ;  /* 0x0000004f8d03723e */ /* 0x000fe200000000ff */
[C---:B------:R-:W-:Y:S02]  /*2830*/  FMUL.FTZ R6, R5.reuse, R6 ;  /* 0x0000000605067220 */ /* 0x040fe40000410000 */
[----:B------:R-:W-:Y:S01]  /*2840*/  FMUL.FTZ R9, R5, R115 ;  /* 0x0000007305097220 */ /* 0x000fe20000410000 */
[----:B------:R-:W-:Y:S01]  /*2850*/  F2FP.PACK_AB R8, R11, R8 ;  /* 0x000000080b08723e */ /* 0x000fe200000000ff */
[C---:B------:R-:W-:Y:S01]  /*2860*/  FMUL.FTZ R130, R5.reuse, R130 ;  /* 0x0000008205827220 */ /* 0x040fe20000410000 */
[----:B-----5:R-:W-:Y:S01]  /*2870*/  HFMA2.MMA R133, R73, R3, R44 ;  /* 0x0000000349857235 */ /* 0x020fe2000000002c */
[----:B------:R-:W-:Y:S01]  /*2880*/  FMUL.FTZ R131, R5, R131 ;  /* 0x0000008305837220 */ /* 0x000fe20000410000 */
[----:B------:R-:W-:Y:S01]  /*2890*/  F2FP.PACK_AB R6, R9, R6 ;  /* 0x000000060906723e */ /* 0x000fe200000000ff */
[----:B------:R-:W-:Y:S01]  /*28a0*/  IMAD R89, R77, 0x3c00, R2 ;  /* 0x00003c004d597824 */ /* 0x000fe200078e0202 */
[----:B------:R-:W-:Y:S01]  /*28b0*/  HFMA2.MMA R135, R71, R8, R42 ;  /* 0x0000000847877235 */ /* 0x000fe2000000002a */
[----:B------:R-:W-:Y:S01]  /*28c0*/  FMUL.FTZ R120, R5, R120 ;  /* 0x0000007805787220 */ /* 0x000fe20000410000 */
[----:B------:R-:W-:Y:S01]  /*28d0*/  F2FP.PACK_AB R130, R131, R130 ;  /* 0x000000828382723e */ /* 0x000fe200000000ff */
[----:B------:R-:W-:Y:S01]  /*28e0*/  FMUL.FTZ R121, R5, R121 ;  /* 0x0000007905797220 */ /* 0x000fe20000410000 */
[----:B------:R-:W-:Y:S01]  /*28f0*/  IADD3 R7, R89, 0x400, RZ ;  /* 0x0000040059077810 */ /* 0x000fe20007ffe0ff */
[----:B------:R-:W-:Y:S01]  /*2900*/  FMUL.FTZ R122, R5, R122 ;  /* 0x0000007a057a7220 */ /* 0x000fe20000410000 */
[----:B------:R-:W-:Y:S01]  /*2910*/  IADD3 R9, R89, 0x600, RZ ;  /* 0x0000060059097810 */ /* 0x000fe20007ffe0ff */
[----:B------:R-:W-:Y:S01]  /*2920*/  FMUL.FTZ R123, R5, R123 ;  /* 0x0000007b057b7220 */ /* 0x000fe20000410000 */
[----:B------:R-:W-:Y:S01]  /*2930*/  IADD3 R11, R89, 0x800, RZ ;  /* 0x00000800590b7810 */ /* 0x000fe20007ffe0ff */
[C---:B------:R-:W-:Y:S01]  /*2940*/  FMUL.FTZ R124, R5.reuse, R124 ;  /* 0x0000007c057c7220 */ /* 0x040fe20000410000 */
[----:B------:R-:W-:Y:S01]  /*2950*/  HFMA2 R131, R74, R6, R43 ;  /* 0x000000064a837231 */ /* 0x000fe2000000002b */
        /* <DEDUP_REMOVED lines=78> */
[C---:B------:R-:W-:Y:S01]  /*2e40*/  FMUL.FTZ R83, R5.reuse, R134 ;  /* 0x0000008605537220 */ /* 0x040fe20000410000 */
[----:B------:R-:W-:Y:S01]  /*2e50*/  F2FP.PACK_AB R79, R80, R79 ;  /* 0x0000004f504f723e */ /* 0x000fe200000000ff */
[----:B------:R-:W-:Y:S01]  /*2e60*/  FMUL.FTZ R84, R5, R84 ;  /* 0x0000005405547220 */ /* 0x000fe20000410000 */
[----:B------:R-:W-:Y:S01]  /*2e70*/  IADD3 R77, R77, c[0x0][0x160], RZ ;  /* 0x000058004d4d7a10 */ /* 0x000fe20007ffe0ff */
[C---:B------:R-:W-:Y:S01]  /*2e80*/  FMUL.FTZ R85, R5.reuse, R132 ;  /* 0x0000008405557220 */ /* 0x040fe20000410000 */
[----:B------:R-:W-:Y:S01]  /*2e90*/  HFMA2.MMA R99, R49, R98, R20 ;  /* 0x0000006231637235 */ /* 0x000fe20000000014 */
[C---:B------:R-:W-:Y:S01]  /*2ea0*/  FMUL.FTZ R86, R5.reuse, R86 ;  /* 0x0000005605567220 */ /* 0x040fe20000410000 */
[----:B------:R-:W-:Y:S01]  /*2eb0*/  F2FP.PACK_AB R83, R84, R83 ;  /* 0x000000535453723e */ /* 0x000fe200000000ff */
[----:B------:R-:W-:Y:S01]  /*2ec0*/  FMUL.FTZ R87, R5, R4 ;  /* 0x0000000405577220 */ /* 0x000fe20000410000 */
[----:B------:R-:W-:Y:S01]  /*2ed0*/  ISETP.GE.AND P0, PT, R77, c[0x0][0x164], PT ;  /* 0x000059004d007a0c */ /* 0x000fe20003f06270 */
[----:B------:R-:W-:Y:S01]  /*2ee0*/  FMUL.FTZ R88, R5, R88 ;  /* 0x0000005805587220 */ /* 0x000fe20000410000 */
[C---:B------:R-:W-:Y:S01]  /*2ef0*/  IADD3 R5, R89.reuse, 0x200, RZ ;  /* 0x0000020059057810 */ /* 0x040fe20007ffe0ff */
[-C--:B------:R-:W-:Y:S01]  /*2f00*/  IMAD.WIDE.U32 R2, R89, R78.reuse, c[0x0][0x178] ;  /* 0x00005e0059027625 */ /* 0x080fe200078e004e */
[----:B------:R-:W-:Y:S01]  /*2f10*/  F2FP.PACK_AB R85, R86, R85 ;  /* 0x000000555655723e */ /* 0x000fe200000000ff */
[----:B------:R-:W-:Y:S01]  /*2f20*/  HFMA2 R83, R48, R83, R17 ;  /* 0x0000005330537231 */ /* 0x000fe20000000011 */
[----:B------:R-:W-:Y:S01]  /*2f30*/  F2FP.PACK_AB R87, R88, R87 ;  /* 0x000000575857723e */ /* 0x000fe200000000ff */
[-C--:B------:R-:W-:Y:S01]  /*2f40*/  IMAD.WIDE.U32 R4, R5, R78.reuse, c[0x0][0x178] ;  /* 0x00005e0005047625 */ /* 0x080fe200078e004e */
[----:B------:R0:W-:Y:S02]  /*2f50*/  STG.E [R2.64], R133 ;  /* 0x0000008502007986 */ /* 0x0001e4000c101906 */
[----:B------:R-:W-:Y:S01]  /*2f60*/  HFMA2.MMA R85, R45, R85, R16 ;  /* 0x000000552d557235 */ /* 0x000fe20000000010 */
[----:B------:R-:W-:Y:S01]  /*2f70*/  IMAD.WIDE.U32 R6, R7, R78, c[0x0][0x178] ;  /* 0x00005e0007067625 */ /* 0x000fe200078e004e */
[----:B------:R1:W-:Y:S01]  /*2f80*/  STG.E [R4.64], R131 ;  /* 0x0000008304007986 */ /* 0x0003e2000c101906 */
[----:B------:R-:W-:-:S02]  /*2f90*/  HFMA2 R87, R46, R87, R15 ;  /* 0x000000572e577231 */ /* 0x000fc4000000000f */
[-C--:B------:R-:W-:Y:S01]  /*2fa0*/  IMAD.WIDE.U32 R8, R9, R78.reuse, c[0x0][0x178] ;  /* 0x00005e0009087625 */ /* 0x080fe200078e004e */
[----:B------:R2:W-:Y:S03]  /*2fb0*/  STG.E [R6.64], R135 ;  /* 0x0000008706007986 */ /* 0x0005e6000c101906 */
[----:B------:R-:W-:Y:S01]  /*2fc0*/  IMAD.WIDE.U32 R10, R11, R78, c[0x0][0x178] ;  /* 0x00005e000b0a7625 */ /* 0x000fe200078e004e */
[C---:B0-----:R-:W-:Y:S01]  /*2fd0*/  IADD3 R3, R89.reuse, 0xa00, RZ ;  /* 0x00000a0059037810 */ /* 0x041fe20007ffe0ff */
[----:B------:R0:W-:Y:S01]  /*2fe0*/  STG.E [R8.64], R137 ;  /* 0x0000008908007986 */ /* 0x0001e2000c101906 */
[----:B-1----:R-:W-:-:S03]  /*2ff0*/  IADD3 R5, R89, 0xc00, RZ ;  /* 0x00000c0059057810 */ /* 0x002fc60007ffe0ff */
[----:B------:R1:W-:Y:S01]  /*3000*/  STG.E [R10.64], R139 ;  /* 0x0000008b0a007986 */ /* 0x0003e2000c101906 */
[----:B------:R-:W-:Y:S01]  /*3010*/  IMAD.WIDE.U32 R2, R3, R78, c[0x0][0x178] ;  /* 0x00005e0003027625 */ /* 0x000fe200078e004e */
[----:B--2---:R-:W-:-:S03]  /*3020*/  IADD3 R7, R89, 0xe00, RZ ;  /* 0x00000e0059077810 */ /* 0x004fc60007ffe0ff */
[-C--:B------:R-:W-:Y:S01]  /*3030*/  IMAD.WIDE.U32 R4, R5, R78.reuse, c[0x0][0x178] ;  /* 0x00005e0005047625 */ /* 0x080fe200078e004e */
[----:B------:R2:W-:Y:S01]  /*3040*/  STG.E [R2.64], R121 ;  /* 0x0000007902007986 */ /* 0x0005e2000c101906 */
[----:B0-----:R-:W-:Y:S02]  /*3050*/  IADD3 R9, R89, 0x1000, RZ ;  /* 0x0000100059097810 */ /* 0x001fe40007ffe0ff */
[-C--:B------:R-:W-:Y:S01]  /*3060*/  IMAD.WIDE.U32 R6, R7, R78.reuse, c[0x0][0x178] ;  /* 0x00005e0007067625 */ /* 0x080fe200078e004e */
[----:B------:R0:W-:Y:S01]  /*3070*/  STG.E [R4.64], R123 ;  /* 0x0000007b04007986 */ /* 0x0001e2000c101906 */
[----:B-1----:R-:W-:Y:S02]  /*3080*/  IADD3 R11, R89, 0x1200, RZ ;  /* 0x00001200590b7810 */ /* 0x002fe40007ffe0ff */
[-C--:B------:R-:W-:Y:S01]  /*3090*/  IMAD.WIDE.U32 R8, R9, R78.reuse, c[0x0][0x178] ;  /* 0x00005e0009087625 */ /* 0x080fe200078e004e */
[----:B------:R1:W-:Y:S03]  /*30a0*/  STG.E [R6.64], R125 ;  /* 0x0000007d06007986 */ /* 0x0003e6000c101906 */
[----:B------:R-:W-:Y:S01]  /*30b0*/  IMAD.WIDE.U32 R10, R11, R78, c[0x0][0x178] ;  /* 0x00005e000b0a7625 */ /* 0x000fe200078e004e */
[C---:B--2---:R-:W-:Y:S01]  /*30c0*/  IADD3 R3, R89.reuse, 0x1400, RZ ;  /* 0x0000140059037810 */ /* 0x044fe20007ffe0ff */
[----:B------:R2:W-:Y:S01]  /*30d0*/  STG.E [R8.64], R127 ;  /* 0x0000007f08007986 */ /* 0x0005e2000c101906 */
[----:B0-----:R-:W-:-:S03]  /*30e0*/  IADD3 R5, R89, 0x1600, RZ ;  /* 0x0000160059057810 */ /* 0x001fc60007ffe0ff */
[----:B------:R0:W-:Y:S01]  /*30f0*/  STG.E [R10.64], R129 ;  /* 0x000000810a007986 */ /* 0x0001e2000c101906 */
[----:B------:R-:W-:Y:S01]  /*3100*/  IMAD.WIDE.U32 R2, R3, R78, c[0x0][0x178] ;  /* 0x00005e0003027625 */ /* 0x000fe200078e004e */
[----:B-1----:R-:W-:-:S03]  /*3110*/  IADD3 R7, R89, 0x1800, RZ ;  /* 0x0000180059077810 */ /* 0x002fc60007ffe0ff */
[-C--:B------:R-:W-:Y:S01]  /*3120*/  IMAD.WIDE.U32 R4, R5, R78.reuse, c[0x0][0x178] ;  /* 0x00005e0005047625 */ /* 0x080fe200078e004e */
[----:B------:R1:W-:Y:S01]  /*3130*/  STG.E [R2.64], R111 ;  /* 0x0000006f02007986 */ /* 0x0003e2000c101906 */
[----:B--2---:R-:W-:Y:S02]  /*3140*/  IADD3 R9, R89, 0x1a00, RZ ;  /* 0x00001a0059097810 */ /* 0x004fe40007ffe0ff */
[-C--:B------:R-:W-:Y:S01]  /*3150*/  IMAD.WIDE.U32 R6, R7, R78.reuse, c[0x0][0x178] ;  /* 0x00005e0007067625 */ /* 0x080fe200078e004e */
[----:B------:R2:W-:Y:S01]  /*3160*/  STG.E [R4.64], R113 ;  /* 0x0000007104007986 */ /* 0x0005e2000c101906 */
[----:B0-----:R-:W-:Y:S02]  /*3170*/  IADD3 R11, R89, 0x1c00, RZ ;  /* 0x00001c00590b7810 */ /* 0x001fe40007ffe0ff */
[-C--:B------:R-:W-:Y:S01]  /*3180*/  IMAD.WIDE.U32 R8, R9, R78.reuse, c[0x0][0x178] ;  /* 0x00005e0009087625 */ /* 0x080fe200078e004e */
[----:B------:R0:W-:Y:S03]  /*3190*/  STG.E [R6.64], R115 ;  /* 0x0000007306007986 */ /* 0x0001e6000c101906 */
[----:B------:R-:W-:Y:S01]  /*31a0*/  IMAD.WIDE.U32 R10, R11, R78, c[0x0][0x178] ;  /* 0x00005e000b0a7625 */ /* 0x000fe200078e004e */
[C---:B-1----:R-:W-:Y:S01]  /*31b0*/  IADD3 R3, R89.reuse, 0x1e00, RZ ;  /* 0x00001e0059037810 */ /* 0x042fe20007ffe0ff */
[----:B------:R1:W-:Y:S01]  /*31c0*/  STG.E [R8.64], R117 ;  /* 0x0000007508007986 */ /* 0x0003e2000c101906 */
[----:B--2---:R-:W-:-:S03]  /*31d0*/  IADD3 R5, R89, 0x2000, RZ ;  /* 0x0000200059057810 */ /* 0x004fc60007ffe0ff */
[----:B------:R2:W-:Y:S01]  /*31e0*/  STG.E [R10.64], R119 ;  /* 0x000000770a007986 */ /* 0x0005e2000c101906 */
[----:B------:R-:W-:Y:S01]  /*31f0*/  IMAD.WIDE.U32 R2, R3, R78, c[0x0][0x178] ;  /* 0x00005e0003027625 */ /* 0x000fe200078e004e */
[----:B0-----:R-:W-:-:S03]  /*3200*/  IADD3 R7, R89, 0x2200, RZ ;  /* 0x0000220059077810 */ /* 0x001fc60007ffe0ff */
[-C--:B------:R-:W-:Y:S01]  /*3210*/  IMAD.WIDE.U32 R4, R5, R78.reuse, c[0x0][0x178] ;  /* 0x00005e0005047625 */ /* 0x080fe200078e004e */
[----:B------:R0:W-:Y:S01]  /*3220*/  STG.E [R2.64], R101 ;  /* 0x0000006502007986 */ /* 0x0001e2000c101906 */
[----:B-1----:R-:W-:Y:S02]  /*3230*/  IADD3 R9, R89, 0x2400, RZ ;  /* 0x0000240059097810 */ /* 0x002fe40007ffe0ff */
[-C--:B------:R-:W-:Y:S01]  /*3240*/  IMAD.WIDE.U32 R6, R7, R78.reuse, c[0x0][0x178] ;  /* 0x00005e0007067625 */ /* 0x080fe200078e004e */
[----:B------:R1:W-:Y:S01]  /*3250*/  STG.E [R4.64], R103 ;  /* 0x0000006704007986 */ /* 0x0003e2000c101906 */
[----:B--2---:R-:W-:Y:S02]  /*3260*/  IADD3 R11, R89, 0x2600, RZ ;  /* 0x00002600590b7810 */ /* 0x004fe40007ffe0ff */
[-C--:B------:R-:W-:Y:S01]  /*3270*/  IMAD.WIDE.U32 R8, R9, R78.reuse, c[0x0][0x178] ;  /* 0x00005e0009087625 */ /* 0x080fe200078e004e */
[----:B------:R2:W-:Y:S03]  /*3280*/  STG.E [R6.64], R105 ;  /* 0x0000006906007986 */ /* 0x0005e6000c101906 */
[----:B------:R-:W-:Y:S01]  /*3290*/  IMAD.WIDE.U32 R10, R11, R78, c[0x0][0x178] ;  /* 0x00005e000b0a7625 */ /* 0x000fe200078e004e */
[----:B------:R3:W-:Y:S01]  /*32a0*/  STG.E [R8.64], R107 ;  /* 0x0000006b08007986 */ /* 0x0007e2000c101906 */
[----:B0-----:R-:W-:-:S03]  /*32b0*/  IADD3 R3, R89, 0x2800, RZ ;  /* 0x0000280059037810 */ /* 0x001fc60007ffe0ff */
[----:B------:R0:W-:Y:S01]  /*32c0*/  STG.E [R10.64], R109 ;  /* 0x0000006d0a007986 */ /* 0x0001e2000c101906 */
[----:B-1----:R-:W-:Y:S01]  /*32d0*/  IADD3 R5, R89, 0x2a00, RZ ;  /* 0x00002a0059057810 */ /* 0x002fe20007ffe0ff */
[----:B------:R-:W-:Y:S01]  /*32e0*/  IMAD.WIDE.U32 R2, R3, R78, c[0x0][0x178] ;  /* 0x00005e0003027625 */ /* 0x000fe200078e004e */
[----:B--2---:R-:W-:-:S03]  /*32f0*/  IADD3 R7, R89, 0x2c00, RZ ;  /* 0x00002c0059077810 */ /* 0x004fc60007ffe0ff */
[-C--:B------:R-:W-:Y:S01]  /*3300*/  IMAD.WIDE.U32 R4, R5, R78.reuse, c[0x0][0x178] ;  /* 0x00005e0005047625 */ /* 0x080fe200078e004e */
[----:B------:R1:W-:Y:S01]  /*3310*/  STG.E [R2.64], R91 ;  /* 0x0000005b02007986 */ /* 0x0003e2000c101906 */
[----:B---3--:R-:W-:Y:S02]  /*3320*/  IADD3 R9, R89, 0x2e00, RZ ;  /* 0x00002e0059097810 */ /* 0x008fe40007ffe0ff */
[----:B------:R-:W-:Y:S01]  /*3330*/  IMAD.WIDE.U32 R6, R7, R78, c[0x0][0x178] ;  /* 0x00005e0007067625 */ /* 0x000fe200078e004e */
[----:B------:R2:W-:Y:S01]  /*3340*/  STG.E [R4.64], R93 ;  /* 0x0000005d04007986 */ /* 0x0005e2000c101906 */
[----:B0-----:R-:W-:Y:S02]  /*3350*/  F2FP.PACK_AB R11, R95, R94 ;  /* 0x0000005e5f0b723e */ /* 0x001fe400000000ff */
[----:B------:R-:W-:-:S04]  /*3360*/  IMAD.WIDE.U32 R8, R9, R78, c[0x0][0x178] ;  /* 0x00005e0009087625 */ /* 0x000fc800078e004e */
[----:B------:R-:W-:Y:S01]  /*3370*/  HFMA2.MMA R95, R51, R11, R22 ;  /* 0x0000000b335f7235 */ /* 0x000fe20000000016 */
[C---:B------:R-:W-:Y:S02]  /*3380*/  IADD3 R11, R89.reuse, 0x3000, RZ ;  /* 0x00003000590b7810 */ /* 0x040fe40007ffe0ff */
[C---:B-1----:R-:W-:Y:S02]  /*3390*/  IADD3 R3, R89.reuse, 0x3200, RZ ;  /* 0x0000320059037810 */ /* 0x042fe40007ffe0ff */
[----:B--2---:R-:W-:Y:S01]  /*33a0*/  IADD3 R5, R89, 0x3400, RZ ;  /* 0x0000340059057810 */ /* 0x004fe20007ffe0ff */
[-C--:B------:R-:W-:Y:S01]  /*33b0*/  IMAD.WIDE.U32 R10, R11, R78.reuse, c[0x0][0x178] ;  /* 0x00005e000b0a7625 */ /* 0x080fe200078e004e */
[----:B------:R0:W-:Y:S03]  /*33c0*/  STG.E [R6.64], R95 ;  /* 0x0000005f06007986 */ /* 0x0001e6000c101906 */
[-C--:B------:R-:W-:Y:S01]  /*33d0*/  IMAD.WIDE.U32 R2, R3, R78.reuse, c[0x0][0x178] ;  /* 0x00005e0003027625 */ /* 0x080fe200078e004e */
[----:B------:R1:W-:Y:S03]  /*33e0*/  STG.E [R8.64], R97 ;  /* 0x0000006108007986 */ /* 0x0003e6000c101906 */
[----:B------:R-:W-:Y:S01]  /*33f0*/  IMAD.WIDE.U32 R4, R5, R78, c[0x0][0x178] ;  /* 0x00005e0005047625 */ /* 0x000fe200078e004e */
[----:B------:R2:W-:Y:S01]  /*3400*/  STG.E [R10.64], R99 ;  /* 0x000000630a007986 */ /* 0x0005e2000c101906 */
[----:B0-----:R-:W-:-:S02]  /*3410*/  IADD3 R7, R89, 0x3600, RZ ;  /* 0x0000360059077810 */ /* 0x001fc40007ffe0ff */
[----:B-1----:R-:W-:Y:S01]  /*3420*/  F2FP.PACK_AB R9, R82, R81 ;  /* 0x000000515209723e */ /* 0x002fe200000000ff */
[----:B------:R-:W-:Y:S01]  /*3430*/  HFMA2 R81, R50, R79, R19 ;  /* 0x0000004f32517231 */ /* 0x000fe20000000013 */
[----:B------:R-:W-:Y:S01]  /*3440*/  IADD3 R79, R89, 0x3a00, RZ ;  /* 0x00003a00594f7810 */ /* 0x000fe20007ffe0ff */
[----:B------:R-:W-:-:S03]  /*3450*/  IMAD.WIDE.U32 R6, R7, R78, c[0x0][0x178] ;  /* 0x00005e0007067625 */ /* 0x000fc600078e004e */
[----:B------:R-:W-:Y:S01]  /*3460*/  HFMA2.MMA R91, R47, R9, R18 ;  /* 0x000000092f5b7235 */ /* 0x000fe20000000012 */
[----:B------:R-:W-:Y:S01]  /*3470*/  IADD3 R9, R89, 0x3800, RZ ;  /* 0x0000380059097810 */ /* 0x000fe20007ffe0ff */
[----:B------:R2:W-:Y:S04]  /*3480*/  STG.E [R2.64], R81 ;  /* 0x0000005102007986 */ /* 0x0005e8000c101906 */
[-C--:B------:R-:W-:Y:S01]  /*3490*/  IMAD.WIDE.U32 R8, R9, R78.reuse, c[0x0][0x178] ;  /* 0x00005e0009087625 */ /* 0x080fe200078e004e */
[----:B------:R2:W-:Y:S03]  /*34a0*/  STG.E [R4.64], R91 ;  /* 0x0000005b04007986 */ /* 0x0005e6000c101906 */
[----:B------:R-:W-:Y:S01]  /*34b0*/  IMAD.WIDE.U32 R78, R79, R78, c[0x0][0x178] ;  /* 0x00005e004f4e7625 */ /* 0x000fe200078e004e */
[----:B------:R2:W-:Y:S04]  /*34c0*/  STG.E [R6.64], R83 ;  /* 0x0000005306007986 */ /* 0x0005e8000c101906 */
[----:B------:R2:W-:Y:S04]  /*34d0*/  STG.E [R8.64], R85 ;  /* 0x0000005508007986 */ /* 0x0005e8000c101906 */
[----:B------:R2:W-:Y:S02]  /*34e0*/  STG.E [R78.64], R87 ;  /* 0x000000574e007986 */ /* 0x0005e4000c101906 */
[----:B--2---:R-:W-:Y:S01]  /*34f0*/  @P0 CALL.REL.NOINC `(.L_x_211) ;  /* 0x0000001000000944 */ /* 0x004fe20003c00000 */
[----:B------:R-:W-:Y:S05]  /*3500*/  BRA `(.L_x_212) ;  /* 0xffffcfd000007947 */ /* 0x000fea000383ffff */
.L_x_211:
[----:B------:R-:W-:Y:S05]  /*3510*/  EXIT ;  /* 0x000000000000794d */ /* 0x000fea0003800000 */
.L_x_207:
[----:B------:R-:W-:Y:S01]  /*3520*/  HFMA2.MMA R84, -RZ, RZ, 0, 1.847743988037109375e-06 ;  /* 0x0000001fff547435 */ /* 0x000fe200000001ff */
[----:B------:R-:W-:-:S02]  /*3530*/  MOV R3, 0x1 ;  /* 0x0000000100037802 */ /* 0x000fc40000000f00 */
[----:B------:R-:W-:Y:S02]  /*3540*/  MOV R78, 0xffffffff ;  /* 0xffffffff004e7802 */ /* 0x000fe40000000f00 */
[----:B------:R-:W-:Y:S02]  /*3550*/  MOV R4, 0x3570 ;  /* 0x0000357000047802 */ /* 0x000fe40000000f00 */
[----:B-----5:R-:W-:Y:S05]  /*3560*/  CALL.REL.NOINC `($__internal_23_$__cuda_sm70_shflsync_bfly_p) ;  /* 0x00000b1000007944 */ /* 0x020fea0003c00000 */
[----:B-1----:R-:W-:Y:S01]  /*3570*/  MOV R2, R84 ;  /* 0x0000005400027202 */ /* 0x002fe20000000f00 */
[----:B0-----:R-:W-:Y:S05]  /*3580*/  BRA `(.L_x_213) ;  /* 0xffffdd3000007947 */ /* 0x001fea000383ffff */
.L_x_208:
[----:B------:R-:W-:Y:S01]  /*3590*/  HFMA2.MMA R3, -RZ, RZ, 0, 1.1920928955078125e-07 ;  /* 0x00000002ff037435 */ /* 0x000fe200000001ff */
[----:B------:R-:W-:Y:S02]  /*35a0*/  MOV R84, 0x1f ;  /* 0x0000001f00547802 */ /* 0x000fe40000000f00 */
[----:B------:R-:W-:Y:S02]  /*35b0*/  MOV R78, 0xffffffff ;  /* 0xffffffff004e7802 */ /* 0x000fe40000000f00 */
[----:B------:R-:W-:Y:S02]  /*35c0*/  MOV R4, 0x35e0 ;  /* 0x000035e000047802 */ /* 0x000fe40000000f00 */
[----:B-----5:R-:W-:Y:S05]  /*35d0*/  CALL.REL.NOINC `($__internal_23_$__cuda_sm70_shflsync_bfly_p) ;  /* 0x00000aa000007944 */ /* 0x020fea0003c00000 */
[----:B0-----:R-:W-:Y:S01]  /*35e0*/  HFMA2.MMA R3, -RZ, RZ, 0, 2.384185791015625e-07 ;  /* 0x00000004ff037435 */ /* 0x001fe200000001ff */
[----:B-1----:R-:W-:Y:S01]  /*35f0*/  FADD.FTZ R82, R82, R84 ;  /* 0x0000005452527221 */ /* 0x002fe20000010000 */
[----:B------:R-:W-:-:S02]  /*3600*/  MOV R84, 0x1f ;  /* 0x0000001f00547802 */ /* 0x000fc40000000f00 */
[----:B------:R-:W-:Y:S02]  /*3610*/  MOV R78, 0xffffffff ;  /* 0xffffffff004e7802 */ /* 0x000fe40000000f00 */
[----:B------:R-:W-:Y:S02]  /*3620*/  MOV R4, 0x3640 ;  /* 0x0000364000047802 */ /* 0x000fe40000000f00 */
[----:B------:R-:W-:Y:S05]  /*3630*/  CALL.REL.NOINC `($__internal_23_$__cuda_sm70_shflsync_bfly_p) ;  /* 0x00000a4000007944 */ /* 0x000fea0003c00000 */
[----:B0-----:R-:W-:Y:S01]  /*3640*/  HFMA2.MMA R3, -RZ, RZ, 0, 4.76837158203125e-07 ;  /* 0x00000008ff037435 */ /* 0x001fe200000001ff */
[----:B-1----:R-:W-:Y:S01]  /*3650*/  FADD.FTZ R82, R82, R84 ;  /* 0x0000005452527221 */ /* 0x002fe20000010000 */
[----:B------:R-:W-:Y:S02]  /*3660*/  MOV R84, 0x1f ;  /* 0x0000001f00547802 */ /* 0x000fe40000000f00 */
[----:B------:R-:W-:Y:S02]  /*3670*/  MOV R78, 0xffffffff ;  /* 0xffffffff004e7802 */ /* 0x000fe40000000f00 */
[----:B------:R-:W-:Y:S02]  /*3680*/  MOV R4, 0x36a0 ;  /* 0x000036a000047802 */ /* 0x000fe40000000f00 */
[----:B------:R-:W-:Y:S05]  /*3690*/  CALL.REL.NOINC `($__internal_23_$__cuda_sm70_shflsync_bfly_p) ;  /* 0x000009e000007944 */ /* 0x000fea0003c00000 */
[----:B0-----:R-:W-:Y:S01]  /*36a0*/  HFMA2.MMA R3, -RZ, RZ, 0, 9.5367431640625e-07 ;  /* 0x00000010ff037435 */ /* 0x001fe200000001ff */
[----:B-1----:R-:W-:Y:S01]  /*36b0*/  FADD.FTZ R82, R82, R84 ;  /* 0x0000005452527221 */ /* 0x002fe20000010000 */
[----:B------:R-:W-:-:S02]  /*36c0*/  MOV R84, 0x1f ;  /* 0x0000001f00547802 */ /* 0x000fc40000000f00 */
[----:B------:R-:W-:Y:S02]  /*36d0*/  MOV R78, 0xffffffff ;  /* 0xffffffff004e7802 */ /* 0x000fe40000000f00 */
[----:B------:R-:W-:Y:S02]  /*36e0*/  MOV R4, 0x3700 ;  /* 0x0000370000047802 */ /* 0x000fe40000000f00 */
[----:B------:R-:W-:Y:S05]  /*36f0*/  CALL.REL.NOINC `($__internal_23_$__cuda_sm70_shflsync_bfly_p) ;  /* 0x0000098000007944 */ /* 0x000fea0003c00000 */
        /* <DEDUP_REMOVED lines=126> */
[----:B------:R-:W-:Y:S05]  /*3ee0*/  CALL.REL.NOINC `($__internal_23_$__cuda_sm70_shflsync_bfly_p) ;  /* 0x0000019000007944 */ /* 0x000fea0003c00000 */
[----:B0-----:R-:W-:Y:S01]  /*3ef0*/  HFMA2.MMA R3, -RZ, RZ, 0, 1.1920928955078125e-07 ;  /* 0x00000002ff037435 */ /* 0x001fe200000001ff */
[----:B-1----:R-:W-:Y:S01]  /*3f00*/  FADD.FTZ R82, R82, R84 ;  /* 0x0000005452527221 */ /* 0x002fe20000010000 */
[----:B------:R-:W-:Y:S02]  /*3f10*/  MOV R84, 0x1f ;  /* 0x0000001f00547802 */ /* 0x000fe40000000f00 */
[----:B------:R-:W-:Y:S02]  /*3f20*/  MOV R78, 0xffffffff ;  /* 0xffffffff004e7802 */ /* 0x000fe40000000f00 */
[----:B------:R-:W-:Y:S02]  /*3f30*/  MOV R4, 0x3f50 ;  /* 0x00003f5000047802 */ /* 0x000fe40000000f00 */
[----:B------:R-:W-:Y:S05]  /*3f40*/  CALL.REL.NOINC `($__internal_23_$__cuda_sm70_shflsync_bfly_p) ;  /* 0x0000013000007944 */ /* 0x000fea0003c00000 */
        /* <DEDUP_REMOVED lines=18> */
[----:B01----:R-:W-:Y:S05]  /*4070*/  BRA `(.L_x_214) ;  /* 0xffffdb0000007947 */ /* 0x003fea000383ffff */
        .weak           $__internal_23_$__cuda_sm70_shflsync_bfly_p
        .type           $__internal_23_$__cuda_sm70_shflsync_bfly_p,@function
        .size           $__internal_23_$__cuda_sm70_shflsync_bfly_p,(.L_x_1072 - $__internal_23_$__cuda_sm70_shflsync_bfly_p)
$__internal_23_$__cuda_sm70_shflsync_bfly_p:
[----:B------:R-:W-:Y:S01]  /*4080*/  HFMA2.MMA R5, -RZ, RZ, 0, 0 ;  /* 0x00000000ff057435 */ /* 0x000fe200000001ff */
[----:B------:R-:W-:Y:S04]  /*4090*/  WARPSYNC R78 ;  /* 0x0000004e00007348 */ /* 0x000fe80003800000 */
[----:B------:R0:W1:Y:S01]  /*40a0*/  SHFL.BFLY PT, R84, R82, R3, R84 ;  /* 0x0c00000352547389 */ /* 0x00006200000e0054 */
[----:B------:R-:W-:Y:S05]  /*40b0*/  RET.REL.NODEC R4 `(_ZN10layer_norm13ln_fwd_kernelINS_13Kernel_traitsI6__halfS2_S2_fjLj30720ELj4ELj1ELj4ELj4ENS_18Kernel_traits_baseILj30720ES2_S2_S2_fjLj128EEEEEEEvNS_9FwdParamsE) ;  /* 0xffffbf4004007950 */ /* 0x000fea0003c3ffff */
.L_x_215:
        /* <DEDUP_REMOVED lines=12> */
.L_x_1072:


//--------------------- .text._ZN10layer_norm13ln_fwd_kernelINS_13Kernel_traitsIffffjLj30720ELj4ELj1ELj4ELj4ENS_18Kernel_traits_baseILj30720EffffjLj128EEEEEEEvNS_9FwdParamsE --------------------------
	.section	.text._ZN10layer_norm13ln_fwd_kernelINS_13Kernel_traitsIffffjLj30720ELj4ELj1ELj4ELj4ENS_18Kernel_traits_baseILj30720EffffjLj128EEEEEEEvNS_9FwdParamsE,"ax",@progbits
	.sectioninfo	@"SHI_REGISTERS=255"
	.align	128
        .global         _ZN10layer_norm13ln_fwd_kernelINS_13Kernel_traitsIffffjLj30720ELj4ELj1ELj4ELj4ENS_18Kernel_traits_baseILj30720EffffjLj128EEEEEEEvNS_9FwdParamsE
        .type           _ZN10layer_norm13ln_fwd_kernelINS_13Kernel_traitsIffffjLj30720ELj4ELj1ELj4ELj4ENS_18Kernel_traits_baseILj30720EffffjLj128EEEEEEEvNS_9FwdParamsE,@function
        .size           _ZN10layer_norm13ln_fwd_kernelINS_13Kernel_traitsIffffjLj30720ELj4ELj1ELj4ELj4ENS_18Kernel_traits_baseILj30720EffffjLj128EEEEEEEvNS_9FwdParamsE,(.L_x_1073 - _ZN10layer_norm13ln_fwd_kernelINS_13Kernel_traitsIffffjLj30720ELj4ELj1ELj4ELj4ENS_18Kernel_traits_baseILj30720EffffjLj128EEEEEEEvNS_9FwdParamsE)
        .other          _ZN10layer_norm13ln_fwd_kernelINS_13Kernel_traitsIffffjLj30720ELj4ELj1ELj4ELj4ENS_18Kernel_traits_baseILj30720EffffjLj128EEEEEEEvNS_9FwdParamsE,@"STO_CUDA_ENTRY STV_DEFAULT"
_ZN10layer_norm13ln_fwd_kernelINS_13Kernel_traitsIffffjLj30720ELj4ELj1ELj4ELj4ENS_18Kernel_traits_baseILj30720EffffjLj128EEEEEEEvNS_9FwdParamsE:
.text._ZN10layer_norm13ln_fwd_kernelINS_13Kernel_traitsIffffjLj30720ELj4ELj1ELj4ELj4ENS_18Kernel_traits_baseILj30720EffffjLj128EEEEEEEvNS_9FwdParamsE:
        /* <DEDUP_REMOVED lines=86> */
[----:B0-----:R1:W5:Y:S04]  /*0560*/  LDG.E R76, [R126.64+0x5000] ;  /* 0x005000067e4c7981 */ /* 0x001368000c1e1900 */
        /* <DEDUP_REMOVED lines=48> */
[----:B------:R1:W5:Y:S01]  /*0870*/  LDG.E R123, [R126.64+0x1d800] ;  /* 0x01d800067e7b7981 */ /* 0x000362000c1e1900 */
[----:B------:R-:W-:Y:S01]  /*0880*/  HFMA2.MMA R125, -RZ, RZ, 0, 5.9604644775390625e-08 ;  /* 0x00000001ff7d7435 */ /* 0x000fe200000001ff */
[----:B------:R-:W-:-:S02]  /*0890*/  MOV R138, RZ ;  /* 0x000000ff008a7202 */ /* 0x000fc40000000f00 */
.L_x_221:
        /* <DEDUP_REMOVED lines=31> */
[-C--:B------:R-:W-:Y:S01]  /*0a90*/  IMAD.WIDE.U32 R128, R145, R136.reuse, c[0x0][0x170] ;  /* 0x00005c0091807625 */ /* 0x080fe200078e0088 */
[----:B------:R4:W3:Y:S01]  /*0aa0*/  LDG.E R155, [R126.64] ;  /* 0x000000067e9b7981 */ /* 0x0008e2000c1e1900 */
[----:B------:R-:W-:Y:S02]  /*0ab0*/  IADD3 R145, R137, 0x1400, RZ ;  /* 0x0000140089917810 */ /* 0x000fe40007ffe0ff */
[----:B0-----:R-:W-:Y:S01]  /*0ac0*/  IMAD.WIDE.U32 R132, R147, R136, c[0x0][0x170] ;  /* 0x00005c0093847625 */ /* 0x001fe200078e0088 */
[----:B------:R0:W3:Y:S01]  /*0ad0*/  LDG.E R159, [R128.64] ;  /* 0x00000006809f7981 */ /* 0x0000e2000c1e1900 */
[----:B------:R-:W-:-:S02]  /*0ae0*/  IADD3 R147, R137, 0x1600, RZ ;  /* 0x0000160089937810 */ /* 0x000fc40007ffe0ff */
[-C--:B-1----:R-:W-:Y:S01]  /*0af0*/  IMAD.WIDE.U32 R134, R145, R136.reuse, c[0x0][0x170] ;  /* 0x00005c0091867625 */ /* 0x082fe200078e0088 */
[----:B------:R1:W3:Y:S01]  /*0b00*/  LDG.E R153, [R132.64] ;  /* 0x0000000684997981 */ /* 0x0002e2000c1e1900 */
[----:B------:R-:W-:Y:S02]  /*0b10*/  IADD3 R145, R137, 0x1800, RZ ;  /* 0x0000180089917810 */ /* 0x000fe40007ffe0ff */
[-C--:B----4-:R-:W-:Y:S01]  /*0b20*/  IMAD.WIDE.U32 R130, R147, R136.reuse, c[0x0][0x170] ;  /* 0x00005c0093827625 */ /* 0x090fe200078e0088 */
[----:B------:R4:W3:Y:S01]  /*0b30*/  LDG.E R161, [R134.64] ;  /* 0x0000000686a17981 */ /* 0x0008e2000c1e1900 */
[----:B------:R-:W-:Y:S02]  /*0b40*/  IADD3 R147, R137, 0x1a00, RZ ;  /* 0x00001a0089937810 */ /* 0x000fe40007ffe0ff */
[----:B------:R-:W-:Y:S01]  /*0b50*/  IMAD.WIDE.U32 R126, R145, R136, c[0x0][0x170] ;  /* 0x00005c00917e7625 */ /* 0x000fe200078e0088 */
[----:B------:R4:W3:Y:S01]  /*0b60*/  LDG.E R157, [R130.64] ;  /* 0x00000006829d7981 */ /* 0x0008e2000c1e1900 */
[----:B------:R-:W-:-:S02]  /*0b70*/  IADD3 R145, R137, 0x1c00, RZ ;  /* 0x00001c0089917810 */ /* 0x000fc40007ffe0ff */
[-C--:B0-----:R-:W-:Y:S02]  /*0b80*/  IMAD.WIDE.U32 R128, R147, R136.reuse, c[0x0][0x170] ;  /* 0x00005c0093807625 */ /* 0x081fe400078e0088 */
        /* <DEDUP_REMOVED lines=126> */
[----:B------:R4:W3:Y:S01]  /*1370*/  LDG.E R133, [R132.64] ;  /* 0x0000000684857981 */ /* 0x0008e2000c1e1900 */
[----:B------:R-:W-:Y:S01]  /*1380*/  IADD3 R251, R137, 0x7200, RZ ;  /* 0x0000720089fb7810 */ /* 0x000fe20007ffe0ff */
[-C--:B------:R-:W-:Y:S02]  /*1390*/  IMAD.WIDE.U32 R130, R177, R136.reuse, c[0x0][0x170] ;  /* 0x00005c00b1827625 */ /* 0x080fe400078e0088 */
[----:B------:R-:W3:Y:S01]  /*13a0*/  LDG.E R135, [R134.64] ;  /* 0x0000000686877981 */ /* 0x000ee2000c1e1900 */
[----:B------:R-:W-:Y:S01]  /*13b0*/  IADD3 R177, R137, 0x7400, RZ ;  /* 0x0000740089b17810 */ /* 0x000fe20007ffe0ff */
[-C--:B0-----:R-:W-:Y:S01]  /*13c0*/  IMAD.WIDE.U32 R126, R251, R136.reuse, c[0x0][0x170] ;  /* 0x00005c00fb7e7625 */ /* 0x081fe200078e0088 */
[----:B------:R-:W-:Y:S01]  /*13d0*/  IADD3 R137, R137, 0x7600, RZ ;  /* 0x0000760089897810 */ /* 0x000fe20007ffe0ff */
[----:B------:R-:W3:Y:S02]  /*13e0*/  LDG.E R131, [R130.64] ;  /* 0x0000000682837981 */ /* 0x000ee4000c1e1900 */
[----:B-1----:R-:W-:-:S02]  /*13f0*/  IMAD.WIDE.U32 R128, R177, R136, c[0x0][0x170] ;  /* 0x00005c00b1807625 */ /* 0x002fc400078e0088 */
[----:B------:R-:W3:Y:S02]  /*1400*/  LDG.E R251, [R126.64] ;  /* 0x000000067efb7981 */ /* 0x000ee4000c1e1900 */
[----:B------:R-:W-:Y:S02]  /*1410*/  IMAD.WIDE.U32 R136, R137, R136, c[0x0][0x170] ;  /* 0x00005c0089887625 */ /* 0x000fe400078e0088 */
[----:B----4-:R-:W4:Y:S04]  /*1420*/  LDG.E R132, [R128.64] ;  /* 0x0000000680847981 */ /* 0x010f28000c1e1900 */
[----:B------:R-:W4:Y:S01]  /*1430*/  LDG.E R137, [R136.64] ;  /* 0x0000000688897981 */ /* 0x000f22000c1e1900 */
[----:B------:R-:W-:Y:S02]  /*1440*/  LOP3.LUT P0, RZ, R125, 0xff, RZ, 0xc0, !PT ;  /* 0x000000ff7dff7812 */ /* 0x000fe4000780c0ff */
[----:B------:R-:W-:-:S02]  /*1450*/  SHF.R.U32.HI R177, RZ, 0x5, R0 ;  /* 0x00000005ffb17819 */ /* 0x000fc40000011600 */
        /* <DEDUP_REMOVED lines=62> */
[----:B------:R-:W-:Y:S01]  /*1840*/  FADD.FTZ R134, R126, R137 ;  /* 0x000000897e867221 */ /* 0x000fe20000010000 */
[----:B------:R-:W-:Y:S05]  /*1850*/  BRA.DIV ~URZ, `(.L_x_216) ;  /* 0x000028227f007947 */ /* 0x000fea000b800000 */
[----:B------:R0:W1:Y:S02]  /*1860*/  SHFL.BFLY PT, R126, R134, 0x1, 0x1f ;  /* 0x0c201f00867e7f89 */ /* 0x00006400000e0000 */
.L_x_222:
        /* <DEDUP_REMOVED lines=140> */
.L_x_223:
        /* <DEDUP_REMOVED lines=72> */
.L_x_219:
[----:B------:R-:W2:Y:S01]  /*25b0*/  LDG.E.STRONG.GPU R128, [R126.64] ;  /* 0x000000067e807981 */ /* 0x000ea2000c1ef900 */
[----:B------:R-:W-:Y:S01]  /*25c0*/  YIELD ;  /* 0x0000000000007946 */ /* 0x000fe20003800000 */
[----:B--2---:R-:W-:Y:S01]  /*25d0*/  ISETP.NE.AND P1, PT, R128, R129, PT ;  /* 0x000000818000720c */ /* 0x004fe20003f25270 */
[----:B------:R-:W-:-:S12]  /*25e0*/  CCTL.IVALL ;  /* 0x00000000ff00798f */ /* 0x000fd80002000000 */
[----:B------:R-:W-:Y:S05]  /*25f0*/  @P1 BRA `(.L_x_219) ;  /* 0xffffffb000001947 */ /* 0x000fea000383ffff */
.L_x_218:
        /* <DEDUP_REMOVED lines=10> */
[----:B------:R-:W-:Y:S02]  /*26a0*/  MOV R228, 0x38088889 ;  /* 0x3808888900e47802 */ /* 0x000fe40000000f00 */
[----:B------:R-:W-:Y:S01]  /*26b0*/  LOP3.LUT P1, RZ, R125, 0xff, RZ, 0xc0, !PT ;  /* 0x000000ff7dff7812 */ /* 0x000fe2000782c0ff */
[----:B------:R-:W1:Y:S01]  /*26c0*/  SHFL.DOWN PT, R134, R177, 0x2, 0x1f ;  /* 0x08401f00b1867f89 */ /* 0x000e6200000e0000 */
[----:B------:R-:W-:Y:S02]  /*26d0*/  IADD3 R138, R138, 0x1, RZ ;  /* 0x000000018a8a7810 */ /* 0x000fe40007ffe0ff */
[----:B------:R-:W-:-:S02]  /*26e0*/  SEL R125, RZ, 0x1, P1 ;  /* 0x00000001ff7d7807 */ /* 0x000fc40000800000 */
        /* <DEDUP_REMOVED lines=22> */
[----:B------:R-:W-:Y:S02]  /*2850*/  FMUL.FTZ R177, R136, R136 ;  /* 0x0000008888b17220 */ /* 0x000fe40000410000 */
[C---:B------:R-:W-:Y:S02]  /*2860*/  FFMA.FTZ R128, R142.reuse, R146, R128 ;  /* 0x000000928e807223 */ /* 0x040fe40000010080 */
[----:B------:R-:W-:-:S02]  /*2870*/  FMUL.FTZ R177, R142, R177 ;  /* 0x000000b18eb17220 */ /* 0x000fc40000410000 */
[----:B---3--:R-:W-:Y:S01]  /*2880*/  FADD.FTZ R134, R127, R134 ;  /* 0x000000867f867221 */ /* 0x008fe20000010000 */
[----:B-1----:R-:W-:Y:S01]  /*2890*/  LOP3.LUT R127, R130, 0x3, R140, 0xc8, !PT ;  /* 0x00000003827f7812 */ /* 0x002fe200078ec88c */
[----:B------:R-:W-:Y:S02]  /*28a0*/  FMUL.FTZ R177, R126, R177 ;  /* 0x000000b17eb17220 */ /* 0x000fe40000410000 */
[----:B--2---:R-:W-:Y:S01]  /*28b0*/  FMUL.FTZ R136, R129, R128 ;  /* 0x0000008081887220 */ /* 0x004fe20000410000 */
[----:B------:R-:W-:Y:S01]  /*28c0*/  LOP3.LUT P0, RZ, R127, 0x1f, R0, 0xf8, !PT ;  /* 0x0000001f7fff7812 */ /* 0x000fe2000780f800 */
[----:B------:R-:W-:Y:S01]  /*28d0*/  FFMA.FTZ R126, R129, R177, R134 ;  /* 0x000000b1817e7223 */ /* 0x000fe20000010086 */
[----:B------:R-:W-:Y:S01]  /*28e0*/  SHF.L.U32 R127, R140, 0x7, RZ ;  /* 0x000000078c7f7819 */ /* 0x000fe200000006ff */
[----:B------:R-:W-:Y:S01]  /*28f0*/  IMAD R130, R139, 0x7800, RZ ;  /* 0x000078008b827824 */ /* 0x000fe200078e02ff */
[----:B------:R-:W0:Y:S01]  /*2900*/  SHFL.IDX PT, R134, R136, RZ, 0x1f ;  /* 0x00001fff88867589 */ /* 0x000e2200000e0000 */
[----:B------:R-:W-:-:S02]  /*2910*/  MOV R140, 0x4 ;  /* 0x00000004008c7802 */ /* 0x000fc40000000f00 */
[----:B------:R-:W-:Y:S01]  /*2920*/  LOP3.LUT R127, R127, 0x180, R4, 0xe2, !PT ;  /* 0x000001807f7f7812 */ /* 0x000fe200078ee204 */
[----:B------:R-:W1:Y:S03]  /*2930*/  SHFL.IDX PT, R126, R126, RZ, 0x1f ;  /* 0x00001fff7e7e7589 */ /* 0x000e6600000e0000 */
[----:B------:R-:W-:Y:S02]  /*2940*/  LOP3.LUT R127, R127, 0x60, R0, 0xf8, !PT ;  /* 0x000000607f7f7812 */ /* 0x000fe400078ef800 */
[----:B------:R-:W-:Y:S02]  /*2950*/  @!P0 IMAD.WIDE R128, R139, R140, c[0x0][0x180] ;  /* 0x000060008b808625 */ /* 0x000fe400078e028c */
[----:B------:R-:W-:Y:S02]  /*2960*/  LOP3.LUT R177, R130, R127, RZ, 0xfc, !PT ;  /* 0x0000007f82b17212 */ /* 0x000fe400078efcff */
[--C-:B0-----:R-:W-:Y:S01]  /*2970*/  FADD.FTZ R222, R141, -R134.reuse ;  /* 0x800000868dde7221 */ /* 0x101fe20000010000 */
[----:B------:R0:W-:Y:S01]  /*2980*/  @!P0 STG.E [R128.64], R134 ;  /* 0x0000008680008986 */ /* 0x0001e2000c101906 */
[----:B------:R-:W-:-:S02]  /*2990*/  FADD.FTZ R226, R143, -R134 ;  /* 0x800000868fe27221 */ /* 0x000fc40000010000 */
[----:B-1----:R-:W-:Y:S02]  /*29a0*/  FFMA.FTZ R228, R126, R228, c[0x0][0x1b0] ;  /* 0x00006c007ee47623 */ /* 0x002fe400000100e4 */
[----:B------:R-:W-:Y:S02]  /*29b0*/  FADD.FTZ R192, R171, -R134 ;  /* 0x80000086abc07221 */ /* 0x000fe40000010000 */
[----:B------:R-:W1:Y:S01]  /*29c0*/  MUFU.RSQ R141, R228 ;  /* 0x000000e4008d7308 */ /* 0x000e620000001400 */
        /* <DEDUP_REMOVED lines=8> */
[----:B-1----:R1:W-:Y:S01]  /*2a50*/  @!P0 STG.E [R126.64], R141 ;  /* 0x0000008d7e008986 */ /* 0x0023e2000c101906 */
[--C-:B------:R-:W-:Y:S01]  /*2a60*/  FADD.FTZ R220, R153, -R134.reuse ;  /* 0x8000008699dc7221 */ /* 0x100fe20000010000 */
[----:B------:R-:W-:Y:S01]  /*2a70*/  ISETP.GE.AND P0, PT, R139, c[0x0][0x164], PT ;  /* 0x000059008b007a0c */ /* 0x000fe20003f06270 */
        /* <DEDUP_REMOVED lines=24> */
[--C-:B------:R-:W-:Y:S01]  /*2c00*/  FADD.FTZ R148, R209, -R134.reuse ;  /* 0x80000086d1947221 */ /* 0x100fe20000010000 */
[----:B------:R-:W-:Y:S01]  /*2c10*/  IADD3 R209, R177, 0x1000, RZ ;  /* 0x00001000b1d17810 */ /* 0x000fe20007ffe0ff */
[--C-:B------:R-:W-:Y:S01]  /*2c20*/  FADD.FTZ R170, R211, -R134.reuse ;  /* 0x80000086d3aa7221 */ /* 0x100fe20000010000 */
[----:B------:R-:W-:Y:S01]  /*2c30*/  IADD3 R211, R177, 0xe00, RZ ;  /* 0x00000e00b1d37810 */ /* 0x000fe20007ffe0ff */
[--C-:B------:R-:W-:Y:S01]  /*2c40*/  FADD.FTZ R152, R213, -R134.reuse ;  /* 0x80000086d5987221 */ /* 0x100fe20000010000 */
[----:B------:R-:W-:Y:S01]  /*2c50*/  IADD3 R213, R177, 0xc00, RZ ;  /* 0x00000c00b1d57810 */ /* 0x000fe20007ffe0ff */
        /* <DEDUP_REMOVED lines=26> */
[----:B0-----:R-:W-:Y:S01]  /*2e00*/  FADD.FTZ R134, R137, -R134 ;  /* 0x8000008689867221 */ /* 0x001fe20000010000 */
[----:B------:R-:W-:Y:S01]  /*2e10*/  IADD3 R137, R177, 0x200, RZ ;  /* 0x00000200b1897810 */ /* 0x000fe20007ffe0ff */
        /* <DEDUP_REMOVED lines=58> */
[----:B------:R-:W-:Y:S02]  /*31c0*/  FMUL.FTZ R142, R141, R132 ;  /* 0x000000848d8e7220 */ /* 0x000fe40000410000 */
[----:B-1----:R-:W-:-:S04]  /*31d0*/  IMAD.WIDE.U32 R126, R177, R140, c[0x0][0x178] ;  /* 0x00005e00b17e7625 */ /* 0x002fc800078e008c */
[----:B-----5:R-:W-:Y:S02]  /*31e0*/  FFMA.FTZ R201, R5, R128, R66 ;  /* 0x0000008005c97223 */ /* 0x020fe40000010042 */
[----:B------:R-:W-:Y:S02]  /*31f0*/  FMUL.FTZ R141, R141, R134 ;  /* 0x000000868d8d7220 */ /* 0x000fe40000410000 */
[-C--:B------:R-:W-:Y:S01]  /*3200*/  IMAD.WIDE.U32 R136, R137, R140.reuse, c[0x0][0x178] ;  /* 0x00005e0089887625 */ /* 0x080fe200078e008c */
[----:B------:R-:W-:Y:S03]  /*3210*/  STG.E [R126.64], R201 ;  /* 0x000000c97e007986 */ /* 0x000fe6000c101906 */
[----:B------:R-:W-:Y:S01]  /*3220*/  FFMA.FTZ R203, R6, R129, R65 ;  /* 0x0000008106cb7223 */ /* 0x000fe20000010041 */
[----:B------:R-:W-:Y:S01]  /*3230*/  IADD3 R129, R177, 0xa00, RZ ;  /* 0x00000a00b1817810 */ /* 0x000fe20007ffe0ff */
[----:B------:R-:W-:-:S03]  /*3240*/  IMAD.WIDE.U32 R134, R135, R140, c[0x0][0x178] ;  /* 0x00005e0087867625 */ /* 0x000fc600078e008c */
[----:B------:R0:W-:Y:S01]  /*3250*/  STG.E [R136.64], R203 ;  /* 0x000000cb88007986 */ /* 0x0001e2000c101906 */
[----:B------:R-:W-:Y:S02]  /*3260*/  FFMA.FTZ R197, R7, R197, R68 ;  /* 0x000000c507c57223 */ /* 0x000fe40000010044 */
[----:B------:R-:W-:-:S03]  /*3270*/  IMAD.WIDE.U32 R132, R133, R140, c[0x0][0x178] ;  /* 0x00005e0085847625 */ /* 0x000fc600078e008c */
[----:B------:R1:W-:Y:S01]  /*3280*/  STG.E [R134.64], R197 ;  /* 0x000000c586007986 */ /* 0x0003e2000c101906 */
[----:B------:R-:W-:Y:S02]  /*3290*/  FFMA.FTZ R205, R8, R198, R67 ;  /* 0x000000c608cd7223 */ /* 0x000fe40000010043 */
[----:B------:R-:W-:-:S03]  /*32a0*/  IMAD.WIDE.U32 R130, R131, R140, c[0x0][0x178] ;  /* 0x00005e0083827625 */ /* 0x000fc600078e008c */
[----:B------:R2:W-:Y:S01]  /*32b0*/  STG.E [R132.64], R205 ;  /* 0x000000cd84007986 */ /* 0x0005e2000c101906 */
[----:B------:R-:W-:Y:S01]  /*32c0*/  FFMA.FTZ R199, R9, R199, R70 ;  /* 0x000000c709c77223 */ /* 0x000fe20000010046 */
[----:B0-----:R-:W-:Y:S01]  /*32d0*/  IADD3 R203, R177, 0x1c00, RZ ;  /* 0x00001c00b1cb7810 */ /* 0x001fe20007ffe0ff */
[----:B------:R-:W-:-:S03]  /*32e0*/  IMAD.WIDE.U32 R128, R129, R140, c[0x0][0x178] ;  /* 0x00005e0081807625 */ /* 0x000fc600078e008c */
[----:B------:R0:W-:Y:S01]  /*32f0*/  STG.E [R130.64], R199 ;  /* 0x000000c782007986 */ /* 0x0001e2000c101906 */
[----:B-1----:R-:W-:Y:S02]  /*3300*/  FFMA.FTZ R197, R10, R192, R69 ;  /* 0x000000c00ac57223 */ /* 0x002fe40000010045 */
[----:B------:R-:W-:-:S03]  /*3310*/  IMAD.WIDE.U32 R126, R213, R140, c[0x0][0x178] ;  /* 0x00005e00d57e7625 */ /* 0x000fc600078e008c */
[----:B------:R1:W-:Y:S01]  /*3320*/  STG.E [R128.64], R197 ;  /* 0x000000c580007986 */ /* 0x0003e2000c101906 */
[----:B------:R-:W-:Y:S01]  /*3330*/  FFMA.FTZ R193, R11, R193, R72 ;  /* 0x000000c10bc17223 */ /* 0x000fe20000010048 */
[----:B--2---:R-:W-:Y:S01]  /*3340*/  IADD3 R205, R177, 0x1a00, RZ ;  /* 0x00001a00b1cd7810 */ /* 0x004fe20007ffe0ff */
[----:B------:R-:W-:Y:S01]  /*3350*/  IMAD.WIDE.U32 R136, R211, R140, c[0x0][0x178] ;  /* 0x00005e00d3887625 */ /* 0x000fe200078e008c */
[----:B0-----:R-:W-:-:S03]  /*3360*/  IADD3 R131, R177, 0x1400, RZ ;  /* 0x00001400b1837810 */ /* 0x001fc60007ffe0ff */
[----:B------:R-:W-:Y:S01]  /*3370*/  FFMA.FTZ R199, R12, R194, R71 ;  /* 0x000000c20cc77223 */ /* 0x000fe20000010047 */
[----:B------:R-:W-:Y:S01]  /*3380*/  STG.E [R126.64], R193 ;  /* 0x000000c17e007986 */ /* 0x000fe2000c101906 */
[-C--:B------:R-:W-:Y:S01]  /*3390*/  IMAD.WIDE.U32 R134, R209, R140.reuse, c[0x0][0x178] ;  /* 0x00005e00d1867625 */ /* 0x080fe200078e008c */
[----:B------:R-:W-:Y:S02]  /*33a0*/  IADD3 R209, R177, 0x1600, RZ ;  /* 0x00001600b1d17810 */ /* 0x000fe40007ffe0ff */
[----:B------:R0:W-:Y:S01]  /*33b0*/  STG.E [R136.64], R199 ;  /* 0x000000c788007986 */ /* 0x0001e2000c101906 */
[----:B------:R-:W-:Y:S01]  /*33c0*/  FFMA.FTZ R195, R13, R195, R74 ;  /* 0x000000c30dc37223 */ /* 0x000fe2000001004a */
[----:B-1----:R-:W-:Y:S01]  /*33d0*/  IADD3 R197, R177, 0x2600, RZ ;  /* 0x00002600b1c57810 */ /* 0x002fe20007ffe0ff */
[----:B------:R-:W-:Y:S01]  /*33e0*/  IMAD.WIDE.U32 R132, R207, R140, c[0x0][0x178] ;  /* 0x00005e00cf847625 */ /* 0x000fe200078e008c */
[----:B------:R-:W-:Y:S02]  /*33f0*/  IADD3 R207, R177, 0x1800, RZ ;  /* 0x00001800b1cf7810 */ /* 0x000fe40007ffe0ff */
[----:B------:R-:W-:Y:S01]  /*3400*/  STG.E [R134.64], R195 ;  /* 0x000000c386007986 */ /* 0x000fe2000c101906 */
[----:B------:R-:W-:-:S02]  /*3410*/  FFMA.FTZ R201, R14, R196, R73 ;  /* 0x000000c40ec97223 */ /* 0x000fc40000010049 */
[----:B------:R-:W-:-:S03]  /*3420*/  IMAD.WIDE.U32 R130, R131, R140, c[0x0][0x178] ;  /* 0x00005e0083827625 */ /* 0x000fc600078e008c */
[----:B------:R1:W-:Y:S01]  /*3430*/  STG.E [R132.64], R201 ;  /* 0x000000c984007986 */ /* 0x0003e2000c101906 */
[----:B------:R-:W-:Y:S01]  /*3440*/  FFMA.FTZ R187, R15, R187, R76 ;  /* 0x000000bb0fbb7223 */ /* 0x000fe2000001004c */
[----:B0-----:R-:W-:Y:S01]  /*3450*/  IADD3 R199, R177, 0x2400, RZ ;  /* 0x00002400b1c77810 */ /* 0x001fe20007ffe0ff */
[----:B------:R-:W-:-:S03]  /*3460*/  IMAD.WIDE.U32 R128, R209, R140, c[0x0][0x178] ;  /* 0x00005e00d1807625 */ /* 0x000fc600078e008c */
[----:B------:R-:W-:Y:S01]  /*3470*/  STG.E [R130.64], R187 ;  /* 0x000000bb82007986 */ /* 0x000fe2000c101906 */
[----:B------:R-:W-:Y:S02]  /*3480*/  FFMA.FTZ R193, R16, R188, R75 ;  /* 0x000000bc10c17223 */ /* 0x000fe4000001004b */
[----:B------:R-:W-:Y:S01]  /*3490*/  IMAD.WIDE.U32 R126, R207, R140, c[0x0][0x178] ;  /* 0x00005e00cf7e7625 */ /* 0x000fe200078e008c */
[----:B-1----:R-:W-:-:S03]  /*34a0*/  IADD3 R133, R177, 0x1e00, RZ ;  /* 0x00001e00b1857810 */ /* 0x002fc60007ffe0ff */
[-C--:B------:R-:W-:Y:S01]  /*34b0*/  IMAD.WIDE.U32 R134, R203, R140.reuse, c[0x0][0x178] ;  /* 0x00005e00cb867625 */ /* 0x080fe200078e008c */
[C---:B------:R-:W-:Y:S01]  /*34c0*/  IADD3 R203, R177.reuse, 0x2000, RZ ;  /* 0x00002000b1cb7810 */ /* 0x040fe20007ffe0ff */
[----:B------:R0:W-:Y:S01]  /*34d0*/  STG.E [R128.64], R193 ;  /* 0x000000c180007986 */ /* 0x0001e2000c101906 */
[----:B------:R-:W-:Y:S01]  /*34e0*/  IADD3 R201, R177, 0x2200, RZ ;  /* 0x00002200b1c97810 */ /* 0x000fe20007ffe0ff */
[----:B------:R-:W-:Y:S02]  /*34f0*/  FFMA.FTZ R189, R17, R189, R78 ;  /* 0x000000bd11bd7223 */ /* 0x000fe4000001004e */
[----:B------:R-:W-:-:S03]  /*3500*/  IMAD.WIDE.U32 R136, R205, R140, c[0x0][0x178] ;  /* 0x00005e00cd887625 */ /* 0x000fc600078e008c */
[----:B------:R-:W-:Y:S01]  /*3510*/  STG.E [R126.64], R189 ;  /* 0x000000bd7e007986 */ /* 0x000fe2000c101906 */
[----:B------:R-:W-:Y:S02]  /*3520*/  FFMA.FTZ R195, R18, R190, R77 ;  /* 0x000000be12c37223 */ /* 0x000fe4000001004d */
[----:B------:R-:W-:Y:S02]  /*3530*/  FFMA.FTZ R191, R19, R191, R80 ;  /* 0x000000bf13bf7223 */ /* 0x000fe40000010050 */
[----:B------:R-:W-:Y:S01]  /*3540*/  IMAD.WIDE.U32 R132, R133, R140, c[0x0][0x178] ;  /* 0x00005e0085847625 */ /* 0x000fe200078e008c */
[----:B------:R1:W-:Y:S01]  /*3550*/  STG.E [R136.64], R195 ;  /* 0x000000c388007986 */ /* 0x0003e2000c101906 */
[----:B0-----:R-:W-:Y:S02]  /*3560*/  IADD3 R193, R177, 0x3000, RZ ;  /* 0x00003000b1c17810 */ /* 0x001fe40007ffe0ff */
[----:B------:R-:W-:Y:S01]  /*3570*/  FFMA.FTZ R187, R20, R182, R79 ;  /* 0x000000b614bb7223 */ /* 0x000fe2000001004f */
[----:B------:R0:W-:Y:S01]  /*3580*/  STG.E [R134.64], R191 ;  /* 0x000000bf86007986 */ /* 0x0001e2000c101906 */
[----:B------:R-:W-:-:S03]  /*3590*/  IMAD.WIDE.U32 R130, R203, R140, c[0x0][0x178] ;  /* 0x00005e00cb827625 */ /* 0x000fc600078e008c */
[----:B------:R-:W-:Y:S01]  /*35a0*/  STG.E [R132.64], R187 ;  /* 0x000000bb84007986 */ /* 0x000fe2000c101906 */
[----:B------:R-:W-:Y:S02]  /*35b0*/  FFMA.FTZ R183, R21, R183, R82 ;  /* 0x000000b715b77223 */ /* 0x000fe40000010052 */
[----:B------:R-:W-:Y:S01]  /*35c0*/  IMAD.WIDE.U32 R128, R201, R140, c[0x0][0x178] ;  /* 0x00005e00c9807625 */ /* 0x000fe200078e008c */
[C---:B-1----:R-:W-:Y:S02]  /*35d0*/  IADD3 R195, R177.reuse, 0x2e00, RZ ;  /* 0x00002e00b1c37810 */ /* 0x042fe40007ffe0ff */
[----:B------:R1:W-:Y:S01]  /*35e0*/  STG.E [R130.64], R183 ;  /* 0x000000b782007986 */ /* 0x0003e2000c101906 */
[----:B------:R-:W-:Y:S01]  /*35f0*/  FFMA.FTZ R189, R22, R184, R81 ;  /* 0x000000b816bd7223 */ /* 0x000fe20000010051 */
[----:B0-----:R-:W-:Y:S01]  /*3600*/  IADD3 R135, R177, 0x2800, RZ ;  /* 0x00002800b1877810 */ /* 0x001fe20007ffe0ff */
[----:B------:R-:W-:Y:S01]  /*3610*/  IMAD.WIDE.U32 R126, R199, R140, c[0x0][0x178] ;  /* 0x00005e00c77e7625 */ /* 0x000fe200078e008c */
[----:B------:R-:W-:-:S02]  /*3620*/  IADD3 R199, R177, 0x2a00, RZ ;  /* 0x00002a00b1c77810 */ /* 0x000fc40007ffe0ff */
[----:B------:R0:W-:Y:S01]  /*3630*/  STG.E [R128.64], R189 ;  /* 0x000000bd80007986 */ /* 0x0001e2000c101906 */
[----:B------:R-:W-:Y:S02]  /*3640*/  FFMA.FTZ R185, R23, R185, R84 ;  /* 0x000000b917b97223 */ /* 0x000fe40000010054 */
[----:B------:R-:W-:Y:S01]  /*3650*/  IMAD.WIDE.U32 R136, R197, R140, c[0x0][0x178] ;  /* 0x00005e00c5887625 */ /* 0x000fe200078e008c */
[----:B------:R-:W-:Y:S02]  /*3660*/  IADD3 R197, R177, 0x2c00, RZ ;  /* 0x00002c00b1c57810 */ /* 0x000fe40007ffe0ff */
[----:B------:R2:W-:Y:S01]  /*3670*/  STG.E [R126.64], R185 ;  /* 0x000000b97e007986 */ /* 0x0005e2000c101906 */
[----:B------:R-:W-:Y:S02]  /*3680*/  FFMA.FTZ R191, R24, R186, R83 ;  /* 0x000000ba18bf7223 */ /* 0x000fe40000010053 */
[----:B------:R-:W-:-:S03]  /*3690*/  IMAD.WIDE.U32 R134, R135, R140, c[0x0][0x178] ;  /* 0x00005e0087867625 */ /* 0x000fc600078e008c */
[----:B------:R3:W-:Y:S01]  /*36a0*/  STG.E [R136.64], R191 ;  /* 0x000000bf88007986 */ /* 0x0007e2000c101906 */
[----:B-1----:R-:W-:Y:S01]  /*36b0*/  FFMA.FTZ R183, R25, R176, R86 ;  /* 0x000000b019b77223 */ /* 0x002fe20000010056 */
[----:B0-----:R-:W-:Y:S01]  /*36c0*/  IADD3 R189, R177, 0x3a00, RZ ;  /* 0x00003a00b1bd7810 */ /* 0x001fe20007ffe0ff */
[----:B------:R-:W-:-:S03]  /*36d0*/  IMAD.WIDE.U32 R132, R199, R140, c[0x0][0x178] ;  /* 0x00005e00c7847625 */ /* 0x000fc600078e008c */
[----:B------:R-:W-:Y:S01]  /*36e0*/  STG.E [R134.64], R183 ;  /* 0x000000b786007986 */ /* 0x000fe2000c101906 */
[----:B--2---:R-:W-:Y:S02]  /*36f0*/  FFMA.FTZ R185, R26, R178, R85 ;  /* 0x000000b21ab97223 */ /* 0x004fe40000010055 */
[----:B------:R-:W-:Y:S01]  /*3700*/  IMAD.WIDE.U32 R130, R197, R140, c[0x0][0x178] ;  /* 0x00005e00c5827625 */ /* 0x000fe200078e008c */
[----:B---3--:R-:W-:-:S03]  /*3710*/  IADD3 R137, R177, 0x3200, RZ ;  /* 0x00003200b1897810 */ /* 0x008fc60007ffe0ff */
[----:B------:R-:W-:Y:S01]  /*3720*/  FFMA.FTZ R179, R27, R179, R88 ;  /* 0x000000b31bb37223 */ /* 0x000fe20000010058 */
[----:B------:R0:W-:Y:S01]  /*3730*/  STG.E [R132.64], R185 ;  /* 0x000000b984007986 */ /* 0x0001e2000c101906 */
[----:B------:R-:W-:Y:S01]  /*3740*/  IMAD.WIDE.U32 R128, R195, R140, c[0x0][0x178] ;  /* 0x00005e00c3807625 */ /* 0x000fe200078e008c */
[C---:B------:R-:W-:Y:S02]  /*3750*/  IADD3 R195, R177.reuse, 0x3400, RZ ;  /* 0x00003400b1c37810 */ /* 0x040fe40007ffe0ff */
[----:B------:R-:W-:Y:S01]  /*3760*/  STG.E [R130.64], R179 ;  /* 0x000000b382007986 */ /* 0x000fe2000c101906 */
[----:B------:R-:W-:Y:S01]  /*3770*/  FFMA.FTZ R187, R28, R180, R87 ;  /* 0x000000b41cbb7223 */ /* 0x000fe20000010057 */
[----:B------:R-:W-:Y:S01]  /*3780*/  IADD3 R191, R177, 0x3800, RZ ;  /* 0x00003800b1bf7810 */ /* 0x000fe20007ffe0ff */
[-C--:B------:R-:W-:Y:S01]  /*3790*/  IMAD.WIDE.U32 R126, R193, R140.reuse, c[0x0][0x178] ;  /* 0x00005e00c17e7625 */ /* 0x080fe200078e008c */
[----:B------:R-:W-:Y:S02]  /*37a0*/  IADD3 R193, R177, 0x3600, RZ ;  /* 0x00003600b1c17810 */ /* 0x000fe40007ffe0ff */
        /* <DEDUP_REMOVED lines=8> */
[----:B-1----:R-:W-:-:S03]  /*3830*/  IADD3 R187, R177, 0x4000, RZ ;  /* 0x00004000b1bb7810 */ /* 0x002fc60007ffe0ff */
[----:B------:R-:W-:Y:S01]  /*3840*/  IMAD.WIDE.U32 R128, R189, R140, c[0x0][0x178] ;  /* 0x00005e00bd807625 */ /* 0x000fe200078e008c */
[----:B------:R-:W-:Y:S01]  /*3850*/  IADD3 R189, R177, 0x3e00, RZ ;  /* 0x00003e00b1bd7810 */ /* 0x000fe20007ffe0ff */
[----:B------:R-:W-:Y:S02]  /*3860*/  STG.E [R136.64], R171 ;  /* 0x000000ab88007986 */ /* 0x000fe4000c101906 */
[----:B------:R-:W-:Y:S01]  /*3870*/  FFMA.FTZ R179, R31, R172, R92 ;  /* 0x000000ac1fb37223 */ /* 0x000fe2000001005c */
[----:B0-----:R-:W-:Y:S01]  /*3880*/  IADD3 R127, R177, 0x3c00, RZ ;  /* 0x00003c00b17f7810 */ /* 0x001fe20007ffe0ff */
[----:B------:R-:W-:-:S03]  /*3890*/  IMAD.WIDE.U32 R132, R193, R140, c[0x0][0x178] ;  /* 0x00005e00c1847625 */ /* 0x000fc600078e008c */
[----:B------:R0:W-:Y:S01]  /*38a0*/  STG.E [R134.64], R179 ;  /* 0x000000b386007986 */ /* 0x0001e2000c101906 */
        /* <DEDUP_REMOVED lines=11> */
[----:B------:R2:W-:Y:S01]  /*3960*/  STG.E [R126.64], R171 ;  /* 0x000000ab7e007986 */ /* 0x0005e2000c101906 */
[----:B------:R-:W-:Y:S02]  /*3970*/  FFMA.FTZ R167, R36, R167, R95 ;  /* 0x000000a724a77223 */ /* 0x000fe4000001005f */
[----:B------:R-:W-:Y:S01]  /*3980*/  IMAD.WIDE.U32 R134, R187, R140, c[0x0][0x178] ;  /* 0x00005e00bb867625 */ /* 0x000fe200078e008c */
[----:B-1----:R-:W-:Y:S02]  /*3990*/  IADD3 R181, R177, 0x4c00, RZ ;  /* 0x00004c00b1b57810 */ /* 0x002fe40007ffe0ff */
[----:B------:R-:W-:Y:S01]  /*39a0*/  STG.E [R136.64], R167 ;  /* 0x000000a788007986 */ /* 0x000fe2000c101906 */
[----:B------:R-:W-:Y:S01]  /*39b0*/  FFMA.FTZ R173, R37, R168, R98 ;  /* 0x000000a825ad7223 */ /* 0x000fe20000010062 */
[----:B0-----:R-:W-:Y:S01]  /*39c0*/  IADD3 R129, R177, 0x4600, RZ ;  /* 0x00004600b1817810 */ /* 0x001fe20007ffe0ff */
[----:B------:R-:W-:Y:S01]  /*39d0*/  IMAD.WIDE.U32 R132, R185, R140, c[0x0][0x178] ;  /* 0x00005e00b9847625 */ /* 0x000fe200078e008c */
[----:B------:R-:W-:-:S02]  /*39e0*/  IADD3 R185, R177, 0x4800, RZ ;  /* 0x00004800b1b97810 */ /* 0x000fc40007ffe0ff */
[----:B------:R0:W-:Y:S01]  /*39f0*/  STG.E [R134.64], R173 ;  /* 0x000000ad86007986 */ /* 0x0001e2000c101906 */
[----:B------:R-:W-:Y:S01]  /*3a00*/  FFMA.FTZ R169, R38, R169, R97 ;  /* 0x000000a926a97223 */ /* 0x000fe20000010061 */
[----:B--2---:R-:W-:Y:S01]  /*3a10*/  IADD3 R171, R177, 0x5800, RZ ;  /* 0x00005800b1ab7810 */ /* 0x004fe20007ffe0ff */
[----:B------:R-:W-:Y:S01]  /*3a20*/  IMAD.WIDE.U32 R130, R183, R140, c[0x0][0x178] ;  /* 0x00005e00b7827625 */ /* 0x000fe200078e008c */
[----:B------:R-:W-:Y:S02]  /*3a30*/  IADD3 R183, R177, 0x4a00, RZ ;  /* 0x00004a00b1b77810 */ /* 0x000fe40007ffe0ff */
[----:B------:R1:W-:Y:S01]  /*3a40*/  STG.E [R132.64], R169 ;  /* 0x000000a984007986 */ /* 0x0003e2000c101906 */
[----:B------:R-:W-:Y:S02]  /*3a50*/  FFMA.FTZ R175, R39, R170, R100 ;  /* 0x000000aa27af7223 */ /* 0x000fe40000010064 */
[----:B------:R-:W-:-:S03]  /*3a60*/  IMAD.WIDE.U32 R128, R129, R140, c[0x0][0x178] ;  /* 0x00005e0081807625 */ /* 0x000fc600078e008c */
[----:B------:R2:W-:Y:S01]  /*3a70*/  STG.E [R130.64], R175 ;  /* 0x000000af82007986 */ /* 0x0005e2000c101906 */
[----:B------:R-:W-:Y:S01]  /*3a80*/  FFMA.FTZ R161, R40, R161, R99 ;  /* 0x000000a128a17223 */ /* 0x000fe20000010063 */
[----:B0-----:R-:W-:Y:S01]  /*3a90*/  IADD3 R173, R177, 0x5600, RZ ;  /* 0x00005600b1ad7810 */ /* 0x001fe20007ffe0ff */
[----:B------:R-:W-:-:S03]  /*3aa0*/  IMAD.WIDE.U32 R126, R185, R140, c[0x0][0x178] ;  /* 0x00005e00b97e7625 */ /* 0x000fc600078e008c */
[----:B------:R-:W-:Y:S01]  /*3ab0*/  STG.E [R128.64], R161 ;  /* 0x000000a180007986 */ /* 0x000fe2000c101906 */
[----:B-1----:R-:W-:Y:S01]  /*3ac0*/  IMAD.WIDE.U32 R132, R179, R140, c[0x0][0x178] ;  /* 0x00005e00b3847625 */ /* 0x002fe200078e008c */
[----:B------:R-:W-:-:S03]  /*3ad0*/  IADD3 R179, R177, 0x5200, RZ ;  /* 0x00005200b1b37810 */ /* 0x000fc60007ffe0ff */
[----:B------:R-:W-:Y:S01]  /*3ae0*/  FFMA.FTZ R167, R41, R162, R102 ;  /* 0x000000a229a77223 */ /* 0x000fe20000010066 */
[----:B--2---:R-:W-:Y:S01]  /*3af0*/  IADD3 R131, R177, 0x5000, RZ ;  /* 0x00005000b1837810 */ /* 0x004fe20007ffe0ff */
[-C--:B------:R-:W-:Y:S01]  /*3b00*/  IMAD.WIDE.U32 R136, R183, R140.reuse, c[0x0][0x178] ;  /* 0x00005e00b7887625 */ /* 0x080fe200078e008c */
[----:B------:R-:W-:Y:S02]  /*3b10*/  IADD3 R175, R177, 0x5400, RZ ;  /* 0x00005400b1af7810 */ /* 0x000fe40007ffe0ff */
        /* <DEDUP_REMOVED lines=56> */
[----:B------:R1:W-:Y:S01]  /*3ea0*/  STG.E [R132.64], R147 ;  /* 0x0000009384007986 */ /* 0x0003e2000c101906 */
[----:B------:R-:W-:Y:S01]  /*3eb0*/  FFMA.FTZ R153, R57, R148, R118 ;  /* 0x0000009439997223 */ /* 0x000fe20000010076 */
[----:B0-----:R-:W-:Y:S01]  /*3ec0*/  IADD3 R137, R177, 0x6e00, RZ ;  /* 0x00006e00b1897810 */ /* 0x001fe20007ffe0ff */
[----:B------:R-:W-:-:S03]  /*3ed0*/  IMAD.WIDE.U32 R128, R163, R140, c[0x0][0x178] ;  /* 0x00005e00a3807625 */ /* 0x000fc600078e008c */
[----:B------:R-:W-:Y:S01]  /*3ee0*/  STG.E [R130.64], R153 ;  /* 0x0000009982007986 */ /* 0x000fe2000c101906 */
[----:B------:R-:W-:Y:S02]  /*3ef0*/  FFMA.FTZ R149, R58, R149, R117 ;  /* 0x000000953a957223 */ /* 0x000fe40000010075 */
[----:B------:R-:W-:Y:S01]  /*3f00*/  IMAD.WIDE.U32 R126, R161, R140, c[0x0][0x178] ;  /* 0x00005e00a17e7625 */ /* 0x000fe200078e008c */
[----:B------:R-:W-:Y:S02]  /*3f10*/  IADD3 R161, R177, 0x7000, RZ ;  /* 0x00007000b1a17810 */ /* 0x000fe40007ffe0ff */
[----:B------:R-:W-:Y:S01]  /*3f20*/  STG.E [R128.64], R149 ;  /* 0x0000009580007986 */ /* 0x000fe2000c101906 */
[----:B------:R-:W-:Y:S01]  /*3f30*/  FFMA.FTZ R155, R59, R150, R120 ;  /* 0x000000963b9b7223 */ /* 0x000fe20000010078 */
[----:B------:R-:W-:Y:S01]  /*3f40*/  IADD3 R177, R177, 0x7600, RZ ;  /* 0x00007600b1b17810 */ /* 0x000fe20007ffe0ff */
[----:B------:R-:W-:-:S03]  /*3f50*/  IMAD.WIDE.U32 R136, R137, R140, c[0x0][0x178] ;  /* 0x00005e0089887625 */ /* 0x000fc600078e008c */
[----:B------:R0:W-:Y:S01]  /*3f60*/  STG.E [R126.64], R155 ;  /* 0x0000009b7e007986 */ /* 0x0001e2000c101906 */
[----:B------:R-:W-:Y:S02]  /*3f70*/  FFMA.FTZ R145, R60, R145, R119 ;  /* 0x000000913c917223 */ /* 0x000fe40000010077 */
[----:B--2---:R-:W-:-:S03]  /*3f80*/  IMAD.WIDE.U32 R134, R161, R140, c[0x0][0x178] ;  /* 0x00005e00a1867625 */ /* 0x004fc600078e008c */
[----:B------:R2:W-:Y:S01]  /*3f90*/  STG.E [R136.64], R145 ;  /* 0x0000009188007986 */ /* 0x0005e2000c101906 */
[----:B-1----:R-:W-:-:S04]  /*3fa0*/  IMAD.WIDE.U32 R132, R159, R140, c[0x0][0x178] ;  /* 0x00005e009f847625 */ /* 0x002fc800078e008c */
[----:B------:R-:W-:Y:S02]  /*3fb0*/  FFMA.FTZ R143, R62, R143, R121 ;  /* 0x0000008f3e8f7223 */ /* 0x000fe40000010079 */
[----:B0-----:R-:W-:Y:S02]  /*3fc0*/  FFMA.FTZ R127, R61, R144, R122 ;  /* 0x000000903d7f7223 */ /* 0x001fe4000001007a */
[----:B------:R-:W-:-:S03]  /*3fd0*/  IMAD.WIDE.U32 R130, R157, R140, c[0x0][0x178] ;  /* 0x00005e009d827625 */ /* 0x000fc600078e008c */
[----:B------:R2:W-:Y:S01]  /*3fe0*/  STG.E [R134.64], R127 ;  /* 0x0000007f86007986 */ /* 0x0005e2000c101906 */
[----:B------:R-:W-:Y:S02]  /*3ff0*/  FFMA.FTZ R147, R63, R142, R124 ;  /* 0x0000008e3f937223 */ /* 0x000fe4000001007c */
[----:B------:R-:W-:Y:S01]  /*4000*/  IMAD.WIDE.U32 R128, R177, R140, c[0x0][0x178] ;  /* 0x00005e00b1807625 */ /* 0x000fe200078e008c */
[----:B------:R2:W-:Y:S03]  /*4010*/  STG.E [R132.64], R143 ;  /* 0x0000008f84007986 */ /* 0x0005e6000c101906 */
[----:B------:R-:W-:Y:S01]  /*4020*/  FFMA.FTZ R141, R64, R141, R123 ;  /* 0x0000008d408d7223 */ /* 0x000fe2000001007b */
[----:B------:R2:W-:Y:S04]  /*4030*/  STG.E [R130.64], R147 ;  /* 0x0000009382007986 */ /* 0x0005e8000c101906 */
[----:B------:R2:W-:Y:S02]  /*4040*/  STG.E [R128.64], R141 ;  /* 0x0000008d80007986 */ /* 0x0005e4000c101906 */
[----:B--2---:R-:W-:Y:S01]  /*4050*/  @P0 CALL.REL.NOINC `(.L_x_220) ;  /* 0x0000001000000944 */ /* 0x004fe20003c00000 */
[----:B------:R-:W-:Y:S05]  /*4060*/  BRA `(.L_x_221) ;  /* 0xffffc83000007947 */ /* 0x000fea000383ffff */
.L_x_220:
[----:B------:R-:W-:Y:S05]  /*4070*/  EXIT ;  /* 0x000000000000794d */ /* 0x000fea0003800000 */
.L_x_216:
[----:B------:R-:W-:Y:S01]  /*4080*/  HFMA2.MMA R127, -RZ, RZ, 0, 5.9604644775390625e-08 ;  /* 0x00000001ff7f7435 */ /* 0x000fe200000001ff */
[----:B------:R-:W-:-:S02]  /*4090*/  MOV R136, 0x1f ;  /* 0x0000001f00887802 */ /* 0x000fc40000000f00 */
[----:B------:R-:W-:Y:S02]  /*40a0*/  MOV R130, 0xffffffff ;  /* 0xffffffff00827802 */ /* 0x000fe40000000f00 */
[----:B------:R-:W-:Y:S02]  /*40b0*/  MOV R128, 0x40d0 ;  /* 0x000040d000807802 */ /* 0x000fe40000000f00 */
[----:B-----5:R-:W-:Y:S05]  /*40c0*/  CALL.REL.NOINC `($__internal_24_$__cuda_sm70_shflsync_bfly_p) ;  /* 0x00000b1000007944 */ /* 0x020fea0003c00000 */
[----:B-1----:R-:W-:Y:S01]  /*40d0*/  MOV R126, R136 ;  /* 0x00000088007e7202 */ /* 0x002fe20000000f00 */
[----:B0-----:R-:W-:Y:S05]  /*40e0*/  BRA `(.L_x_222) ;  /* 0xffffd78000007947 */ /* 0x001fea000383ffff */
.L_x_217:
[----:B------:R-:W-:Y:S01]  /*40f0*/  HFMA2.MMA R127, -RZ, RZ, 0, 1.1920928955078125e-07 ;  /* 0x00000002ff7f7435 */ /* 0x000fe200000001ff */
[----:B------:R-:W-:Y:S02]  /*4100*/  MOV R136, 0x1f ;  /* 0x0000001f00887802 */ /* 0x000fe40000000f00 */
[----:B------:R-:W-:Y:S02]  /*4110*/  MOV R130, 0xffffffff ;  /* 0xffffffff00827802 */ /* 0x000fe40000000f00 */
[----:B------:R-:W-:Y:S02]  /*4120*/  MOV R128, 0x4140 ;  /* 0x0000414000807802 */ /* 0x000fe40000000f00 */
[----:B-----5:R-:W-:Y:S05]  /*4130*/  CALL.REL.NOINC `($__internal_24_$__cuda_sm70_shflsync_bfly_p) ;  /* 0x00000aa000007944 */ /* 0x020fea0003c00000 */
[----:B0-----:R-:W-:Y:S01]  /*4140*/  HFMA2.MMA R127, -RZ, RZ, 0, 2.384185791015625e-07 ;  /* 0x00000004ff7f7435 */ /* 0x001fe200000001ff */
[----:B-1----:R-:W-:Y:S01]  /*4150*/  FADD.FTZ R134, R134, R136 ;  /* 0x0000008886867221 */ /* 0x002fe20000010000 */
[----:B------:R-:W-:-:S02]  /*4160*/  MOV R136, 0x1f ;  /* 0x0000001f00887802 */ /* 0x000fc40000000f00 */
[----:B------:R-:W-:Y:S02]  /*4170*/  MOV R130, 0xffffffff ;  /* 0xffffffff00827802 */ /* 0x000fe40000000f00 */
[----:B------:R-:W-:Y:S02]  /*4180*/  MOV R128, 0x41a0 ;  /* 0x000041a000807802 */ /* 0x000fe40000000f00 */
[----:B------:R-:W-:Y:S05]  /*4190*/  CALL.REL.NOINC `($__internal_24_$__cuda_sm70_shflsync_bfly_p) ;  /* 0x00000a4000007944 */ /* 0x000fea0003c00000 */
[----:B0-----:R-:W-:Y:S01]  /*41a0*/  HFMA2.MMA R127, -RZ, RZ, 0, 4.76837158203125e-07 ;  /* 0x00000008ff7f7435 */ /* 0x001fe200000001ff */
[----:B-1----:R-:W-:Y:S01]  /*41b0*/  FADD.FTZ R134, R134, R136 ;  /* 0x0000008886867221 */ /* 0x002fe20000010000 */
[----:B------:R-:W-:Y:S02]  /*41c0*/  MOV R136, 0x1f ;  /* 0x0000001f00887802 */ /* 0x000fe40000000f00 */
[----:B------:R-:W-:Y:S02]  /*41d0*/  MOV R130, 0xffffffff ;  /* 0xffffffff00827802 */ /* 0x000fe40000000f00 */
[----:B------:R-:W-:Y:S02]  /*41e0*/  MOV R128, 0x4200 ;  /* 0x0000420000807802 */ /* 0x000fe40000000f00 */
[----:B------:R-:W-:Y:S05]  /*41f0*/  CALL.REL.NOINC `($__internal_24_$__cuda_sm70_shflsync_bfly_p) ;  /* 0x000009e000007944 */ /* 0x000fea0003c00000 */
[----:B0-----:R-:W-:Y:S01]  /*4200*/  HFMA2.MMA R127, -RZ, RZ, 0, 9.5367431640625e-07 ;  /* 0x00000010ff7f7435 */ /* 0x001fe200000001ff */
[----:B-1----:R-:W-:Y:S01]  /*4210*/  FADD.FTZ R134, R134, R136 ;  /* 0x0000008886867221 */ /* 0x002fe20000010000 */
[----:B------:R-:W-:-:S02]  /*4220*/  MOV R136, 0x1f ;  /* 0x0000001f00887802 */ /* 0x000fc40000000f00 */
[----:B------:R-:W-:Y:S02]  /*4230*/  MOV R130, 0xffffffff ;  /* 0xffffffff00827802 */ /* 0x000fe40000000f00 */
[----:B------:R-:W-:Y:S02]  /*4240*/  MOV R128, 0x4260 ;  /* 0x0000426000807802 */ /* 0x000fe40000000f00 */
[----:B------:R-:W-:Y:S05]  /*4250*/  CALL.REL.NOINC `($__internal_24_$__cuda_sm70_shflsync_bfly_p) ;  /* 0x0000098000007944 */ /* 0x000fea0003c00000 */
        /* <DEDUP_REMOVED lines=126> */
[----:B------:R-:W-:Y:S05]  /*4a40*/  CALL.REL.NOINC `($__internal_24_$__cuda_sm70_shflsync_bfly_p) ;  /* 0x0000019000007944 */ /* 0x000fea0003c00000 */
[----:B0-----:R-:W-:Y:S01]  /*4a50*/  HFMA2.MMA R127, -RZ, RZ, 0, 1.1920928955078125e-07 ;  /* 0x00000002ff7f7435 */ /* 0x001fe200000001ff */
[----:B-1----:R-:W-:Y:S01]  /*4a60*/  FADD.FTZ R134, R134, R136 ;  /* 0x0000008886867221 */ /* 0x002fe20000010000 */
[----:B------:R-:W-:Y:S02]  /*4a70*/  MOV R136, 0x1f ;  /* 0x0000001f00887802 */ /* 0x000fe40000000f00 */
[----:B------:R-:W-:Y:S02]  /*4a80*/  MOV R130, 0xffffffff ;  /* 0xffffffff00827802 */ /* 0x000fe40000000f00 */
[----:B------:R-:W-:Y:S02]  /*4a90*/  MOV R128, 0x4ab0 ;  /* 0x00004ab000807802 */ /* 0x000fe40000000f00 */
[----:B------:R-:W-:Y:S05]  /*4aa0*/  CALL.REL.NOINC `($__internal_24_$__cuda_sm70_shflsync_bfly_p) ;  /* 0x0000013000007944 */ /* 0x000fea0003c00000 */
        /* <DEDUP_REMOVED lines=18> */
[----:B01----:R-:W-:Y:S05]  /*4bd0*/  BRA `(.L_x_223) ;  /* 0xffffd55000007947 */ /* 0x003fea000383ffff */
        .weak           $__internal_24_$__cuda_sm70_shflsync_bfly_p
        .type           $__internal_24_$__cuda_sm70_shflsync_bfly_p,@function
        .size           $__internal_24_$__cuda_sm70_shflsync_bfly_p,(.L_x_1073 - $__internal_24_$__cuda_sm70_shflsync_bfly_p)
$__internal_24_$__cuda_sm70_shflsync_bfly_p:
[----:B------:R-:W-:Y:S01]  /*4be0*/  HFMA2.MMA R129, -RZ, RZ, 0, 0 ;  /* 0x00000000ff817435 */ /* 0x000fe200000001ff */
[----:B------:R-:W-:Y:S04]  /*4bf0*/  WARPSYNC R130 ;  /* 0x0000008200007348 */ /* 0x000fe80003800000 */
[----:B------:R0:W1:Y:S01]  /*4c00*/  SHFL.BFLY PT, R136, R134, R127, R136 ;  /* 0x0c00007f86887389 */ /* 0x00006200000e0088 */
[----:B------:R-:W-:Y:S05]  /*4c10*/  RET.REL.NODEC R128 `(_ZN10layer_norm13ln_fwd_kernelINS_13Kernel_traitsIffffjLj30720ELj4ELj1ELj4ELj4ENS_18Kernel_traits_baseILj30720EffffjLj128EEEEEEEvNS_9FwdParamsE) ;  /* 0xffffb3e080007950 */ /* 0x000fea0003c3ffff */
.L_x_224:
        /* <DEDUP_REMOVED lines=14> */
.L_x_1073:


//--------------------- .text._ZN10layer_norm13ln_fwd_kernelINS_13Kernel_traitsI13__nv_bfloat16fS2_fjLj25600ELj4ELj1ELj4ELj4ENS_18Kernel_traits_baseILj25600ES2_fS2_fjLj128EEEEEEEvNS_9FwdParamsE --------------------------
	.section	.text._ZN10layer_norm13ln_fwd_kernelINS_13Kernel_traitsI13__nv_bfloat16fS2_fjLj25600ELj4ELj1ELj4ELj4ENS_18Kernel_traits_baseILj25600ES2_fS2_fjLj128EEEEEEEvNS_9FwdParamsE,"ax",@progbits
	.sectioninfo	@"SHI_REGISTERS=224"
	.align	128
        .global         _ZN10layer_norm13ln_fwd_kernelINS_13Kernel_traitsI13__nv_bfloat16fS2_fjLj25600ELj4ELj1ELj4ELj4ENS_18Kernel_traits_baseILj25600ES2_fS2_fjLj128EEEEEEEvNS_9FwdParamsE
        .type           _ZN10layer_norm13ln_fwd_kernelINS_13Kernel_traitsI13__nv_bfloat16fS2_fjLj25600ELj4ELj1ELj4ELj4ENS_18Kernel_traits_baseILj25600ES2_fS2_fjLj128EEEEEEEvNS_9FwdParamsE,@function
        .size           _ZN10layer_norm13ln_fwd_kernelINS_13Kernel_traitsI13__nv_bfloat16fS2_fjLj25600ELj4ELj1ELj4ELj4ENS_18Kernel_traits_baseILj25600ES2_fS2_fjLj128EEEEEEEvNS_9FwdParamsE,(.L_x_1074 - _ZN10layer_norm13ln_fwd_kernelINS_13Kernel_traitsI13__nv_bfloat16fS2_fjLj25600ELj4ELj1ELj4ELj4ENS_18Kernel_traits_baseILj25600ES2_fS2_fjLj128EEEEEEEvNS_9FwdParamsE)
        .other          _ZN10layer_norm13ln_fwd_kernelINS_13Kernel_traitsI13__nv_bfloat16fS2_fjLj25600ELj4ELj1ELj4ELj4ENS_18Kernel_traits_baseILj25600ES2_fS2_fjLj128EEEEEEEvNS_9FwdParamsE,@"STO_CUDA_ENTRY STV_DEFAULT"
_ZN10layer_norm13ln_fwd_kernelINS_13Kernel_traitsI13__nv_bfloat16fS2_fjLj25600ELj4ELj1ELj4ELj4ENS_18Kernel_traits_baseILj25600ES2_fS2_fjLj128EEEEEEEvNS_9FwdParamsE:
.text._ZN10layer_norm13ln_fwd_kernelINS_13Kernel_traitsI13__nv_bfloat16fS2_fjLj25600ELj4ELj1ELj4ELj4ENS_18Kernel_traits_baseILj25600ES2_fS2_fjLj128EEEEEEEvNS_9FwdParamsE:
        /* <DEDUP_REMOVED lines=118> */
.L_x_230:
[----:B-1----:R-:W0:Y:S01]  /*0760*/  S2R R108, SR_CTAID.X ;  /* 0x00000000006c7919 */ /* 0x002e220000002500 */
[----:B------:R-:W-:-:S02]  /*0770*/  MOV R118, 0x4 ;  /* 0x0000000400767802 */ /* 0x000fc40000000f00 */
[----:B0-----:R-:W-:-:S04]  /*0780*/  SHF.L.U32 R109, R108, 0x7, RZ ;  /* 0x000000076c6d7819 */ /* 0x001fc800000006ff */
[----:B------:R-:W-:-:S04]  /*0790*/  LOP3.LUT R109, R109, 0x180, R4, 0xe2, !PT ;  /* 0x000001806d6d7812 */ /* 0x000fc800078ee204 */
[----:B------:R-:W-:-:S05]  /*07a0*/  LOP3.LUT R108, R109, 0x60, R0, 0xf8, !PT ;  /* 0x000000606d6c7812 */ /* 0x000fca00078ef800 */
[----:B------:R-:W-:-:S04]  /*07b0*/  IMAD R119, R107, 0x6400, R108 ;  /* 0x000064006b777824 */ /* 0x000fc800078e026c */
[CC--:B------:R-:W-:Y:S01]  /*07c0*/  IMAD.WIDE.U32 R108, R119.reuse, R118.reuse, c[0x0][0x170] ;  /* 0x00005c00776c7625 */ /* 0x0c0fe200078e0076 */
[C---:B------:R-:W-:Y:S02]  /*07d0*/  IADD3 R111, R119.reuse, 0x200, RZ ;  /* 0x00000200776f7810 */ /* 0x040fe40007ffe0ff */
[----:B------:R-:W-:Y:S02]  /*07e0*/  IADD3 R113, R119, 0x400, RZ ;  /* 0x0000040077717810 */ /* 0x000fe40007ffe0ff */
[----:B------:R0:W2:Y:S01]  /*07f0*/  LDG.E R143, [R108.64] ;  /* 0x000000066c8f7981 */ /* 0x0000a2000c1e1900 */
[----:B------:R-:W-:Y:S01]  /*0800*/  IMAD.WIDE.U32 R110, R111, R118, c[0x0][0x170] ;  /* 0x00005c006f6e7625 */ /* 0x000fe200078e0076 */
[----:B------:R-:W-:-:S03]  /*0810*/  IADD3 R115, R119, 0x600, RZ ;  /* 0x0000060077737810 */ /* 0x000fc60007ffe0ff */
[-C--:B------:R-:W-:Y:S01]  /*0820*/  IMAD.WIDE.U32 R112, R113, R118.reuse, c[0x0][0x170] ;  /* 0x00005c0071707625 */ /* 0x080fe200078e0076 */
[----:B------:R1:W3:Y:S01]  /*0830*/  LDG.E R141, [R110.64] ;  /* 0x000000066e8d7981 */ /* 0x0002e2000c1e1900 */
[----:B------:R-:W-:Y:S02]  /*0840*/  IADD3 R117, R119, 0x800, RZ ;  /* 0x0000080077757810 */ /* 0x000fe40007ffe0ff */
[-C--:B------:R-:W-:Y:S01]  /*0850*/  IMAD.WIDE.U32 R114, R115, R118.reuse, c[0x0][0x170] ;  /* 0x00005c0073727625 */ /* 0x080fe200078e0076 */
[----:B------:R4:W3:Y:S01]  /*0860*/  LDG.E R139, [R112.64] ;  /* 0x00000006708b7981 */ /* 0x0008e2000c1e1900 */
[----:B------:R-:W-:Y:S02]  /*0870*/  IADD3 R121, R119, 0xa00, RZ ;  /* 0x00000a0077797810 */ /* 0x000fe40007ffe0ff */
[----:B------:R-:W-:Y:S01]  /*0880*/  IMAD.WIDE.U32 R116, R117, R118, c[0x0][0x170] ;  /* 0x00005c0075747625 */ /* 0x000fe200078e0076 */
[----:B------:R4:W3:Y:S01]  /*0890*/  LDG.E R137, [R114.64] ;  /* 0x0000000672897981 */ /* 0x0008e2000c1e1900 */
[----:B------:R-:W-:-:S02]  /*08a0*/  IADD3 R123, R119, 0xc00, RZ ;  /* 0x00000c00777b7810 */ /* 0x000fc40007ffe0ff */
[-C--:B0-----:R-:W-:Y:S01]  /*08b0*/  IMAD.WIDE.U32 R108, R121, R118.reuse, c[0x0][0x170] ;  /* 0x00005c00796c7625 */ /* 0x081fe200078e0076 */
[----:B------:R0:W3:Y:S01]  /*08c0*/  LDG.E R135, [R116.64] ;  /* 0x0000000674877981 */ /* 0x0000e2000c1e1900 */
[----:B------:R-:W-:Y:S02]  /*08d0*/  IADD3 R121, R119, 0xe00, RZ ;  /* 0x00000e0077797810 */ /* 0x000fe40007ffe0ff */
[-C--:B-1----:R-:W-:Y:S01]  /*08e0*/  IMAD.WIDE.U32 R110, R123, R118.reuse, c[0x0][0x170] ;  /* 0x00005c007b6e7625 */ /* 0x082fe200078e0076 */
[----:B------:R1:W3:Y:S01]  /*08f0*/  LDG.E R133, [R108.64] ;  /* 0x000000066c857981 */ /* 0x0002e2000c1e1900 */
[----:B------:R-:W-:Y:S02]  /*0900*/  IADD3 R123, R119, 0x1000, RZ ;  /* 0x00001000777b7810 */ /* 0x000fe40007ffe0ff */
[----:B----4-:R-:W-:Y:S01]  /*0910*/  IMAD.WIDE.U32 R112, R121, R118, c[0x0][0x170] ;  /* 0x00005c0079707625 */ /* 0x010fe200078e0076 */
        /* <DEDUP_REMOVED lines=114> */
[----:B------:R-:W-:Y:S01]  /*1040*/  IADD3 R211, R119, 0x5e00, RZ ;  /* 0x00005e0077d37810 */ /* 0x000fe20007ffe0ff */
[----:B------:R2:W3:Y:S02]  /*1050*/  LDG.E R117, [R116.64] ;  /* 0x0000000674757981 */ /* 0x0004e4000c1e1900 */
[-C--:B-1----:R-:W-:Y:S01]  /*1060*/  IMAD.WIDE.U32 R110, R209, R118.reuse, c[0x0][0x170] ;  /* 0x00005c00d16e7625 */ /* 0x082fe200078e0076 */
[----:B------:R-:W-:Y:S01]  /*1070*/  IADD3 R213, R119, 0x6000, RZ ;  /* 0x0000600077d57810 */ /* 0x000fe20007ffe0ff */
[----:B------:R-:W3:Y:S02]  /*1080*/  LDG.E R209, [R108.64] ;  /* 0x000000066cd17981 */ /* 0x000ee4000c1e1900 */
[-C--:B----4-:R-:W-:Y:S01]  /*1090*/  IMAD.WIDE.U32 R112, R211, R118.reuse, c[0x0][0x170] ;  /* 0x00005c00d3707625 */ /* 0x090fe200078e0076 */
[----:B------:R-:W-:Y:S01]  /*10a0*/  IADD3 R119, R119, 0x6200, RZ ;  /* 0x0000620077777810 */ /* 0x000fe20007ffe0ff */
[----:B------:R-:W4:Y:S02]  /*10b0*/  LDG.E R211, [R110.64] ;  /* 0x000000066ed37981 */ /* 0x000f24000c1e1900 */
[----:B------:R-:W-:-:S02]  /*10c0*/  IMAD.WIDE.U32 R114, R213, R118, c[0x0][0x170] ;  /* 0x00005c00d5727625 */ /* 0x000fc400078e0076 */
[----:B------:R-:W4:Y:S02]  /*10d0*/  LDG.E R113, [R112.64] ;  /* 0x0000000670717981 */ /* 0x000f24000c1e1900 */
[----:B------:R-:W-:Y:S02]  /*10e0*/  IMAD.WIDE.U32 R118, R119, R118, c[0x0][0x170] ;  /* 0x00005c0077767625 */ /* 0x000fe400078e0076 */
[----:B------:R-:W4:Y:S04]  /*10f0*/  LDG.E R115, [R114.64] ;  /* 0x0000000672737981 */ /* 0x000f28000c1e1900 */
[----:B------:R-:W4:Y:S01]  /*1100*/  LDG.E R119, [R118.64] ;  /* 0x0000000676777981 */ /* 0x000f22000c1e1900 */
        /* <DEDUP_REMOVED lines=47> */
[----:B----4-:R-:W-:Y:S01]  /*1400*/  FADD.FTZ R116, R116, R211 ;  /* 0x000000d374747221 */ /* 0x010fe20000010000 */
        /* <DEDUP_REMOVED lines=9> */
.L_x_231:
        /* <DEDUP_REMOVED lines=10> */
[----:B------:R-:W-:-:S04]  /*1540*/  FMUL.FTZ R108, R108, 0.00062499998603016138077 ;  /* 0x3a23d70a6c6c7820 */ /* 0x000fc80000410000 */
        /* <DEDUP_REMOVED lines=109> */
.L_x_232:
        /* <DEDUP_REMOVED lines=39> */
[----:B------:R-:W-:Y:S01]  /*1e90*/  FFMA.FTZ R108, R122, R213, R108 ;  /* 0x000000d57a6c7223 */ /* 0x000fe2000001006c */
[----:B------:R-:W-:Y:S01]  /*1ea0*/  LEA.HI R213, R0, R3, RZ, 0x19 ;  /* 0x0000000300d57211 */ /* 0x000fe200078fc8ff */
[----:B------:R-:W-:Y:S01]  /*1eb0*/  FMUL.FTZ R122, R122, R217 ;  /* 0x000000d97a7a7220 */ /* 0x000fe20000410000 */
[----:B------:R-:W-:Y:S01]  /*1ec0*/  IADD3 R114, -R114, RZ, RZ ;  /* 0x000000ff72727210 */ /* 0x000fe20007ffe1ff */
[----:B--2---:R-:W-:-:S02]  /*1ed0*/  FADD.FTZ R110, R109, R110 ;  /* 0x0000006e6d6e7221 */ /* 0x004fc40000010000 */
[----:B------:R-:W-:Y:S02]  /*1ee0*/  FMUL.FTZ R122, R219, R122 ;  /* 0x0000007adb7a7220 */ /* 0x000fe40000410000 */
[C---:B-1----:R-:W-:Y:S02]  /*1ef0*/  FMUL.FTZ R108, R111.reuse, R108 ;  /* 0x0000006c6f6c7220 */ /* 0x042fe40000410000 */
[----:B------:R-:W-:Y:S01]  /*1f00*/  FFMA.FTZ R109, R111, R122, R110 ;  /* 0x0000007a6f6d7223 */ /* 0x000fe2000001006e */
[----:B------:R-:W-:-:S03]  /*1f10*/  LOP3.LUT R110, R114, UR4, RZ, 0xc0, !PT ;  /* 0x00000004726e7c12 */ /* 0x000fc6000f8ec0ff */
        /* <DEDUP_REMOVED lines=24> */
.L_x_228:
[----:B------:R-:W2:Y:S01]  /*20a0*/  LDG.E.STRONG.GPU R110, [R108.64] ;  /* 0x000000066c6e7981 */ /* 0x000ea2000c1ef900 */
[----:B------:R-:W-:Y:S01]  /*20b0*/  YIELD ;  /* 0x0000000000007946 */ /* 0x000fe20003800000 */
[----:B--2---:R-:W-:Y:S01]  /*20c0*/  ISETP.NE.AND P1, PT, R110, R111, PT ;  /* 0x0000006f6e00720c */ /* 0x004fe20003f25270 */
[----:B------:R-:W-:-:S12]  /*20d0*/  CCTL.IVALL ;  /* 0x00000000ff00798f */ /* 0x000fd80002000000 */
[----:B------:R-:W-:Y:S05]  /*20e0*/  @P1 BRA `(.L_x_228) ;  /* 0xffffffb000001947 */ /* 0x000fea000383ffff */
.L_x_227:
        /* <DEDUP_REMOVED lines=29> */
[----:B------:R-:W-:Y:S01]  /*22c0*/  FADD.FTZ R111, R116, R221 ;  /* 0x000000dd746f7221 */ /* 0x000fe20000010000 */
[----:B------:R-:W1:Y:S01]  /*22d0*/  S2R R112, SR_CTAID.X ;  /* 0x0000000000707919 */ /* 0x000e620000002500 */
[----:B------:R-:W-:Y:S01]  /*22e0*/  FFMA.FTZ R109, R118, R213, R109 ;  /* 0x000000d5766d7223 */ /* 0x000fe2000001006d */
[----:B------:R-:W-:-:S03]  /*22f0*/  MOV R118, 0x3823d70a ;  /* 0x3823d70a00767802 */ /* 0x000fc60000000f00 */
[----:B------:R-:W2:Y:S01]  /*2300*/  MUFU.RCP R111, R111 ;  /* 0x0000006f006f7308 */ /* 0x000ea20000001000 */
[----:B------:R-:W3:Y:S01]  /*2310*/  SHFL.DOWN PT, R110, R109, 0x1, 0x1f ;  /* 0x08201f006d6e7f89 */ /* 0x000ee200000e0000 */
[----:B0-----:R-:W-:-:S04]  /*2320*/  FADD.FTZ R114, R219, -R108 ;  /* 0x8000006cdb727221 */ /* 0x001fc80000010000 */
[----:B------:R-:W-:Y:S01]  /*2330*/  FMUL.FTZ R213, R114, R114 ;  /* 0x0000007272d57220 */ /* 0x000fe20000410000 */
[----:B-1----:R-:W-:Y:S01]  /*2340*/  LOP3.LUT R215, R215, 0x3, R112, 0xc8, !PT ;  /* 0x00000003d7d77812 */ /* 0x002fe200078ec870 */
[----:B------:R-:W-:Y:S02]  /*2350*/  FMUL.FTZ R114, R221, R108 ;  /* 0x0000006cdd727220 */ /* 0x000fe40000410000 */
[C---:B------:R-:W-:Y:S01]  /*2360*/  FMUL.FTZ R108, R116.reuse, R213 ;  /* 0x000000d5746c7220 */ /* 0x040fe20000410000 */
[----:B------:R-:W-:Y:S01]  /*2370*/  LOP3.LUT P0, RZ, R215, 0x1f, R0, 0xf8, !PT ;  /* 0x0000001fd7ff7812 */ /* 0x000fe2000780f800 */
[----:B------:R-:W-:Y:S02]  /*2380*/  FFMA.FTZ R114, R116, R219, R114 ;  /* 0x000000db74727223 */ /* 0x000fe40000010072 */
[----:B---3--:R-:W-:Y:S02]  /*2390*/  FADD.FTZ R110, R109, R110 ;  /* 0x0000006e6d6e7221 */ /* 0x008fe40000010000 */
[----:B------:R-:W-:-:S02]  /*23a0*/  FMUL.FTZ R108, R221, R108 ;  /* 0x0000006cdd6c7220 */ /* 0x000fc40000410000 */
[C---:B--2---:R-:W-:Y:S02]  /*23b0*/  FMUL.FTZ R116, R111.reuse, R114 ;  /* 0x000000726f747220 */ /* 0x044fe40000410000 */
[----:B------:R-:W-:-:S04]  /*23c0*/  FFMA.FTZ R114, R111, R108, R110 ;  /* 0x0000006c6f727223 */ /* 0x000fc8000001006e */
[----:B------:R-:W0:Y:S01]  /*23d0*/  SHFL.IDX PT, R116, R116, RZ, 0x1f ;  /* 0x00001fff74747589 */ /* 0x000e2200000e0000 */
[----:B------:R-:W-:Y:S02]  /*23e0*/  @!P0 MOV R108, 0x4 ;  /* 0x00000004006c8802 */ /* 0x000fe40000000f00 */
[----:B------:R-:W-:Y:S01]  /*23f0*/  @!P0 MOV R110, 0x4 ;  /* 0x00000004006e8802 */ /* 0x000fe20000000f00 */
[----:B------:R-:W1:Y:S02]  /*2400*/  SHFL.IDX PT, R213, R114, RZ, 0x1f ;  /* 0x00001fff72d57589 */ /* 0x000e6400000e0000 */
[----:B------:R-:W-:-:S04]  /*2410*/  @!P0 IMAD.WIDE R108, R107, R108, c[0x0][0x180] ;  /* 0x000060006b6c8625 */ /* 0x000fc800078e026c */
        /* <DEDUP_REMOVED lines=16> */
[----:B-1----:R1:W-:Y:S01]  /*2520*/  @!P0 STG.E [R110.64], R118 ;  /* 0x000000766e008986 */ /* 0x0023e2000c101906 */
        /* <DEDUP_REMOVED lines=8> */
[----:B-----5:R-:W-:Y:S01]  /*25b0*/  HFMA2.BF16_V2 R149, R19.H0_H0, R149.H0_H0, -RZ.H0_H0 ;  /* 0x2000009513957231 */ /* 0x020fe200003408ff */
[C---:B------:R-:W-:Y:S01]  /*25c0*/  FMUL.FTZ R143, R118.reuse, R143 ;  /* 0x0000008f768f7220 */ /* 0x040fe20000410000 */
[----:B0-----:R-:W-:Y:S01]  /*25d0*/  HFMA2.BF16_V2 R109, R27.H0_H0, R165.H0_H0, -RZ.H0_H0 ;  /* 0x200000a51b6d7231 */ /* 0x001fe200003408ff */
[----:B------:R-:W-:Y:S01]  /*25e0*/  FMUL.FTZ R169, R118, R169 ;  /* 0x000000a976a97220 */ /* 0x000fe20000410000 */
[----:B------:R-:W-:Y:S01]  /*25f0*/  HFMA2.BF16_V2 R108, R25.H0_H0, R161.H0_H0, -RZ.H0_H0 ;  /* 0x200000a1196c7231 */ /* 0x000fe200003408ff */
[--C-:B------:R-:W-:Y:S01]  /*2600*/  FADD.FTZ R173, R173, -R116.reuse ;  /* 0x80000074adad7221 */ /* 0x100fe20000010000 */
[----:B------:R-:W-:Y:S01]  /*2610*/  HFMA2.BF16_V2 R161, R149.H0_H0, 1, 1, R69.H0_H0 ;  /* 0x3f803f8095a17831 */ /* 0x000fe20000240845 */
[--C-:B------:R-:W-:Y:S01]  /*2620*/  FADD.FTZ R113, R113, -R116.reuse ;  /* 0x8000007471717221 */ /* 0x100fe20000010000 */
[----:B------:R-:W-:Y:S01]  /*2630*/  HFMA2.BF16_V2 R149, R109.H0_H0, 1, 1, R77.H0_H0 ;  /* 0x3f803f806d957831 */ /* 0x000fe2000024084d */
[----:B------:R-:W-:Y:S01]  /*2640*/  SHF.L.U32 R109, R112, 0x7, RZ ;  /* 0x00000007706d7819 */ /* 0x000fe200000006ff */
[C---:B------:R-:W-:Y:S01]  /*2650*/  FMUL.FTZ R139, R118.reuse, R139 ;  /* 0x0000008b768b7220 */ /* 0x040fe20000410000 */
[----:B------:R-:W-:Y:S01]  /*2660*/  F2FP.BF16.PACK_AB R125, RZ, R125 ;  /* 0x0000007dff7d723e */ /* 0x000fe200000010ff */
[----:B------:R-:W-:Y:S01]  /*2670*/  FADD.FTZ R131, R131, -R116 ;  /* 0x8000007483837221 */ /* 0x000fe20000010000 */
[----:B------:R-:W-:Y:S01]  /*2680*/  LOP3.LUT R109, R109, 0x180, R4, 0xe2, !PT ;  /* 0x000001806d6d7812 */ /* 0x000fe200078ee204 */
[--C-:B------:R-:W-:Y:S01]  /*2690*/  FADD.FTZ R115, R115, -R116.reuse ;  /* 0x8000007473737221 */ /* 0x100fe20000010000 */
[----:B------:R-:W-:Y:S01]  /*26a0*/  F2FP.BF16.PACK_AB R151, RZ, R151 ;  /* 0x00000097ff97723e */ /* 0x000fe200000010ff */
[C---:B------:R-:W-:Y:S01]  /*26b0*/  FMUL.FTZ R147, R118.reuse, R147 ;  /* 0x0000009376937220 */ /* 0x040fe20000410000 */
[----:B------:R-:W-:Y:S01]  /*26c0*/  F2FP.BF16.PACK_AB R143, RZ, R143 ;  /* 0x0000008fff8f723e */ /* 0x000fe200000010ff */
[--C-:B------:R-:W-:Y:S01]  /*26d0*/  FADD.FTZ R137, R137, -R116.reuse ;  /* 0x8000007489897221 */ /* 0x100fe20000010000 */
[----:B------:R-:W-:Y:S01]  /*26e0*/  F2FP.BF16.PACK_AB R169, RZ, R169 ;  /* 0x000000a9ffa9723e */ /* 0x000fe200000010ff */
[----:B------:R-:W-:Y:S01]  /*26f0*/  FADD.FTZ R155, R155, -R116 ;  /* 0x800000749b9b7221 */ /* 0x000fe20000010000 */
[----:B------:R-:W-:Y:S01]  /*2700*/  LOP3.LUT R136, R109, 0x60, R0, 0xf8, !PT ;  /* 0x000000606d887812 */ /* 0x000fe200078ef800 */
[--C-:B------:R-:W-:Y:S01]  /*2710*/  FADD.FTZ R171, R171, -R116.reuse ;  /* 0x80000074abab7221 */ /* 0x100fe20000010000 */
[----:B------:R-:W-:Y:S01]  /*2720*/  F2FP.BF16.PACK_AB R139, RZ, R139 ;  /* 0x0000008bff8b723e */ /* 0x000fe200000010ff */
[--C-:B------:R-:W-:Y:S01]  /*2730*/  FADD.FTZ R117, R117, -R116.reuse ;  /* 0x8000007475757221 */ /* 0x100fe20000010000 */
[----:B------:R-:W-:Y:S01]  /*2740*/  F2FP.BF16.PACK_AB R147, RZ, R147 ;  /* 0x00000093ff93723e */ /* 0x000fe200000010ff */
[C---:B------:R-:W-:Y:S01]  /*2750*/  FMUL.FTZ R135, R118.reuse, R135 ;  /* 0x0000008776877220 */ /* 0x040fe20000410000 */
[----:B------:R-:W-:Y:S01]  /*2760*/  HFMA2.BF16_V2 R125, R14.H0_H0, R125.H0_H0, -RZ.H0_H0 ;  /* 0x2000007d0e7d7231 */ /* 0x000fe200003408ff */
[--C-:B------:R-:W-:Y:S01]  /*2770*/  FADD.FTZ R157, R157, -R116.reuse ;  /* 0x800000749d9d7221 */ /* 0x100fe20000010000 */
[----:B------:R-:W-:Y:S01]  /*2780*/  HFMA2.BF16_V2 R151, R20.H0_H0, R151.H0_H0, -RZ.H0_H0 ;  /* 0x2000009714977231 */ /* 0x000fe200003408ff */
[--C-:B------:R-:W-:Y:S01]  /*2790*/  FADD.FTZ R119, R119, -R116.reuse ;  /* 0x8000007477777221 */ /* 0x100fe20000010000 */
[----:B------:R-:W-:Y:S01]  /*27a0*/  F2FP.BF16.PACK_AB R135, RZ, R135 ;  /* 0x00000087ff87723e */ /* 0x000fe200000010ff */
[C---:B------:R-:W-:Y:S01]  /*27b0*/  FMUL.FTZ R141, R118.reuse, R141 ;  /* 0x0000008d768d7220 */ /* 0x040fe20000410000 */
[----:B------:R-:W-:Y:S01]  /*27c0*/  HFMA2.BF16_V2 R143, R5.H0_H0, R143.H0_H0, -RZ.H0_H0 ;  /* 0x2000008f058f7231 */ /* 0x000fe200003408ff */
[C---:B------:R-:W-:Y:S01]  /*27d0*/  FMUL.FTZ R123, R118.reuse, R123 ;  /* 0x0000007b767b7220 */ /* 0x040fe20000410000 */
[----:B-1----:R-:W-:Y:S01]  /*27e0*/  HFMA2.BF16_V2 R110, R29.H0_H0, R169.H0_H0, -RZ.H0_H0 ;  /* 0x200000a91d6e7231 */ /* 0x002fe200003408ff */
[C---:B------:R-:W-:Y:S01]  /*27f0*/  FMUL.FTZ R173, R118.reuse, R173 ;  /* 0x000000ad76ad7220 */ /* 0x040fe20000410000 */
[----:B------:R-:W-:Y:S01]  /*2800*/  F2FP.BF16.PACK_AB R141, RZ, R141 ;  /* 0x0000008dff8d723e */ /* 0x000fe200000010ff */
[C---:B------:R-:W-:Y:S01]  /*2810*/  FMUL.FTZ R113, R118.reuse, R113 ;  /* 0x0000007176717220 */ /* 0x040fe20000410000 */
[----:B------:R-:W-:Y:S01]  /*2820*/  F2FP.BF16.PACK_AB R123, RZ, R123 ;  /* 0x0000007bff7b723e */ /* 0x000fe200000010ff */
[--C-:B------:R-:W-:Y:S01]  /*2830*/  FADD.FTZ R163, R163, -R116.reuse ;  /* 0x80000074a3a37221 */ /* 0x100fe20000010000 */
[----:B------:R-:W-:Y:S01]  /*2840*/  F2FP.BF16.PACK_AB R173, RZ, R173 ;  /* 0x000000adffad723e */ /* 0x000fe200000010ff */
[C---:B------:R-:W-:Y:S01]  /*2850*/  FMUL.FTZ R131, R118.reuse, R131 ;  /* 0x0000008376837220 */ /* 0x040fe20000410000 */
[----:B------:R-:W-:Y:S01]  /*2860*/  F2FP.BF16.PACK_AB R113, RZ, R113 ;  /* 0x00000071ff71723e */ /* 0x000fe200000010ff */
[C---:B------:R-:W-:Y:S01]  /*2870*/  FMUL.FTZ R115, R118.reuse, R115 ;  /* 0x0000007376737220 */ /* 0x040fe20000410000 */
[----:B------:R-:W-:Y:S01]  /*2880*/  HFMA2.BF16_V2 R139, R7.H0_H0, R139.H0_H0, -RZ.H0_H0 ;  /* 0x2000008b078b7231 */ /* 0x000fe200003408ff */
[--C-:B------:R-:W-:Y:S01]  /*2890*/  FADD.FTZ R127, R127, -R116.reuse ;  /* 0x800000747f7f7221 */ /* 0x100fe20000010000 */
[----:B------:R-:W-:Y:S01]  /*28a0*/  F2FP.BF16.PACK_AB R131, RZ, R131 ;  /* 0x00000083ff83723e */ /* 0x000fe200000010ff */
[C---:B------:R-:W-:Y:S01]  /*28b0*/  FMUL.FTZ R137, R118.reuse, R137 ;  /* 0x0000008976897220 */ /* 0x040fe20000410000 */
[----:B------:R-:W-:Y:S01]  /*28c0*/  F2FP.BF16.PACK_AB R115, RZ, R115 ;  /* 0x00000073ff73723e */ /* 0x000fe200000010ff */
[C---:B------:R-:W-:Y:S01]  /*28d0*/  FMUL.FTZ R155, R118.reuse, R155 ;  /* 0x0000009b769b7220 */ /* 0x040fe20000410000 */
[----:B------:R-:W-:Y:S01]  /*28e0*/  HFMA2.BF16_V2 R147, R18.H0_H0, R147.H0_H0, -RZ.H0_H0 ;  /* 0x2000009312937231 */ /* 0x000fe200003408ff */
        /* <DEDUP_REMOVED lines=17> */
[----:B------:R-:W-:Y:S01]  /*2a00*/  MOV R125, 0x2 ;  /* 0x00000002007d7802 */ /* 0x000fe20000000f00 */
[--C-:B------:R-:W-:Y:S01]  /*2a10*/  FADD.FTZ R175, R175, -R116.reuse ;  /* 0x80000074afaf7221 */ /* 0x100fe20000010000 */
[----:B------:R-:W-:Y:S01]  /*2a20*/  HFMA2.BF16_V2 R141, R6.H0_H0, R141.H0_H0, -RZ.H0_H0 ;  /* 0x2000008d068d7231 */ /* 0x000fe200003408ff */
[--C-:B------:R-:W-:Y:S01]  /*2a30*/  FADD.FTZ R177, R177, -R116.reuse ;  /* 0x80000074b1b17221 */ /* 0x100fe20000010000 */
[----:B------:R-:W-:Y:S01]  /*2a40*/  HFMA2.BF16_V2 R123, R15.H0_H0, R123.H0_H0, -RZ.H0_H0 ;  /* 0x2000007b0f7b7231 */ /* 0x000fe200003408ff */
[--C-:B------:R-:W-:Y:S01]  /*2a50*/  FADD.FTZ R179, R179, -R116.reuse ;  /* 0x80000074b3b37221 */ /* 0x100fe20000010000 */
[----:B------:R-:W-:Y:S01]  /*2a60*/  HFMA2.BF16_V2 R173, R31.H0_H0, R173.H0_H0, -RZ.H0_H0 ;  /* 0x200000ad1fad7231 */ /* 0x000fe200003408ff */
[--C-:B------:R-:W-:Y:S01]  /*2a70*/  FADD.FTZ R181, R181, -R116.reuse ;  /* 0x80000074b5b57221 */ /* 0x100fe20000010000 */
[----:B------:R-:W-:Y:S01]  /*2a80*/  HFMA2.BF16_V2 R113, R52.H0_H0, R113.H0_H0, -RZ.H0_H0 ;  /* 0x2000007134717231 */ /* 0x000fe200003408ff */
[--C-:B------:R-:W-:Y:S01]  /*2a90*/  FADD.FTZ R183, R183, -R116.reuse ;  /* 0x80000074b7b77221 */ /* 0x100fe20000010000 */
[----:B------:R-:W-:Y:S01]  /*2aa0*/  HFMA2.BF16_V2 R162, R139.H0_H0, 1, 1, R57.H0_H0 ;  /* 0x3f803f808ba27831 */ /* 0x000fe20000240839 */
        /* <DEDUP_REMOVED lines=24> */
[----:B------:R-:W-:Y:S01]  /*2c30*/  FADD.FTZ R209, R209, -R116 ;  /* 0x80000074d1d17221 */ /* 0x000fe20000010000 */
[----:B------:R-:W-:Y:S01]  /*2c40*/  PRMT R174, R164, 0x7610, R174 ;  /* 0x00007610a4ae7816 */ /* 0x000fe200000000ae */
[----:B------:R-:W-:Y:S01]  /*2c50*/  FADD.FTZ R211, R211, -R116 ;  /* 0x80000074d3d37221 */ /* 0x000fe20000010000 */
[----:B------:R-:W-:Y:S01]  /*2c60*/  HFMA2.BF16_V2 R154, R154.H0_H0, 1, 1, R72.H0_H0 ;  /* 0x3f803f809a9a7831 */ /* 0x000fe20000240848 */
[C---:B------:R-:W-:Y:S01]  /*2c70*/  FMUL.FTZ R157, R118.reuse, R157 ;  /* 0x0000009d769d7220 */ /* 0x040fe20000410000 */
[----:B------:R-:W-:Y:S01]  /*2c80*/  HFMA2.BF16_V2 R142, R142.H0_H0, 1, 1, R80.H0_H0 ;  /* 0x3f803f808e8e7831 */ /* 0x000fe20000240850 */
[----:B------:R-:W-:-:S02]  /*2c90*/  FMUL.FTZ R119, R118, R119 ;  /* 0x0000007776777220 */ /* 0x000fc40000410000 */
[C---:B------:R-:W-:Y:S01]  /*2ca0*/  IMAD R136, R107.reuse, 0x6400, R136 ;  /* 0x000064006b887824 */ /* 0x040fe200078e0288 */
[----:B------:R-:W-:Y:S01]  /*2cb0*/  F2FP.BF16.PACK_AB R157, RZ, R157 ;  /* 0x0000009dff9d723e */ /* 0x000fe200000010ff */
[C---:B------:R-:W-:Y:S01]  /*2cc0*/  FMUL.FTZ R163, R118.reuse, R163 ;  /* 0x000000a376a37220 */ /* 0x040fe20000410000 */
[----:B------:R-:W-:Y:S01]  /*2cd0*/  F2FP.BF16.PACK_AB R119, RZ, R119 ;  /* 0x00000077ff77723e */ /* 0x000fe200000010ff */
[----:B------:R-:W-:Y:S01]  /*2ce0*/  FMUL.FTZ R127, R118, R127 ;  /* 0x0000007f767f7220 */ /* 0x000fe20000410000 */
[----:B------:R-:W-:Y:S01]  /*2cf0*/  IADD3 R110, R136, 0x200, RZ ;  /* 0x00000200886e7810 */ /* 0x000fe20007ffe0ff */
        /* <DEDUP_REMOVED lines=8> */
[----:B------:R-:W-:Y:S01]  /*2d80*/  FMUL.FTZ R153, R118, R153 ;  /* 0x0000009976997220 */ /* 0x000fe20000410000 */
[----:B------:R-:W-:Y:S01]  /*2d90*/  IADD3 R116, R136, 0x800, RZ ;  /* 0x0000080088747810 */ /* 0x000fe20007ffe0ff */
        /* <DEDUP_REMOVED lines=26> */
[----:B------:R-:W-:Y:S01]  /*2f40*/  FMUL.FTZ R197, R118, R197 ;  /* 0x000000c576c57220 */ /* 0x000fe20000410000 */
[----:B------:R-:W-:Y:S01]  /*2f50*/  IADD3 R172, R136, 0xc00, RZ ;  /* 0x00000c0088ac7810 */ /* 0x000fe20007ffe0ff */
[----:B------:R-:W-:Y:S01]  /*2f60*/  FMUL.FTZ R199, R118, R199 ;  /* 0x000000c776c77220 */ /* 0x000fe20000410000 */
[----:B------:R-:W-:Y:S01]  /*2f70*/  IADD3 R170, R136, 0xe00, RZ ;  /* 0x00000e0088aa7810 */ /* 0x000fe20007ffe0ff */
[C---:B------:R-:W-:Y:S01]  /*2f80*/  FMUL.FTZ R201, R118.reuse, R201 ;  /* 0x000000c976c97220 */ /* 0x040fe20000410000 */
[----:B------:R-:W-:Y:S01]  /*2f90*/  HFMA2.BF16_V2 R129, R12.H0_H0, R129.H0_H0, -RZ.H0_H0 ;  /* 0x200000810c817231 */ /* 0x000fe200003408ff */
[C---:B------:R-:W-:Y:S01]  /*2fa0*/  FMUL.FTZ R203, R118.reuse, R203 ;  /* 0x000000cb76cb7220 */ /* 0x040fe20000410000 */
[----:B------:R-:W-:Y:S01]  /*2fb0*/  HFMA2.BF16_V2 R168, R127.H0_H0, 1, 1, R63.H0_H0 ;  /* 0x3f803f807fa87831 */ /* 0x000fe2000024083f */
[----:B------:R-:W-:Y:S01]  /*2fc0*/  FMUL.FTZ R205, R118, R205 ;  /* 0x000000cd76cd7220 */ /* 0x000fe20000410000 */
[----:B------:R-:W-:Y:S01]  /*2fd0*/  IADD3 R164, R136, 0x1000, RZ ;  /* 0x0000100088a47810 */ /* 0x000fe20007ffe0ff */
[C---:B------:R-:W-:Y:S01]  /*2fe0*/  FMUL.FTZ R207, R118.reuse, R207 ;  /* 0x000000cf76cf7220 */ /* 0x040fe20000410000 */
[----:B------:R-:W-:Y:S01]  /*2ff0*/  HFMA2.BF16_V2 R165, R133.H0_H0, 1, 1, R60.H0_H0 ;  /* 0x3f803f8085a57831 */ /* 0x000fe2000024083c */
[C---:B------:R-:W-:Y:S01]  /*3000*/  FMUL.FTZ R209, R118.reuse, R209 ;  /* 0x000000d176d17220 */ /* 0x040fe20000410000 */
[----:B------:R-:W-:Y:S01]  /*3010*/  HFMA2.BF16_V2 R121, R16.H0_H0, R121.H0_H0, -RZ.H0_H0 ;  /* 0x2000007910797231 */ /* 0x000fe200003408ff */
[----:B------:R-:W-:Y:S01]  /*3020*/  FMUL.FTZ R211, R118, R211 ;  /* 0x000000d376d37220 */ /* 0x000fe20000410000 */
[----:B------:R-:W-:Y:S01]  /*3030*/  HFMA2.BF16_V2 R118, R143.H0_H0, 1, 1, R55.H0_H0 ;  /* 0x3f803f808f767831 */ /* 0x000fe20000240837 */
[-C--:B------:R-:W-:Y:S01]  /*3040*/  IMAD.WIDE.U32 R108, R136, R125.reuse, c[0x0][0x178] ;  /* 0x00005e00886c7625 */ /* 0x080fe200078e007d */
[----:B------:R-:W-:Y:S01]  /*3050*/  HFMA2.BF16_V2 R143, R173.H0_H0, 1, 1, R81.H0_H0 ;  /* 0x3f803f80ad8f7831 */ /* 0x000fe20000240851 */
[----:B------:R-:W-:Y:S01]  /*3060*/  PRMT R173, R162, 0x7610, R173 ;  /* 0x00007610a2ad7816 */ /* 0x000fe200000000ad */
[----:B------:R-:W-:Y:S01]  /*3070*/  HFMA2.BF16_V2 R150, R28.H0_H0, R167.H0_H0, -RZ.H0_H0 ;  /* 0x200000a71c967231 */ /* 0x000fe200003408ff */
[----:B------:R-:W-:Y:S01]  /*3080*/  PRMT R171, R118, 0x7610, R171 ;  /* 0x0000761076ab7816 */ /* 0x000fe200000000ab */
[-C--:B------:R-:W-:Y:S01]  /*3090*/  IMAD.WIDE.U32 R110, R110, R125.reuse, c[0x0][0x178] ;  /* 0x00005e006e6e7625 */ /* 0x080fe200078e007d */
[C---:B------:R-:W-:Y:S01]  /*30a0*/  IADD3 R118, R136.reuse, 0xa00, RZ ;  /* 0x00000a0088767810 */ /* 0x040fe20007ffe0ff */
[----:B------:R-:W-:Y:S01]  /*30b0*/  HFMA2.BF16_V2 R167, R129.H0_H0, 1, 1, R62.H0_H0 ;  /* 0x3f803f8081a77831 */ /* 0x000fe2000024083e */
[----:B------:R-:W-:Y:S01]  /*30c0*/  IADD3 R162, R136, 0x1200, RZ ;  /* 0x0000120088a27810 */ /* 0x000fe20007ffe0ff */
[----:B------:R-:W-:Y:S01]  /*30d0*/  IMAD.WIDE.U32 R112, R112, R125, c[0x0][0x178] ;  /* 0x00005e0070707625 */ /* 0x000fe200078e007d */
[----:B------:R0:W-:Y:S01]  /*30e0*/  STG.E.U16 [R108.64], R171 ;  /* 0x000000ab6c007986 */ /* 0x0001e2000c101506 */
[----:B------:R-:W-:Y:S01]  /*30f0*/  F2FP.BF16.PACK_AB R145, RZ, R145 ;  /* 0x00000091ff91723e */ /* 0x000fe200000010ff */
[----:B------:R-:W-:Y:S01]  /*3100*/  HFMA2.BF16_V2 R158, R121.H0_H0, 1, 1, R66.H0_H0 ;  /* 0x3f803f80799e7831 */ /* 0x000fe20000240842 */
[----:B------:R-:W-:Y:S01]  /*3110*/  IMAD.WIDE.U32 R114, R114, R125, c[0x0][0x178] ;  /* 0x00005e0072727625 */ /* 0x000fe200078e007d */
[----:B------:R1:W-:Y:S01]  /*3120*/  STG.E.U16 [R110.64], R119 ;  /* 0x000000776e007986 */ /* 0x0003e2000c101506 */
[----:B------:R-:W-:Y:S01]  /*3130*/  F2FP.BF16.PACK_AB R159, RZ, R159 ;  /* 0x0000009fff9f723e */ /* 0x000fe200000010ff */
[----:B------:R-:W-:Y:S01]  /*3140*/  HFMA2.BF16_V2 R145, R17.H0_H0, R145.H0_H0, -RZ.H0_H0 ;  /* 0x2000009111917231 */ /* 0x000fe200003408ff */
[----:B------:R-:W-:Y:S01]  /*3150*/  IMAD.WIDE.U32 R116, R116, R125, c[0x0][0x178] ;  /* 0x00005e0074747625 */ /* 0x000fe200078e007d */
[----:B------:R-:W-:Y:S01]  /*3160*/  STG.E.U16 [R112.64], R173 ;  /* 0x000000ad70007986 */ /* 0x000fe2000c101506 */
[----:B------:R-:W-:Y:S01]  /*3170*/  F2FP.BF16.PACK_AB R153, RZ, R153 ;  /* 0x00000099ff99723e */ /* 0x000fe200000010ff */
[----:B------:R-:W-:Y:S01]  /*3180*/  HFMA2.BF16_V2 R156, R24.H0_H0, R159.H0_H0, -RZ.H0_H0 ;  /* 0x2000009f189c7231 */ /* 0x000fe200003408ff */
[----:B------:R-:W-:Y:S01]  /*3190*/  F2FP.BF16.PACK_AB R175, RZ, R175 ;  /* 0x000000afffaf723e */ /* 0x000fe200000010ff */
[----:B------:R2:W-:Y:S01]  /*31a0*/  STG.E.U16 [R114.64], R163 ;  /* 0x000000a372007986 */ /* 0x0005e2000c101506 */
[----:B0-----:R-:W-:Y:S01]  /*31b0*/  IMAD.WIDE.U32 R108, R172, R125, c[0x0][0x178] ;  /* 0x00005e00ac6c7625 */ /* 0x001fe200078e007d */
[----:B------:R-:W-:Y:S01]  /*31c0*/  HFMA2.BF16_V2 R159, R145.H0_H0, 1, 1, R67.H0_H0 ;  /* 0x3f803f80919f7831 */ /* 0x000fe20000240843 */
[----:B------:R-:W-:Y:S01]  /*31d0*/  F2FP.BF16.PACK_AB R179, RZ, R179 ;  /* 0x000000b3ffb3723e */ /* 0x000fe200000010ff */
[----:B------:R0:W-:Y:S01]  /*31e0*/  STG.E.U16 [R116.64], R174 ;  /* 0x000000ae74007986 */ /* 0x0001e2000c101506 */
[----:B-1----:R-:W-:Y:S01]  /*31f0*/  IMAD.WIDE.U32 R118, R118, R125, c[0x0][0x178] ;  /* 0x00005e0076767625 */ /* 0x002fe200078e007d */
[----:B------:R-:W-:Y:S01]  /*3200*/  HFMA2.BF16_V2 R153, R21.H0_H0, R153.H0_H0, -RZ.H0_H0 ;  /* 0x2000009915997231 */ /* 0x000fe200003408ff */
[----:B------:R-:W-:Y:S01]  /*3210*/  F2FP.BF16.PACK_AB R177, RZ, R177 ;  /* 0x000000b1ffb1723e */ /* 0x000fe200000010ff */
[----:B------:R-:W-:Y:S01]  /*3220*/  HFMA2.BF16_V2 R156, R156.H0_H0, 1, 1, R74.H0_H0 ;  /* 0x3f803f809c9c7831 */ /* 0x000fe2000024084a */
[-C--:B------:R-:W-:Y:S01]  /*3230*/  IMAD.WIDE.U32 R110, R170, R125.reuse, c[0x0][0x178] ;  /* 0x00005e00aa6e7625 */ /* 0x080fe200078e007d */
[----:B------:R1:W-:Y:S01]  /*3240*/  STG.E.U16 [R118.64], R165 ;  /* 0x000000a576007986 */ /* 0x0003e2000c101506 */
[----:B------:R-:W-:Y:S01]  /*3250*/  HFMA2.BF16_V2 R153, R153.H0_H0, 1, 1, R71.H0_H0 ;  /* 0x3f803f8099997831 */ /* 0x000fe20000240847 */
[----:B--2---:R-:W-:Y:S01]  /*3260*/  PRMT R163, R168, 0x7610, R163 ;  /* 0x00007610a8a37816 */ /* 0x004fe200000000a3 */
[-C--:B------:R-:W-:Y:S01]  /*3270*/  IMAD.WIDE.U32 R112, R164, R125.reuse, c[0x0][0x178] ;  /* 0x00005e00a4707625 */ /* 0x080fe200078e007d */
        /* <DEDUP_REMOVED lines=10> */
[----:B------:R-:W-:Y:S01]  /*3320*/  IADD3 R162, R136, 0x1c00, RZ ;  /* 0x00001c0088a27810 */ /* 0x000fe20007ffe0ff */
[----:B------:R-:W-:Y:S01]  /*3330*/  STG.E.U16 [R110.64], R167 ;  /* 0x000000a76e007986 */ /* 0x000fe2000c101506 */
[----:B------:R-:W-:Y:S01]  /*3340*/  HFMA2.BF16_V2 R150, R150.H0_H0, 1, 1, R78.H0_H0 ;  /* 0x3f803f8096967831 */ /* 0x000fe2000024084e */
[----:B------:R-:W-:Y:S01]  /*3350*/  F2FP.BF16.PACK_AB R183, RZ, R183 ;  /* 0x000000b7ffb7723e */ /* 0x000fe200000010ff */
[----:B------:R-:W-:Y:S01]  /*3360*/  HFMA2.BF16_V2 R144, R32.H0_H0, R175.H0_H0, -RZ.H0_H0 ;  /* 0x200000af20907231 */ /* 0x000fe200003408ff */
[----:B------:R1:W-:Y:S01]  /*3370*/  STG.E.U16 [R112.64], R163 ;  /* 0x000000a370007986 */ /* 0x0003e2000c101506 */
[----:B------:R-:W-:Y:S01]  /*3380*/  HFMA2.BF16_V2 R146, R34.H0_H0, R179.H0_H0, -RZ.H0_H0 ;  /* 0x200000b322927231 */ /* 0x000fe200003408ff */
[----:B------:R-:W-:Y:S01]  /*3390*/  F2FP.BF16.PACK_AB R187, RZ, R187 ;  /* 0x000000bbffbb723e */ /* 0x000fe200000010ff */
[----:B------:R-:W-:Y:S01]  /*33a0*/  HFMA2.BF16_V2 R144, R144.H0_H0, 1, 1, R82.H0_H0 ;  /* 0x3f803f8090907831 */ /* 0x000fe20000240852 */
[----:B------:R2:W-:Y:S01]  /*33b0*/  STG.E.U16 [R114.64], R169 ;  /* 0x000000a972007986 */ /* 0x0005e2000c101506 */
[----:B0-----:R-:W-:Y:S01]  /*33c0*/  IMAD.WIDE.U32 R116, R116, R125, c[0x0][0x178] ;  /* 0x00005e0074747625 */ /* 0x001fe200078e007d */
[----:B------:R-:W-:Y:S01]  /*33d0*/  HFMA2.BF16_V2 R177, R33.H0_H0, R177.H0_H0, -RZ.H0_H0 ;  /* 0x200000b121b17231 */ /* 0x000fe200003408ff */
[----:B------:R-:W-:Y:S01]  /*33e0*/  F2FP.BF16.PACK_AB R181, RZ, R181 ;  /* 0x000000b5ffb5723e */ /* 0x000fe200000010ff */
[----:B------:R-:W-:Y:S01]  /*33f0*/  HFMA2.BF16_V2 R146, R146.H0_H0, 1, 1, R84.H0_H0 ;  /* 0x3f803f8092927831 */ /* 0x000fe20000240854 */
[-C--:B------:R-:W-:Y:S01]  /*3400*/  IMAD.WIDE.U32 R108, R166, R125.reuse, c[0x0][0x178] ;  /* 0x00005e00a66c7625 */ /* 0x080fe200078e007d */
[----:B------:R0:W-:Y:S01]  /*3410*/  STG.E.U16 [R116.64], R157 ;  /* 0x0000009d74007986 */ /* 0x0001e2000c101506 */
[----:B------:R-:W-:Y:S01]  /*3420*/  HFMA2.BF16_V2 R138, R36.H0_H0, R183.H0_H0, -RZ.H0_H0 ;  /* 0x200000b7248a7231 */ /* 0x000fe200003408ff */
[----:B-1----:R-:W-:Y:S01]  /*3430*/  PRMT R163, R160, 0x7610, R163 ;  /* 0x00007610a0a37816 */ /* 0x002fe200000000a3 */
[-C--:B------:R-:W-:Y:S01]  /*3440*/  IMAD.WIDE.U32 R110, R164, R125.reuse, c[0x0][0x178] ;  /* 0x00005e00a46e7625 */ /* 0x080fe200078e007d */
[----:B------:R-:W-:Y:S01]  /*3450*/  IADD3 R164, R136, 0x2000, RZ ;  /* 0x0000200088a47810 */ /* 0x000fe20007ffe0ff */
[----:B------:R-:W-:Y:S01]  /*3460*/  HFMA2.BF16_V2 R140, R38.H0_H0, R187.H0_H0, -RZ.H0_H0 ;  /* 0x200000bb268c7231 */ /* 0x000fe200003408ff */
[----:B--2---:R-:W-:Y:S01]  /*3470*/  PRMT R115, R158, 0x7610, R115 ;  /* 0x000076109e737816 */ /* 0x004fe20000000073 */
[-C--:B------:R-:W-:Y:S01]  /*3480*/  IMAD.WIDE.U32 R112, R162, R125.reuse, c[0x0][0x178] ;  /* 0x00005e00a2707625 */ /* 0x080fe200078e007d */
[C---:B------:R-:W-:Y:S01]  /*3490*/  IADD3 R114, R136.reuse, 0x1e00, RZ ;  /* 0x00001e0088727810 */ /* 0x040fe20007ffe0ff */
[----:B------:R-:W-:Y:S01]  /*34a0*/  HFMA2.BF16_V2 R145, R177.H0_H0, 1, 1, R83.H0_H0 ;  /* 0x3f803f80b1917831 */ /* 0x000fe20000240853 */
[C---:B------:R-:W-:Y:S01]  /*34b0*/  IADD3 R162, R136.reuse, 0x2200, RZ ;  /* 0x0000220088a27810 */ /* 0x040fe20007ffe0ff */
[----:B------:R1:W-:Y:S01]  /*34c0*/  STG.E.U16 [R118.64], R115 ;  /* 0x0000007376007986 */ /* 0x0003e2000c101506 */
[----:B------:R-:W-:Y:S01]  /*34d0*/  IADD3 R160, R136, 0x2400, RZ ;  /* 0x0000240088a07810 */ /* 0x000fe20007ffe0ff */
[----:B0-----:R-:W-:Y:S01]  /*34e0*/  IMAD.WIDE.U32 R116, R164, R125, c[0x0][0x178] ;  /* 0x00005e00a4747625 */ /* 0x001fe200078e007d */
[----:B------:R-:W-:Y:S01]  /*34f0*/  IADD3 R158, R136, 0x2600, RZ ;  /* 0x00002600889e7810 */ /* 0x000fe20007ffe0ff */
[----:B------:R0:W-:Y:S01]  /*3500*/  STG.E.U16 [R108.64], R159 ;  /* 0x0000009f6c007986 */ /* 0x0001e2000c101506 */
[----:B------:R-:W-:Y:S01]  /*3510*/  PRMT R157, R154, 0x7610, R157 ;  /* 0x000076109a9d7816 */ /* 0x000fe2000000009d */
[----:B------:R-:W-:Y:S01]  /*3520*/  HFMA2.BF16_V2 R181, R35.H0_H0, R181.H0_H0, -RZ.H0_H0 ;  /* 0x200000b523b57231 */ /* 0x000fe200003408ff */
[----:B------:R-:W-:Y:S01]  /*3530*/  IADD3 R154, R136, 0x2e00, RZ ;  /* 0x00002e00889a7810 */ /* 0x000fe20007ffe0ff */
[----:B------:R-:W-:Y:S01]  /*3540*/  STG.E.U16 [R110.64], R163 ;  /* 0x000000a36e007986 */ /* 0x000fe2000c101506 */
[----:B------:R-:W-:Y:S01]  /*3550*/  F2FP.BF16.PACK_AB R185, RZ, R185 ;  /* 0x000000b9ffb9723e */ /* 0x000fe200000010ff */
[----:B------:R-:W-:Y:S01]  /*3560*/  HFMA2.BF16_V2 R138, R138.H0_H0, 1, 1, R86.H0_H0 ;  /* 0x3f803f808a8a7831 */ /* 0x000fe20000240856 */
[----:B------:R-:W-:Y:S01]  /*3570*/  F2FP.BF16.PACK_AB R189, RZ, R189 ;  /* 0x000000bdffbd723e */ /* 0x000fe200000010ff */
[----:B------:R2:W-:Y:S01]  /*3580*/  STG.E.U16 [R112.64], R161 ;  /* 0x000000a170007986 */ /* 0x0005e2000c101506 */
[----:B-1----:R-:W-:Y:S01]  /*3590*/  IMAD.WIDE.U32 R114, R114, R125, c[0x0][0x178] ;  /* 0x00005e0072727625 */ /* 0x002fe200078e007d */
[----:B------:R-:W-:Y:S01]  /*35a0*/  F2FP.BF16.PACK_AB R191, RZ, R191 ;  /* 0x000000bfffbf723e */ /* 0x000fe200000010ff */
[----:B------:R-:W-:Y:S01]  /*35b0*/  HFMA2.BF16_V2 R185, R37.H0_H0, R185.H0_H0, -RZ.H0_H0 ;  /* 0x200000b925b97231 */ /* 0x000fe200003408ff */
[----:B0-----:R-:W-:Y:S01]  /*35c0*/  PRMT R159, R156, 0x7610, R159 ;  /* 0x000076109c9f7816 */ /* 0x001fe2000000009f */
[----:B------:R-:W-:Y:S01]  /*35d0*/  IMAD.WIDE.U32 R118, R162, R125, c[0x0][0x178] ;  /* 0x00005e00a2767625 */ /* 0x000fe200078e007d */
[----:B------:R-:W-:Y:S01]  /*35e0*/  IADD3 R156, R136, 0x2c00, RZ ;  /* 0x00002c00889c7810 */ /* 0x000fe20007ffe0ff */
[----:B------:R-:W-:Y:S01]  /*35f0*/  HFMA2.BF16_V2 R140, R140.H0_H0, 1, 1, R88.H0_H0 ;  /* 0x3f803f808c8c7831 */ /* 0x000fe20000240858 */
[----:B------:R-:W-:Y:S01]  /*3600*/  F2FP.BF16.PACK_AB R193, RZ, R193 ;  /* 0x000000c1ffc1723e */ /* 0x000fe200000010ff */
[----:B------:R-:W-:Y:S01]  /*3610*/  IMAD.WIDE.U32 R108, R160, R125, c[0x0][0x178] ;  /* 0x00005e00a06c7625 */ /* 0x000fe200078e007d */
[----:B------:R-:W-:Y:S01]  /*3620*/  F2FP.BF16.PACK_AB R197, RZ, R197 ;  /* 0x000000c5ffc5723e */ /* 0x000fe200000010ff */
[----:B------:R-:W-:Y:S01]  /*3630*/  HFMA2.BF16_V2 R189, R39.H0_H0, R189.H0_H0, -RZ.H0_H0 ;  /* 0x200000bd27bd7231 */ /* 0x000fe200003408ff */
        /* <DEDUP_REMOVED lines=18> */
[----:B0-----:R-:W-:Y:S01]  /*3760*/  IMAD.WIDE.U32 R112, R112, R125, c[0x0][0x178] ;  /* 0x00005e0070707625 */ /* 0x001fe200078e007d */
[----:B------:R-:W-:Y:S01]  /*3770*/  HFMA2.BF16_V2 R130, R130.H0_H0, 1, 1, R90.H0_H0 ;  /* 0x3f803f8082827831 */ /* 0x000fe2000024085a */
[----:B------:R-:W-:Y:S01]  /*3780*/  F2FP.BF16.PACK_AB R205, RZ, R205 ;  /* 0x000000cdffcd723e */ /* 0x000fe200000010ff */
[----:B------:R0:W-:Y:S01]  /*3790*/  STG.E.U16 [R110.64], R159 ;  /* 0x0000009f6e007986 */ /* 0x0001e2000c101506 */
[-C--:B------:R-:W-:Y:S01]  /*37a0*/  IMAD.WIDE.U32 R114, R158, R125.reuse, c[0x0][0x178] ;  /* 0x00005e009e727625 */ /* 0x080fe200078e007d */
[----:B-1----:R-:W-:Y:S01]  /*37b0*/  PRMT R153, R150, 0x7610, R153 ;  /* 0x0000761096997816 */ /* 0x002fe20000000099 */
[----:B------:R-:W-:Y:S01]  /*37c0*/  HFMA2.BF16_V2 R132, R132.H0_H0, 1, 1, R91.H0_H0 ;  /* 0x3f803f8084847831 */ /* 0x000fe2000024085b */
[----:B------:R1:W-:Y:S01]  /*37d0*/  STG.E.U16 [R112.64], R147 ;  /* 0x0000009370007986 */ /* 0x0003e2000c101506 */
[----:B------:R-:W-:Y:S01]  /*37e0*/  IMAD.WIDE.U32 R116, R156, R125, c[0x0][0x178] ;  /* 0x00005e009c747625 */ /* 0x000fe200078e007d */
        /* <DEDUP_REMOVED lines=13> */
[----:B-1----:R-:W-:Y:S01]  /*38c0*/  IMAD.WIDE.U32 R112, R154, R125, c[0x0][0x178] ;  /* 0x00005e009a707625 */ /* 0x002fe200078e007d */
[----:B------:R-:W-:Y:S01]  /*38d0*/  PRMT R147, R144, 0x7610, R147 ;  /* 0x0000761090937816 */ /* 0x000fe20000000093 */
[----:B------:R1:W-:Y:S01]  /*38e0*/  STG.E.U16 [R116.64], R149 ;  /* 0x0000009574007986 */ /* 0x0003e2000c101506 */
[----:B------:R-:W-:Y:S01]  /*38f0*/  IADD3 R144, R136, 0x4200, RZ ;  /* 0x0000420088907810 */ /* 0x000fe20007ffe0ff */
[----:B------:R-:W-:Y:S01]  /*3900*/  HFMA2.BF16_V2 R126, R45.H0_H0, R201.H0_H0, -RZ.H0_H0 ;  /* 0x200000c92d7e7231 */ /* 0x000fe200003408ff */
[----:B------:R-:W-:Y:S01]  /*3910*/  F2FP.BF16.PACK_AB R207, RZ, R207 ;  /* 0x000000cfffcf723e */ /* 0x000fe200000010ff */
[----:B------:R-:W-:Y:S01]  /*3920*/  STG.E.U16 [R118.64], R153 ;  /* 0x0000009976007986 */ /* 0x000fe2000c101506 */
[----:B------:R-:W-:Y:S01]  /*3930*/  HFMA2.BF16_V2 R133, R195.H0_H0, 1, 1, R92.H0_H0 ;  /* 0x3f803f80c3857831 */ /* 0x000fe2000024085c */
[----:B------:R-:W-:Y:S01]  /*3940*/  F2FP.BF16.PACK_AB R209, RZ, R209 ;  /* 0x000000d1ffd1723e */ /* 0x000fe200000010ff */
[----:B------:R-:W-:Y:S01]  /*3950*/  HFMA2.BF16_V2 R128, R47.H0_H0, R205.H0_H0, -RZ.H0_H0 ;  /* 0x200000cd2f807231 */ /* 0x000fe200003408ff */
[----:B------:R2:W-:Y:S01]  /*3960*/  STG.E.U16 [R108.64], R151 ;  /* 0x000000976c007986 */ /* 0x0005e2000c101506 */
[----:B0-----:R-:W-:Y:S01]  /*3970*/  IMAD.WIDE.U32 R110, R110, R125, c[0x0][0x178] ;  /* 0x00005e006e6e7625 */ /* 0x001fe200078e007d */
[----:B------:R-:W-:Y:S01]  /*3980*/  HFMA2.BF16_V2 R135, R199.H0_H0, 1, 1, R94.H0_H0 ;  /* 0x3f803f80c7877831 */ /* 0x000fe2000024085e */
[----:B------:R-:W-:Y:S01]  /*3990*/  F2FP.BF16.PACK_AB R211, RZ, R211 ;  /* 0x000000d3ffd3723e */ /* 0x000fe200000010ff */
[----:B------:R-:W-:Y:S01]  /*39a0*/  HFMA2.BF16_V2 R126, R126.H0_H0, 1, 1, R95.H0_H0 ;  /* 0x3f803f807e7e7831 */ /* 0x000fe2000024085f */
[-C--:B------:R-:W-:Y:S01]  /*39b0*/  IMAD.WIDE.U32 R114, R152, R125.reuse, c[0x0][0x178] ;  /* 0x00005e0098727625 */ /* 0x080fe200078e007d */
[----:B-1----:R-:W-:Y:S01]  /*39c0*/  PRMT R149, R146, 0x7610, R149 ;  /* 0x0000761092957816 */ /* 0x002fe20000000095 */
[----:B------:R-:W-:Y:S01]  /*39d0*/  HFMA2.BF16_V2 R128, R128.H0_H0, 1, 1, R97.H0_H0 ;  /* 0x3f803f8080807831 */ /* 0x000fe20000240861 */
[----:B------:R-:W-:Y:S01]  /*39e0*/  IADD3 R146, R136, 0x4000, RZ ;  /* 0x0000400088927810 */ /* 0x000fe20007ffe0ff */
[-C--:B------:R-:W-:Y:S01]  /*39f0*/  IMAD.WIDE.U32 R116, R150, R125.reuse, c[0x0][0x178] ;  /* 0x00005e0096747625 */ /* 0x080fe200078e007d */
[----:B------:R-:W-:Y:S01]  /*3a00*/  HFMA2.BF16_V2 R203, R46.H0_H0, R203.H0_H0, -RZ.H0_H0 ;  /* 0x200000cb2ecb7231 */ /* 0x000fe200003408ff */
[----:B------:R-:W-:Y:S01]  /*3a10*/  IADD3 R107, R107, c[0x0][0x160], RZ ;  /* 0x000058006b6b7a10 */ /* 0x000fe20007ffe0ff */
[----:B------:R-:W-:Y:S01]  /*3a20*/  HFMA2.BF16_V2 R207, R48.H0_H0, R207.H0_H0, -RZ.H0_H0 ;  /* 0x200000cf30cf7231 */ /* 0x000fe200003408ff */
[----:B--2---:R-:W-:Y:S01]  /*3a30*/  PRMT R109, R142, 0x7610, R109 ;  /* 0x000076108e6d7816 */ /* 0x004fe2000000006d */
[----:B------:R-:W-:Y:S01]  /*3a40*/  IMAD.WIDE.U32 R118, R148, R125, c[0x0][0x178] ;  /* 0x00005e0094767625 */ /* 0x000fe200078e007d */
[C---:B------:R-:W-:Y:S01]  /*3a50*/  IADD3 R108, R136.reuse, 0x3c00, RZ ;  /* 0x00003c00886c7810 */ /* 0x040fe20007ffe0ff */
[----:B------:R-:W-:Y:S01]  /*3a60*/  HFMA2.BF16_V2 R120, R50.H0_H0, R209.H0_H0, -RZ.H0_H0 ;  /* 0x200000d132787231 */ /* 0x000fe200003408ff */
[C---:B------:R-:W-:Y:S01]  /*3a70*/  IADD3 R148, R136.reuse, 0x3e00, RZ ;  /* 0x00003e0088947810 */ /* 0x040fe20007ffe0ff */
[----:B------:R0:W-:Y:S01]  /*3a80*/  STG.E.U16 [R110.64], R109 ;  /* 0x0000006d6e007986 */ /* 0x0001e2000c101506 */
[----:B------:R-:W-:Y:S01]  /*3a90*/  IADD3 R142, R136, 0x4400, RZ ;  /* 0x00004400888e7810 */ /* 0x000fe20007ffe0ff */
[----:B------:R-:W-:Y:S01]  /*3aa0*/  HFMA2.BF16_V2 R127, R203.H0_H0, 1, 1, R96.H0_H0 ;  /* 0x3f803f80cb7f7831 */ /* 0x000fe20000240860 */
[----:B------:R-:W-:Y:S01]  /*3ab0*/  ISETP.GE.AND P0, PT, R107, c[0x0][0x164], PT ;  /* 0x000059006b007a0c */ /* 0x000fe20003f06270 */
[----:B------:R1:W-:Y:S01]  /*3ac0*/  STG.E.U16 [R112.64], R143 ;  /* 0x0000008f70007986 */ /* 0x0003e2000c101506 */
[----:B------:R-:W-:-:S02]  /*3ad0*/  HFMA2.BF16_V2 R211, R51.H0_H0, R211.H0_H0, -RZ.H0_H0 ;  /* 0x200000d333d37231 */ /* 0x000fc400003408ff */
[----:B------:R-:W-:Y:S01]  /*3ae0*/  HFMA2.BF16_V2 R129, R207.H0_H0, 1, 1, R98.H0_H0 ;  /* 0x3f803f80cf817831 */ /* 0x000fe20000240862 */
[----:B------:R2:W-:Y:S01]  /*3af0*/  STG.E.U16 [R114.64], R147 ;  /* 0x0000009372007986 */ /* 0x0005e2000c101506 */
[----:B------:R-:W-:Y:S02]  /*3b00*/  HFMA2.BF16_V2 R120, R120.H0_H0, 1, 1, R100.H0_H0 ;  /* 0x3f803f8078787831 */ /* 0x000fe40000240864 */
[----:B------:R-:W-:Y:S01]  /*3b10*/  HFMA2.BF16_V2 R121, R211.H0_H0, 1, 1, R101.H0_H0 ;  /* 0x3f803f80d3797831 */ /* 0x000fe20000240865 */
[----:B------:R-:W-:Y:S01]  /*3b20*/  STG.E.U16 [R116.64], R145 ;  /* 0x0000009174007986 */ /* 0x000fe2000c101506 */
[-C--:B0-----:R-:W-:Y:S01]  /*3b30*/  IMAD.WIDE.U32 R108, R108, R125.reuse, c[0x0][0x178] ;  /* 0x00005e006c6c7625 */ /* 0x081fe200078e007d */
[----:B------:R-:W-:Y:S02]  /*3b40*/  HFMA2.BF16_V2 R124, R124.H0_H0, 1, 1, R104.H0_H0 ;  /* 0x3f803f807c7c7831 */ /* 0x000fe40000240868 */
[----:B------:R0:W-:Y:S01]  /*3b50*/  STG.E.U16 [R118.64], R149 ;  /* 0x0000009576007986 */ /* 0x0001e2000c101506 */
[----:B------:R-:W-:Y:S01]  /*3b60*/  IMAD.WIDE.U32 R110, R148, R125, c[0x0][0x178] ;  /* 0x00005e00946e7625 */ /* 0x000fe200078e007d */
[----:B-1----:R-:W-:-:S02]  /*3b70*/  PRMT R143, R140, 0x7610, R143 ;  /* 0x000076108c8f7816 */ /* 0x002fc4000000008f */
        /* <DEDUP_REMOVED lines=28> */
[----:B------:R-:W-:Y:S04]  /*3d40*/  STG.E.U16 [R108.64], R137 ;  /* 0x000000896c007986 */ /* 0x000fe8000c101506 */
[----:B------:R1:W-:Y:S04]  /*3d50*/  STG.E.U16 [R110.64], R133 ;  /* 0x000000856e007986 */ /* 0x0003e8000c101506 */
[----:B------:R2:W-:Y:S01]  /*3d60*/  STG.E.U16 [R112.64], R139 ;  /* 0x0000008b70007986 */ /* 0x0005e2000c101506 */
[----:B0-----:R-:W-:-:S03]  /*3d70*/  IMAD.WIDE.U32 R116, R116, R125, c[0x0][0x178] ;  /* 0x00005e0074747625 */ /* 0x001fc600078e007d */
[----:B------:R0:W-:Y:S01]  /*3d80*/  STG.E.U16 [R114.64], R135 ;  /* 0x0000008772007986 */ /* 0x0001e2000c101506 */
[----:B------:R-:W-:-:S04]  /*3d90*/  IMAD.WIDE.U32 R118, R138, R125, c[0x0][0x178] ;  /* 0x00005e008a767625 */ /* 0x000fc800078e007d */
[-C--:B-1----:R-:W-:Y:S01]  /*3da0*/  IMAD.WIDE.U32 R110, R132, R125.reuse, c[0x0][0x178] ;  /* 0x00005e00846e7625 */ /* 0x082fe200078e007d */
[----:B------:R-:W-:Y:S02]  /*3db0*/  PRMT R132, R128, 0x7610, R132 ;  /* 0x0000761080847816 */ /* 0x000fe40000000084 */
[----:B------:R-:W-:Y:S01]  /*3dc0*/  IADD3 R128, R136, 0x5e00, RZ ;  /* 0x00005e0088807810 */ /* 0x000fe20007ffe0ff */
[-C--:B--2---:R-:W-:Y:S01]  /*3dd0*/  IMAD.WIDE.U32 R112, R130, R125.reuse, c[0x0][0x178] ;  /* 0x00005e0082707625 */ /* 0x084fe200078e007d */
[----:B------:R-:W-:Y:S02]  /*3de0*/  IADD3 R130, R136, 0x5c00, RZ ;  /* 0x00005c0088827810 */ /* 0x000fe40007ffe0ff */
[----:B0-----:R-:W-:Y:S01]  /*3df0*/  PRMT R115, R126, 0x7610, R115 ;  /* 0x000076107e737816 */ /* 0x001fe20000000073 */
[----:B------:R-:W-:Y:S01]  /*3e00*/  IMAD.WIDE.U32 R108, R134, R125, c[0x0][0x178] ;  /* 0x00005e00866c7625 */ /* 0x000fe200078e007d */
[C---:B------:R-:W-:Y:S02]  /*3e10*/  IADD3 R114, R136.reuse, 0x5a00, RZ ;  /* 0x00005a0088727810 */ /* 0x040fe40007ffe0ff */
[C---:B------:R-:W-:Y:S01]  /*3e20*/  IADD3 R126, R136.reuse, 0x6000, RZ ;  /* 0x00006000887e7810 */ /* 0x040fe20007ffe0ff */
[----:B------:R0:W-:Y:S01]  /*3e30*/  STG.E.U16 [R116.64], R115 ;  /* 0x0000007374007986 */ /* 0x0001e2000c101506 */
[----:B------:R-:W-:-:S03]  /*3e40*/  IADD3 R136, R136, 0x6200, RZ ;  /* 0x0000620088887810 */ /* 0x000fc60007ffe0ff */
        /* <DEDUP_REMOVED lines=16> */
.L_x_229:
[----:B------:R-:W-:Y:S05]  /*3f50*/  EXIT ;  /* 0x000000000000794d */ /* 0x000fea0003800000 */
.L_x_225:
[----:B------:R-:W-:Y:S01]  /*3f60*/  HFMA2.MMA R217, -RZ, RZ, 0, 5.9604644775390625e-08 ;  /* 0x00000001ffd97435 */ /* 0x000fe200000001ff */
[----:B------:R-:W-:-:S02]  /*3f70*/  MOV R109, 0x1f ;  /* 0x0000001f006d7802 */ /* 0x000fc40000000f00 */
[----:B------:R-:W-:Y:S02]  /*3f80*/  MOV R112, 0xffffffff ;  /* 0xffffffff00707802 */ /* 0x000fe40000000f00 */
[----:B------:R-:W-:Y:S02]  /*3f90*/  MOV R110, 0x3fb0 ;  /* 0x00003fb0006e7802 */ /* 0x000fe40000000f00 */
[----:B-----5:R-:W-:Y:S05]  /*3fa0*/  CALL.REL.NOINC `($__internal_25_$__cuda_sm70_shflsync_bfly_p) ;  /* 0x000009d000007944 */ /* 0x020fea0003c00000 */
[----:B-1----:R-:W-:Y:S01]  /*3fb0*/  MOV R108, R217 ;  /* 0x000000d9006c7202 */ /* 0x002fe20000000f00 */
[----:B0-----:R-:W-:Y:S05]  /*3fc0*/  BRA `(.L_x_231) ;  /* 0xffffd4d000007947 */ /* 0x001fea000383ffff */
.L_x_226:
[----:B------:R-:W-:Y:S01]  /*3fd0*/  HFMA2.MMA R217, -RZ, RZ, 0, 1.1920928955078125e-07 ;  /* 0x00000002ffd97435 */ /* 0x000fe200000001ff */
[----:B------:R-:W-:Y:S02]  /*3fe0*/  MOV R109, 0x1f ;  /* 0x0000001f006d7802 */ /* 0x000fe40000000f00 */
[----:B------:R-:W-:Y:S02]  /*3ff0*/  MOV R112, 0xffffffff ;  /* 0xffffffff00707802 */ /* 0x000fe40000000f00 */
[----:B------:R-:W-:Y:S02]  /*4000*/  MOV R110, 0x4020 ;  /* 0x00004020006e7802 */ /* 0x000fe40000000f00 */
[----:B-----5:R-:W-:Y:S05]  /*4010*/  CALL.REL.NOINC `($__internal_25_$__cuda_sm70_shflsync_bfly_p) ;  /* 0x0000096000007944 */ /* 0x020fea0003c00000 */
[----:B01----:R-:W-:Y:S01]  /*4020*/  FADD.FTZ R114, R114, R217 ;  /* 0x000000d972727221 */ /* 0x003fe20000010000 */
[----:B------:R-:W-:Y:S01]  /*4030*/  HFMA2.MMA R217, -RZ, RZ, 0, 2.384185791015625e-07 ;  /* 0x00000004ffd97435 */ /* 0x000fe200000001ff */
[----:B------:R-:W-:-:S02]  /*4040*/  MOV R109, 0x1f ;  /* 0x0000001f006d7802 */ /* 0x000fc40000000f00 */
[----:B------:R-:W-:Y:S02]  /*4050*/  MOV R112, 0xffffffff ;  /* 0xffffffff00707802 */ /* 0x000fe40000000f00 */
[----:B------:R-:W-:Y:S02]  /*4060*/  MOV R110, 0x4080 ;  /* 0x00004080006e7802 */ /* 0x000fe40000000f00 */
[----:B------:R-:W-:Y:S05]  /*4070*/  CALL.REL.NOINC `($__internal_25_$__cuda_sm70_shflsync_bfly_p) ;  /* 0x0000090000007944 */ /* 0x000fea0003c00000 */
[----:B01----:R-:W-:Y:S01]  /*4080*/  FADD.FTZ R114, R114, R217 ;  /* 0x000000d972727221 */ /* 0x003fe20000010000 */
[----:B------:R-:W-:Y:S01]  /*4090*/  HFMA2.MMA R217, -RZ, RZ, 0, 4.76837158203125e-07 ;  /* 0x00000008ffd97435 */ /* 0x000fe200000001ff */
[----:B------:R-:W-:Y:S02]  /*40a0*/  MOV R109, 0x1f ;  /* 0x0000001f006d7802 */ /* 0x000fe40000000f00 */
[----:B------:R-:W-:Y:S02]  /*40b0*/  MOV R112, 0xffffffff ;  /* 0xffffffff00707802 */ /* 0x000fe40000000f00 */
[----:B------:R-:W-:Y:S02]  /*40c0*/  MOV R110, 0x40e0 ;  /* 0x000040e0006e7802 */ /* 0x000fe40000000f00 */
[----:B------:R-:W-:Y:S05]  /*40d0*/  CALL.REL.NOINC `($__internal_25_$__cuda_sm70_shflsync_bfly_p) ;  /* 0x000008a000007944 */ /* 0x000fea0003c00000 */
[----:B01----:R-:W-:Y:S01]  /*40e0*/  FADD.FTZ R114, R114, R217 ;  /* 0x000000d972727221 */ /* 0x003fe20000010000 */
[----:B------:R-:W-:Y:S01]  /*40f0*/  HFMA2.MMA R217, -RZ, RZ, 0, 9.5367431640625e-07 ;  /* 0x00000010ffd97435 */ /* 0x000fe200000001ff */
[----:B------:R-:W-:-:S02]  /*4100*/  MOV R109, 0x1f ;  /* 0x0000001f006d7802 */ /* 0x000fc40000000f00 */
[----:B------:R-:W-:Y:S02]  /*4110*/  MOV R112, 0xffffffff ;  /* 0xffffffff00707802 */ /* 0x000fe40000000f00 */
[----:B------:R-:W-:Y:S02]  /*4120*/  MOV R110, 0x4140 ;  /* 0x00004140006e7802 */ /* 0x000fe40000000f00 */
[----:B------:R-:W-:Y:S05]  /*4130*/  CALL.REL.NOINC `($__internal_25_$__cuda_sm70_shflsync_bfly_p) ;  /* 0x0000084000007944 */ /* 0x000fea0003c00000 */
[----:B-1----:R-:W-:Y:S01]  /*4140*/  FADD.FTZ R108, R114, R217 ;  /* 0x000000d9726c7221 */ /* 0x002fe20000010000 */
[----:B------:R-:W-:-:S03]  /*4150*/  HFMA2.MMA R217, -RZ, RZ, 0, 5.9604644775390625e-08 ;  /* 0x00000001ffd97435 */ /* 0x000fc600000001ff */
[----:B------:R-:W-:-:S04]  /*4160*/  FMUL.FTZ R108, R108, 0.00062499998603016138077 ;  /* 0x3a23d70a6c6c7820 */ /* 0x000fc80000410000 */
        /* <DEDUP_REMOVED lines=103> */
[----:B------:R-:W-:Y:S05]  /*47e0*/  CALL.REL.NOINC `($__internal_25_$__cuda_sm70_shflsync_bfly_p) ;  /* 0x0000019000007944 */ /* 0x000fea0003c00000 */
[----:B01----:R-:W-:Y:S01]  /*47f0*/  FADD.FTZ R114, R114, R217 ;  /* 0x000000d972727221 */ /* 0x003fe20000010000 */
[----:B------:R-:W-:Y:S01]  /*4800*/  HFMA2.MMA R217, -RZ, RZ, 0, 1.1920928955078125e-07 ;  /* 0x00000002ffd97435 */ /* 0x000fe200000001ff */
[----:B------:R-:W-:Y:S02]  /*4810*/  MOV R109, 0x1f ;  /* 0x0000001f006d7802 */ /* 0x000fe40000000f00 */
[----:B------:R-:W-:Y:S02]  /*4820*/  MOV R112, 0xffffffff ;  /* 0xffffffff00707802 */ /* 0x000fe40000000f00 */
[----:B------:R-:W-:Y:S02]  /*4830*/  MOV R110, 0x4850 ;  /* 0x00004850006e7802 */ /* 0x000fe40000000f00 */
[----:B------:R-:W-:Y:S05]  /*4840*/  CALL.REL.NOINC `($__internal_25_$__cuda_sm70_shflsync_bfly_p) ;  /* 0x0000013000007944 */ /* 0x000fea0003c00000 */
        /* <DEDUP_REMOVED lines=18> */
[----:B01----:R-:W-:Y:S05]  /*4970*/  BRA `(.L_x_232) ;  /* 0xffffd2a000007947 */ /* 0x003fea000383ffff */
        .weak           $__internal_25_$__cuda_sm70_shflsync_bfly_p
        .type           $__internal_25_$__cuda_sm70_shflsync_bfly_p,@function
        .size           $__internal_25_$__cuda_sm70_shflsync_bfly_p,(.L_x_1074 - $__internal_25_$__cuda_sm70_shflsync_bfly_p)
$__internal_25_$__cuda_sm70_shflsync_bfly_p:
[----:B------:R-:W-:Y:S01]  /*4980*/  HFMA2.MMA R111, -RZ, RZ, 0, 0 ;  /* 0x00000000ff6f7435 */ /* 0x000fe200000001ff */
[----:B------:R-:W-:Y:S04]  /*4990*/  WARPSYNC R112 ;  /* 0x0000007000007348 */ /* 0x000fe80003800000 */
[----:B------:R0:W1:Y:S01]  /*49a0*/  SHFL.BFLY PT, R217, R114, R217, R109 ;  /* 0x0c0000d972d97389 */ /* 0x00006200000e006d */
[----:B------:R-:W-:Y:S05]  /*49b0*/  RET.REL.NODEC R110 `(_ZN10layer_norm13ln_fwd_kernelINS_13Kernel_traitsI13__nv_bfloat16fS2_fjLj25600ELj4ELj1ELj4ELj4ENS_18Kernel_traits_baseILj25600ES2_fS2_fjLj128EEEEEEEvNS_9FwdParamsE) ;  /* 0xffffb6406e007950 */ /* 0x000fea0003c3ffff */
.L_x_233:
        /* <DEDUP_REMOVED lines=12> */
.L_x_1074:


//--------------------- .text._ZN10layer_norm13ln_fwd_kernelINS_13Kernel_traitsI13__nv_bfloat16S2_S2_fjLj25600ELj2ELj1ELj4ELj8ENS_18Kernel_traits_baseILj25600ES2_S2_S2_fjLj128EEEEEEEvNS_9FwdParamsE --------------------------
	.section	.text._ZN10layer_norm13ln_fwd_kernelINS_13Kernel_traitsI13__nv_bfloat16S2_S2_fjLj25600ELj2ELj1ELj4ELj8ENS_18Kernel_traits_baseILj25600ES2_S2_S2_fjLj128EEEEEEEvNS_9FwdParamsE,"ax",@progbits
	.sectioninfo	@"SHI_REGISTERS=254"
	.align	128
        .global         _ZN10layer_norm13ln_fwd_kernelINS_13Kernel_traitsI13__nv_bfloat16S2_S2_fjLj25600ELj2ELj1ELj4ELj8ENS_18Kernel_traits_baseILj25600ES2_S2_S2_fjLj128EEEEEEEvNS_9FwdParamsE
        .type           _ZN10layer_norm13ln_fwd_kernelINS_13Kernel_traitsI13__nv_bfloat16S2_S2_fjLj25600ELj2ELj1ELj4ELj8ENS_18Kernel_traits_baseILj25600ES2_S2_S2_fjLj128EEEEEEEvNS_9FwdParamsE,@function
        .size           _ZN10layer_norm13ln_fwd_kernelINS_13Kernel_traitsI13__nv_bfloat16S2_S2_fjLj25600ELj2ELj1ELj4ELj8ENS_18Kernel_traits_baseILj25600ES2_S2_S2_fjLj128EEEEEEEvNS_9FwdParamsE,(.L_x_1075 - _ZN10layer_norm13ln_fwd_kernelINS_13Kernel_traitsI13__nv_bfloat16S2_S2_fjLj25600ELj2ELj1ELj4ELj8ENS_18Kernel_traits_baseILj25600ES2_S2_S2_fjLj128EEEEEEEvNS_9FwdParamsE)
        .other          _ZN10layer_norm13ln_fwd_kernelINS_13Kernel_traitsI13__nv_bfloat16S2_S2_fjLj25600ELj2ELj1ELj4ELj8ENS_18Kernel_traits_baseILj25600ES2_S2_S2_fjLj128EEEEEEEvNS_9FwdParamsE,@"STO_CUDA_ENTRY STV_DEFAULT"
_ZN10layer_norm13ln_fwd_kernelINS_13Kernel_traitsI13__nv_bfloat16S2_S2_fjLj25600ELj2ELj1ELj4ELj8ENS_18Kernel_traits_baseILj25600ES2_S2_S2_fjLj128EEEEEEEvNS_9FwdParamsE:
.text._ZN10layer_norm13ln_fwd_kernelINS_13Kernel_traitsI13__nv_bfloat16S2_S2_fjLj25600ELj2ELj1ELj4ELj8ENS_18Kernel_traits_baseILj25600ES2_S2_S2_fjLj128EEEEEEEvNS_9FwdParamsE:
        /* <DEDUP_REMOVED lines=9> */
[----:B------:R-:W-:Y:S01]  /*0090*/  HFMA2.MMA R108, -RZ, RZ, 0, 4.76837158203125e-07 ;  /* 0x00000008ff6c7435 */ /* 0x000fe200000001ff */
[----:B------:R-:W-:Y:S02]  /*00a0*/  ULDC.64 UR8, c[0x0][0x118] ;  /* 0x0000460000087ab9 */ /* 0x000fe40000000a00 */
[----:B------:R-:W-:-:S06]  /*00b0*/  USHF.L.U32 UR4, UR6, 0x7, URZ ;  /* 0x0000000706047899 */ /* 0x000fcc000800063f */
[----:B------:R-:W-:-:S04]  /*00c0*/  MOV R0, UR4 ;  /* 0x0000000400007c02 */ /* 0x000fc80008000f00 */
[----:B------:R-:W-:-:S04]  /*00d0*/  LOP3.LUT R3, R0, 0x80, R103, 0xe2, !PT ;  /* 0x0000008000037812 */ /* 0x000fc800078ee267 */
[----:B------:R-:W-:-:S05]  /*00e0*/  LOP3.LUT R3, R3, 0x60, R102, 0xf8, !PT ;  /* 0x0000006003037812 */ /* 0x000fca00078ef866 */
[----:B------:R-:W-:-:S04]  /*00f0*/  IMAD.WIDE.U32 R72, R3, R108, c[0x0][0x190] ;  /* 0x0000640003487625 */ /* 0x000fc800078e006c */
[----:B------:R-:W-:Y:S01]  /*0100*/  IMAD.WIDE.U32 R108, R3, R108, c[0x0][0x198] ;  /* 0x00006600036c7625 */ /* 0x000fe200078e006c */
[----:B------:R0:W5:Y:S04]  /*0110*/  LDG.E.64 R4, [R72.64] ;  /* 0x0000000848047981 */ /* 0x000168000c1e1b00 */
[----:B------:R0:W2:Y:S04]  /*0120*/  LDG.E.64 R2, [R72.64+0xb000] ;  /* 0x00b0000848027981 */ /* 0x0000a8000c1e1b00 */
        /* <DEDUP_REMOVED lines=33> */
[----:B0-----:R1:W5:Y:S04]  /*0340*/  LDG.E.64 R72, [R108.64+0x5000] ;  /* 0x005000086c487981 */ /* 0x001368000c1e1b00 */
        /* <DEDUP_REMOVED lines=16> */
[----:B-12---:R-:W-:Y:S02]  /*0450*/  SHF.R.U32.HI R0, RZ, 0x10, R3 ;  /* 0x00000010ff007819 */ /* 0x006fe40000011603 */
.L_x_239:
[----:B------:R-:W-:-:S06]  /*0460*/  USHF.L.U32 UR4, UR6, 0x7, URZ ;  /* 0x0000000706047899 */ /* 0x000fcc000800063f */
[----:B------:R-:W-:-:S04]  /*0470*/  MOV R108, UR4 ;  /* 0x00000004006c7c02 */ /* 0x000fc80008000f00 */
[----:B------:R-:W-:-:S04]  /*0480*/  LOP3.LUT R107, R108, 0x80, R103, 0xe2, !PT ;  /* 0x000000806c6b7812 */ /* 0x000fc800078ee267 */
[----:B------:R-:W-:Y:S02]  /*0490*/  LOP3.LUT R109, R107, 0x60, R102, 0xf8, !PT ;  /* 0x000000606b6d7812 */ /* 0x000fe400078ef866 */
[----:B------:R-:W-:-:S03]  /*04a0*/  MOV R107, 0x8 ;  /* 0x00000008006b7802 */ /* 0x000fc60000000f00 */
[----:B------:R-:W-:-:S04]  /*04b0*/  IMAD R134, R104, 0x1900, R109 ;  /* 0x0000190068867824 */ /* 0x000fc800078e026d */
[----:B------:R-:W-:-:S05]  /*04c0*/  IMAD.WIDE.U32 R112, R134, R107, c[0x0][0x170] ;  /* 0x00005c0086707625 */ /* 0x000fca00078e006b */
[----:B------:R0:W2:Y:S01]  /*04d0*/  LDG.E.64 R156, [R112.64] ;  /* 0x00000008709c7981 */ /* 0x0000a2000c1e1b00 */
[----:B------:R-:W-:-:S05]  /*04e0*/  IADD3 R108, R134, 0x100, RZ ;  /* 0x00000100866c7810 */ /* 0x000fca0007ffe0ff */
[----:B------:R-:W-:-:S06]  /*04f0*/  IMAD.WIDE.U32 R108, R108, R107, c[0x0][0x170] ;  /* 0x00005c006c6c7625 */ /* 0x000fcc00078e006b */
[----:B------:R-:W3:Y:S01]  /*0500*/  LDG.E.64 R108, [R108.64] ;  /* 0x000000086c6c7981 */ /* 0x000ee2000c1e1b00 */
[----:B------:R-:W-:-:S05]  /*0510*/  IADD3 R152, R134, 0x200, RZ ;  /* 0x0000020086987810 */ /* 0x000fca0007ffe0ff */
[----:B------:R-:W-:-:S06]  /*0520*/  IMAD.WIDE.U32 R152, R152, R107, c[0x0][0x170] ;  /* 0x00005c0098987625 */ /* 0x000fcc00078e006b */
[----:B------:R-:W4:Y:S01]  /*0530*/  LDG.E.64 R152, [R152.64] ;  /* 0x0000000898987981 */ /* 0x000f22000c1e1b00 */
[----:B------:R-:W-:-:S05]  /*0540*/  IADD3 R110, R134, 0x300, RZ ;  /* 0x00000300866e7810 */ /* 0x000fca0007ffe0ff */
[----:B------:R-:W-:Y:S01]  /*0550*/  IMAD.WIDE.U32 R110, R110, R107, c[0x0][0x170] ;  /* 0x00005c006e6e7625 */ /* 0x000fe200078e006b */
[----:B------:R-:W-:-:S05]  /*0560*/  IADD3 R116, R134, 0x400, RZ ;  /* 0x0000040086747810 */ /* 0x000fca0007ffe0ff */
[----:B------:R-:W4:Y:S01]  /*0570*/  LDG.E.64 R110, [R110.64] ;  /* 0x000000086e6e7981 */ /* 0x000f22000c1e1b00 */
        /* <DEDUP_REMOVED lines=46> */
[----:B0-----:R-:W-:-:S05]  /*0860*/  IADD3 R112, R134, 0x1400, RZ ;  /* 0x0000140086707810 */ /* 0x001fca0007ffe0ff */
[----:B------:R-:W4:Y:S01]  /*0870*/  LDG.E.64 R114, [R114.64] ;  /* 0x0000000872727981 */ /* 0x000f22000c1e1b00 */
[----:B--2---:R-:W-:Y:S02]  /*0880*/  SHF.R.U64 R154, R156, 0x10, R157 ;  /* 0x000000109c9a7819 */ /* 0x004fe4000000129d */
[----:B------:R-:W-:Y:S02]  /*0890*/  PRMT R156, RZ, 0x5410, R156 ;  /* 0x00005410ff9c7816 */ /* 0x000fe4000000009c */
[----:B------:R-:W-:-:S03]  /*08a0*/  PRMT R154, RZ, 0x5410, R154 ;  /* 0x00005410ff9a7816 */ /* 0x000fc6000000009a */
[----:B------:R-:W-:Y:S01]  /*08b0*/  FADD.FTZ R113, RZ, R156 ;  /* 0x0000009cff717221 */ /* 0x000fe20000010000 */
[--C-:B------:R-:W-:Y:S02]  /*08c0*/  PRMT R171, RZ, 0x5410, R157.reuse ;  /* 0x00005410ffab7816 */ /* 0x100fe4000000009d */
[----:B------:R-:W-:Y:S01]  /*08d0*/  SHF.R.U32.HI R169, RZ, 0x10, R157 ;  /* 0x00000010ffa97819 */ /* 0x000fe2000001169d */
[----:B------:R-:W-:-:S03]  /*08e0*/  FADD.FTZ R118, R154, R113 ;  /* 0x000000719a767221 */ /* 0x000fc60000010000 */
[----:B------:R-:W-:Y:S01]  /*08f0*/  PRMT R169, RZ, 0x5410, R169 ;  /* 0x00005410ffa97816 */ /* 0x000fe200000000a9 */
[----:B------:R-:W-:Y:S01]  /*0900*/  FADD.FTZ R118, R171, R118 ;  /* 0x00000076ab767221 */ /* 0x000fe20000010000 */
[----:B---3--:R-:W-:Y:S02]  /*0910*/  SHF.R.U64 R146, R108, 0x10, R109 ;  /* 0x000000106c927819 */ /* 0x008fe4000000126d */
[----:B------:R-:W-:Y:S01]  /*0920*/  PRMT R165, RZ, 0x5410, R108 ;  /* 0x00005410ffa57816 */ /* 0x000fe2000000006c */
[----:B------:R-:W-:Y:S02]  /*0930*/  FADD.FTZ R118, R169, R118 ;  /* 0x00000076a9767221 */ /* 0x000fe40000010000 */
[----:B------:R-:W-:Y:S01]  /*0940*/  IMAD.WIDE.U32 R112, R112, R107, c[0x0][0x170] ;  /* 0x00005c0070707625 */ /* 0x000fe200078e006b */
[----:B------:R-:W-:-:S03]  /*0950*/  PRMT R146, RZ, 0x5410, R146 ;  /* 0x00005410ff927816 */ /* 0x000fc60000000092 */
[----:B------:R-:W-:Y:S01]  /*0960*/  FADD.FTZ R119, R165, R118 ;  /* 0x00000076a5777221 */ /* 0x000fe20000010000 */
[--C-:B------:R-:W-:Y:S01]  /*0970*/  PRMT R148, RZ, 0x5410, R109.reuse ;  /* 0x00005410ff947816 */ /* 0x100fe2000000006d */
[----:B------:R-:W2:Y:S01]  /*0980*/  LDG.E.64 R112, [R112.64] ;  /* 0x0000000870707981 */ /* 0x000ea2000c1e1b00 */
[----:B------:R-:W-:Y:S01]  /*0990*/  SHF.R.U32.HI R150, RZ, 0x10, R109 ;  /* 0x00000010ff967819 */ /* 0x000fe2000001166d */
[----:B------:R-:W-:Y:S01]  /*09a0*/  FADD.FTZ R119, R146, R119 ;  /* 0x0000007792777221 */ /* 0x000fe20000010000 */
[----:B------:R-:W-:Y:S02]  /*09b0*/  IADD3 R118, R134, 0x1500, RZ ;  /* 0x0000150086767810 */ /* 0x000fe40007ffe0ff */
[----:B------:R-:W-:Y:S01]  /*09c0*/  PRMT R150, RZ, 0x5410, R150 ;  /* 0x00005410ff967816 */ /* 0x000fe20000000096 */
[----:B------:R-:W-:Y:S01]  /*09d0*/  FADD.FTZ R119, R148, R119 ;  /* 0x0000007794777221 */ /* 0x000fe20000010000 */
[----:B----4-:R-:W-:-:S03]  /*09e0*/  SHF.R.U64 R149, R152, 0x10, R153 ;  /* 0x0000001098957819 */ /* 0x010fc60000001299 */
[----:B------:R-:W-:Y:S01]  /*09f0*/  FADD.FTZ R109, R150, R119 ;  /* 0x00000077966d7221 */ /* 0x000fe20000010000 */
[----:B------:R-:W-:Y:S01]  /*0a00*/  PRMT R152, RZ, 0x5410, R152 ;  /* 0x00005410ff987816 */ /* 0x000fe20000000098 */
[----:B------:R-:W-:Y:S01]  /*0a10*/  IMAD.WIDE.U32 R118, R118, R107, c[0x0][0x170] ;  /* 0x00005c0076767625 */ /* 0x000fe200078e006b */
[----:B------:R-:W-:-:S03]  /*0a20*/  PRMT R149, RZ, 0x5410, R149 ;  /* 0x00005410ff957816 */ /* 0x000fc60000000095 */
[----:B------:R-:W-:Y:S02]  /*0a30*/  FADD.FTZ R108, R152, R109 ;  /* 0x0000006d986c7221 */ /* 0x000fe40000010000 */
[----:B------:R-:W3:Y:S01]  /*0a40*/  LDG.E.64 R118, [R118.64] ;  /* 0x0000000876767981 */ /* 0x000ee2000c1e1b00 */
[--C-:B------:R-:W-:Y:S01]  /*0a50*/  PRMT R151, RZ, 0x5410, R153.reuse ;  /* 0x00005410ff977816 */ /* 0x100fe20000000099 */
[----:B------:R-:W-:Y:S01]  /*0a60*/  FADD.FTZ R136, R149, R108 ;  /* 0x0000006c95887221 */ /* 0x000fe20000010000 */
[----:B------:R-:W-:Y:S02]  /*0a70*/  SHF.R.U32.HI R249, RZ, 0x10, R153 ;  /* 0x00000010fff97819 */ /* 0x000fe40000011699 */
[----:B------:R-:W-:Y:S01]  /*0a80*/  IADD3 R108, R134, 0x1600, RZ ;  /* 0x00001600866c7810 */ /* 0x000fe20007ffe0ff */
[----:B------:R-:W-:Y:S01]  /*0a90*/  FADD.FTZ R136, R151, R136 ;  /* 0x0000008897887221 */ /* 0x000fe20000010000 */
[----:B------:R-:W-:-:S03]  /*0aa0*/  PRMT R249, RZ, 0x5410, R249 ;  /* 0x00005410fff97816 */ /* 0x000fc600000000f9 */
[----:B------:R-:W-:Y:S01]  /*0ab0*/  IMAD.WIDE.U32 R108, R108, R107, c[0x0][0x170] ;  /* 0x00005c006c6c7625 */ /* 0x000fe200078e006b */
[--C-:B------:R-:W-:Y:S02]  /*0ac0*/  SHF.R.U64 R144, R110, 0x10, R111.reuse ;  /* 0x000000106e907819 */ /* 0x100fe4000000126f */
[----:B------:R-:W-:Y:S01]  /*0ad0*/  PRMT R251, RZ, 0x5410, R110 ;  /* 0x00005410fffb7816 */ /* 0x000fe2000000006e */
[----:B------:R-:W-:Y:S01]  /*0ae0*/  FADD.FTZ R136, R249, R136 ;  /* 0x00000088f9887221 */ /* 0x000fe20000010000 */
[----:B------:R-:W-:Y:S01]  /*0af0*/  PRMT R144, RZ, 0x5410, R144 ;  /* 0x00005410ff907816 */ /* 0x000fe20000000090 */
[----:B------:R-:W4:Y:S02]  /*0b00*/  LDG.E.64 R108, [R108.64] ;  /* 0x000000086c6c7981 */ /* 0x000f24000c1e1b00 */
[----:B------:R-:W-:Y:S01]  /*0b10*/  FADD.FTZ R135, R251, R136 ;  /* 0x00000088fb877221 */ /* 0x000fe20000010000 */
[--C-:B------:R-:W-:Y:S02]  /*0b20*/  PRMT R247, RZ, 0x5410, R111.reuse ;  /* 0x00005410fff77816 */ /* 0x100fe4000000006f */
[----:B------:R-:W-:Y:S01]  /*0b30*/  SHF.R.U32.HI R245, RZ, 0x10, R111 ;  /* 0x00000010fff57819 */ /* 0x000fe2000001166f */
[----:B------:R-:W-:Y:S01]  /*0b40*/  FADD.FTZ R136, R144, R135 ;  /* 0x0000008790887221 */ /* 0x000fe20000010000 */
[----:B------:R-:W-:-:S02]  /*0b50*/  IADD3 R110, R134, 0x1700, RZ ;  /* 0x00001700866e7810 */ /* 0x000fc40007ffe0ff */
[----:B------:R-:W-:Y:S01]  /*0b60*/  PRMT R245, RZ, 0x5410, R245 ;  /* 0x00005410fff57816 */ /* 0x000fe200000000f5 */
[----:B------:R-:W-:Y:S01]  /*0b70*/  FADD.FTZ R136, R247, R136 ;  /* 0x00000088f7887221 */ /* 0x000fe20000010000 */
[----:B------:R-:W-:Y:S02]  /*0b80*/  SHF.R.U64 R167, R116, 0x10, R117 ;  /* 0x0000001074a77819 */ /* 0x000fe40000001275 */
[----:B------:R-:W-:Y:S01]  /*0b90*/  PRMT R243, RZ, 0x5410, R116 ;  /* 0x00005410fff37816 */ /* 0x000fe20000000074 */
[----:B------:R-:W-:Y:S02]  /*0ba0*/  FADD.FTZ R136, R245, R136 ;  /* 0x00000088f5887221 */ /* 0x000fe40000010000 */
[----:B------:R-:W-:Y:S01]  /*0bb0*/  IMAD.WIDE.U32 R110, R110, R107, c[0x0][0x170] ;  /* 0x00005c006e6e7625 */ /* 0x000fe200078e006b */
[----:B------:R-:W-:-:S03]  /*0bc0*/  PRMT R167, RZ, 0x5410, R167 ;  /* 0x00005410ffa77816 */ /* 0x000fc600000000a7 */
[----:B------:R-:W-:Y:S01]  /*0bd0*/  FADD.FTZ R136, R243, R136 ;  /* 0x00000088f3887221 */ /* 0x000fe20000010000 */
[--C-:B------:R-:W-:Y:S01]  /*0be0*/  PRMT R161, RZ, 0x5410, R117.reuse ;  /* 0x00005410ffa17816 */ /* 0x100fe20000000075 */
[----:B------:R-:W4:Y:S01]  /*0bf0*/  LDG.E.64 R110, [R110.64] ;  /* 0x000000086e6e7981 */ /* 0x000f22000c1e1b00 */
[----:B------:R-:W-:Y:S01]  /*0c00*/  SHF.R.U32.HI R147, RZ, 0x10, R117 ;  /* 0x00000010ff937819 */ /* 0x000fe20000011675 */
[----:B------:R-:W-:-:S03]  /*0c10*/  FADD.FTZ R136, R167, R136 ;  /* 0x00000088a7887221 */ /* 0x000fc60000010000 */
[----:B------:R-:W-:Y:S01]  /*0c20*/  PRMT R147, RZ, 0x5410, R147 ;  /* 0x00005410ff937816 */ /* 0x000fe20000000093 */
[----:B------:R-:W-:Y:S01]  /*0c30*/  FADD.FTZ R136, R161, R136 ;  /* 0x00000088a1887221 */ /* 0x000fe20000010000 */
[----:B------:R-:W-:Y:S02]  /*0c40*/  IADD3 R116, R134, 0x1800, RZ ;  /* 0x0000180086747810 */ /* 0x000fe40007ffe0ff */
[----:B------:R-:W-:Y:S01]  /*0c50*/  SHF.R.U64 R177, R178, 0x10, R179 ;  /* 0x00000010b2b17819 */ /* 0x000fe200000012b3 */
[----:B------:R-:W-:Y:S01]  /*0c60*/  FADD.FTZ R136, R147, R136 ;  /* 0x0000008893887221 */ /* 0x000fe20000010000 */
[----:B------:R-:W-:Y:S01]  /*0c70*/  PRMT R163, RZ, 0x5410, R178 ;  /* 0x00005410ffa37816 */ /* 0x000fe200000000b2 */
[----:B------:R-:W-:Y:S01]  /*0c80*/  IMAD.WIDE.U32 R116, R116, R107, c[0x0][0x170] ;  /* 0x00005c0074747625 */ /* 0x000fe200078e006b */
[----:B------:R-:W-:-:S03]  /*0c90*/  PRMT R177, RZ, 0x5410, R177 ;  /* 0x00005410ffb17816 */ /* 0x000fc600000000b1 */
[----:B------:R-:W-:Y:S01]  /*0ca0*/  FADD.FTZ R136, R163, R136 ;  /* 0x00000088a3887221 */ /* 0x000fe20000010000 */
[--C-:B------:R-:W-:Y:S01]  /*0cb0*/  SHF.R.U32.HI R181, RZ, 0x10, R179.reuse ;  /* 0x00000010ffb57819 */ /* 0x100fe200000116b3 */
[----:B------:R-:W4:Y:S01]  /*0cc0*/  LDG.E.64 R116, [R116.64] ;  /* 0x0000000874747981 */ /* 0x000f22000c1e1b00 */
[----:B------:R-:W-:Y:S01]  /*0cd0*/  PRMT R179, RZ, 0x5410, R179 ;  /* 0x00005410ffb37816 */ /* 0x000fe200000000b3 */
[----:B------:R-:W-:Y:S01]  /*0ce0*/  FADD.FTZ R136, R177, R136 ;  /* 0x00000088b1887221 */ /* 0x000fe20000010000 */
[----:B------:R-:W-:-:S03]  /*0cf0*/  PRMT R181, RZ, 0x5410, R181 ;  /* 0x00005410ffb57816 */ /* 0x000fc600000000b5 */
[----:B------:R-:W-:Y:S01]  /*0d00*/  FADD.FTZ R136, R179, R136 ;  /* 0x00000088b3887221 */ /* 0x000fe20000010000 */
[----:B------:R-:W-:Y:S02]  /*0d10*/  SHF.R.U64 R157, R236, 0x10, R237 ;  /* 0x00000010ec9d7819 */ /* 0x000fe400000012ed */
[----:B------:R-:W-:Y:S01]  /*0d20*/  PRMT R145, RZ, 0x5410, R236 ;  /* 0x00005410ff917816 */ /* 0x000fe200000000ec */
[----:B------:R-:W-:Y:S01]  /*0d30*/  FADD.FTZ R136, R181, R136 ;  /* 0x00000088b5887221 */ /* 0x000fe20000010000 */
[----:B------:R-:W-:-:S03]  /*0d40*/  PRMT R157, RZ, 0x5410, R157 ;  /* 0x00005410ff9d7816 */ /* 0x000fc6000000009d */
[----:B------:R-:W-:Y:S01]  /*0d50*/  FADD.FTZ R136, R145, R136 ;  /* 0x0000008891887221 */ /* 0x000fe20000010000 */
[--C-:B------:R-:W-:Y:S02]  /*0d60*/  SHF.R.U32.HI R239, RZ, 0x10, R237.reuse ;  /* 0x00000010ffef7819 */ /* 0x100fe400000116ed */
        /* <DEDUP_REMOVED lines=134> */
[----:B--2---:R-:W-:Y:S02]  /*15d0*/  SHF.R.U64 R123, R112, 0x10, R113 ;  /* 0x00000010707b7819 */ /* 0x004fe40000001271 */
        /* <DEDUP_REMOVED lines=9> */
[----:B---3--:R-:W-:Y:S02]  /*1670*/  SHF.R.U64 R121, R118, 0x10, R119 ;  /* 0x0000001076797819 */ /* 0x008fe40000001277 */
        /* <DEDUP_REMOVED lines=9> */
[----:B----4-:R-:W-:Y:S02]  /*1710*/  SHF.R.U64 R113, R108, 0x10, R109 ;  /* 0x000000106c717819 */ /* 0x010fe4000000126d */
[----:B------:R-:W-:Y:S01]  /*1720*/  PRMT R118, RZ, 0x5410, R108 ;  /* 0x00005410ff767816 */ /* 0x000fe2000000006c */
[----:B------:R-:W-:Y:S01]  /*1730*/  FADD.FTZ R107, R120, R107 ;  /* 0x0000006b786b7221 */ /* 0x000fe20000010000 */
[----:B------:R-:W-:-:S03]  /*1740*/  PRMT R113, RZ, 0x5410, R113 ;  /* 0x00005410ff717816 */ /* 0x000fc60000000071 */
[----:B------:R-:W-:Y:S01]  /*1750*/  FADD.FTZ R108, R118, R107 ;  /* 0x0000006b766c7221 */ /* 0x000fe20000010000 */
[--C-:B------:R-:W-:Y:S02]  /*1760*/  PRMT R107, RZ, 0x5410, R109.reuse ;  /* 0x00005410ff6b7816 */ /* 0x100fe4000000006d */
[----:B------:R-:W-:Y:S01]  /*1770*/  SHF.R.U32.HI R112, RZ, 0x10, R109 ;  /* 0x00000010ff707819 */ /* 0x000fe2000001166d */
[----:B------:R-:W-:-:S04]  /*1780*/  FADD.FTZ R108, R113, R108 ;  /* 0x0000006c716c7221 */ /* 0x000fc80000010000 */
[----:B------:R-:W-:Y:S01]  /*1790*/  FADD.FTZ R109, R107, R108 ;  /* 0x0000006c6b6d7221 */ /* 0x000fe20000010000 */
[----:B------:R-:W-:Y:S02]  /*17a0*/  PRMT R108, RZ, 0x5410, R112 ;  /* 0x00005410ff6c7816 */ /* 0x000fe40000000070 */
[----:B------:R-:W-:-:S03]  /*17b0*/  SHF.R.U64 R114, R110, 0x10, R111 ;  /* 0x000000106e727819 */ /* 0x000fc6000000126f */
[----:B------:R-:W-:Y:S01]  /*17c0*/  FADD.FTZ R112, R108, R109 ;  /* 0x0000006d6c707221 */ /* 0x000fe20000010000 */
[----:B------:R-:W-:Y:S02]  /*17d0*/  PRMT R109, RZ, 0x5410, R110 ;  /* 0x00005410ff6d7816 */ /* 0x000fe4000000006e */
[----:B------:R-:W-:-:S03]  /*17e0*/  PRMT R110, RZ, 0x5410, R114 ;  /* 0x00005410ff6e7816 */ /* 0x000fc60000000072 */
[----:B------:R-:W-:Y:S01]  /*17f0*/  FADD.FTZ R115, R109, R112 ;  /* 0x000000706d737221 */ /* 0x000fe20000010000 */
[--C-:B------:R-:W-:Y:S02]  /*1800*/  SHF.R.U32.HI R114, RZ, 0x10, R111.reuse ;  /* 0x00000010ff727819 */ /* 0x100fe4000001166f */
[----:B------:R-:W-:Y:S01]  /*1810*/  PRMT R111, RZ, 0x5410, R111 ;  /* 0x00005410ff6f7816 */ /* 0x000fe2000000006f */
[----:B------:R-:W-:-:S04]  /*1820*/  FADD.FTZ R112, R110, R115 ;  /* 0x000000736e707221 */ /* 0x000fc80000010000 */
[----:B------:R-:W-:Y:S01]  /*1830*/  FADD.FTZ R115, R111, R112 ;  /* 0x000000706f737221 */ /* 0x000fe20000010000 */
[----:B------:R-:W-:Y:S02]  /*1840*/  PRMT R112, RZ, 0x5410, R114 ;  /* 0x00005410ff707816 */ /* 0x000fe40000000072 */
[----:B------:R-:W-:Y:S02]  /*1850*/  PRMT R114, RZ, 0x5410, R116 ;  /* 0x00005410ff727816 */ /* 0x000fe40000000074 */
[----:B------:R-:W-:Y:S01]  /*1860*/  SHF.R.U64 R138, R116, 0x10, R117 ;  /* 0x00000010748a7819 */ /* 0x000fe20000001275 */
[----:B------:R-:W-:Y:S01]  /*1870*/  FADD.FTZ R115, R112, R115 ;  /* 0x0000007370737221 */ /* 0x000fe20000010000 */
[----:B------:R-:W-:-:S03]  /*1880*/  LOP3.LUT P1, RZ, R106, 0xff, RZ, 0xc0, !PT ;  /* 0x000000ff6aff7812 */ /* 0x000fc6000782c0ff */
[----:B------:R-:W-:Y:S01]  /*1890*/  FADD.FTZ R116, R114, R115 ;  /* 0x0000007372747221 */ /* 0x000fe20000010000 */
[----:B------:R-:W-:Y:S02]  /*18a0*/  PRMT R115, RZ, 0x5410, R138 ;  /* 0x00005410ff737816 */ /* 0x000fe4000000008a */
[----:B------:R-:W-:-:S03]  /*18b0*/  SHF.R.U32.HI R140, RZ, 0x10, R117 ;  /* 0x00000010ff8c7819 */ /* 0x000fc60000011675 */
[----:B------:R-:W-:Y:S01]  /*18c0*/  FADD.FTZ R139, R115, R116 ;  /* 0x00000074738b7221 */ /* 0x000fe20000010000 */
[----:B------:R-:W-:Y:S02]  /*18d0*/  PRMT R116, RZ, 0x5410, R117 ;  /* 0x00005410ff747816 */ /* 0x000fe40000000075 */
[----:B------:R-:W-:Y:S02]  /*18e0*/  SHF.R.U32.HI R142, RZ, 0x5, R102 ;  /* 0x00000005ff8e7819 */ /* 0x000fe40000011666 */
[----:B------:R-:W-:Y:S01]  /*18f0*/  PRMT R117, RZ, 0x5410, R140 ;  /* 0x00005410ff757816 */ /* 0x000fe2000000008c */
[----:B------:R-:W-:Y:S01]  /*1900*/  FADD.FTZ R138, R116, R139 ;  /* 0x0000008b748a7221 */ /* 0x000fe20000010000 */
[----:B------:R-:W-:Y:S02]  /*1910*/  LOP3.LUT R142, R142, 0x7fffffc, RZ, 0xc0, !PT ;  /* 0x07fffffc8e8e7812 */ /* 0x000fe400078ec0ff */
[----:B------:R-:W-:Y:S01]  /*1920*/  ISETP.NE.AND P0, PT, R103, RZ, PT ;  /* 0x000000ff6700720c */ /* 0x000fe20003f05270 */
[----:B------:R-:W-:Y:S01]  /*1930*/  FADD.FTZ R160, R117, R138 ;  /* 0x0000008a75a07221 */ /* 0x000fe20000010000 */
[----:B------:R-:W-:Y:S01]  /*1940*/  @!P1 IADD3 R142, R142, 0x4, RZ ;  /* 0x000000048e8e9810 */ /* 0x000fe20007ffe0ff */
[----:B------:R-:W-:Y:S08]  /*1950*/  BRA.DIV ~URZ, `(.L_x_234) ;  /* 0x00004de27f007947 */ /* 0x000ff0000b800000 */
[----:B------:R0:W1:Y:S02]  /*1960*/  SHFL.BFLY PT, R138, R160, 0x1, 0x1f ;  /* 0x0c201f00a08a7f89 */ /* 0x00006400000e0000 */
.L_x_240:
        /* <DEDUP_REMOVED lines=10> */
[----:B------:R-:W-:-:S04]  /*1a10*/  FMUL.FTZ R138, R138, 0.00031249999301508069038 ;  /* 0x39a3d70a8a8a7820 */ /* 0x000fc80000410000 */
        /* <DEDUP_REMOVED lines=209> */
.L_x_241:
        /* <DEDUP_REMOVED lines=8> */
[----:B------:R-:W-:-:S05]  /*27b0*/  @!P0 IADD3 R158, R142, R143, RZ ;  /* 0x0000008f8e9e8210 */ /* 0x000fca0007ffe0ff */
[----:B------:R-:W-:Y:S04]  /*27c0*/  @!P0 STS.64 [R158.X8], R138 ;  /* 0x0000008a9e008388 */ /* 0x000fe80000008a00 */
[----:B------:R-:W-:Y:S01]  /*27d0*/  BAR.SYNC.DEFER_BLOCKING 0x0 ;  /* 0x0000000000007b1d */ /* 0x000fe20000010000 */
[----:B0-----:R-:W-:Y:S01]  /*27e0*/  @!P1 IADD3 R160, R103, R142, RZ ;  /* 0x0000008e67a09210 */ /* 0x001fe20007ffe0ff */
        /* <DEDUP_REMOVED lines=34> */
[----:B------:R-:W-:Y:S02]  /*2a10*/  LEA.HI R141, R102, UR5, RZ, 0x19 ;  /* 0x00000005668d7c11 */ /* 0x000fe4000f8fc8ff */
[----:B------:R-:W-:Y:S01]  /*2a20*/  LOP3.LUT R140, R158, UR4, RZ, 0xc0, !PT ;  /* 0x000000049e8c7c12 */ /* 0x000fe2000f8ec0ff */
[----:B------:R-:W-:Y:S03]  /*2a30*/  SHFL.IDX PT, R138, R138, RZ, 0x1f ;  /* 0x00001fff8a8a7589 */ /* 0x000fe600000e0000 */
[----:B------:R-:W-:Y:S01]  /*2a40*/  LEA R160, P1, R141, R140, 0x1 ;  /* 0x0000008c8da07211 */ /* 0x000fe200078208ff */
[----:B------:R-:W0:Y:S03]  /*2a50*/  SHFL.IDX PT, R139, R139, RZ, 0x1f ;  /* 0x00001fff8b8b7589 */ /* 0x000e2600000e0000 */
[----:B------:R-:W-:-:S02]  /*2a60*/  IADD3.X R162, RZ, RZ, RZ, P1, !PT ;  /* 0x000000ffffa27210 */ /* 0x000fc40000ffe4ff */
[----:B------:R-:W-:-:S04]  /*2a70*/  @!P0 IADD3 R141, P1, R160, UR6, RZ ;  /* 0x00000006a08d8c10 */ /* 0x000fc8000ff3e0ff */
        /* <DEDUP_REMOVED lines=8> */
[C---:B------:R-:W-:Y:S02]  /*2b00*/  IADD3 R139, P1, R138.reuse, UR5, RZ ;  /* 0x000000058a8b7c10 */ /* 0x040fe4000ff3e0ff */
        /* <DEDUP_REMOVED lines=8> */
[----:B------:R-:W-:-:S03]  /*2b90*/  LOP3.LUT R141, R105, 0x2, RZ, 0xc, !PT ;  /* 0x00000002698d7812 */ /* 0x000fc600078e0cff */
.L_x_237:
[----:B------:R-:W2:Y:S01]  /*2ba0*/  LDG.E.STRONG.GPU R140, [R138.64] ;  /* 0x000000088a8c7981 */ /* 0x000ea2000c1ef900 */
[----:B------:R-:W-:Y:S01]  /*2bb0*/  YIELD ;  /* 0x0000000000007946 */ /* 0x000fe20003800000 */
[----:B--2---:R-:W-:Y:S01]  /*2bc0*/  ISETP.NE.AND P0, PT, R140, R141, PT ;  /* 0x0000008d8c00720c */ /* 0x004fe20003f05270 */
[----:B------:R-:W-:-:S12]  /*2bd0*/  CCTL.IVALL ;  /* 0x00000000ff00798f */ /* 0x000fd80002000000 */
[----:B------:R-:W-:Y:S05]  /*2be0*/  @P0 BRA `(.L_x_237) ;  /* 0xffffffb000000947 */ /* 0x000fea000383ffff */
.L_x_236:
        /* <DEDUP_REMOVED lines=11> */
[----:B-----5:R-:W-:Y:S02]  /*2ca0*/  SHF.R.U32.HI R210, RZ, 0x10, R5 ;  /* 0x00000010ffd27819 */ /* 0x020fe40000011605 */
[--C-:B------:R-:W-:Y:S01]  /*2cb0*/  SHF.R.U64 R212, R6, 0x10, R7.reuse ;  /* 0x0000001006d47819 */ /* 0x100fe20000001207 */
[----:B------:R-:W1:Y:S01]  /*2cc0*/  SHFL.DOWN PT, R158, R142, 0x1, 0x1f ;  /* 0x08201f008e9e7f89 */ /* 0x000e6200000e0000 */
[----:B------:R-:W-:Y:S02]  /*2cd0*/  SHF.R.U32.HI R214, RZ, 0x10, R7 ;  /* 0x00000010ffd67819 */ /* 0x000fe40000011607 */
[----:B0-----:R-:W-:-:S02]  /*2ce0*/  MOV R138, UR7 ;  /* 0x00000007008a7c02 */ /* 0x001fc40008000f00 */
[----:B------:R-:W-:Y:S02]  /*2cf0*/  LOP3.LUT P1, RZ, R106, 0xff, RZ, 0xc0, !PT ;  /* 0x000000ff6aff7812 */ /* 0x000fe4000782c0ff */
[----:B------:R-:W-:Y:S02]  /*2d00*/  LOP3.LUT R138, R103, 0x1, R138, 0xf8, !PT ;  /* 0x00000001678a7812 */ /* 0x000fe400078ef88a */
[----:B------:R-:W-:Y:S02]  /*2d10*/  IADD3 R105, R105, 0x1, RZ ;  /* 0x0000000169697810 */ /* 0x000fe40007ffe0ff */
[----:B------:R-:W-:Y:S02]  /*2d20*/  LOP3.LUT P0, RZ, R138, R143, RZ, 0xfc, !PT ;  /* 0x0000008f8aff7212 */ /* 0x000fe4000780fcff */
[----:B------:R-:W-:Y:S02]  /*2d30*/  SEL R106, RZ, 0x1, P1 ;  /* 0x00000001ff6a7807 */ /* 0x000fe40000800000 */
[----:B------:R-:W-:Y:S01]  /*2d40*/  LOP3.LUT R105, R105, 0x3, RZ, 0xc0, !PT ;  /* 0x0000000369697812 */ /* 0x000fe200078ec0ff */
[----:B-1----:R-:W-:-:S08]  /*2d50*/  FADD.FTZ R164, R158, R142 ;  /* 0x0000008e9ea47221 */ /* 0x002fd00000010000 */
[----:B------:R-:W-:Y:S01]  /*2d60*/  @!P0 MOV R143, 0x4 ;  /* 0x00000004008f8802 */ /* 0x000fe20000000f00 */
[----:B------:R-:W0:Y:S01]  /*2d70*/  MUFU.RCP R164, R164 ;  /* 0x000000a400a47308 */ /* 0x000e220000001000 */
[----:B--2---:R-:W1:Y:S04]  /*2d80*/  SHFL.DOWN PT, R160, R140, 0x1, 0x1f ;  /* 0x08201f008ca07f89 */ /* 0x004e6800000e0000 */
[----:B------:R-:W2:Y:S01]  /*2d90*/  SHFL.DOWN PT, R162, R141, 0x1, 0x1f ;  /* 0x08201f008da27f89 */ /* 0x000ea200000e0000 */
[----:B-1----:R-:W-:-:S04]  /*2da0*/  FADD.FTZ R166, -R160, R140 ;  /* 0x0000008ca0a67221 */ /* 0x002fc80000010100 */
[----:B------:R-:W-:Y:S02]  /*2db0*/  FMUL.FTZ R166, R166, R166 ;  /* 0x000000a6a6a67220 */ /* 0x000fe40000410000 */
[----:B--2---:R-:W-:Y:S02]  /*2dc0*/  FADD.FTZ R139, R162, R141 ;  /* 0x0000008da28b7221 */ /* 0x004fe40000010000 */
[----:B------:R-:W-:-:S04]  /*2dd0*/  FMUL.FTZ R166, R166, R142 ;  /* 0x0000008ea6a67220 */ /* 0x000fc80000410000 */
[C---:B------:R-:W-:Y:S02]  /*2de0*/  FMUL.FTZ R166, R158.reuse, R166 ;  /* 0x000000a69ea67220 */ /* 0x040fe40000410000 */
[----:B------:R-:W-:Y:S02]  /*2df0*/  FMUL.FTZ R158, R158, R160 ;  /* 0x000000a09e9e7220 */ /* 0x000fe40000410000 */
[----:B0-----:R-:W-:Y:S02]  /*2e00*/  FFMA.FTZ R139, R164, R166, R139 ;  /* 0x000000a6a48b7223 */ /* 0x001fe4000001008b */
[----:B------:R-:W-:Y:S01]  /*2e10*/  FFMA.FTZ R141, R142, R140, R158 ;  /* 0x0000008c8e8d7223 */ /* 0x000fe2000001009e */
[----:B------:R-:W-:Y:S01]  /*2e20*/  MOV R140, 0x3823d70a ;  /* 0x3823d70a008c7802 */ /* 0x000fe20000000f00 */
[----:B------:R-:W-:Y:S02]  /*2e30*/  @!P0 IMAD.WIDE R142, R104, R143, c[0x0][0x188] ;  /* 0x00006200688e8625 */ /* 0x000fe400078e028f */
[----:B------:R-:W0:Y:S02]  /*2e40*/  SHFL.IDX PT, R139, R139, RZ, 0x1f ;  /* 0x00001fff8b8b7589 */ /* 0x000e2400000e0000 */
[----:B------:R-:W-:-:S06]  /*2e50*/  FMUL.FTZ R141, R164, R141 ;  /* 0x0000008da48d7220 */ /* 0x000fcc0000410000 */
[----:B------:R-:W1:Y:S01]  /*2e60*/  SHFL.IDX PT, R141, R141, RZ, 0x1f ;  /* 0x00001fff8d8d7589 */ /* 0x000e6200000e0000 */
[----:B0-----:R-:W-:Y:S01]  /*2e70*/  FFMA.FTZ R140, R139, R140, c[0x0][0x1b0] ;  /* 0x00006c008b8c7623 */ /* 0x001fe2000001008c */
[----:B------:R-:W-:-:S03]  /*2e80*/  @!P0 MOV R139, 0x4 ;  /* 0x00000004008b8802 */ /* 0x000fc60000000f00 */
[----:B------:R-:W0:Y:S02]  /*2e90*/  MUFU.RSQ R160, R140 ;  /* 0x0000008c00a07308 */ /* 0x000e240000001400 */
[----:B------:R-:W-:Y:S01]  /*2ea0*/  @!P0 IMAD.WIDE R138, R104, R139, c[0x0][0x180] ;  /* 0x00006000688a8625 */ /* 0x000fe200078e028b */
[----:B-1----:R-:W1:Y:S08]  /*2eb0*/  R2UR UR4, R141 ;  /* 0x000000008d0473c2 */ /* 0x002e7000000e0000 */
[----:B0-----:R-:W0:Y:S01]  /*2ec0*/  R2UR UR10, R160 ;  /* 0x00000000a00a73c2 */ /* 0x001e2200000e0000 */
[----:B-1----:R-:W-:Y:S01]  /*2ed0*/  FADD.FTZ R187, R187, -UR4 ;  /* 0x80000004bbbb7e21 */ /* 0x002fe20008010000 */
[----:B------:R-:W-:Y:S01]  /*2ee0*/  MOV R158, UR4 ;  /* 0x00000004009e7c02 */ /* 0x000fe20008000f00 */
[----:B------:R-:W-:-:S02]  /*2ef0*/  FADD.FTZ R207, R207, -UR4 ;  /* 0x80000004cfcf7e21 */ /* 0x000fc40008010000 */
[----:B------:R-:W-:Y:S02]  /*2f00*/  FADD.FTZ R196, R196, -UR4 ;  /* 0x80000004c4c47e21 */ /* 0x000fe40008010000 */
[----:B------:R-:W-:Y:S01]  /*2f10*/  FADD.FTZ R195, R195, -UR4 ;  /* 0x80000004c3c37e21 */ /* 0x000fe20008010000 */
[----:B------:R-:W-:Y:S01]  /*2f20*/  @!P0 STG.E [R138.64], R158 ;  /* 0x0000009e8a008986 */ /* 0x000fe2000c101908 */
[----:B------:R-:W-:Y:S02]  /*2f30*/  FADD.FTZ R208, R193, -UR4 ;  /* 0x80000004c1d07e21 */ /* 0x000fe40008010000 */
[----:B------:R-:W-:Y:S02]  /*2f40*/  FADD.FTZ R197, R197, -UR4 ;  /* 0x80000004c5c57e21 */ /* 0x000fe40008010000 */
[----:B0-----:R-:W-:Y:S01]  /*2f50*/  FMUL.FTZ R190, R187, UR10 ;  /* 0x0000000abbbe7c20 */ /* 0x001fe20008410000 */
[----:B------:R-:W-:Y:S01]  /*2f60*/  MOV R141, UR10 ;  /* 0x0000000a008d7c02 */ /* 0x000fe20008000f00 */
[----:B------:R-:W-:-:S02]  /*2f70*/  FMUL.FTZ R187, R207, UR10 ;  /* 0x0000000acfbb7c20 */ /* 0x000fc40008410000 */
[----:B------:R-:W-:Y:S01]  /*2f80*/  FADD.FTZ R207, R194, -UR4 ;  /* 0x80000004c2cf7e21 */ /* 0x000fe20008010000 */
[----:B------:R-:W-:Y:S01]  /*2f90*/  F2FP.BF16.PACK_AB R190, RZ, R190 ;  /* 0x000000beffbe723e */ /* 0x000fe200000010ff */
[----:B------:R-:W-:Y:S01]  /*2fa0*/  FMUL.FTZ R194, R196, UR10 ;  /* 0x0000000ac4c27c20 */ /* 0x000fe20008410000 */
[----:B------:R0:W-:Y:S01]  /*2fb0*/  @!P0 STG.E [R142.64], R141 ;  /* 0x0000008d8e008986 */ /* 0x0001e2000c101908 */
[----:B------:R-:W-:Y:S01]  /*2fc0*/  FMUL.FTZ R196, R195, UR10 ;  /* 0x0000000ac3c47c20 */ /* 0x000fe20008410000 */
[----:B------:R-:W-:Y:S01]  /*2fd0*/  F2FP.BF16.PACK_AB R187, RZ, R187 ;  /* 0x000000bbffbb723e */ /* 0x000fe200000010ff */
[----:B------:R-:W-:Y:S01]  /*2fe0*/  FMUL.FTZ R193, R207, UR10 ;  /* 0x0000000acfc17c20 */ /* 0x000fe20008410000 */
[----:B------:R-:W-:Y:S01]  /*2ff0*/  F2FP.BF16.PACK_AB R194, RZ, R194 ;  /* 0x000000c2ffc2723e */ /* 0x000fe200000010ff */
[----:B------:R-:W-:Y:S01]  /*3000*/  FADD.FTZ R198, R198, -UR4 ;  /* 0x80000004c6c67e21 */ /* 0x000fe20008010000 */
[----:B------:R-:W-:Y:S01]  /*3010*/  F2FP.BF16.PACK_AB R196, RZ, R196 ;  /* 0x000000c4ffc4723e */ /* 0x000fe200000010ff */
[----:B------:R-:W-:Y:S01]  /*3020*/  FMUL.FTZ R195, R208, UR10 ;  /* 0x0000000ad0c37c20 */ /* 0x000fe20008410000 */
[----:B------:R-:W-:Y:S01]  /*3030*/  F2FP.BF16.PACK_AB R193, RZ, R193 ;  /* 0x000000c1ffc1723e */ /* 0x000fe200000010ff */
[----:B------:R-:W-:Y:S01]  /*3040*/  FADD.FTZ R199, R199, -UR4 ;  /* 0x80000004c7c77e21 */ /* 0x000fe20008010000 */
[----:B------:R-:W-:Y:S01]  /*3050*/  HFMA2.BF16_V2 R194, R31.H0_H0, R194.H0_H0, -RZ.H0_H0 ;  /* 0x200000c21fc27231 */ /* 0x000fe200003408ff */
[----:B------:R-:W-:Y:S01]  /*3060*/  FADD.FTZ R207, R200, -UR4 ;  /* 0x80000004c8cf7e21 */ /* 0x000fe20008010000 */
[----:B------:R-:W-:Y:S01]  /*3070*/  F2FP.BF16.PACK_AB R195, RZ, R195 ;  /* 0x000000c3ffc3723e */ /* 0x000fe200000010ff */
[----:B------:R-:W-:Y:S01]  /*3080*/  FADD.FTZ R208, R201, -UR4 ;  /* 0x80000004c9d07e21 */ /* 0x000fe20008010000 */
[----:B------:R-:W-:Y:S01]  /*3090*/  HFMA2.BF16_V2 R194, R194.H0_H0, 1, 1, R79.H0_H0 ;  /* 0x3f803f80c2c27831 */ /* 0x000fe2000024084f */
[----:B------:R-:W-:Y:S01]  /*30a0*/  FADD.FTZ R189, R189, -UR4 ;  /* 0x80000004bdbd7e21 */ /* 0x000fe20008010000 */
[----:B------:R-:W-:Y:S01]  /*30b0*/  HFMA2.BF16_V2 R187, R30.H0_H0, R187.H0_H0, -RZ.H0_H0 ;  /* 0x200000bb1ebb7231 */ /* 0x000fe200003408ff */
[----:B------:R-:W-:Y:S01]  /*30c0*/  FMUL.FTZ R200, R197, UR10 ;  /* 0x0000000ac5c87c20 */ /* 0x000fe20008410000 */
[----:B------:R-:W-:Y:S01]  /*30d0*/  HFMA2.BF16_V2 R193, R32.H0_H0, R193.H0_H0, -RZ.H0_H0 ;  /* 0x200000c120c17231 */ /* 0x000fe200003408ff */
[----:B------:R-:W-:Y:S01]  /*30e0*/  FADD.FTZ R209, R209, -UR4 ;  /* 0x80000004d1d17e21 */ /* 0x000fe20008010000 */
[----:B------:R-:W-:Y:S01]  /*30f0*/  HFMA2.BF16_V2 R187, R187.H0_H0, 1, 1, R78.H0_H0 ;  /* 0x3f803f80bbbb7831 */ /* 0x000fe2000024084e */
[----:B------:R-:W-:Y:S01]  /*3100*/  FMUL.FTZ R197, R198, UR10 ;  /* 0x0000000ac6c57c20 */ /* 0x000fe20008410000 */
[----:B------:R-:W-:Y:S01]  /*3110*/  F2FP.BF16.PACK_AB R200, RZ, R200 ;  /* 0x000000c8ffc8723e */ /* 0x000fe200000010ff */
[----:B------:R-:W-:Y:S01]  /*3120*/  FMUL.FTZ R201, R199, UR10 ;  /* 0x0000000ac7c97c20 */ /* 0x000fe20008410000 */
[----:B------:R-:W-:Y:S01]  /*3130*/  HFMA2.BF16_V2 R193, R193.H0_H0, 1, 1, R80.H0_H0 ;  /* 0x3f803f80c1c17831 */ /* 0x000fe20000240850 */
        /* <DEDUP_REMOVED lines=8> */
[----:B------:R-:W-:Y:S01]  /*31c0*/  FMUL.FTZ R188, R189, UR10 ;  /* 0x0000000abdbc7c20 */ /* 0x000fe20008410000 */
[----:B------:R-:W-:Y:S01]  /*31d0*/  F2FP.BF16.PACK_AB R199, RZ, R199 ;  /* 0x000000c7ffc7723e */ /* 0x000fe200000010ff */
[----:B------:R-:W-:Y:S01]  /*31e0*/  FADD.FTZ R208, R205, -UR4 ;  /* 0x80000004cdd07e21 */ /* 0x000fe20008010000 */
[----:B------:R-:W-:Y:S01]  /*31f0*/  HFMA2.BF16_V2 R198, R35.H0_H0, R198.H0_H0, -RZ.H0_H0 ;  /* 0x200000c623c67231 */ /* 0x000fe200003408ff */
[----:B------:R-:W-:Y:S01]  /*3200*/  FMUL.FTZ R189, R209, UR10 ;  /* 0x0000000ad1bd7c20 */ /* 0x000fe20008410000 */
[----:B------:R-:W-:Y:S01]  /*3210*/  F2FP.BF16.PACK_AB R188, RZ, R188 ;  /* 0x000000bcffbc723e */ /* 0x000fe200000010ff */
[----:B------:R-:W-:Y:S01]  /*3220*/  FADD.FTZ R202, R202, -UR4 ;  /* 0x80000004caca7e21 */ /* 0x000fe20008010000 */
[----:B------:R-:W-:Y:S01]  /*3230*/  HFMA2.BF16_V2 R198, R198.H0_H0, 1, 1, R83.H0_H0 ;  /* 0x3f803f80c6c67831 */ /* 0x000fe20000240853 */
[----:B------:R-:W-:Y:S01]  /*3240*/  FADD.FTZ R209, R206, -UR4 ;  /* 0x80000004ced17e21 */ /* 0x000fe20008010000 */
[----:B------:R-:W-:Y:S01]  /*3250*/  F2FP.BF16.PACK_AB R189, RZ, R189 ;  /* 0x000000bdffbd723e */ /* 0x000fe200000010ff */
[----:B------:R-:W-:Y:S01]  /*3260*/  FMUL.FTZ R205, R203, UR10 ;  /* 0x0000000acbcd7c20 */ /* 0x000fe20008410000 */
[----:B------:R-:W-:Y:S01]  /*3270*/  HFMA2.BF16_V2 R188, R29.H0_H0, R188.H0_H0, -RZ.H0_H0 ;  /* 0x200000bc1dbc7231 */ /* 0x000fe200003408ff */
[----:B------:R-:W-:Y:S01]  /*3280*/  FMUL.FTZ R203, R207, UR10 ;  /* 0x0000000acfcb7c20 */ /* 0x000fe20008410000 */
[----:B------:R-:W-:Y:S01]  /*3290*/  HFMA2.BF16_V2 R197, R197.H0_H0, 1, 1, R82.H0_H0 ;  /* 0x3f803f80c5c57831 */ /* 0x000fe20000240852 */
[----:B------:R-:W-:Y:S01]  /*32a0*/  FMUL.FTZ R206, R208, UR10 ;  /* 0x0000000ad0ce7c20 */ /* 0x000fe20008410000 */
[----:B------:R-:W-:Y:S01]  /*32b0*/  F2FP.BF16.PACK_AB R205, RZ, R205 ;  /* 0x000000cdffcd723e */ /* 0x000fe200000010ff */
[----:B------:R-:W-:Y:S01]  /*32c0*/  FADD.FTZ R133, R133, -UR4 ;  /* 0x8000000485857e21 */ /* 0x000fe20008010000 */
[----:B------:R-:W-:Y:S01]  /*32d0*/  F2FP.BF16.PACK_AB R203, RZ, R203 ;  /* 0x000000cbffcb723e */ /* 0x000fe200000010ff */
[----:B------:R-:W-:Y:S01]  /*32e0*/  FADD.FTZ R207, R135, -UR4 ;  /* 0x8000000487cf7e21 */ /* 0x000fe20008010000 */
[----:B------:R-:W-:Y:S01]  /*32f0*/  F2FP.BF16.PACK_AB R206, RZ, R206 ;  /* 0x000000ceffce723e */ /* 0x000fe200000010ff */
[----:B------:R-:W-:Y:S01]  /*3300*/  FMUL.FTZ R204, R202, UR10 ;  /* 0x0000000acacc7c20 */ /* 0x000fe20008410000 */
[----:B------:R-:W-:Y:S01]  /*3310*/  HFMA2.BF16_V2 R188, R188.H0_H0, 1, 1, R77.H0_H0 ;  /* 0x3f803f80bcbc7831 */ /* 0x000fe2000024084d */
        /* <DEDUP_REMOVED lines=11> */
[----:B------:R-:W-:Y:S01]  /*33d0*/  LOP3.LUT R203, R203, 0xffff, RZ, 0xc0, !PT ;  /* 0x0000ffffcbcb7812 */ /* 0x000fe200078ec0ff */
[----:B------:R-:W-:Y:S01]  /*33e0*/  FADD.FTZ R131, R131, -UR4 ;  /* 0x8000000483837e21 */ /* 0x000fe20008010000 */
[----:B------:R-:W-:Y:S01]  /*33f0*/  F2FP.BF16.PACK_AB R136, RZ, R136 ;  /* 0x00000088ff88723e */ /* 0x000fe200000010ff */
[----:B------:R-:W-:Y:S01]  /*3400*/  FMUL.FTZ R133, R208, UR10 ;  /* 0x0000000ad0857c20 */ /* 0x000fe20008410000 */
[----:B------:R-:W-:Y:S01]  /*3410*/  F2FP.BF16.PACK_AB R137, RZ, R137 ;  /* 0x00000089ff89723e */ /* 0x000fe200000010ff */
[----:B------:R-:W-:Y:S01]  /*3420*/  FADD.FTZ R130, R130, -UR4 ;  /* 0x8000000482827e21 */ /* 0x000fe20008010000 */
[----:B------:R-:W-:Y:S01]  /*3430*/  HFMA2.BF16_V2 R204, R204.H0_H0, 1, 1, R84.H0_H0 ;  /* 0x3f803f80cccc7831 */ /* 0x000fe20000240854 */
[----:B------:R-:W-:Y:S01]  /*3440*/  FADD.FTZ R207, R129, -UR4 ;  /* 0x8000000481cf7e21 */ /* 0x000fe20008010000 */
[----:B------:R-:W-:Y:S01]  /*3450*/  F2FP.BF16.PACK_AB R133, RZ, R133 ;  /* 0x00000085ff85723e */ /* 0x000fe200000010ff */
[----:B------:R-:W-:Y:S01]  /*3460*/  FADD.FTZ R208, R128, -UR4 ;  /* 0x8000000480d07e21 */ /* 0x000fe20008010000 */
[----:B------:R-:W-:Y:S01]  /*3470*/  HFMA2.BF16_V2 R202, R38.H0_H0, R202.H0_H0, -RZ.H0_H0 ;  /* 0x200000ca26ca7231 */ /* 0x000fe200003408ff */
[----:B------:R-:W-:-:S02]  /*3480*/  FMUL.FTZ R129, R132, UR10 ;  /* 0x0000000a84817c20 */ /* 0x000fc40008410000 */
[----:B------:R-:W-:Y:S01]  /*3490*/  FMUL.FTZ R132, R131, UR10 ;  /* 0x0000000a83847c20 */ /* 0x000fe20008410000 */
[----:B------:R-:W-:Y:S01]  /*34a0*/  HFMA2.BF16_V2 R133, R40.H0_H0, R133.H0_H0, -RZ.H0_H0 ;  /* 0x2000008528857231 */ /* 0x000fe200003408ff */
[----:B------:R-:W-:Y:S01]  /*34b0*/  FADD.FTZ R127, R127, -UR4 ;  /* 0x800000047f7f7e21 */ /* 0x000fe20008010000 */
[----:B------:R-:W-:Y:S01]  /*34c0*/  F2FP.BF16.PACK_AB R129, RZ, R129 ;  /* 0x00000081ff81723e */ /* 0x000fe200000010ff */
[----:B------:R-:W-:Y:S01]  /*34d0*/  FMUL.FTZ R128, R130, UR10 ;  /* 0x0000000a82807c20 */ /* 0x000fe20008410000 */
[----:B------:R-:W-:Y:S01]  /*34e0*/  F2FP.BF16.PACK_AB R132, RZ, R132 ;  /* 0x00000084ff84723e */ /* 0x000fe200000010ff */
[----:B------:R-:W-:Y:S01]  /*34f0*/  FMUL.FTZ R131, R207, UR10 ;  /* 0x0000000acf837c20 */ /* 0x000fe20008410000 */
[----:B------:R-:W-:Y:S01]  /*3500*/  HFMA2.BF16_V2 R202, R202.H0_H0, 1, 1, R86.H0_H0 ;  /* 0x3f803f80caca7831 */ /* 0x000fe20000240856 */
        /* <DEDUP_REMOVED lines=8> */
[----:B------:R-:W-:Y:S01]  /*3590*/  FMUL.FTZ R124, R127, UR10 ;  /* 0x0000000a7f7c7c20 */ /* 0x000fe20008410000 */
[----:B------:R-:W-:Y:S01]  /*35a0*/  HFMA2.BF16_V2 R128, R42.H0_H0, R128.H0_H0, -RZ.H0_H0 ;  /* 0x200000802a807231 */ /* 0x000fe200003408ff */
[----:B------:R-:W-:Y:S01]  /*35b0*/  FADD.FTZ R122, R122, -UR4 ;  /* 0x800000047a7a7e21 */ /* 0x000fe20008010000 */
[----:B------:R-:W-:Y:S01]  /*35c0*/  HFMA2.BF16_V2 R133, R133.H0_H0, 1, 1, R88.H0_H0 ;  /* 0x3f803f8085857831 */ /* 0x000fe20000240858 */
[----:B------:R-:W-:Y:S01]  /*35d0*/  FMUL.FTZ R127, R123, UR10 ;  /* 0x0000000a7b7f7c20 */ /* 0x000fe20008410000 */
[----:B------:R-:W-:Y:S01]  /*35e0*/  HFMA2.BF16_V2 R130, R43.H0_H0, R130.H0_H0, -RZ.H0_H0 ;  /* 0x200000822b827231 */ /* 0x000fe200003408ff */
        /* <DEDUP_REMOVED lines=12> */
[----:B------:R-:W-:Y:S01]  /*36b0*/  FMUL.FTZ R118, R207, UR10 ;  /* 0x0000000acf767c20 */ /* 0x000fe20008410000 */
[----:B------:R-:W-:Y:S01]  /*36c0*/  HFMA2.BF16_V2 R124, R124.H0_H0, 1, 1, R92.H0_H0 ;  /* 0x3f803f807c7c7831 */ /* 0x000fe2000024085c */
[----:B------:R-:W-:Y:S01]  /*36d0*/  FADD.FTZ R207, R113, -UR4 ;  /* 0x8000000471cf7e21 */ /* 0x000fe20008010000 */
[----:B------:R-:W-:Y:S01]  /*36e0*/  F2FP.BF16.PACK_AB R113, RZ, R122 ;  /* 0x0000007aff71723e */ /* 0x000fe200000010ff */
[----:B------:R-:W-:Y:S01]  /*36f0*/  FMUL.FTZ R126, R125, UR10 ;  /* 0x0000000a7d7e7c20 */ /* 0x000fe20008410000 */
[----:B------:R-:W-:Y:S01]  /*3700*/  F2FP.BF16.PACK_AB R118, RZ, R118 ;  /* 0x00000076ff76723e */ /* 0x000fe200000010ff */
[----:B------:R-:W-:Y:S01]  /*3710*/  FADD.FTZ R107, R107, -UR4 ;  /* 0x800000046b6b7e21 */ /* 0x000fe20008010000 */
[----:B------:R-:W-:Y:S01]  /*3720*/  HFMA2.BF16_V2 R123, R123.H0_H0, 1, 1, R93.H0_H0 ;  /* 0x3f803f807b7b7831 */ /* 0x000fe2000024085d */
[----:B------:R-:W-:Y:S01]  /*3730*/  FMUL.FTZ R125, R208, UR10 ;  /* 0x0000000ad07d7c20 */ /* 0x000fe20008410000 */
[----:B------:R-:W-:Y:S01]  /*3740*/  F2FP.BF16.PACK_AB R126, RZ, R126 ;  /* 0x0000007eff7e723e */ /* 0x000fe200000010ff */
[----:B------:R-:W-:Y:S01]  /*3750*/  FADD.FTZ R121, R121, -UR4 ;  /* 0x8000000479797e21 */ /* 0x000fe20008010000 */
[----:B------:R-:W-:Y:S01]  /*3760*/  HFMA2.BF16_V2 R118, R47.H0_H0, R118.H0_H0, -RZ.H0_H0 ;  /* 0x200000762f767231 */ /* 0x000fe200003408ff */
[----:B------:R-:W-:Y:S01]  /*3770*/  FADD.FTZ R122, R108, -UR4 ;  /* 0x800000046c7a7e21 */ /* 0x000fe20008010000 */
[----:B------:R-:W-:Y:S01]  /*3780*/  F2FP.BF16.PACK_AB R125, RZ, R125 ;  /* 0x0000007dff7d723e */ /* 0x000fe200000010ff */
[----:B------:R-:W-:Y:S01]  /*3790*/  FADD.FTZ R208, R120, -UR4 ;  /* 0x8000000478d07e21 */ /* 0x000fe20008010000 */
[----:B------:R-:W-:Y:S01]  /*37a0*/  HFMA2.BF16_V2 R119, R46.H0_H0, R119.H0_H0, -RZ.H0_H0 ;  /* 0x200000772e777231 */ /* 0x000fe200003408ff */
[----:B------:R-:W-:Y:S01]  /*37b0*/  FMUL.FTZ R207, R207, UR10 ;  /* 0x0000000acfcf7c20 */ /* 0x000fe20008410000 */
[----:B------:R-:W-:Y:S01]  /*37c0*/  LOP3.LUT R123, R123, 0xffff, RZ, 0xc0, !PT ;  /* 0x0000ffff7b7b7812 */ /* 0x000fe200078ec0ff */
[----:B------:R-:W-:Y:S01]  /*37d0*/  FMUL.FTZ R108, R107, UR10 ;  /* 0x0000000a6b6c7c20 */ /* 0x000fe20008410000 */
[----:B------:R-:W-:Y:S01]  /*37e0*/  HFMA2.BF16_V2 R119, R119.H0_H0, 1, 1, R94.H0_H0 ;  /* 0x3f803f8077777831 */ /* 0x000fe2000024085e */
[----:B------:R-:W-:Y:S01]  /*37f0*/  FMUL.FTZ R120, R121, UR10 ;  /* 0x0000000a79787c20 */ /* 0x000fe20008410000 */
[----:B------:R-:W-:Y:S01]  /*3800*/  HFMA2.BF16_V2 R113, R2.H0_H0, R113.H0_H0, -RZ.H0_H0 ;  /* 0x2000007102717231 */ /* 0x000fe200003408ff */
[----:B------:R-:W-:Y:S01]  /*3810*/  FMUL.FTZ R107, R122, UR10 ;  /* 0x0000000a7a6b7c20 */ /* 0x000fe20008410000 */
[----:B------:R-:W-:Y:S01]  /*3820*/  F2FP.BF16.PACK_AB R108, RZ, R108 ;  /* 0x0000006cff6c723e */ /* 0x000fe200000010ff */
[----:B------:R-:W-:Y:S01]  /*3830*/  FMUL.FTZ R121, R208, UR10 ;  /* 0x0000000ad0797c20 */ /* 0x000fe20008410000 */
[----:B------:R-:W-:Y:S01]  /*3840*/  F2FP.BF16.PACK_AB R120, RZ, R120 ;  /* 0x00000078ff78723e */ /* 0x000fe200000010ff */
[----:B------:R-:W-:Y:S01]  /*3850*/  FADD.FTZ R122, R111, -UR4 ;  /* 0x800000046f7a7e21 */ /* 0x000fe20008010000 */
[----:B------:R-:W-:Y:S01]  /*3860*/  F2FP.BF16.PACK_AB R107, RZ, R107 ;  /* 0x0000006bff6b723e */ /* 0x000fe200000010ff */
[----:B------:R-:W-:Y:S01]  /*3870*/  FADD.FTZ R208, R109, -UR4 ;  /* 0x800000046dd07e21 */ /* 0x000fe20008010000 */
[----:B------:R-:W-:Y:S01]  /*3880*/  F2FP.BF16.PACK_AB R109, RZ, R207 ;  /* 0x000000cfff6d723e */ /* 0x000fe200000010ff */
[----:B0-----:R-:W-:Y:S01]  /*3890*/  FADD.FTZ R142, R167, -UR4 ;  /* 0x80000004a78e7e21 */ /* 0x001fe20008010000 */
[----:B------:R-:W-:Y:S01]  /*38a0*/  F2FP.BF16.PACK_AB R121, RZ, R121 ;  /* 0x00000079ff79723e */ /* 0x000fe200000010ff */
[----:B------:R-:W-:Y:S01]  /*38b0*/  FADD.FTZ R207, R112, -UR4 ;  /* 0x8000000470cf7e21 */ /* 0x000fe20008010000 */
[----:B------:R-:W-:Y:S01]  /*38c0*/  HFMA2.BF16_V2 R108, R3.H0_H0, R108.H0_H0, -RZ.H0_H0 ;  /* 0x2000006c036c7231 */ /* 0x000fe200003408ff */
[----:B------:R-:W-:Y:S01]  /*38d0*/  FMUL.FTZ R112, R122, UR10 ;  /* 0x0000000a7a707c20 */ /* 0x000fe20008410000 */
[----:B------:R-:W-:Y:S01]  /*38e0*/  HFMA2.BF16_V2 R107, R0.H0_H0, R107.H0_H0, -RZ.H0_H0 ;  /* 0x2000006b006b7231 */ /* 0x000fe200003408ff */
[----:B------:R-:W-:Y:S01]  /*38f0*/  FADD.FTZ R165, R165, -UR4 ;  /* 0x80000004a5a57e21 */ /* 0x000fe20008010000 */
[----:B------:R-:W-:Y:S01]  /*3900*/  HFMA2.BF16_V2 R113, R113.H0_H0, 1, 1, R96.H0_H0 ;  /* 0x3f803f8071717831 */ /* 0x000fe20000240860 */
[----:B------:R-:W-:Y:S01]  /*3910*/  FADD.FTZ R122, R114, -UR4 ;  /* 0x80000004727a7e21 */ /* 0x000fe20008010000 */
[----:B------:R-:W-:Y:S01]  /*3920*/  F2FP.BF16.PACK_AB R112, RZ, R112 ;  /* 0x00000070ff70723e */ /* 0x000fe200000010ff */
[----:B------:R-:W-:-:S02]  /*3930*/  FADD.FTZ R152, R152, -UR4 ;  /* 0x8000000498987e21 */ /* 0x000fc40008010000 */
[----:B------:R-:W-:Y:S02]  /*3940*/  FADD.FTZ R147, R147, -UR4 ;  /* 0x8000000493937e21 */ /* 0x000fe40008010000 */
[----:B------:R-:W-:Y:S01]  /*3950*/  FADD.FTZ R149, R149, -UR4 ;  /* 0x8000000495957e21 */ /* 0x000fe20008010000 */
[----:B------:R-:W-:Y:S01]  /*3960*/  HFMA2.BF16_V2 R112, R49.H0_H0, R112.H0_H0, -RZ.H0_H0 ;  /* 0x2000007031707231 */ /* 0x000fe200003408ff */
[----:B------:R-:W-:Y:S02]  /*3970*/  FMUL.FTZ R168, R142, UR10 ;  /* 0x0000000a8ea87c20 */ /* 0x000fe40008410000 */
[----:B------:R-:W-:Y:S02]  /*3980*/  FADD.FTZ R163, R163, -UR4 ;  /* 0x80000004a3a37e21 */ /* 0x000fe40008010000 */
[----:B------:R-:W-:Y:S01]  /*3990*/  FADD.FTZ R142, R179, -UR4 ;  /* 0x80000004b38e7e21 */ /* 0x000fe20008010000 */
[----:B------:R-:W-:Y:S01]  /*39a0*/  F2FP.BF16.PACK_AB R168, RZ, R168 ;  /* 0x000000a8ffa8723e */ /* 0x000fe200000010ff */
[----:B------:R-:W-:-:S02]  /*39b0*/  FMUL.FTZ R138, R165, UR10 ;  /* 0x0000000aa58a7c20 */ /* 0x000fc40008410000 */
[----:B------:R-:W-:Y:S02]  /*39c0*/  FMUL.FTZ R122, R122, UR10 ;  /* 0x0000000a7a7a7c20 */ /* 0x000fe40008410000 */
[----:B------:R-:W-:Y:S01]  /*39d0*/  FMUL.FTZ R165, R152, UR10 ;  /* 0x0000000a98a57c20 */ /* 0x000fe20008410000 */
[----:B------:R-:W-:Y:S01]  /*39e0*/  F2FP.BF16.PACK_AB R138, RZ, R138 ;  /* 0x0000008aff8a723e */ /* 0x000fe200000010ff */
[----:B------:R-:W-:Y:S02]  /*39f0*/  FMUL.FTZ R179, R147, UR10 ;  /* 0x0000000a93b37c20 */ /* 0x000fe40008410000 */
[----:B------:R-:W-:Y:S01]  /*3a00*/  FMUL.FTZ R114, R207, UR10 ;  /* 0x0000000acf727c20 */ /* 0x000fe20008410000 */
[----:B------:R-:W-:Y:S01]  /*3a10*/  F2FP.BF16.PACK_AB R165, RZ, R165 ;  /* 0x000000a5ffa5723e */ /* 0x000fe200000010ff */
        /* <DEDUP_REMOVED lines=11> */
[----:B------:R-:W-:Y:S01]  /*3ad0*/  SHF.R.U64 R207, R8, 0x10, R9 ;  /* 0x0000001008cf7819 */ /* 0x000fe20000001209 */
[----:B------:R-:W-:Y:S01]  /*3ae0*/  FMUL.FTZ R162, R142, UR10 ;  /* 0x0000000a8ea27c20 */ /* 0x000fe20008410000 */
[----:B------:R-:W-:Y:S01]  /*3af0*/  HFMA2.BF16_V2 R165, R8.H0_H0, R165.H0_H0, -RZ.H0_H0 ;  /* 0x200000a508a57231 */ /* 0x000fe200003408ff */
[----:B------:R-:W-:Y:S01]  /*3b00*/  FADD.FTZ R235, R235, -UR4 ;  /* 0x80000004ebeb7e21 */ /* 0x000fe20008010000 */
[----:B------:R-:W-:Y:S01]  /*3b10*/  F2FP.BF16.PACK_AB R122, RZ, R122 ;  /* 0x0000007aff7a723e */ /* 0x000fe200000010ff */
[----:B------:R-:W-:Y:S01]  /*3b20*/  FADD.FTZ R134, R134, -UR4 ;  /* 0x8000000486867e21 */ /* 0x000fe20008010000 */
[----:B------:R-:W-:Y:S01]  /*3b30*/  HFMA2.BF16_V2 R152, R207.H0_H0, R152.H0_H0, -RZ.H0_H0 ;  /* 0x20000098cf987231 */ /* 0x000fe200003408ff */
[----:B------:R-:W-:Y:S01]  /*3b40*/  F2FP.BF16.PACK_AB R162, RZ, R162 ;  /* 0x000000a2ffa2723e */ /* 0x000fe200000010ff */
[----:B------:R-:W-:Y:S01]  /*3b50*/  FADD.FTZ R154, R154, -UR4 ;  /* 0x800000049a9a7e21 */ /* 0x000fe20008010000 */
[----:B------:R-:W-:Y:S01]  /*3b60*/  SHF.R.U64 R207, R16, 0x10, R17 ;  /* 0x0000001010cf7819 */ /* 0x000fe20000001211 */
[----:B------:R-:W-:Y:S01]  /*3b70*/  FMUL.FTZ R160, R235, UR10 ;  /* 0x0000000aeba07c20 */ /* 0x000fe20008410000 */
[----:B------:R-:W-:Y:S01]  /*3b80*/  HFMA2.BF16_V2 R138, R138.H0_H0, 1, 1, R54.H0_H0 ;  /* 0x3f803f808a8a7831 */ /* 0x000fe20000240836 */
[----:B------:R-:W-:Y:S01]  /*3b90*/  FMUL.FTZ R135, R134, UR10 ;  /* 0x0000000a86877c20 */ /* 0x000fe20008410000 */
[----:B------:R-:W-:Y:S01]  /*3ba0*/  HFMA2.BF16_V2 R165, R165.H0_H0, 1, 1, R56.H0_H0 ;  /* 0x3f803f80a5a57831 */ /* 0x000fe20000240838 */
[----:B------:R-:W-:Y:S01]  /*3bb0*/  FMUL.FTZ R134, R209, UR10 ;  /* 0x0000000ad1867c20 */ /* 0x000fe20008410000 */
[----:B------:R-:W-:Y:S01]  /*3bc0*/  HFMA2.BF16_V2 R162, R207.H0_H0, R162.H0_H0, -RZ.H0_H0 ;  /* 0x200000a2cfa27231 */ /* 0x000fe200003408ff */
[----:B------:R-:W-:Y:S01]  /*3bd0*/  FADD.FTZ R153, R153, -UR4 ;  /* 0x8000000499997e21 */ /* 0x000fe20008010000 */
[----:B------:R-:W-:Y:S01]  /*3be0*/  F2FP.BF16.PACK_AB R160, RZ, R160 ;  /* 0x000000a0ffa0723e */ /* 0x000fe200000010ff */
[----:B------:R-:W-:Y:S01]  /*3bf0*/  FADD.FTZ R209, R110, -UR4 ;  /* 0x800000046ed17e21 */ /* 0x000fe20008010000 */
[----:B------:R-:W-:Y:S01]  /*3c00*/  SHF.R.U64 R207, R18, 0x10, R19 ;  /* 0x0000001012cf7819 */ /* 0x000fe20000001213 */
[----:B------:R-:W-:Y:S01]  /*3c10*/  FADD.FTZ R140, R171, -UR4 ;  /* 0x80000004ab8c7e21 */ /* 0x000fe20008010000 */
[----:B------:R-:W-:Y:S01]  /*3c20*/  F2FP.BF16.PACK_AB R134, RZ, R134 ;  /* 0x00000086ff86723e */ /* 0x000fe200000010ff */
[----:B------:R-:W-:Y:S01]  /*3c30*/  FMUL.FTZ R110, R208, UR10 ;  /* 0x0000000ad06e7c20 */ /* 0x000fe20008410000 */
[----:B------:R-:W-:Y:S01]  /*3c40*/  F2FP.BF16.PACK_AB R147, RZ, R147 ;  /* 0x00000093ff93723e */ /* 0x000fe200000010ff */
[----:B------:R-:W-:Y:S01]  /*3c50*/  FADD.FTZ R115, R115, -UR4 ;  /* 0x8000000473737e21 */ /* 0x000fe20008010000 */
[----:B------:R-:W-:Y:S01]  /*3c60*/  HFMA2.BF16_V2 R160, R207.H0_H0, R160.H0_H0, -RZ.H0_H0 ;  /* 0x200000a0cfa07231 */ /* 0x000fe200003408ff */
[----:B------:R-:W-:Y:S01]  /*3c70*/  FMUL.FTZ R171, R154, UR10 ;  /* 0x0000000a9aab7c20 */ /* 0x000fe20008410000 */
[----:B------:R-:W-:Y:S01]  /*3c80*/  SHF.R.U32.HI R207, RZ, 0x10, R23 ;  /* 0x00000010ffcf7819 */ /* 0x000fe20000011617 */
[----:B------:R-:W-:Y:S01]  /*3c90*/  FADD.FTZ R150, R150, -UR4 ;  /* 0x8000000496967e21 */ /* 0x000fe20008010000 */
[----:B------:R-:W-:Y:S01]  /*3ca0*/  F2FP.BF16.PACK_AB R110, RZ, R110 ;  /* 0x0000006eff6e723e */ /* 0x000fe200000010ff */
[----:B------:R-:W-:Y:S01]  /*3cb0*/  FADD.FTZ R208, R116, -UR4 ;  /* 0x8000000474d07e21 */ /* 0x000fe20008010000 */
[----:B------:R-:W-:Y:S01]  /*3cc0*/  F2FP.BF16.PACK_AB R171, RZ, R171 ;  /* 0x000000abffab723e */ /* 0x000fe200000010ff */
[----:B------:R-:W-:Y:S01]  /*3cd0*/  FADD.FTZ R151, R151, -UR4 ;  /* 0x8000000497977e21 */ /* 0x000fe20008010000 */
[----:B------:R-:W-:Y:S01]  /*3ce0*/  F2FP.BF16.PACK_AB R163, RZ, R163 ;  /* 0x000000a3ffa3723e */ /* 0x000fe200000010ff */
[----:B------:R-:W-:Y:S01]  /*3cf0*/  FADD.FTZ R249, R249, -UR4 ;  /* 0x80000004f9f97e21 */ /* 0x000fe20008010000 */
[----:B------:R-:W-:Y:S01]  /*3d00*/  HFMA2.BF16_V2 R110, R48.H0_H0, R110.H0_H0, -RZ.H0_H0 ;  /* 0x2000006e306e7231 */ /* 0x000fe200003408ff */
[----:B------:R-:W-:Y:S01]  /*3d10*/  FMUL.FTZ R174, R153, UR10 ;  /* 0x0000000a99ae7c20 */ /* 0x000fe20008410000 */
[----:B------:R-:W-:Y:S01]  /*3d20*/  HFMA2.BF16_V2 R147, R14.H0_H0, R147.H0_H0, -RZ.H0_H0 ;  /* 0x200000930e937231 */ /* 0x000fe200003408ff */
[----:B------:R-:W-:Y:S01]  /*3d30*/  FMUL.FTZ R116, R115, UR10 ;  /* 0x0000000a73747c20 */ /* 0x000fe20008410000 */
[----:B------:R-:W-:Y:S01]  /*3d40*/  HFMA2.BF16_V2 R163, R15.H0_H0, R163.H0_H0, -RZ.H0_H0 ;  /* 0x200000a30fa37231 */ /* 0x000fe200003408ff */
[----:B------:R-:W-:Y:S01]  /*3d50*/  FMUL.FTZ R139, R150, UR10 ;  /* 0x0000000a968b7c20 */ /* 0x000fe20008410000 */
[----:B------:R-:W-:Y:S01]  /*3d60*/  F2FP.BF16.PACK_AB R174, RZ, R174 ;  /* 0x000000aeffae723e */ /* 0x000fe200000010ff */
[----:B------:R-:W-:Y:S01]  /*3d70*/  FMUL.FTZ R115, R208, UR10 ;  /* 0x0000000ad0737c20 */ /* 0x000fe20008410000 */
[----:B------:R-:W-:Y:S01]  /*3d80*/  SHF.R.U64 R208, R4, 0x10, R5 ;  /* 0x0000001004d07819 */ /* 0x000fe20000001205 */
[----:B------:R-:W-:Y:S01]  /*3d90*/  FMUL.FTZ R150, R151, UR10 ;  /* 0x0000000a97967c20 */ /* 0x000fe20008410000 */
[----:B------:R-:W-:Y:S01]  /*3da0*/  F2FP.BF16.PACK_AB R116, RZ, R116 ;  /* 0x00000074ff74723e */ /* 0x000fe200000010ff */
[----:B------:R-:W-:Y:S01]  /*3db0*/  FMUL.FTZ R151, R249, UR10 ;  /* 0x0000000af9977c20 */ /* 0x000fe20008410000 */
[----:B------:R-:W-:Y:S01]  /*3dc0*/  HFMA2.BF16_V2 R174, R207.H0_H0, R174.H0_H0, -RZ.H0_H0 ;  /* 0x200000aecfae7231 */ /* 0x000fe200003408ff */
[----:B------:R-:W-:Y:S01]  /*3dd0*/  SHF.R.U64 R207, R28, 0x10, R29 ;  /* 0x000000101ccf7819 */ /* 0x000fe2000000121d */
[----:B------:R-:W-:Y:S01]  /*3de0*/  HFMA2.BF16_V2 R171, R208.H0_H0, R171.H0_H0, -RZ.H0_H0 ;  /* 0x200000abd0ab7231 */ /* 0x000fe200003408ff */
[----:B------:R-:W-:Y:S01]  /*3df0*/  SHF.R.U32.HI R208, RZ, 0x10, R9 ;  /* 0x00000010ffd07819 */ /* 0x000fe20000011609 */
[----:B------:R-:W-:Y:S01]  /*3e00*/  FADD.FTZ R175, R175, -UR4 ;  /* 0x80000004afaf7e21 */ /* 0x000fe20008010000 */
[----:B------:R-:W-:Y:S01]  /*3e10*/  F2FP.BF16.PACK_AB R151, RZ, R151 ;  /* 0x00000097ff97723e */ /* 0x000fe200000010ff */
[----:B------:R-:W-:Y:S01]  /*3e20*/  FADD.FTZ R144, R144, -UR4 ;  /* 0x8000000490907e21 */ /* 0x000fe20008010000 */
[----:B------:R-:W-:Y:S01]  /*3e30*/  HFMA2.BF16_V2 R190, R207.H0_H0, R190.H0_H0, -RZ.H0_H0 ;  /* 0x200000becfbe7231 */ /* 0x000fe200003408ff */
[----:B------:R-:W-:Y:S01]  /*3e40*/  FMUL.FTZ R175, R175, UR10 ;  /* 0x0000000aafaf7c20 */ /* 0x000fe20008410000 */
[----:B------:R-:W-:Y:S01]  /*3e50*/  SHF.R.U32.HI R207, RZ, 0x10, R33 ;  /* 0x00000010ffcf7819 */ /* 0x000fe20000011621 */
[----:B------:R-:W-:Y:S01]  /*3e60*/  HFMA2.BF16_V2 R151, R208.H0_H0, R151.H0_H0, -RZ.H0_H0 ;  /* 0x20000097d0977231 */ /* 0x000fe200003408ff */
[----:B------:R-:W-:Y:S01]  /*3e70*/  SHF.R.U32.HI R208, RZ, 0x10, R13 ;  /* 0x00000010ffd07819 */ /* 0x000fe2000001160d */
[----:B------:R-:W-:Y:S01]  /*3e80*/  FMUL.FTZ R209, R209, UR10 ;  /* 0x0000000ad1d17c20 */ /* 0x000fe20008410000 */
[----:B------:R-:W-:Y:S01]  /*3e90*/  F2FP.BF16.PACK_AB R175, RZ, R175 ;  /* 0x000000afffaf723e */ /* 0x000fe200000010ff */
[----:B------:R-:W-:Y:S01]  /*3ea0*/  FMUL.FTZ R166, R144, UR10 ;  /* 0x0000000a90a67c20 */ /* 0x000fe20008410000 */
[----:B------:R-:W-:Y:S01]  /*3eb0*/  HFMA2.BF16_V2 R200, R207.H0_H0, R200.H0_H0, -RZ.H0_H0 ;  /* 0x200000c8cfc87231 */ /* 0x000fe200003408ff */
[----:B------:R-:W-:Y:S01]  /*3ec0*/  FADD.FTZ R173, R173, -UR4 ;  /* 0x80000004adad7e21 */ /* 0x000fe20008010000 */
[----:B------:R-:W-:Y:S01]  /*3ed0*/  HFMA2.BF16_V2 R179, R208.H0_H0, R179.H0_H0, -RZ.H0_H0 ;  /* 0x200000b3d0b37231 */ /* 0x000fe200003408ff */
[----:B------:R-:W-:Y:S01]  /*3ee0*/  FADD.FTZ R221, R221, -UR4 ;  /* 0x80000004dddd7e21 */ /* 0x000fe20008010000 */
[----:B------:R-:W-:Y:S01]  /*3ef0*/  F2FP.BF16.PACK_AB R111, RZ, R209 ;  /* 0x000000d1ff6f723e */ /* 0x000fe200000010ff */
[----:B------:R-:W-:Y:S01]  /*3f00*/  FADD.FTZ R239, R239, -UR4 ;  /* 0x80000004efef7e21 */ /* 0x000fe20008010000 */
[----:B------:R-:W-:Y:S01]  /*3f10*/  SHF.R.U32.HI R208, RZ, 0x10, R21 ;  /* 0x00000010ffd07819 */ /* 0x000fe20000011615 */
[----:B------:R-:W-:Y:S01]  /*3f20*/  FMUL.FTZ R153, R173, UR10 ;  /* 0x0000000aad997c20 */ /* 0x000fe20008410000 */
[----:B------:R-:W-:Y:S01]  /*3f30*/  F2FP.BF16.PACK_AB R166, RZ, R166 ;  /* 0x000000a6ffa6723e */ /* 0x000fe200000010ff */
[----:B------:R-:W-:Y:S01]  /*3f40*/  FMUL.FTZ R173, R221, UR10 ;  /* 0x0000000addad7c20 */ /* 0x000fe20008410000 */
[----:B------:R-:W-:Y:S01]  /*3f50*/  SHF.R.U64 R209, R10, 0x10, R11 ;  /* 0x000000100ad17819 */ /* 0x000fe2000000120b */
[----:B------:R-:W-:Y:S01]  /*3f60*/  FMUL.FTZ R178, R239, UR10 ;  /* 0x0000000aefb27c20 */ /* 0x000fe20008410000 */
[----:B------:R-:W-:Y:S01]  /*3f70*/  SHF.R.U64 R207, R38, 0x10, R39 ;  /* 0x0000001026cf7819 */ /* 0x000fe20000001227 */
[----:B------:R-:W-:Y:S01]  /*3f80*/  FADD.FTZ R191, R191, -UR4 ;  /* 0x80000004bfbf7e21 */ /* 0x000fe20008010000 */
[----:B------:R-:W-:Y:S01]  /*3f90*/  HFMA2.BF16_V2 R175, R208.H0_H0, R175.H0_H0, -RZ.H0_H0 ;  /* 0x200000afd0af7231 */ /* 0x000fe200003408ff */
[----:B------:R-:W-:Y:S01]  /*3fa0*/  FADD.FTZ R231, R231, -UR4 ;  /* 0x80000004e7e77e21 */ /* 0x000fe20008010000 */
[----:B------:R-:W-:Y:S01]  /*3fb0*/  F2FP.BF16.PACK_AB R173, RZ, R173 ;  /* 0x000000adffad723e */ /* 0x000fe200000010ff */
[----:B------:R-:W-:Y:S01]  /*3fc0*/  FADD.FTZ R169, R169, -UR4 ;  /* 0x80000004a9a97e21 */ /* 0x000fe20008010000 */
[----:B------:R-:W-:Y:S01]  /*3fd0*/  HFMA2.BF16_V2 R166, R209.H0_H0, R166.H0_H0, -RZ.H0_H0 ;  /* 0x200000a6d1a67231 */ /* 0x000fe200003408ff */
[----:B------:R-:W-:Y:S01]  /*3fe0*/  SHF.R.U32.HI R208, RZ, 0x10, R25 ;  /* 0x00000010ffd07819 */ /* 0x000fe20000011619 */
[----:B------:R-:W-:Y:S01]  /*3ff0*/  FMUL.FTZ R191, R191, UR10 ;  /* 0x0000000abfbf7c20 */ /* 0x000fe20008410000 */
[----:B------:R-:W-:Y:S01]  /*4000*/  F2FP.BF16.PACK_AB R178, RZ, R178 ;  /* 0x000000b2ffb2723e */ /* 0x000fe200000010ff */
[----:B------:R-:W-:Y:S01]  /*4010*/  HFMA2.BF16_V2 R136, R207.H0_H0, R136.H0_H0, -RZ.H0_H0 ;  /* 0x20000088cf887231 */ /* 0x000fe200003408ff */
[----:B------:R-:W-:Y:S01]  /*4020*/  SHF.R.U32.HI R209, RZ, 0x10, R17 ;  /* 0x00000010ffd17819 */ /* 0x000fe20000011611 */
[----:B------:R-:W-:Y:S01]  /*4030*/  FMUL.FTZ R164, R231, UR10 ;  /* 0x0000000ae7a47c20 */ /* 0x000fe20008410000 */
[----:B------:R-:W-:Y:S01]  /*4040*/  SHF.R.U32.HI R207, RZ, 0x10, R43 ;  /* 0x00000010ffcf7819 */ /* 0x000fe2000001162b */
[----:B------:R-:W-:Y:S01]  /*4050*/  FADD.FTZ R148, R148, -UR4 ;  /* 0x8000000494947e21 */ /* 0x000fe20008010000 */
[----:B------:R-:W-:Y:S01]  /*4060*/  HFMA2.BF16_V2 R173, R208.H0_H0, R173.H0_H0, -RZ.H0_H0 ;  /* 0x200000add0ad7231 */ /* 0x000fe200003408ff */
[----:B------:R-:W-:Y:S01]  /*4070*/  FMUL.FTZ R169, R169, UR10 ;  /* 0x0000000aa9a97c20 */ /* 0x000fe20008410000 */
[----:B------:R-:W-:Y:S01]  /*4080*/  F2FP.BF16.PACK_AB R191, RZ, R191 ;  /* 0x000000bfffbf723e */ /* 0x000fe200000010ff */
[----:B------:R-:W-:Y:S01]  /*4090*/  FADD.FTZ R143, R161, -UR4 ;  /* 0x80000004a18f7e21 */ /* 0x000fe20008010000 */
[----:B------:R-:W-:Y:S01]  /*40a0*/  HFMA2.BF16_V2 R178, R209.H0_H0, R178.H0_H0, -RZ.H0_H0 ;  /* 0x200000b2d1b27231 */ /* 0x000fe200003408ff */
[----:B------:R-:W-:Y:S01]  /*40b0*/  FADD.FTZ R217, R217, -UR4 ;  /* 0x80000004d9d97e21 */ /* 0x000fe20008010000 */
[----:B------:R-:W-:Y:S01]  /*40c0*/  SHF.R.U32.HI R208, RZ, 0x10, R29 ;  /* 0x00000010ffd07819 */ /* 0x000fe2000001161d */
[----:B------:R-:W-:Y:S01]  /*40d0*/  FADD.FTZ R177, R177, -UR4 ;  /* 0x80000004b1b17e21 */ /* 0x000fe20008010000 */
[----:B------:R-:W-:Y:S01]  /*40e0*/  F2FP.BF16.PACK_AB R164, RZ, R164 ;  /* 0x000000a4ffa4723e */ /* 0x000fe200000010ff */
[----:B------:R-:W-:Y:S01]  /*40f0*/  FMUL.FTZ R170, R148, UR10 ;  /* 0x0000000a94aa7c20 */ /* 0x000fe20008410000 */
[----:B------:R-:W-:Y:S01]  /*4100*/  SHF.R.U32.HI R209, RZ, 0x10, R19 ;  /* 0x00000010ffd17819 */ /* 0x000fe20000011613 */
[----:B------:R-:W-:Y:S01]  /*4110*/  HFMA2.BF16_V2 R126, R207.H0_H0, R126.H0_H0, -RZ.H0_H0 ;  /* 0x2000007ecf7e7231 */ /* 0x000fe200003408ff */
[----:B------:R-:W-:Y:S01]  /*4120*/  FMUL.FTZ R148, R143, UR10 ;  /* 0x0000000a8f947c20 */ /* 0x000fe20008410000 */
[----:B------:R-:W-:Y:S01]  /*4130*/  SHF.R.U32.HI R207, RZ, 0x10, R49 ;  /* 0x00000010ffcf7819 */ /* 0x000fe20000011631 */
[----:B------:R-:W-:Y:S01]  /*4140*/  FMUL.FTZ R176, R217, UR10 ;  /* 0x0000000ad9b07c20 */ /* 0x000fe20008410000 */
[----:B------:R-:W-:Y:S01]  /*4150*/  F2FP.BF16.PACK_AB R169, RZ, R169 ;  /* 0x000000a9ffa9723e */ /* 0x000fe200000010ff */
[----:B------:R-:W-:Y:S01]  /*4160*/  FADD.FTZ R143, R181, -UR4 ;  /* 0x80000004b58f7e21 */ /* 0x000fe20008010000 */
[----:B------:R-:W-:Y:S01]  /*4170*/  HFMA2.BF16_V2 R191, R208.H0_H0, R191.H0_H0, -RZ.H0_H0 ;  /* 0x200000bfd0bf7231 */ /* 0x000fe200003408ff */
[----:B------:R-:W-:Y:S01]  /*4180*/  FMUL.FTZ R181, R177, UR10 ;  /* 0x0000000ab1b57c20 */ /* 0x000fe20008410000 */
[----:B------:R-:W-:Y:S01]  /*4190*/  HFMA2.BF16_V2 R164, R209.H0_H0, R164.H0_H0, -RZ.H0_H0 ;  /* 0x200000a4d1a47231 */ /* 0x000fe200003408ff */
[----:B------:R-:W-:Y:S01]  /*41a0*/  FADD.FTZ R185, R185, -UR4 ;  /* 0x80000004b9b97e21 */ /* 0x000fe20008010000 */
[----:B------:R-:W-:Y:S01]  /*41b0*/  SHF.R.U64 R208, R34, 0x10, R35 ;  /* 0x0000001022d07819 */ /* 0x000fe20000001223 */
[----:B------:R-:W-:Y:S01]  /*41c0*/  HFMA2.BF16_V2 R114, R207.H0_H0, R114.H0_H0, -RZ.H0_H0 ;  /* 0x20000072cf727231 */ /* 0x000fe200003408ff */
[----:B------:R-:W-:Y:S01]  /*41d0*/  F2FP.BF16.PACK_AB R176, RZ, R176 ;  /* 0x000000b0ffb0723e */ /* 0x000fe200000010ff */
[----:B------:R-:W-:Y:S01]  /*41e0*/  HFMA2.BF16_V2 R169, R210.H0_H0, R169.H0_H0, -RZ.H0_H0 ;  /* 0x200000a9d2a97231 */ /* 0x000fe200003408ff */
[----:B------:R-:W-:Y:S01]  /*41f0*/  SHF.R.U64 R209, R24, 0x10, R25 ;  /* 0x0000001018d17819 */ /* 0x000fe20000001219 */
[----:B------:R-:W-:Y:S01]  /*4200*/  FMUL.FTZ R185, R185, UR10 ;  /* 0x0000000ab9b97c20 */ /* 0x000fe20008410000 */
[----:B------:R-:W-:Y:S01]  /*4210*/  SHF.R.U64 R207, R56, 0x10, R57 ;  /* 0x0000001038cf7819 */ /* 0x000fe20000001239 */
[----:B------:R-:W-:Y:S01]  /*4220*/  HFMA2.BF16_V2 R201, R208.H0_H0, R201.H0_H0, -RZ.H0_H0 ;  /* 0x200000c9d0c97231 */ /* 0x000fe200003408ff */
[----:B------:R-:W-:Y:S01]  /*4230*/  F2FP.BF16.PACK_AB R181, RZ, R181 ;  /* 0x000000b5ffb5723e */ /* 0x000fe200000010ff */
[----:B------:R-:W-:Y:S01]  /*4240*/  HFMA2.BF16_V2 R176, R209.H0_H0, R176.H0_H0, -RZ.H0_H0 ;  /* 0x200000b0d1b07231 */ /* 0x000fe200003408ff */
[----:B------:R-:W-:Y:S01]  /*4250*/  SHF.R.U64 R210, R14, 0x10, R15 ;  /* 0x000000100ed27819 */ /* 0x000fe2000000120f */
[----:B------:R-:W-:Y:S01]  /*4260*/  HFMA2.BF16_V2 R152, R152.H0_H0, 1, 1, R207.H0_H0 ;  /* 0x3f803f8098987831 */ /* 0x000fe200002408cf */
[----:B------:R-:W-:Y:S01]  /*4270*/  SHF.R.U32.HI R208, RZ, 0x10, R39 ;  /* 0x00000010ffd07819 */ /* 0x000fe20000011627 */
[----:B------:R-:W-:Y:S01]  /*4280*/  FADD.FTZ R146, R146, -UR4 ;  /* 0x8000000492927e21 */ /* 0x000fe20008010000 */
[----:B------:R-:W-:Y:S01]  /*4290*/  SHF.R.U32.HI R209, RZ, 0x10, R31 ;  /* 0x00000010ffd17819 */ /* 0x000fe2000001161f */
[----:B------:R-:W-:Y:S01]  /*42a0*/  HFMA2.BF16_V2 R181, R210.H0_H0, R181.H0_H0, -RZ.H0_H0 ;  /* 0x200000b5d2b57231 */ /* 0x000fe200003408ff */
[----:B------:R-:W-:Y:S01]  /*42b0*/  SHF.R.U64 R207, R58, 0x10, R59 ;  /* 0x000000103acf7819 */ /* 0x000fe2000000123b */
[----:B------:R-:W-:Y:S01]  /*42c0*/  HFMA2.BF16_V2 R137, R208.H0_H0, R137.H0_H0, -RZ.H0_H0 ;  /* 0x20000089d0897231 */ /* 0x000fe200003408ff */
[----:B------:R-:W-:Y:S01]  /*42d0*/  F2FP.BF16.PACK_AB R185, RZ, R185 ;  /* 0x000000b9ffb9723e */ /* 0x000fe200000010ff */
[----:B------:R-:W-:Y:S01]  /*42e0*/  HFMA2.BF16_V2 R196, R209.H0_H0, R196.H0_H0, -RZ.H0_H0 ;  /* 0x200000c4d1c47231 */ /* 0x000fe200003408ff */
[----:B------:R-:W-:Y:S01]  /*42f0*/  SHF.R.U64 R210, R26, 0x10, R27 ;  /* 0x000000101ad27819 */ /* 0x000fe2000000121b */
[----:B------:R-:W-:Y:S01]  /*4300*/  FADD.FTZ R245, R245, -UR4 ;  /* 0x80000004f5f57e21 */ /* 0x000fe20008010000 */
[----:B------:R-:W-:Y:S01]  /*4310*/  SHF.R.U64 R208, R44, 0x10, R45 ;  /* 0x000000102cd07819 */ /* 0x000fe2000000122d */
[----:B------:R-:W-:Y:S01]  /*4320*/  HFMA2.BF16_V2 R166, R166.H0_H0, 1, 1, R207.H0_H0 ;  /* 0x3f803f80a6a67831 */ /* 0x000fe200002408cf */
[----:B------:R-:W-:Y:S01]  /*4330*/  SHF.R.U32.HI R209, RZ, 0x10, R37 ;  /* 0x00000010ffd17819 */ /* 0x000fe20000011625 */
[----:B------:R-:W-:Y:S01]  /*4340*/  FMUL.FTZ R141, R146, UR10 ;  /* 0x0000000a928d7c20 */ /* 0x000fe20008410000 */
[----:B------:R-:W-:Y:S01]  /*4350*/  HFMA2.BF16_V2 R185, R210.H0_H0, R185.H0_H0, -RZ.H0_H0 ;  /* 0x200000b9d2b97231 */ /* 0x000fe200003408ff */
[----:B------:R-:W-:Y:S01]  /*4360*/  SHF.R.U64 R207, R64, 0x10, R65 ;  /* 0x0000001040cf7819 */ /* 0x000fe20000001241 */
[----:B------:R-:W-:Y:S01]  /*4370*/  FMUL.FTZ R180, R245, UR10 ;  /* 0x0000000af5b47c20 */ /* 0x000fe20008410000 */
[----:B------:R-:W-:Y:S01]  /*4380*/  SHF.R.U64 R210, R30, 0x10, R31 ;  /* 0x000000101ed27819 */ /* 0x000fe2000000121f */
[----:B------:R-:W-:Y:S01]  /*4390*/  FADD.FTZ R211, R211, -UR4 ;  /* 0x80000004d3d37e21 */ /* 0x000fe20008010000 */
[----:B------:R-:W-:Y:S01]  /*43a0*/  HFMA2.BF16_V2 R127, R208.H0_H0, R127.H0_H0, -RZ.H0_H0 ;  /* 0x2000007fd07f7231 */ /* 0x000fe200003408ff */
[----:B------:R-:W-:Y:S01]  /*43b0*/  FADD.FTZ R156, R156, -UR4 ;  /* 0x800000049c9c7e21 */ /* 0x000fe20008010000 */
[----:B------:R-:W-:Y:S01]  /*43c0*/  HFMA2.BF16_V2 R206, R209.H0_H0, R206.H0_H0, -RZ.H0_H0 ;  /* 0x200000ced1ce7231 */ /* 0x000fe200003408ff */
[----:B------:R-:W-:Y:S01]  /*43d0*/  SHF.R.U64 R208, R2, 0x10, R3 ;  /* 0x0000001002d07819 */ /* 0x000fe20000001203 */
[----:B------:R-:W-:Y:S01]  /*43e0*/  FADD.FTZ R142, R159, -UR4 ;  /* 0x800000049f8e7e21 */ /* 0x000fe20008010000 */
[----:B------:R-:W-:Y:S01]  /*43f0*/  F2FP.BF16.PACK_AB R141, RZ, R141 ;  /* 0x0000008dff8d723e */ /* 0x000fe200000010ff */
[----:B------:R-:W-:Y:S01]  /*4400*/  HFMA2.BF16_V2 R162, R162.H0_H0, 1, 1, R207.H0_H0 ;  /* 0x3f803f80a2a27831 */ /* 0x000fe200002408cf */
[----:B------:R-:W-:Y:S01]  /*4410*/  SHF.R.U64 R209, R40, 0x10, R41 ;  /* 0x0000001028d17819 */ /* 0x000fe20000001229 */
[----:B------:R-:W-:Y:S01]  /*4420*/  FMUL.FTZ R177, R143, UR10 ;  /* 0x0000000a8fb17c20 */ /* 0x000fe20008410000 */
[----:B------:R-:W-:Y:S01]  /*4430*/  HFMA2.BF16_V2 R189, R210.H0_H0, R189.H0_H0, -RZ.H0_H0 ;  /* 0x200000bdd2bd7231 */ /* 0x000fe200003408ff */
[----:B------:R-:W-:Y:S01]  /*4440*/  SHF.R.U32.HI R207, RZ, 0x10, R67 ;  /* 0x00000010ffcf7819 */ /* 0x000fe20000011643 */
[----:B------:R-:W-:Y:S01]  /*4450*/  FMUL.FTZ R184, R211, UR10 ;  /* 0x0000000ad3b87c20 */ /* 0x000fe20008410000 */
[----:B------:R-:W-:Y:S01]  /*4460*/  SHF.R.U32.HI R210, RZ, 0x10, R35 ;  /* 0x00000010ffd27819 */ /* 0x000fe20000011623 */
[----:B------:R-:W-:Y:S01]  /*4470*/  FMUL.FTZ R172, R156, UR10 ;  /* 0x0000000a9cac7c20 */ /* 0x000fe20008410000 */
[----:B------:R-:W-:Y:S01]  /*4480*/  F2FP.BF16.PACK_AB R180, RZ, R180 ;  /* 0x000000b4ffb4723e */ /* 0x000fe200000010ff */
[----:B------:R-:W-:Y:S01]  /*4490*/  FMUL.FTZ R156, R142, UR10 ;  /* 0x0000000a8e9c7c20 */ /* 0x000fe20008410000 */
[----:B------:R-:W-:Y:S01]  /*44a0*/  SHF.R.U32.HI R211, RZ, 0x10, R11 ;  /* 0x00000010ffd37819 */ /* 0x000fe2000001160b */
[----:B------:R-:W-:Y:S01]  /*44b0*/  HFMA2.BF16_V2 R109, R208.H0_H0, R109.H0_H0, -RZ.H0_H0 ;  /* 0x2000006dd06d7231 */ /* 0x000fe200003408ff */
[----:B------:R-:W-:Y:S01]  /*44c0*/  SHF.R.U64 R208, R52, 0x10, R53 ;  /* 0x0000001034d07819 */ /* 0x000fe20000001235 */
[----:B------:R-:W-:Y:S01]  /*44d0*/  HFMA2.BF16_V2 R141, R212.H0_H0, R141.H0_H0, -RZ.H0_H0 ;  /* 0x2000008dd48d7231 */ /* 0x000fe200003408ff */
[----:B------:R-:W-:Y:S01]  /*44e0*/  F2FP.BF16.PACK_AB R177, RZ, R177 ;  /* 0x000000b1ffb1723e */ /* 0x000fe200000010ff */
[----:B------:R-:W-:Y:S01]  /*44f0*/  HFMA2.BF16_V2 R134, R209.H0_H0, R134.H0_H0, -RZ.H0_H0 ;  /* 0x20000086d1867231 */ /* 0x000fe200003408ff */
[----:B------:R-:W-:Y:S01]  /*4500*/  FADD.FTZ R213, R213, -UR4 ;  /* 0x80000004d5d57e21 */ /* 0x000fe20008010000 */
[----:B------:R-:W-:Y:S01]  /*4510*/  SHF.R.U32.HI R212, RZ, 0x10, R15 ;  /* 0x00000010ffd47819 */ /* 0x000fe2000001160f */
[----:B------:R-:W-:Y:S01]  /*4520*/  HFMA2.BF16_V2 R164, R164.H0_H0, 1, 1, R207.H0_H0 ;  /* 0x3f803f80a4a47831 */ /* 0x000fe200002408cf */
[----:B------:R-:W-:Y:S01]  /*4530*/  SHF.R.U64 R209, R46, 0x10, R47 ;  /* 0x000000102ed17819 */ /* 0x000fe2000000122f */
[----:B------:R-:W-:Y:S01]  /*4540*/  HFMA2.BF16_V2 R199, R210.H0_H0, R199.H0_H0, -RZ.H0_H0 ;  /* 0x200000c7d2c77231 */ /* 0x000fe200003408ff */
[----:B------:R-:W-:Y:S01]  /*4550*/  SHF.R.U64 R207, R72, 0x10, R73 ;  /* 0x0000001048cf7819 */ /* 0x000fe20000001249 */
[----:B------:R-:W-:Y:S01]  /*4560*/  HFMA2.BF16_V2 R180, R211.H0_H0, R180.H0_H0, -RZ.H0_H0 ;  /* 0x200000b4d3b47231 */ /* 0x000fe200003408ff */
[----:B------:R-:W-:Y:S01]  /*4570*/  SHF.R.U64 R210, R42, 0x10, R43 ;  /* 0x000000102ad27819 */ /* 0x000fe2000000122b */
[----:B------:R-:W-:Y:S01]  /*4580*/  FMUL.FTZ R186, R213, UR10 ;  /* 0x0000000ad5ba7c20 */ /* 0x000fe20008410000 */
[----:B------:R-:W-:Y:S01]  /*4590*/  F2FP.BF16.PACK_AB R156, RZ, R156 ;  /* 0x0000009cff9c723e */ /* 0x000fe200000010ff */
[----:B------:R-:W-:Y:S01]  /*45a0*/  HFMA2.BF16_V2 R171, R171.H0_H0, 1, 1, R208.H0_H0 ;  /* 0x3f803f80abab7831 */ /* 0x000fe200002408d0 */
[----:B------:R-:W-:Y:S01]  /*45b0*/  SHF.R.U64 R211, R20, 0x10, R21 ;  /* 0x0000001014d37819 */ /* 0x000fe20000001215 */
[----:B------:R-:W-:Y:S01]  /*45c0*/  HFMA2.BF16_V2 R177, R212.H0_H0, R177.H0_H0, -RZ.H0_H0 ;  /* 0x200000b1d4b17231 */ /* 0x000fe200003408ff */
[----:B------:R-:W-:Y:S01]  /*45d0*/  SHF.R.U32.HI R208, RZ, 0x10, R57 ;  /* 0x00000010ffd07819 */ /* 0x000fe20000011639 */
[----:B------:R-:W-:Y:S01]  /*45e0*/  HFMA2.BF16_V2 R120, R209.H0_H0, R120.H0_H0, -RZ.H0_H0 ;  /* 0x20000078d1787231 */ /* 0x000fe200003408ff */
[----:B------:R-:W-:Y:S01]  /*45f0*/  SHF.R.U64 R212, R32, 0x10, R33 ;  /* 0x0000001020d47819 */ /* 0x000fe20000001221 */
[----:B------:R-:W-:Y:S01]  /*4600*/  HFMA2.BF16_V2 R176, R176.H0_H0, 1, 1, R207.H0_H0 ;  /* 0x3f803f80b0b07831 */ /* 0x000fe200002408cf */
[----:B------:R-:W-:Y:S01]  /*4610*/  SHF.R.U64 R209, R50, 0x10, R51 ;  /* 0x0000001032d17819 */ /* 0x000fe20000001233 */
[----:B------:R-:W-:Y:S01]  /*4620*/  HFMA2.BF16_V2 R131, R210.H0_H0, R131.H0_H0, -RZ.H0_H0 ;  /* 0x20000083d2837231 */ /* 0x000fe200003408ff */
[----:B------:R-:W-:Y:S01]  /*4630*/  SHF.R.U32.HI R207, RZ, 0x10, R79 ;  /* 0x00000010ffcf7819 */ /* 0x000fe2000001164f */
[----:B------:R-:W-:Y:S01]  /*4640*/  HFMA2.BF16_V2 R156, R211.H0_H0, R156.H0_H0, -RZ.H0_H0 ;  /* 0x2000009cd39c7231 */ /* 0x000fe200003408ff */
[----:B------:R-:W-:Y:S01]  /*4650*/  SHF.R.U32.HI R210, RZ, 0x10, R45 ;  /* 0x00000010ffd27819 */ /* 0x000fe2000001162d */
[----:B------:R-:W-:Y:S01]  /*4660*/  HFMA2.BF16_V2 R151, R151.H0_H0, 1, 1, R208.H0_H0 ;  /* 0x3f803f8097977831 */ /* 0x000fe200002408d0 */
[----:B------:R-:W-:Y:S01]  /*4670*/  F2FP.BF16.PACK_AB R186, RZ, R186 ;  /* 0x000000baffba723e */ /* 0x000fe200000010ff */
        /* <DEDUP_REMOVED lines=11> */
[----:B------:R-:W-:Y:S01]  /*4730*/  SHF.R.U64 R210, R48, 0x10, R49 ;  /* 0x0000001030d27819 */ /* 0x000fe20000001231 */
[----:B------:R-:W-:Y:S01]  /*4740*/  HFMA2.BF16_V2 R205, R212.H0_H0, R205.H0_H0, -RZ.H0_H0 ;  /* 0x200000cdd4cd7231 */ /* 0x000fe200003408ff */
[----:B------:R-:W-:Y:S01]  /*4750*/  SHF.R.U32.HI R211, RZ, 0x10, R41 ;  /* 0x00000010ffd37819 */ /* 0x000fe20000011629 */
[----:B------:R-:W-:Y:S01]  /*4760*/  HFMA2.BF16_V2 R180, R180.H0_H0, 1, 1, R209.H0_H0 ;  /* 0x3f803f80b4b47831 */ /* 0x000fe200002408d1 */
[----:B------:R-:W-:Y:S01]  /*4770*/  SHF.R.U32.HI R208, RZ, 0x10, R69 ;  /* 0x00000010ffd07819 */ /* 0x000fe20000011645 */
[----:B------:R-:W-:Y:S01]  /*4780*/  HFMA2.BF16_V2 R206, R206.H0_H0, 1, 1, R207.H0_H0 ;  /* 0x3f803f80cece7831 */ /* 0x000fe200002408cf */
[----:B------:R-:W-:Y:S01]  /*4790*/  SHF.R.U32.HI R212, RZ, 0x10, R47 ;  /* 0x00000010ffd47819 */ /* 0x000fe2000001162f */
[----:B------:R-:W-:Y:S01]  /*47a0*/  HFMA2.BF16_V2 R111, R210.H0_H0, R111.H0_H0, -RZ.H0_H0 ;  /* 0x2000006fd26f7231 */ /* 0x000fe200003408ff */
[----:B------:R-:W-:Y:S01]  /*47b0*/  SHF.R.U32.HI R209, RZ, 0x10, R65 ;  /* 0x00000010ffd17819 */ /* 0x000fe20000011641 */
[----:B------:R-:W-:Y:S01]  /*47c0*/  HFMA2.BF16_V2 R132, R211.H0_H0, R132.H0_H0, -RZ.H0_H0 ;  /* 0x20000084d3847231 */ /* 0x000fe200003408ff */
[----:B------:R-:W-:Y:S01]  /*47d0*/  SHF.R.U64 R207, R88, 0x10, R89 ;  /* 0x0000001058cf7819 */ /* 0x000fe20000001259 */
[----:B------:R-:W-:Y:S01]  /*47e0*/  HFMA2.BF16_V2 R175, R175.H0_H0, 1, 1, R208.H0_H0 ;  /* 0x3f803f80afaf7831 */ /* 0x000fe200002408d0 */
[----:B------:R-:W-:Y:S01]  /*47f0*/  SHF.R.U32.HI R210, RZ, 0x10, R53 ;  /* 0x00000010ffd27819 */ /* 0x000fe20000011635 */
[----:B------:R-:W-:Y:S01]  /*4800*/  HFMA2.BF16_V2 R121, R212.H0_H0, R121.H0_H0, -RZ.H0_H0 ;  /* 0x20000079d4797231 */ /* 0x000fe200003408ff */
[----:B------:R-:W-:Y:S01]  /*4810*/  SHF.R.U32.HI R211, RZ, 0x10, R51 ;  /* 0x00000010ffd37819 */ /* 0x000fe20000011633 */
[----:B------:R-:W-:Y:S01]  /*4820*/  HFMA2.BF16_V2 R178, R178.H0_H0, 1, 1, R209.H0_H0 ;  /* 0x3f803f80b2b27831 */ /* 0x000fe200002408d1 */
[----:B------:R-:W-:Y:S01]  /*4830*/  SHF.R.U64 R213, R12, 0x10, R13 ;  /* 0x000000100cd57819 */ /* 0x000fe2000000120d */
[----:B------:R-:W-:Y:S01]  /*4840*/  HFMA2.BF16_V2 R134, R134.H0_H0, 1, 1, R207.H0_H0 ;  /* 0x3f803f8086867831 */ /* 0x000fe200002408cf */
[----:B------:R-:W-:Y:S01]  /*4850*/  SHF.R.U32.HI R208, RZ, 0x10, R73 ;  /* 0x00000010ffd07819 */ /* 0x000fe20000011649 */
[----:B------:R-:W-:Y:S01]  /*4860*/  HFMA2.BF16_V2 R169, R169.H0_H0, 1, 1, R210.H0_H0 ;  /* 0x3f803f80a9a97831 */ /* 0x000fe200002408d2 */
[----:B------:R-:W-:Y:S01]  /*4870*/  SHF.R.U64 R212, R54, 0x10, R55 ;  /* 0x0000001036d47819 */ /* 0x000fe20000001237 */
[----:B------:R-:W-:Y:S01]  /*4880*/  FADD.FTZ R225, R225, -UR4 ;  /* 0x80000004e1e17e21 */ /* 0x000fe20008010000 */
[----:B------:R-:W-:Y:S01]  /*4890*/  SHF.R.U64 R209, R68, 0x10, R69 ;  /* 0x0000001044d17819 */ /* 0x000fe20000001245 */
[----:B------:R-:W-:Y:S01]  /*48a0*/  HFMA2.BF16_V2 R122, R211.H0_H0, R122.H0_H0, -RZ.H0_H0 ;  /* 0x2000007ad37a7231 */ /* 0x000fe200003408ff */
[----:B------:R-:W-:Y:S01]  /*48b0*/  SHF.R.U64 R207, R94, 0x10, R95 ;  /* 0x000000105ecf7819 */ /* 0x000fe2000000125f */
[----:B------:R-:W-:Y:S01]  /*48c0*/  HFMA2.BF16_V2 R168, R213.H0_H0, R168.H0_H0, -RZ.H0_H0 ;  /* 0x200000a8d5a87231 */ /* 0x000fe200003408ff */
[--C-:B------:R-:W-:Y:S01]  /*48d0*/  SHF.R.U32.HI R210, RZ, 0x10, R61.reuse ;  /* 0x00000010ffd27819 */ /* 0x100fe2000001163d */
[----:B------:R-:W-:Y:S01]  /*48e0*/  HFMA2.BF16_V2 R173, R173.H0_H0, 1, 1, R208.H0_H0 ;  /* 0x3f803f80adad7831 */ /* 0x000fe200002408d0 */
[----:B------:R-:W-:Y:S01]  /*48f0*/  SHF.R.U64 R211, R60, 0x10, R61 ;  /* 0x000000103cd37819 */ /* 0x000fe2000000123d */
[----:B------:R-:W-:Y:S01]  /*4900*/  HFMA2.BF16_V2 R141, R141.H0_H0, 1, 1, R212.H0_H0 ;  /* 0x3f803f808d8d7831 */ /* 0x000fe200002408d4 */
[----:B------:R-:W-:Y:S01]  /*4910*/  SHF.R.U32.HI R208, RZ, 0x10, R77 ;  /* 0x00000010ffd07819 */ /* 0x000fe2000001164d */
[----:B------:R-:W-:Y:S01]  /*4920*/  HFMA2.BF16_V2 R156, R156.H0_H0, 1, 1, R209.H0_H0 ;  /* 0x3f803f809c9c7831 */ /* 0x000fe200002408d1 */
[----:B------:R-:W-:Y:S01]  /*4930*/  FMUL.FTZ R158, R225, UR10 ;  /* 0x0000000ae19e7c20 */ /* 0x000fe20008410000 */
[----:B------:R-:W-:Y:S01]  /*4940*/  SHF.R.U32.HI R209, RZ, 0x10, R75 ;  /* 0x00000010ffd17819 */ /* 0x000fe2000001164b */
[----:B------:R-:W-:Y:S01]  /*4950*/  HFMA2.BF16_V2 R120, R120.H0_H0, 1, 1, R207.H0_H0 ;  /* 0x3f803f8078787831 */ /* 0x000fe200002408cf */
[----:B------:R-:W-:Y:S01]  /*4960*/  SHF.R.U64 R212, R80, 0x10, R81 ;  /* 0x0000001050d47819 */ /* 0x000fe20000001251 */
[----:B------:R-:W-:Y:S01]  /*4970*/  HFMA2.BF16_V2 R179, R179.H0_H0, 1, 1, R210.H0_H0 ;  /* 0x3f803f80b3b37831 */ /* 0x000fe200002408d2 */
[----:B------:R-:W-:Y:S01]  /*4980*/  SHF.R.U32.HI R207, RZ, 0x10, R99 ;  /* 0x00000010ffcf7819 */ /* 0x000fe20000011663 */
[----:B------:R-:W-:Y:S01]  /*4990*/  HFMA2.BF16_V2 R168, R168.H0_H0, 1, 1, R211.H0_H0 ;  /* 0x3f803f80a8a87831 */ /* 0x000fe200002408d3 */
[----:B------:R-:W-:Y:S01]  /*49a0*/  SHF.R.U32.HI R210, RZ, 0x10, R63 ;  /* 0x00000010ffd27819 */ /* 0x000fe2000001163f */
[----:B------:R-:W-:Y:S01]  /*49b0*/  HFMA2.BF16_V2 R191, R191.H0_H0, 1, 1, R208.H0_H0 ;  /* 0x3f803f80bfbf7831 */ /* 0x000fe200002408d0 */
[----:B------:R-:W-:Y:S01]  /*49c0*/  SHF.R.U64 R211, R66, 0x10, R67 ;  /* 0x0000001042d37819 */ /* 0x000fe20000001243 */
[----:B------:R-:W-:Y:S01]  /*49d0*/  HFMA2.BF16_V2 R186, R186.H0_H0, 1, 1, R209.H0_H0 ;  /* 0x3f803f80baba7831 */ /* 0x000fe200002408d1 */
[----:B------:R-:W-:Y:S01]  /*49e0*/  F2FP.BF16.PACK_AB R172, RZ, R172 ;  /* 0x000000acffac723e */ /* 0x000fe200000010ff */
[----:B------:R-:W-:Y:S01]  /*49f0*/  HFMA2.BF16_V2 R195, R195.H0_H0, 1, 1, R212.H0_H0 ;  /* 0x3f803f80c3c37831 */ /* 0x000fe200002408d4 */
[----:B------:R-:W-:Y:S01]  /*4a00*/  F2FP.BF16.PACK_AB R158, RZ, R158 ;  /* 0x0000009eff9e723e */ /* 0x000fe200000010ff */
[----:B------:R-:W-:Y:S01]  /*4a10*/  FADD.FTZ R251, R251, -UR4 ;  /* 0x80000004fbfb7e21 */ /* 0x000fe20008010000 */
[----:B------:R-:W-:Y:S01]  /*4a20*/  SHF.R.U64 R213, R22, 0x10, R23 ;  /* 0x0000001016d57819 */ /* 0x000fe20000001217 */
[----:B------:R-:W-:Y:S01]  /*4a30*/  HFMA2.BF16_V2 R207, R114.H0_H0, 1, 1, R207.H0_H0 ;  /* 0x3f803f8072cf7831 */ /* 0x000fe200002408cf */
[----:B------:R-:W-:Y:S01]  /*4a40*/  SHF.R.U64 R208, R82, 0x10, R83 ;  /* 0x0000001052d07819 */ /* 0x000fe20000001253 */
[----:B------:R-:W-:Y:S01]  /*4a50*/  HFMA2.BF16_V2 R177, R177.H0_H0, 1, 1, R210.H0_H0 ;  /* 0x3f803f80b1b17831 */ /* 0x000fe200002408d2 */
[----:B------:R-:W-:Y:S01]  /*4a60*/  SHF.R.U32.HI R209, RZ, 0x10, R81 ;  /* 0x00000010ffd17819 */ /* 0x000fe20000011651 */
[----:B------:R-:W-:Y:S01]  /*4a70*/  HFMA2.BF16_V2 R160, R160.H0_H0, 1, 1, R211.H0_H0 ;  /* 0x3f803f80a0a07831 */ /* 0x000fe200002408d3 */
[----:B------:R-:W-:Y:S01]  /*4a80*/  SHF.R.U64 R212, R84, 0x10, R85 ;  /* 0x0000001054d47819 */ /* 0x000fe20000001255 */
[----:B------:R-:W-:Y:S01]  /*4a90*/  FADD.FTZ R183, R183, -UR4 ;  /* 0x80000004b7b77e21 */ /* 0x000fe20008010000 */
[----:B------:R-:W-:Y:S01]  /*4aa0*/  PRMT R114, R171, 0x7610, R114 ;  /* 0x00007610ab727816 */ /* 0x000fe20000000072 */
[----:B------:R-:W-:Y:S01]  /*4ab0*/  FMUL.FTZ R149, R251, UR10 ;  /* 0x0000000afb957c20 */ /* 0x000fe20008410000 */
[----:B------:R-:W-:Y:S01]  /*4ac0*/  SHF.R.U64 R210, R74, 0x10, R75 ;  /* 0x000000104ad27819 */ /* 0x000fe2000000124b */
[----:B------:R-:W-:Y:S01]  /*4ad0*/  FADD.FTZ R215, R215, -UR4 ;  /* 0x80000004d7d77e21 */ /* 0x000fe20008010000 */
[----:B------:R-:W-:Y:S01]  /*4ae0*/  SHF.R.U64 R211, R70, 0x10, R71 ;  /* 0x0000001046d37819 */ /* 0x000fe20000001247 */
[----:B------:R-:W-:Y:S01]  /*4af0*/  HFMA2.BF16_V2 R158, R213.H0_H0, R158.H0_H0, -RZ.H0_H0 ;  /* 0x2000009ed59e7231 */ /* 0x000fe200003408ff */
[----:B------:R-:W-:Y:S01]  /*4b00*/  FADD.FTZ R247, R247, -UR4 ;  /* 0x80000004f7f77e21 */ /* 0x000fe20008010000 */
[----:B------:R-:W-:Y:S01]  /*4b10*/  HFMA2.BF16_V2 R172, R4.H0_H0, R172.H0_H0, -RZ.H0_H0 ;  /* 0x200000ac04ac7231 */ /* 0x000fe200003408ff */
[----:B------:R-:W-:Y:S01]  /*4b20*/  LOP3.LUT R114, R114, 0xffff, RZ, 0xc0, !PT ;  /* 0x0000ffff72727812 */ /* 0x000fe200078ec0ff */
[----:B------:R-:W-:Y:S01]  /*4b30*/  HFMA2.BF16_V2 R201, R201.H0_H0, 1, 1, R208.H0_H0 ;  /* 0x3f803f80c9c97831 */ /* 0x000fe200002408d0 */
[--C-:B------:R-:W-:Y:S01]  /*4b40*/  SHF.R.U32.HI R208, RZ, 0x10, R87.reuse ;  /* 0x00000010ffd07819 */ /* 0x100fe20000011657 */
[----:B------:R-:W-:Y:S01]  /*4b50*/  HFMA2.BF16_V2 R200, R200.H0_H0, 1, 1, R209.H0_H0 ;  /* 0x3f803f80c8c87831 */ /* 0x000fe200002408d1 */
[----:B------:R-:W-:Y:S01]  /*4b60*/  FADD.FTZ R243, R243, -UR4 ;  /* 0x80000004f3f37e21 */ /* 0x000fe20008010000 */
[----:B------:R-:W-:Y:S01]  /*4b70*/  HFMA2.BF16_V2 R205, R205.H0_H0, 1, 1, R212.H0_H0 ;  /* 0x3f803f80cdcd7831 */ /* 0x000fe200002408d4 */
[----:B------:R-:W-:Y:S01]  /*4b80*/  SHF.R.U64 R209, R86, 0x10, R87 ;  /* 0x0000001056d17819 */ /* 0x000fe20000001257 */
[----:B------:R-:W-:Y:S01]  /*4b90*/  FMUL.FTZ R182, R183, UR10 ;  /* 0x0000000ab7b67c20 */ /* 0x000fe20008410000 */
[----:B------:R-:W-:Y:S01]  /*4ba0*/  SHF.R.U32.HI R212, RZ, 0x10, R95 ;  /* 0x00000010ffd47819 */ /* 0x000fe2000001165f */
[----:B------:R-:W-:Y:S01]  /*4bb0*/  HFMA2.BF16_V2 R185, R185.H0_H0, 1, 1, R210.H0_H0 ;  /* 0x3f803f80b9b97831 */ /* 0x000fe200002408d2 */
[----:B------:R-:W-:Y:S01]  /*4bc0*/  FMUL.FTZ R183, R215, UR10 ;  /* 0x0000000ad7b77c20 */ /* 0x000fe20008410000 */
[----:B------:R-:W-:Y:S01]  /*4bd0*/  HFMA2.BF16_V2 R158, R158.H0_H0, 1, 1, R211.H0_H0 ;  /* 0x3f803f809e9e7831 */ /* 0x000fe200002408d3 */
[----:B------:R-:W-:Y:S01]  /*4be0*/  SHF.R.U64 R210, R78, 0x10, R79 ;  /* 0x000000104ed27819 */ /* 0x000fe2000000124f */
[----:B------:R-:W-:Y:S01]  /*4bf0*/  HFMA2.BF16_V2 R172, R172.H0_H0, 1, 1, R52.H0_H0 ;  /* 0x3f803f80acac7831 */ /* 0x000fe20000240834 */
[----:B------:R-:W-:Y:S01]  /*4c00*/  F2FP.BF16.PACK_AB R149, RZ, R149 ;  /* 0x00000095ff95723e */ /* 0x000fe200000010ff */
[----:B------:R-:W-:Y:S01]  /*4c10*/  FMUL.FTZ R167, R247, UR10 ;  /* 0x0000000af7a77c20 */ /* 0x000fe20008410000 */
[----:B------:R-:W-:Y:S01]  /*4c20*/  SHF.R.U64 R211, R76, 0x10, R77 ;  /* 0x000000104cd37819 */ /* 0x000fe2000000124d */
[----:B------:R-:W-:Y:S01]  /*4c30*/  FMUL.FTZ R161, R243, UR10 ;  /* 0x0000000af3a17c20 */ /* 0x000fe20008410000 */
[----:B------:R-:W-:Y:S01]  /*4c40*/  SHF.L.U32 R215, R114, 0x10, RZ ;  /* 0x0000001072d77819 */ /* 0x000fe200000006ff */
[----:B------:R-:W-:Y:S01]  /*4c50*/  HFMA2.BF16_V2 R137, R137.H0_H0, 1, 1, R208.H0_H0 ;  /* 0x3f803f8089897831 */ /* 0x000fe200002408d0 */
[----:B------:R-:W-:Y:S01]  /*4c60*/  F2FP.BF16.PACK_AB R150, RZ, R150 ;  /* 0x00000096ff96723e */ /* 0x000fe200000010ff */
[----:B------:R-:W-:Y:S01]  /*4c70*/  HFMA2.BF16_V2 R136, R136.H0_H0, 1, 1, R209.H0_H0 ;  /* 0x3f803f8088887831 */ /* 0x000fe200002408d1 */
[----:B------:R-:W-:Y:S01]  /*4c80*/  LOP3.LUT R217, R141, 0xffff, RZ, 0xc0, !PT ;  /* 0x0000ffff8dd97812 */ /* 0x000fe200078ec0ff */
[----:B------:R-:W-:Y:S01]  /*4c90*/  HFMA2.BF16_V2 R121, R121.H0_H0, 1, 1, R212.H0_H0 ;  /* 0x3f803f8079797831 */ /* 0x000fe200002408d4 */
[----:B------:R-:W-:Y:S01]  /*4ca0*/  SHF.R.U64 R208, R92, 0x10, R93 ;  /* 0x000000105cd07819 */ /* 0x000fe2000000125d */
[----:B------:R-:W-:Y:S01]  /*4cb0*/  HFMA2.BF16_V2 R212, R108.H0_H0, 1, 1, R97.H0_H0 ;  /* 0x3f803f806cd47831 */ /* 0x000fe20000240861 */
[----:B------:R-:W-:Y:S01]  /*4cc0*/  SHF.R.U32.HI R213, RZ, 0x10, R71 ;  /* 0x00000010ffd57819 */ /* 0x000fe20000011647 */
[----:B------:R-:W-:Y:S01]  /*4cd0*/  HFMA2.BF16_V2 R189, R189.H0_H0, 1, 1, R210.H0_H0 ;  /* 0x3f803f80bdbd7831 */ /* 0x000fe200002408d2 */
[----:B------:R-:W-:Y:S01]  /*4ce0*/  SHF.R.U32.HI R209, RZ, 0x10, R89 ;  /* 0x00000010ffd17819 */ /* 0x000fe20000011659 */
[----:B------:R-:W-:Y:S01]  /*4cf0*/  HFMA2.BF16_V2 R149, R10.H0_H0, R149.H0_H0, -RZ.H0_H0 ;  /* 0x200000950a957231 */ /* 0x000fe200003408ff */
[----:B------:R-:W-:Y:S01]  /*4d00*/  LOP3.LUT R108, R215, 0xffff, R172, 0xf8, !PT ;  /* 0x0000ffffd76c7812 */ /* 0x000fe200078ef8ac */
[----:B------:R-:W-:Y:S01]  /*4d10*/  HFMA2.BF16_V2 R190, R190.H0_H0, 1, 1, R211.H0_H0 ;  /* 0x3f803f80bebe7831 */ /* 0x000fe200002408d3 */
[----:B------:R-:W-:Y:S01]  /*4d20*/  F2FP.BF16.PACK_AB R167, RZ, R167 ;  /* 0x000000a7ffa7723e */ /* 0x000fe200000010ff */
[----:B------:R-:W-:Y:S01]  /*4d30*/  HFMA2.BF16_V2 R150, R9.H0_H0, R150.H0_H0, -RZ.H0_H0 ;  /* 0x2000009609967231 */ /* 0x000fe200003408ff */
[----:B------:R-:W-:Y:S01]  /*4d40*/  SHF.R.U32.HI R210, RZ, 0x10, R83 ;  /* 0x00000010ffd27819 */ /* 0x000fe20000011653 */
[----:B------:R-:W-:Y:S01]  /*4d50*/  HFMA2.BF16_V2 R127, R127.H0_H0, 1, 1, R208.H0_H0 ;  /* 0x3f803f807f7f7831 */ /* 0x000fe200002408d0 */
[----:B------:R-:W-:Y:S01]  /*4d60*/  SHF.L.U32 R215, R217, 0x10, RZ ;  /* 0x00000010d9d77819 */ /* 0x000fe200000006ff */
[----:B------:R-:W-:Y:S01]  /*4d70*/  HFMA2.BF16_V2 R174, R174.H0_H0, 1, 1, R213.H0_H0 ;  /* 0x3f803f80aeae7831 */ /* 0x000fe200002408d5 */
[----:B------:R-:W-:Y:S01]  /*4d80*/  F2FP.BF16.PACK_AB R161, RZ, R161 ;  /* 0x000000a1ffa1723e */ /* 0x000fe200000010ff */
[----:B------:R-:W-:Y:S01]  /*4d90*/  HFMA2.BF16_V2 R132, R132.H0_H0, 1, 1, R209.H0_H0 ;  /* 0x3f803f8084847831 */ /* 0x000fe200002408d1 */
[----:B------:R-:W-:Y:S01]  /*4da0*/  SHF.R.U32.HI R211, RZ, 0x10, R91 ;  /* 0x00000010ffd37819 */ /* 0x000fe2000001165b */
[----:B------:R-:W-:Y:S01]  /*4db0*/  HFMA2.BF16_V2 R171, R110.H0_H0, 1, 1, R98.H0_H0 ;  /* 0x3f803f806eab7831 */ /* 0x000fe20000240862 */
[----:B------:R-:W-:Y:S01]  /*4dc0*/  LOP3.LUT R152, R152, 0xffff, RZ, 0xc0, !PT ;  /* 0x0000ffff98987812 */ /* 0x000fe200078ec0ff */
[----:B------:R-:W-:Y:S01]  /*4dd0*/  FADD.FTZ R145, R145, -UR4 ;  /* 0x8000000491917e21 */ /* 0x000fe20008010000 */
[----:B------:R-:W-:Y:S01]  /*4de0*/  SHF.R.U32.HI R208, RZ, 0x10, R97 ;  /* 0x00000010ffd07819 */ /* 0x000fe20000011661 */
[----:B------:R-:W-:Y:S01]  /*4df0*/  HFMA2.BF16_V2 R149, R149.H0_H0, 1, 1, R58.H0_H0 ;  /* 0x3f803f8095957831 */ /* 0x000fe2000024083a */
[----:B------:R-:W-:Y:S01]  /*4e00*/  SHF.R.U64 R209, R100, 0x10, R101 ;  /* 0x0000001064d17819 */ /* 0x000fe20000001265 */
[----:B------:R-:W-:Y:S01]  /*4e10*/  HFMA2.BF16_V2 R213, R112.H0_H0, 1, 1, R99.H0_H0 ;  /* 0x3f803f8070d57831 */ /* 0x000fe20000240863 */
[----:B------:R-:W-:Y:S01]  /*4e20*/  LOP3.LUT R110, R215, 0xffff, R138, 0xf8, !PT ;  /* 0x0000ffffd76e7812 */ /* 0x000fe200078ef88a */
[----:B------:R-:W-:Y:S01]  /*4e30*/  HFMA2.BF16_V2 R167, R11.H0_H0, R167.H0_H0, -RZ.H0_H0 ;  /* 0x200000a70ba77231 */ /* 0x000fe200003408ff */
[----:B------:R-:W-:Y:S01]  /*4e40*/  PRMT R112, R165, 0x7610, R112 ;  /* 0x00007610a5707816 */ /* 0x000fe20000000070 */
[----:B------:R-:W-:Y:S01]  /*4e50*/  HFMA2.BF16_V2 R199, R199.H0_H0, 1, 1, R210.H0_H0 ;  /* 0x3f803f80c7c77831 */ /* 0x000fe200002408d2 */
[----:B------:R-:W-:Y:S01]  /*4e60*/  SHF.L.U32 R215, R152, 0x10, RZ ;  /* 0x0000001098d77819 */ /* 0x000fe200000006ff */
[----:B------:R-:W-:Y:S01]  /*4e70*/  HFMA2.BF16_V2 R150, R150.H0_H0, 1, 1, R57.H0_H0 ;  /* 0x3f803f8096967831 */ /* 0x000fe20000240839 */
[----:B------:R-:W-:Y:S01]  /*4e80*/  SHF.R.U64 R210, R90, 0x10, R91 ;  /* 0x000000105ad27819 */ /* 0x000fe2000000125b */
[----:B------:R-:W-:Y:S01]  /*4e90*/  HFMA2.BF16_V2 R161, R12.H0_H0, R161.H0_H0, -RZ.H0_H0 ;  /* 0x200000a10ca17231 */ /* 0x000fe200003408ff */
[----:B------:R-:W-:Y:S01]  /*4ea0*/  LOP3.LUT R166, R166, 0xffff, RZ, 0xc0, !PT ;  /* 0x0000ffffa6a67812 */ /* 0x000fe200078ec0ff */
[----:B------:R-:W-:Y:S01]  /*4eb0*/  HFMA2.BF16_V2 R126, R126.H0_H0, 1, 1, R211.H0_H0 ;  /* 0x3f803f807e7e7831 */ /* 0x000fe200002408d3 */
[----:B------:R-:W-:Y:S01]  /*4ec0*/  FADD.FTZ R241, R241, -UR4 ;  /* 0x80000004f1f17e21 */ /* 0x000fe20008010000 */
[----:B------:R-:W-:Y:S01]  /*4ed0*/  SHF.R.U32.HI R211, RZ, 0x10, R101 ;  /* 0x00000010ffd37819 */ /* 0x000fe20000011665 */
[----:B------:R-:W-:Y:S01]  /*4ee0*/  FADD.FTZ R237, R237, -UR4 ;  /* 0x80000004eded7e21 */ /* 0x000fe20008010000 */
[----:B------:R-:W-:Y:S01]  /*4ef0*/  F2FP.BF16.PACK_AB R148, RZ, R148 ;  /* 0x00000094ff94723e */ /* 0x000fe200000010ff */
[----:B------:R-:W-:Y:S01]  /*4f00*/  FMUL.FTZ R157, R145, UR10 ;  /* 0x0000000a919d7c20 */ /* 0x000fe20008410000 */
[----:B------:R-:W-:Y:S01]  /*4f10*/  HFMA2.BF16_V2 R107, R107.H0_H0, 1, 1, R208.H0_H0 ;  /* 0x3f803f806b6b7831 */ /* 0x000fe200002408d0 */
[----:B------:R-:W-:Y:S01]  /*4f20*/  SHF.L.U64.HI R141, R114, 0x10, RZ ;  /* 0x00000010728d7819 */ /* 0x000fe200000102ff */
[----:B------:R-:W-:Y:S01]  /*4f30*/  HFMA2.BF16_V2 R208, R116.H0_H0, 1, 1, R209.H0_H0 ;  /* 0x3f803f8074d07831 */ /* 0x000fe200002408d1 */
[----:B------:R-:W-:Y:S01]  /*4f40*/  LOP3.LUT R112, R215, 0xffff, R112, 0xf8, !PT ;  /* 0x0000ffffd7707812 */ /* 0x000fe200078ef870 */
[----:B------:R-:W-:Y:S01]  /*4f50*/  HFMA2.BF16_V2 R167, R167.H0_H0, 1, 1, R59.H0_H0 ;  /* 0x3f803f80a7a77831 */ /* 0x000fe2000024083b */
[----:B------:R-:W-:Y:S01]  /*4f60*/  PRMT R114, R149, 0x7610, R114 ;  /* 0x0000761095727816 */ /* 0x000fe20000000072 */
[----:B------:R-:W-:Y:S01]  /*4f70*/  HFMA2.BF16_V2 R161, R161.H0_H0, 1, 1, R60.H0_H0 ;  /* 0x3f803f80a1a17831 */ /* 0x000fe2000024083c */
[----:B------:R-:W-:Y:S01]  /*4f80*/  LOP3.LUT R149, R150, 0xffff, RZ, 0xc0, !PT ;  /* 0x0000ffff96957812 */ /* 0x000fe200078ec0ff */
[----:B------:R-:W-:Y:S01]  /*4f90*/  FMUL.FTZ R145, R241, UR10 ;  /* 0x0000000af1917c20 */ /* 0x000fe20008410000 */
[----:B------:R-:W-:Y:S01]  /*4fa0*/  SHF.L.U64.HI R116, R152, 0x10, RZ ;  /* 0x0000001098747819 */ /* 0x000fe200000102ff */
[----:B------:R-:W-:Y:S01]  /*4fb0*/  HFMA2.BF16_V2 R131, R131.H0_H0, 1, 1, R210.H0_H0 ;  /* 0x3f803f8083837831 */ /* 0x000fe200002408d2 */
[----:B------:R-:W-:Y:S01]  /*4fc0*/  SHF.L.U32 R215, R166, 0x10, RZ ;  /* 0x00000010a6d77819 */ /* 0x000fe200000006ff */
[----:B------:R-:W-:Y:S01]  /*4fd0*/  FMUL.FTZ R146, R237, UR10 ;  /* 0x0000000aed927c20 */ /* 0x000fe20008410000 */
[----:B------:R-:W-:Y:S01]  /*4fe0*/  LOP3.LUT R168, R168, 0xffff, RZ, 0xc0, !PT ;  /* 0x0000ffffa8a87812 */ /* 0x000fe200078ec0ff */
[----:B------:R-:W-:Y:S01]  /*4ff0*/  HFMA2.BF16_V2 R122, R122.H0_H0, 1, 1, R211.H0_H0 ;  /* 0x3f803f807a7a7831 */ /* 0x000fe200002408d3 */
[----:B------:R-:W-:Y:S01]  /*5000*/  SHF.R.U32.HI R210, RZ, 0x10, R93 ;  /* 0x00000010ffd27819 */ /* 0x000fe2000001165d */
[----:B------:R-:W-:Y:S01]  /*5010*/  FADD.FTZ R233, R233, -UR4 ;  /* 0x80000004e9e97e21 */ /* 0x000fe20008010000 */
[----:B------:R-:W-:Y:S01]  /*5020*/  F2FP.BF16.PACK_AB R157, RZ, R157 ;  /* 0x0000009dff9d723e */ /* 0x000fe200000010ff */
[----:B------:R-:W-:Y:S01]  /*5030*/  HFMA2.BF16_V2 R148, R13.H0_H0, R148.H0_H0, -RZ.H0_H0 ;  /* 0x200000940d947231 */ /* 0x000fe200003408ff */
[----:B------:R-:W-:Y:S01]  /*5040*/  LOP3.LUT R149, R149, 0xffff0000, R116, 0xf8, !PT ;  /* 0xffff000095957812 */ /* 0x000fe200078ef874 */
[----:B------:R-:W-:Y:S01]  /*5050*/  HFMA2.BF16_V2 R211, R118.H0_H0, 1, 1, R95.H0_H0 ;  /* 0x3f803f8076d37831 */ /* 0x000fe2000024085f */
[----:B------:R-:W-:Y:S01]  /*5060*/  LOP3.LUT R114, R215, 0xffff, R114, 0xf8, !PT ;  /* 0x0000ffffd7727812 */ /* 0x000fe200078ef872 */
[----:B------:R-:W-:Y:S01]  /*5070*/  HFMA2.BF16_V2 R147, R147.H0_H0, 1, 1, R62.H0_H0 ;  /* 0x3f803f8093937831 */ /* 0x000fe2000024083e */
[----:B------:R-:W-:Y:S01]  /*5080*/  LOP3.LUT R118, R167, 0xffff, RZ, 0xc0, !PT ;  /* 0x0000ffffa7767812 */ /* 0x000fe200078ec0ff */
[----:B------:R-:W-:Y:S01]  /*5090*/  FMUL.FTZ R159, R233, UR10 ;  /* 0x0000000ae99f7c20 */ /* 0x000fe20008410000 */
[----:B------:R-:W-:Y:S01]  /*50a0*/  SHF.L.U64.HI R215, R166, 0x10, RZ ;  /* 0x00000010a6d77819 */ /* 0x000fe200000102ff */
[----:B------:R-:W-:Y:S01]  /*50b0*/  HFMA2.BF16_V2 R125, R125.H0_H0, 1, 1, R210.H0_H0 ;  /* 0x3f803f807d7d7831 */ /* 0x000fe200002408d2 */
[----:B------:R-:W-:Y:S01]  /*50c0*/  PRMT R116, R161, 0x7610, R116 ;  /* 0x00007610a1747816 */ /* 0x000fe20000000074 */
[----:B------:R-:W-:Y:S01]  /*50d0*/  HFMA2.BF16_V2 R148, R148.H0_H0, 1, 1, R61.H0_H0 ;  /* 0x3f803f8094947831 */ /* 0x000fe2000024083d */
[----:B------:R-:W-:Y:S01]  /*50e0*/  SHF.L.U32 R167, R168, 0x10, RZ ;  /* 0x00000010a8a77819 */ /* 0x000fe200000006ff */
[----:B------:R-:W-:Y:S01]  /*50f0*/  FMUL.FTZ R140, R140, UR10 ;  /* 0x0000000a8c8c7c20 */ /* 0x000fe20008410000 */
[----:B------:R-:W-:Y:S01]  /*5100*/  F2FP.BF16.PACK_AB R145, RZ, R145 ;  /* 0x00000091ff91723e */ /* 0x000fe200000010ff */
[----:B------:R-:W-:Y:S01]  /*5110*/  FADD.FTZ R229, R229, -UR4 ;  /* 0x80000004e5e57e21 */ /* 0x000fe20008010000 */
[----:B------:R-:W-:Y:S01]  /*5120*/  LOP3.LUT R181, R181, 0xffff, RZ, 0xc0, !PT ;  /* 0x0000ffffb5b57812 */ /* 0x000fe200078ec0ff */
[----:B------:R-:W-:Y:S01]  /*5130*/  HFMA2.BF16_V2 R157, R16.H0_H0, R157.H0_H0, -RZ.H0_H0 ;  /* 0x2000009d109d7231 */ /* 0x000fe200003408ff */
[----:B------:R-:W-:Y:S01]  /*5140*/  F2FP.BF16.PACK_AB R146, RZ, R146 ;  /* 0x00000092ff92723e */ /* 0x000fe200000010ff */
[----:B------:R-:W-:Y:S01]  /*5150*/  FADD.FTZ R223, R223, -UR4 ;  /* 0x80000004dfdf7e21 */ /* 0x000fe20008010000 */
[----:B------:R-:W-:Y:S01]  /*5160*/  SHF.R.U64 R210, R98, 0x10, R99 ;  /* 0x0000001062d27819 */ /* 0x000fe20000001263 */
[----:B------:R-:W-:Y:S01]  /*5170*/  HFMA2.BF16_V2 R163, R163.H0_H0, 1, 1, R63.H0_H0 ;  /* 0x3f803f80a3a37831 */ /* 0x000fe2000024083f */
[----:B------:R-:W-:Y:S01]  /*5180*/  LOP3.LUT R161, R118, 0xffff0000, R215, 0xf8, !PT ;  /* 0xffff000076a17812 */ /* 0x000fe200078ef8d7 */
[----:B------:R-:W-:Y:S01]  /*5190*/  HFMA2.BF16_V2 R209, R129.H0_H0, 1, 1, R89.H0_H0 ;  /* 0x3f803f8081d17831 */ /* 0x000fe20000240859 */
[----:B------:R-:W-:Y:S01]  /*51a0*/  LOP3.LUT R116, R167, 0xffff, R116, 0xf8, !PT ;  /* 0x0000ffffa7747812 */ /* 0x000fe200078ef874 */
[----:B------:R-:W-:Y:S01]  /*51b0*/  FADD.FTZ R155, R155, -UR4 ;  /* 0x800000049b9b7e21 */ /* 0x000fe20008010000 */
[----:B------:R-:W-:Y:S01]  /*51c0*/  PRMT R118, R147, 0x7610, R118 ;  /* 0x0000761093767816 */ /* 0x000fe20000000076 */
[----:B------:R-:W-:Y:S01]  /*51d0*/  HFMA2.BF16_V2 R145, R18.H0_H0, R145.H0_H0, -RZ.H0_H0 ;  /* 0x2000009112917231 */ /* 0x000fe200003408ff */
[----:B------:R-:W-:Y:S01]  /*51e0*/  SHF.L.U32 R167, R181, 0x10, RZ ;  /* 0x00000010b5a77819 */ /* 0x000fe200000006ff */
[----:B------:R-:W-:Y:S01]  /*51f0*/  HFMA2.BF16_V2 R129, R128.H0_H0, 1, 1, R90.H0_H0 ;  /* 0x3f803f8080817831 */ /* 0x000fe2000024085a */
[----:B------:R-:W-:Y:S01]  /*5200*/  FMUL.FTZ R154, R229, UR10 ;  /* 0x0000000ae59a7c20 */ /* 0x000fe20008410000 */
[----:B------:R-:W-:Y:S01]  /*5210*/  F2FP.BF16.PACK_AB R159, RZ, R159 ;  /* 0x0000009fff9f723e */ /* 0x000fe200000010ff */
[----:B------:R-:W-:Y:S01]  /*5220*/  HFMA2.BF16_V2 R146, R17.H0_H0, R146.H0_H0, -RZ.H0_H0 ;  /* 0x2000009211927231 */ /* 0x000fe200003408ff */
[----:B------:R-:W-:Y:S01]  /*5230*/  LOP3.LUT R147, R148, 0xffff, RZ, 0xc0, !PT ;  /* 0x0000ffff94937812 */ /* 0x000fe200078ec0ff */
[----:B------:R-:W-:Y:S01]  /*5240*/  HFMA2.BF16_V2 R157, R157.H0_H0, 1, 1, R64.H0_H0 ;  /* 0x3f803f809d9d7831 */ /* 0x000fe20000240840 */
[----:B------:R-:W-:Y:S01]  /*5250*/  SHF.L.U64.HI R128, R168, 0x10, RZ ;  /* 0x00000010a8807819 */ /* 0x000fe200000102ff */
[----:B------:R-:W-:Y:S01]  /*5260*/  FMUL.FTZ R143, R223, UR10 ;  /* 0x0000000adf8f7c20 */ /* 0x000fe20008410000 */
[----:B------:R-:W-:Y:S01]  /*5270*/  F2FP.BF16.PACK_AB R140, RZ, R140 ;  /* 0x0000008cff8c723e */ /* 0x000fe200000010ff */
[----:B------:R-:W-:Y:S01]  /*5280*/  HFMA2.BF16_V2 R111, R111.H0_H0, 1, 1, R210.H0_H0 ;  /* 0x3f803f806f6f7831 */ /* 0x000fe200002408d2 */
[----:B------:R-:W-:Y:S01]  /*5290*/  LOP3.LUT R162, R162, 0xffff, RZ, 0xc0, !PT ;  /* 0x0000ffffa2a27812 */ /* 0x000fe200078ec0ff */
[----:B------:R-:W-:Y:S01]  /*52a0*/  FADD.FTZ R227, R227, -UR4 ;  /* 0x80000004e3e37e21 */ /* 0x000fe20008010000 */
[----:B------:R-:W-:Y:S01]  /*52b0*/  HFMA2.BF16_V2 R210, R130.H0_H0, 1, 1, R91.H0_H0 ;  /* 0x3f803f8082d27831 */ /* 0x000fe2000024085b */
[----:B------:R-:W-:Y:S01]  /*52c0*/  LOP3.LUT R118, R167, 0xffff, R118, 0xf8, !PT ;  /* 0x0000ffffa7767812 */ /* 0x000fe200078ef876 */
[----:B------:R-:W-:Y:S01]  /*52d0*/  FMUL.FTZ R144, R155, UR10 ;  /* 0x0000000a9b907c20 */ /* 0x000fe20008410000 */
[----:B------:R-:W-:Y:S01]  /*52e0*/  HFMA2.BF16_V2 R145, R145.H0_H0, 1, 1, R66.H0_H0 ;  /* 0x3f803f8091917831 */ /* 0x000fe20000240842 */
[----:B------:R-:W-:Y:S01]  /*52f0*/  LOP3.LUT R130, R163, 0xffff, RZ, 0xc0, !PT ;  /* 0x0000ffffa3827812 */ /* 0x000fe200078ec0ff */
[----:B------:R-:W-:Y:S01]  /*5300*/  HFMA2.BF16_V2 R146, R146.H0_H0, 1, 1, R65.H0_H0 ;  /* 0x3f803f8092927831 */ /* 0x000fe20000240841 */
[----:B------:R-:W-:Y:S01]  /*5310*/  SHF.L.U64.HI R167, R181, 0x10, RZ ;  /* 0x00000010b5a77819 */ /* 0x000fe200000102ff */
[----:B------:R-:W-:Y:S01]  /*5320*/  HFMA2.BF16_V2 R159, R19.H0_H0, R159.H0_H0, -RZ.H0_H0 ;  /* 0x2000009f139f7231 */ /* 0x000fe200003408ff */
[--C-:B------:R-:W-:Y:S01]  /*5330*/  LOP3.LUT R147, R147, 0xffff0000, R128.reuse, 0xf8, !PT ;  /* 0xffff000093937812 */ /* 0x100fe200078ef880 */
[----:B------:R-:W-:Y:S01]  /*5340*/  FMUL.FTZ R155, R227, UR10 ;  /* 0x0000000ae39b7c20 */ /* 0x000fe20008410000 */
[----:B------:R-:W-:Y:S01]  /*5350*/  F2FP.BF16.PACK_AB R154, RZ, R154 ;  /* 0x0000009aff9a723e */ /* 0x000fe200000010ff */
[----:B------:R-:W-:Y:S01]  /*5360*/  HFMA2.BF16_V2 R140, R5.H0_H0, R140.H0_H0, -RZ.H0_H0 ;  /* 0x2000008c058c7231 */ /* 0x000fe200003408ff */
[----:B------:R-:W-:Y:S01]  /*5370*/  PRMT R128, R157, 0x7610, R128 ;  /* 0x000076109d807816 */ /* 0x000fe20000000080 */
[----:B------:R-:W-:Y:S01]  /*5380*/  FADD.FTZ R219, R219, -UR4 ;  /* 0x80000004dbdb7e21 */ /* 0x000fe20008010000 */
[----:B------:R-:W-:Y:S01]  /*5390*/  SHF.L.U32 R163, R162, 0x10, RZ ;  /* 0x00000010a2a37819 */ /* 0x000fe200000006ff */
[----:B------:R-:W-:Y:S01]  /*53a0*/  HFMA2.BF16_V2 R159, R159.H0_H0, 1, 1, R67.H0_H0 ;  /* 0x3f803f809f9f7831 */ /* 0x000fe20000240843 */
[----:B------:R-:W-:Y:S01]  /*53b0*/  F2FP.BF16.PACK_AB R143, RZ, R143 ;  /* 0x0000008fff8f723e */ /* 0x000fe200000010ff */
[----:B------:R-:W-:Y:S01]  /*53c0*/  HFMA2.BF16_V2 R154, R20.H0_H0, R154.H0_H0, -RZ.H0_H0 ;  /* 0x2000009a149a7231 */ /* 0x000fe200003408ff */
[----:B------:R-:W-:Y:S01]  /*53d0*/  LOP3.LUT R160, R160, 0xffff, RZ, 0xc0, !PT ;  /* 0x0000ffffa0a07812 */ /* 0x000fe200078ec0ff */
[----:B------:R-:W-:Y:S01]  /*53e0*/  HFMA2.BF16_V2 R140, R140.H0_H0, 1, 1, R53.H0_H0 ;  /* 0x3f803f808c8c7831 */ /* 0x000fe20000240835 */
[----:B------:R-:W-:Y:S01]  /*53f0*/  LOP3.LUT R157, R130, 0xffff0000, R167, 0xf8, !PT ;  /* 0xffff0000829d7812 */ /* 0x000fe200078ef8a7 */
[----:B------:R-:W-:Y:S01]  /*5400*/  FMUL.FTZ R142, R219, UR10 ;  /* 0x0000000adb8e7c20 */ /* 0x000fe20008410000 */
[----:B------:R-:W-:Y:S01]  /*5410*/  F2FP.BF16.PACK_AB R144, RZ, R144 ;  /* 0x00000090ff90723e */ /* 0x000fe200000010ff */
[----:B------:R-:W-:Y:S01]  /*5420*/  HFMA2.BF16_V2 R143, R22.H0_H0, R143.H0_H0, -RZ.H0_H0 ;  /* 0x2000008f168f7231 */ /* 0x000fe200003408ff */
[----:B------:R-:W-:Y:S01]  /*5430*/  PRMT R130, R145, 0x7610, R130 ;  /* 0x0000761091827816 */ /* 0x000fe20000000082 */
[----:B------:R-:W-:Y:S01]  /*5440*/  HFMA2.BF16_V2 R154, R154.H0_H0, 1, 1, R68.H0_H0 ;  /* 0x3f803f809a9a7831 */ /* 0x000fe20000240844 */
[----:B------:R-:W-:Y:S01]  /*5450*/  LOP3.LUT R128, R163, 0xffff, R128, 0xf8, !PT ;  /* 0x0000ffffa3807812 */ /* 0x000fe200078ef880 */
[----:B------:R-:W-:Y:S01]  /*5460*/  HFMA2.BF16_V2 R144, R21.H0_H0, R144.H0_H0, -RZ.H0_H0 ;  /* 0x2000009015907231 */ /* 0x000fe200003408ff */
[----:B------:R-:W-:Y:S01]  /*5470*/  LOP3.LUT R145, R146, 0xffff, RZ, 0xc0, !PT ;  /* 0x0000ffff92917812 */ /* 0x000fe200078ec0ff */
[----:B------:R-:W-:Y:S01]  /*5480*/  HFMA2.BF16_V2 R143, R143.H0_H0, 1, 1, R70.H0_H0 ;  /* 0x3f803f808f8f7831 */ /* 0x000fe20000240846 */
[----:B------:R-:W-:Y:S01]  /*5490*/  SHF.L.U64.HI R138, R162, 0x10, RZ ;  /* 0x00000010a28a7819 */ /* 0x000fe200000102ff */
[----:B------:R-:W-:Y:S01]  /*54a0*/  HFMA2.BF16_V2 R144, R144.H0_H0, 1, 1, R69.H0_H0 ;  /* 0x3f803f8090907831 */ /* 0x000fe20000240845 */
[----:B------:R-:W-:Y:S01]  /*54b0*/  SHF.L.U32 R163, R160, 0x10, RZ ;  /* 0x00000010a0a37819 */ /* 0x000fe200000006ff */
[----:B------:R-:W-:Y:S01]  /*54c0*/  FADD.FTZ R192, R192, -UR4 ;  /* 0x80000004c0c07e21 */ /* 0x000fe20008010000 */
[----:B------:R-:W-:Y:S01]  /*54d0*/  F2FP.BF16.PACK_AB R155, RZ, R155 ;  /* 0x0000009bff9b723e */ /* 0x000fe200000010ff */
[----:B------:R-:W-:Y:S01]  /*54e0*/  HFMA2.BF16_V2 R117, R50.H0_H0, R117.H0_H0, -RZ.H0_H0 ;  /* 0x2000007532757231 */ /* 0x000fe200003408ff */
[----:B------:R-:W-:Y:S01]  /*54f0*/  LOP3.LUT R156, R156, 0xffff, RZ, 0xc0, !PT ;  /* 0x0000ffff9c9c7812 */ /* 0x000fe200078ec0ff */
[----:B------:R-:W-:Y:S01]  /*5500*/  FMUL.FTZ R192, R192, UR10 ;  /* 0x0000000ac0c07c20 */ /* 0x000fe20008410000 */
[----:B------:R-:W-:Y:S01]  /*5510*/  LOP3.LUT R145, R145, 0xffff0000, R138, 0xf8, !PT ;  /* 0xffff000091917812 */ /* 0x000fe200078ef88a */
[----:B------:R-:W-:Y:S01]  /*5520*/  HFMA2.BF16_V2 R155, R23.H0_H0, R155.H0_H0, -RZ.H0_H0 ;  /* 0x2000009b179b7231 */ /* 0x000fe200003408ff */
[----:B------:R-:W-:Y:S01]  /*5530*/  F2FP.BF16.PACK_AB R153, RZ, R153 ;  /* 0x00000099ff99723e */ /* 0x000fe200000010ff */
[----:B------:R-:W-:Y:S01]  /*5540*/  HFMA2.BF16_V2 R117, R117.H0_H0, 1, 1, R100.H0_H0 ;  /* 0x3f803f8075757831 */ /* 0x000fe20000240864 */
[----:B------:R-:W-:Y:S01]  /*5550*/  LOP3.LUT R130, R163, 0xffff, R130, 0xf8, !PT ;  /* 0x0000ffffa3827812 */ /* 0x000fe200078ef882 */
[----:B------:R-:W-:Y:S01]  /*5560*/  HFMA2.BF16_V2 R155, R155.H0_H0, 1, 1, R71.H0_H0 ;  /* 0x3f803f809b9b7831 */ /* 0x000fe20000240847 */
[----:B------:R-:W-:Y:S01]  /*5570*/  LOP3.LUT R159, R159, 0xffff, RZ, 0xc0, !PT ;  /* 0x0000ffff9f9f7812 */ /* 0x000fe200078ec0ff */
[----:B------:R-:W-:Y:S01]  /*5580*/  HFMA2.BF16_V2 R153, R24.H0_H0, R153.H0_H0, -RZ.H0_H0 ;  /* 0x2000009918997231 */ /* 0x000fe200003408ff */
[----:B------:R-:W-:Y:S01]  /*5590*/  SHF.L.U64.HI R138, R160, 0x10, RZ ;  /* 0x00000010a08a7819 */ /* 0x000fe200000102ff */
[----:B------:R-:W-:Y:S01]  /*55a0*/  USHF.L.U32 UR4, UR6, 0x7, URZ ;  /* 0x0000000706047899 */ /* 0x000fe2000800063f */
[----:B------:R-:W-:Y:S01]  /*55b0*/  LOP3.LUT R140, R140, 0xffff, RZ, 0xc0, !PT ;  /* 0x0000ffff8c8c7812 */ /* 0x000fe200078ec0ff */
[----:B------:R-:W-:Y:S01]  /*55c0*/  HFMA2.BF16_V2 R153, R153.H0_H0, 1, 1, R72.H0_H0 ;  /* 0x3f803f8099997831 */ /* 0x000fe20000240848 */
[----:B------:R-:W-:-:S02]  /*55d0*/  SHF.L.U32 R163, R156, 0x10, RZ ;  /* 0x000000109ca37819 */ /* 0x000fc400000006ff */
[----:B------:R-:W-:Y:S02]  /*55e0*/  F2FP.BF16.PACK_AB R142, RZ, R142 ;  /* 0x0000008eff8e723e */ /* 0x000fe400000010ff */
[----:B------:R-:W-:Y:S02]  /*55f0*/  LOP3.LUT R158, R158, 0xffff, RZ, 0xc0, !PT ;  /* 0x0000ffff9e9e7812 */ /* 0x000fe400078ec0ff */
[----:B------:R-:W-:Y:S01]  /*5600*/  LOP3.LUT R159, R159, 0xffff0000, R138, 0xf8, !PT ;  /* 0xffff00009f9f7812 */ /* 0x000fe200078ef88a */
[----:B------:R-:W-:Y:S01]  /*5610*/  HFMA2.BF16_V2 R142, R25.H0_H0, R142.H0_H0, -RZ.H0_H0 ;  /* 0x2000008e198e7231 */ /* 0x000fe200003408ff */
[----:B------:R-:W-:Y:S02]  /*5620*/  LOP3.LUT R141, R140, 0xffff0000, R141, 0xf8, !PT ;  /* 0xffff00008c8d7812 */ /* 0x000fe400078ef88d */
[----:B------:R-:W-:Y:S01]  /*5630*/  LOP3.LUT R138, R163, 0xffff, R154, 0xf8, !PT ;  /* 0x0000ffffa38a7812 */ /* 0x000fe200078ef89a */
[----:B------:R-:W-:Y:S01]  /*5640*/  HFMA2.BF16_V2 R142, R142.H0_H0, 1, 1, R73.H0_H0 ;  /* 0x3f803f808e8e7831 */ /* 0x000fe20000240849 */
[----:B------:R-:W-:-:S02]  /*5650*/  PRMT R140, R143, 0x7610, R140 ;  /* 0x000076108f8c7816 */ /* 0x000fc4000000008c */
[----:B------:R-:W-:Y:S02]  /*5660*/  SHF.L.U32 R163, R158, 0x10, RZ ;  /* 0x000000109ea37819 */ /* 0x000fe400000006ff */
[----:B------:R-:W-:Y:S02]  /*5670*/  LOP3.LUT R143, R144, 0xffff, RZ, 0xc0, !PT ;  /* 0x0000ffff908f7812 */ /* 0x000fe400078ec0ff */
[----:B------:R-:W-:Y:S02]  /*5680*/  SHF.L.U64.HI R144, R156, 0x10, RZ ;  /* 0x000000109c907819 */ /* 0x000fe400000102ff */
[----:B------:R-:W-:Y:S02]  /*5690*/  LOP3.LUT R140, R163, 0xffff, R140, 0xf8, !PT ;  /* 0x0000ffffa38c7812 */ /* 0x000fe400078ef88c */
[----:B------:R-:W-:Y:S02]  /*56a0*/  F2FP.BF16.PACK_AB R170, RZ, R170 ;  /* 0x000000aaffaa723e */ /* 0x000fe400000010ff */
[----:B------:R-:W-:-:S02]  /*56b0*/  LOP3.LUT R176, R176, 0xffff, RZ, 0xc0, !PT ;  /* 0x0000ffffb0b07812 */ /* 0x000fc400078ec0ff */
[----:B------:R-:W-:Y:S01]  /*56c0*/  LOP3.LUT R146, R155, 0xffff, RZ, 0xc0, !PT ;  /* 0x0000ffff9b927812 */ /* 0x000fe200078ec0ff */
[----:B------:R-:W-:Y:S01]  /*56d0*/  HFMA2.BF16_V2 R170, R7.H0_H0, R170.H0_H0, -RZ.H0_H0 ;  /* 0x200000aa07aa7231 */ /* 0x000fe200003408ff */
[----:B------:R-:W-:Y:S02]  /*56e0*/  SHF.L.U64.HI R163, R158, 0x10, RZ ;  /* 0x000000109ea37819 */ /* 0x000fe400000102ff */
[--C-:B------:R-:W-:Y:S01]  /*56f0*/  LOP3.LUT R143, R143, 0xffff0000, R144.reuse, 0xf8, !PT ;  /* 0xffff00008f8f7812 */ /* 0x100fe200078ef890 */
[----:B------:R-:W-:Y:S01]  /*5700*/  HFMA2.BF16_V2 R170, R170.H0_H0, 1, 1, R55.H0_H0 ;  /* 0x3f803f80aaaa7831 */ /* 0x000fe20000240837 */
[----:B------:R-:W-:Y:S02]  /*5710*/  PRMT R144, R153, 0x7610, R144 ;  /* 0x0000761099907816 */ /* 0x000fe40000000090 */
[----:B------:R-:W-:Y:S02]  /*5720*/  F2FP.BF16.PACK_AB R183, RZ, R183 ;  /* 0x000000b7ffb7723e */ /* 0x000fe400000010ff */
[----:B------:R-:W-:-:S02]  /*5730*/  F2FP.BF16.PACK_AB R192, RZ, R192 ;  /* 0x000000c0ffc0723e */ /* 0x000fc400000010ff */
[----:B------:R-:W-:Y:S01]  /*5740*/  SHF.L.U32 R155, R176, 0x10, RZ ;  /* 0x00000010b09b7819 */ /* 0x000fe200000006ff */
[----:B------:R-:W-:Y:S01]  /*5750*/  HFMA2.BF16_V2 R183, R28.H0_H0, R183.H0_H0, -RZ.H0_H0 ;  /* 0x200000b71cb77231 */ /* 0x000fe200003408ff */
[----:B------:R-:W-:Y:S01]  /*5760*/  LOP3.LUT R153, R146, 0xffff0000, R163, 0xf8, !PT ;  /* 0xffff000092997812 */ /* 0x000fe200078ef8a3 */
[----:B------:R-:W-:Y:S01]  /*5770*/  HFMA2.BF16_V2 R192, R33.H0_H0, R192.H0_H0, -RZ.H0_H0 ;  /* 0x200000c021c07231 */ /* 0x000fe200003408ff */
[----:B------:R-:W-:Y:S01]  /*5780*/  PRMT R146, R142, 0x7610, R146 ;  /* 0x000076108e927816 */ /* 0x000fe20000000092 */
[----:B------:R-:W-:Y:S01]  /*5790*/  HFMA2.BF16_V2 R183, R183.H0_H0, 1, 1, R76.H0_H0 ;  /* 0x3f803f80b7b77831 */ /* 0x000fe2000024084c */
[----:B------:R-:W-:Y:S01]  /*57a0*/  LOP3.LUT R142, R155, 0xffff, R144, 0xf8, !PT ;  /* 0x0000ffff9b8e7812 */ /* 0x000fe200078ef890 */
[----:B------:R-:W-:Y:S01]  /*57b0*/  HFMA2.BF16_V2 R192, R192.H0_H0, 1, 1, R81.H0_H0 ;  /* 0x3f803f80c0c07831 */ /* 0x000fe20000240851 */
[----:B------:R-:W-:Y:S02]  /*57c0*/  LOP3.LUT R146, R146, 0xffff, RZ, 0xc0, !PT ;  /* 0x0000ffff92927812 */ /* 0x000fe400078ec0ff */
[----:B------:R-:W-:-:S02]  /*57d0*/  SHF.L.U64.HI R155, R176, 0x10, RZ ;  /* 0x00000010b09b7819 */ /* 0x000fc400000102ff */
[----:B------:R-:W-:Y:S02]  /*57e0*/  LOP3.LUT R190, R190, 0xffff, RZ, 0xc0, !PT ;  /* 0x0000ffffbebe7812 */ /* 0x000fe400078ec0ff */
[----:B------:R-:W-:Y:S02]  /*57f0*/  LOP3.LUT R155, R146, 0xffff0000, R155, 0xf8, !PT ;  /* 0xffff0000929b7812 */ /* 0x000fe400078ef89b */
[----:B------:R-:W-:Y:S02]  /*5800*/  F2FP.BF16.PACK_AB R135, RZ, R135 ;  /* 0x00000087ff87723e */ /* 0x000fe400000010ff */
[----:B------:R-:W-:Y:S02]  /*5810*/  LOP3.LUT R170, R170, 0xffff, RZ, 0xc0, !PT ;  /* 0x0000ffffaaaa7812 */ /* 0x000fe400078ec0ff */
[----:B------:R-:W-:Y:S01]  /*5820*/  SHF.L.U64.HI R217, R217, 0x10, RZ ;  /* 0x00000010d9d97819 */ /* 0x000fe200000102ff */
[----:B------:R-:W-:Y:S01]  /*5830*/  HFMA2.BF16_V2 R135, R39.H0_H0, R135.H0_H0, -RZ.H0_H0 ;  /* 0x2000008727877231 */ /* 0x000fe200003408ff */
[----:B------:R-:W-:-:S02]  /*5840*/  SHF.L.U32 R146, R190, 0x10, RZ ;  /* 0x00000010be927819 */ /* 0x000fc400000006ff */
[----:B------:R-:W-:Y:S01]  /*5850*/  LOP3.LUT R195, R195, 0xffff, RZ, 0xc0, !PT ;  /* 0x0000ffffc3c37812 */ /* 0x000fe200078ec0ff */
[----:B------:R-:W-:Y:S01]  /*5860*/  HFMA2.BF16_V2 R135, R135.H0_H0, 1, 1, R87.H0_H0 ;  /* 0x3f803f8087877831 */ /* 0x000fe20000240857 */
[----:B------:R-:W-:Y:S02]  /*5870*/  LOP3.LUT R201, R201, 0xffff, RZ, 0xc0, !PT ;  /* 0x0000ffffc9c97812 */ /* 0x000fe400078ec0ff */
[----:B------:R-:W-:Y:S02]  /*5880*/  LOP3.LUT R165, R170, 0xffff0000, R217, 0xf8, !PT ;  /* 0xffff0000aaa57812 */ /* 0x000fe400078ef8d9 */
[----:B------:R-:W-:Y:S02]  /*5890*/  LOP3.LUT R146, R146, 0xffff, R183, 0xf8, !PT ;  /* 0x0000ffff92927812 */ /* 0x000fe400078ef8b7 */
[----:B------:R-:W-:Y:S02]  /*58a0*/  LOP3.LUT R168, R192, 0xffff, RZ, 0xc0, !PT ;  /* 0x0000ffffc0a87812 */ /* 0x000fe400078ec0ff */
[----:B------:R-:W-:-:S02]  /*58b0*/  SHF.L.U64.HI R181, R195, 0x10, RZ ;  /* 0x00000010c3b57819 */ /* 0x000fc400000102ff */
[----:B------:R-:W-:Y:S02]  /*58c0*/  LOP3.LUT R205, R205, 0xffff, RZ, 0xc0, !PT ;  /* 0x0000ffffcdcd7812 */ /* 0x000fe400078ec0ff */
[----:B------:R-:W-:Y:S02]  /*58d0*/  LOP3.LUT R170, R198, 0xffff, RZ, 0xc0, !PT ;  /* 0x0000ffffc6aa7812 */ /* 0x000fe400078ec0ff */
[----:B------:R-:W-:Y:S02]  /*58e0*/  SHF.L.U64.HI R183, R201, 0x10, RZ ;  /* 0x00000010c9b77819 */ /* 0x000fe400000102ff */
[----:B------:R-:W-:Y:S02]  /*58f0*/  PRMT R154, R136, 0x7610, R154 ;  /* 0x00007610889a7816 */ /* 0x000fe4000000009a */
[----:B------:R-:W-:Y:S02]  /*5900*/  LOP3.LUT R168, R168, 0xffff0000, R181, 0xf8, !PT ;  /* 0xffff0000a8a87812 */ /* 0x000fe400078ef8b5 */
[----:B------:R-:W-:-:S02]  /*5910*/  SHF.L.U32 R181, R205, 0x10, RZ ;  /* 0x00000010cdb57819 */ /* 0x000fc400000006ff */
[----:B------:R-:W-:Y:S02]  /*5920*/  LOP3.LUT R170, R170, 0xffff0000, R183, 0xf8, !PT ;  /* 0xffff0000aaaa7812 */ /* 0x000fe400078ef8b7 */
[----:B------:R-:W-:Y:S02]  /*5930*/  LOP3.LUT R183, R154, 0xffff, RZ, 0xc0, !PT ;  /* 0x0000ffff9ab77812 */ /* 0x000fe400078ec0ff */
[----:B------:R-:W-:Y:S02]  /*5940*/  PRMT R156, R134, 0x7610, R156 ;  /* 0x00007610869c7816 */ /* 0x000fe4000000009c */
[----:B------:R-:W-:Y:S02]  /*5950*/  LOP3.LUT R136, R181, 0xffff, R204, 0xf8, !PT ;  /* 0x0000ffffb5887812 */ /* 0x000fe400078ef8cc */
[----:B------:R-:W-:Y:S02]  /*5960*/  SHF.L.U64.HI R158, R205, 0x10, RZ ;  /* 0x00000010cd9e7819 */ /* 0x000fe400000102ff */
[----:B------:R-:W-:-:S02]  /*5970*/  SHF.L.U32 R181, R183, 0x10, RZ ;  /* 0x00000010b7b57819 */ /* 0x000fc400000006ff */
[----:B------:R-:W-:Y:S02]  /*5980*/  PRMT R154, R135, 0x7610, R154 ;  /* 0x00007610879a7816 */ /* 0x000fe4000000009a */
[----:B------:R-:W-:Y:S02]  /*5990*/  LOP3.LUT R156, R156, 0xffff, RZ, 0xc0, !PT ;  /* 0x0000ffff9c9c7812 */ /* 0x000fe400078ec0ff */
[----:B------:R-:W-:Y:S02]  /*59a0*/  LOP3.LUT R135, R203, 0xffff0000, R158, 0xf8, !PT ;  /* 0xffff0000cb877812 */ /* 0x000fe400078ef89e */
[----:B------:R-:W-:Y:S02]  /*59b0*/  LOP3.LUT R134, R181, 0xffff, R202, 0xf8, !PT ;  /* 0x0000ffffb5867812 */ /* 0x000fe400078ef8ca */
[----:B------:R-:W-:Y:S02]  /*59c0*/  LOP3.LUT R158, R154, 0xffff, RZ, 0xc0, !PT ;  /* 0x0000ffff9a9e7812 */ /* 0x000fe400078ec0ff */
[----:B------:R-:W-:-:S02]  /*59d0*/  F2FP.BF16.PACK_AB R139, RZ, R139 ;  /* 0x0000008bff8b723e */ /* 0x000fc400000010ff */
[----:B------:R-:W-:Y:S02]  /*59e0*/  PRMT R154, R133, 0x7610, R154 ;  /* 0x00007610859a7816 */ /* 0x000fe4000000009a */
[----:B------:R-:W-:Y:S01]  /*59f0*/  SHF.L.U32 R181, R156, 0x10, RZ ;  /* 0x000000109cb57819 */ /* 0x000fe200000006ff */
[----:B------:R-:W-:Y:S01]  /*5a00*/  HFMA2.BF16_V2 R139, R214.H0_H0, R139.H0_H0, -RZ.H0_H0 ;  /* 0x2000008bd68b7231 */ /* 0x000fe200003408ff */
[----:B------:R-:W-:Y:S02]  /*5a10*/  SHF.L.U64.HI R183, R183, 0x10, RZ ;  /* 0x00000010b7b77819 */ /* 0x000fe400000102ff */
[----:B------:R-:W-:Y:S02]  /*5a20*/  LOP3.LUT R154, R181, 0xffff, R154, 0xf8, !PT ;  /* 0x0000ffffb59a7812 */ /* 0x000fe400078ef89a */
[----:B------:R-:W-:Y:S02]  /*5a30*/  LOP3.LUT R181, R131, 0xffff, RZ, 0xc0, !PT ;  /* 0x0000ffff83b57812 */ /* 0x000fe400078ec0ff */
[----:B------:R-:W-:-:S02]  /*5a40*/  SHF.R.U32.HI R214, RZ, 0x10, R55 ;  /* 0x00000010ffd67819 */ /* 0x000fc40000011637 */
[----:B------:R-:W-:Y:S02]  /*5a50*/  LOP3.LUT R133, R158, 0xffff0000, R183, 0xf8, !PT ;  /* 0xffff00009e857812 */ /* 0x000fe400078ef8b7 */
[----:B------:R-:W-:Y:S01]  /*5a60*/  LOP3.LUT R209, R209, 0xffff, RZ, 0xc0, !PT ;  /* 0x0000ffffd1d17812 */ /* 0x000fe200078ec0ff */
[----:B------:R-:W-:Y:S01]  /*5a70*/  HFMA2.BF16_V2 R139, R139.H0_H0, 1, 1, R214.H0_H0 ;  /* 0x3f803f808b8b7831 */ /* 0x000fe200002408d6 */
[----:B------:R-:W-:Y:S02]  /*5a80*/  SHF.L.U64.HI R158, R156, 0x10, RZ ;  /* 0x000000109c9e7819 */ /* 0x000fe400000102ff */
[----:B------:R-:W-:Y:S02]  /*5a90*/  F2FP.BF16.PACK_AB R182, RZ, R182 ;  /* 0x000000b6ffb6723e */ /* 0x000fe400000010ff */
[----:B------:R-:W-:Y:S02]  /*5aa0*/  SHF.L.U32 R156, R181, 0x10, RZ ;  /* 0x00000010b59c7819 */ /* 0x000fe400000006ff */
[----:B------:R-:W-:Y:S01]  /*5ab0*/  PRMT R131, R127, 0x7610, R131 ;  /* 0x000076107f837816 */ /* 0x000fe20000000083 */
[----:B------:R-:W-:Y:S01]  /*5ac0*/  HFMA2.BF16_V2 R182, R26.H0_H0, R182.H0_H0, -RZ.H0_H0 ;  /* 0x200000b61ab67231 */ /* 0x000fe200003408ff */
[----:B------:R-:W-:-:S02]  /*5ad0*/  SHF.R.U64 R214, R96, 0x10, R97 ;  /* 0x0000001060d67819 */ /* 0x000fc40000001261 */
[----:B------:R-:W-:Y:S01]  /*5ae0*/  LOP3.LUT R127, R209, 0xffff0000, R158, 0xf8, !PT ;  /* 0xffff0000d17f7812 */ /* 0x000fe200078ef89e */
[----:B------:R-:W-:Y:S01]  /*5af0*/  HFMA2.BF16_V2 R182, R182.H0_H0, 1, 1, R74.H0_H0 ;  /* 0x3f803f80b6b67831 */ /* 0x000fe2000024084a */
[----:B------:R-:W-:Y:S01]  /*5b00*/  F2FP.BF16.PACK_AB R184, RZ, R184 ;  /* 0x000000b8ffb8723e */ /* 0x000fe200000010ff */
[----:B------:R-:W-:Y:S01]  /*5b10*/  HFMA2.BF16_V2 R109, R109.H0_H0, 1, 1, R214.H0_H0 ;  /* 0x3f803f806d6d7831 */ /* 0x000fe200002408d6 */
[--C-:B------:R-:W-:Y:S02]  /*5b20*/  LOP3.LUT R156, R156, 0xffff, R129.reuse, 0xf8, !PT ;  /* 0x0000ffff9c9c7812 */ /* 0x100fe400078ef881 */
[----:B------:R-:W-:Y:S01]  /*5b30*/  LOP3.LUT R158, R131, 0xffff, RZ, 0xc0, !PT ;  /* 0x0000ffff839e7812 */ /* 0x000fe200078ec0ff */
[----:B------:R-:W-:Y:S01]  /*5b40*/  HFMA2.BF16_V2 R184, R27.H0_H0, R184.H0_H0, -RZ.H0_H0 ;  /* 0x200000b81bb87231 */ /* 0x000fe200003408ff */
[----:B------:R-:W-:Y:S02]  /*5b50*/  PRMT R129, R120, 0x7610, R129 ;  /* 0x0000761078817816 */ /* 0x000fe40000000081 */
[----:B------:R-:W-:Y:S01]  /*5b60*/  F2FP.BF16.PACK_AB R115, RZ, R115 ;  /* 0x00000073ff73723e */ /* 0x000fe200000010ff */
[----:B------:R-:W-:Y:S01]  /*5b70*/  HFMA2.BF16_V2 R184, R184.H0_H0, 1, 1, R75.H0_H0 ;  /* 0x3f803f80b8b87831 */ /* 0x000fe2000024084b */
[----:B------:R-:W-:-:S02]  /*5b80*/  LOP3.LUT R185, R185, 0xffff, RZ, 0xc0, !PT ;  /* 0x0000ffffb9b97812 */ /* 0x000fc400078ec0ff */
[----:B------:R-:W-:Y:S01]  /*5b90*/  SHF.L.U32 R131, R158, 0x10, RZ ;  /* 0x000000109e837819 */ /* 0x000fe200000006ff */
[----:B------:R-:W-:Y:S01]  /*5ba0*/  HFMA2.BF16_V2 R115, R51.H0_H0, R115.H0_H0, -RZ.H0_H0 ;  /* 0x2000007333737231 */ /* 0x000fe200003408ff */
[----:B------:R-:W-:Y:S02]  /*5bb0*/  LOP3.LUT R129, R129, 0xffff, RZ, 0xc0, !PT ;  /* 0x0000ffff81817812 */ /* 0x000fe400078ec0ff */
[----:B------:R-:W-:Y:S01]  /*5bc0*/  SHF.L.U32 R163, R185, 0x10, RZ ;  /* 0x00000010b9a37819 */ /* 0x000fe200000006ff */
[----:B------:R-:W-:Y:S01]  /*5bd0*/  HFMA2.BF16_V2 R115, R115.H0_H0, 1, 1, R101.H0_H0 ;  /* 0x3f803f8073737831 */ /* 0x000fe20000240865 */
[----:B------:R-:W-:Y:S02]  /*5be0*/  LOP3.LUT R172, R210, 0xffff, RZ, 0xc0, !PT ;  /* 0x0000ffffd2ac7812 */ /* 0x000fe400078ec0ff */
[----:B------:R-:W-:Y:S02]  /*5bf0*/  SHF.L.U64.HI R181, R181, 0x10, RZ ;  /* 0x00000010b5b57819 */ /* 0x000fe400000102ff */
[----:B------:R-:W-:-:S02]  /*5c00*/  LOP3.LUT R111, R111, 0xffff, RZ, 0xc0, !PT ;  /* 0x0000ffff6f6f7812 */ /* 0x000fc400078ec0ff */
[----:B------:R-:W-:Y:S02]  /*5c10*/  LOP3.LUT R120, R131, 0xffff, R124, 0xf8, !PT ;  /* 0x0000ffff83787812 */ /* 0x000fe400078ef87c */
[----:B------:R-:W-:Y:S02]  /*5c20*/  SHF.L.U64.HI R158, R158, 0x10, RZ ;  /* 0x000000109e9e7819 */ /* 0x000fe400000102ff */
[----:B------:R-:W-:Y:S02]  /*5c30*/  SHF.L.U32 R124, R129, 0x10, RZ ;  /* 0x00000010817c7819 */ /* 0x000fe400000006ff */
[----:B------:R-:W-:Y:S02]  /*5c40*/  LOP3.LUT R109, R109, 0xffff, RZ, 0xc0, !PT ;  /* 0x0000ffff6d6d7812 */ /* 0x000fe400078ec0ff */
[----:B------:R-:W-:Y:S02]  /*5c50*/  LOP3.LUT R144, R163, 0xffff, R182, 0xf8, !PT ;  /* 0x0000ffffa3907812 */ /* 0x000fe400078ef8b6 */
[----:B------:R-:W-:-:S02]  /*5c60*/  LOP3.LUT R172, R172, 0xffff0000, R181, 0xf8, !PT ;  /* 0xffff0000acac7812 */ /* 0x000fc400078ef8b5 */
[----:B------:R-:W-:Y:S02]  /*5c70*/  LOP3.LUT R181, R213, 0xffff, RZ, 0xc0, !PT ;  /* 0x0000ffffd5b57812 */ /* 0x000fe400078ec0ff */
[----:B------:R-:W-:Y:S02]  /*5c80*/  SHF.L.U64.HI R182, R111, 0x10, RZ ;  /* 0x000000106fb67819 */ /* 0x000fe400000102ff */
[----:B------:R-:W-:Y:S02]  /*5c90*/  LOP3.LUT R178, R178, 0xffff, RZ, 0xc0, !PT ;  /* 0x0000ffffb2b27812 */ /* 0x000fe400078ec0ff */
[----:B------:R-:W-:Y:S02]  /*5ca0*/  LOP3.LUT R123, R123, 0xffff0000, R158, 0xf8, !PT ;  /* 0xffff00007b7b7812 */ /* 0x000fe400078ef89e */
[----:B------:R-:W-:Y:S02]  /*5cb0*/  LOP3.LUT R208, R208, 0xffff, RZ, 0xc0, !PT ;  /* 0x0000ffffd0d07812 */ /* 0x000fe400078ec0ff */
[----:B------:R-:W-:-:S02]  /*5cc0*/  LOP3.LUT R124, R124, 0xffff, R119, 0xf8, !PT ;  /* 0x0000ffff7c7c7812 */ /* 0x000fc400078ef877 */
[C---:B------:R-:W-:Y:S02]  /*5cd0*/  SHF.L.U32 R158, R109.reuse, 0x10, RZ ;  /* 0x000000106d9e7819 */ /* 0x040fe400000006ff */
[----:B------:R-:W-:Y:S02]  /*5ce0*/  SHF.L.U64.HI R162, R109, 0x10, RZ ;  /* 0x000000106da27819 */ /* 0x000fe400000102ff */
[----:B------:R-:W-:Y:S02]  /*5cf0*/  LOP3.LUT R163, R184, 0xffff, RZ, 0xc0, !PT ;  /* 0x0000ffffb8a37812 */ /* 0x000fe400078ec0ff */
[----:B------:R-:W-:Y:S02]  /*5d00*/  SHF.L.U64.HI R119, R129, 0x10, RZ ;  /* 0x0000001081777819 */ /* 0x000fe400000102ff */
[----:B------:R-:W-:Y:S02]  /*5d10*/  PRMT R160, R171, 0x7610, R160 ;  /* 0x00007610aba07816 */ /* 0x000fe400000000a0 */
[----:B------:R-:W-:-:S02]  /*5d20*/  SHF.L.U32 R109, R111, 0x10, RZ ;  /* 0x000000106f6d7819 */ /* 0x000fc400000006ff */
[----:B------:R-:W-:Y:S02]  /*5d30*/  LOP3.LUT R181, R181, 0xffff0000, R182, 0xf8, !PT ;  /* 0xffff0000b5b57812 */ /* 0x000fe400078ef8b6 */
[----:B------:R-:W-:Y:S02]  /*5d40*/  LOP3.LUT R184, R169, 0xffff, RZ, 0xc0, !PT ;  /* 0x0000ffffa9b87812 */ /* 0x000fe400078ec0ff */
[----:B------:R-:W-:Y:S02]  /*5d50*/  PRMT R129, R145, 0x5410, R178 ;  /* 0x0000541091817816 */ /* 0x000fe400000000b2 */
[----:B------:R-:W-:Y:S02]  /*5d60*/  LOP3.LUT R115, R115, 0xffff, RZ, 0xc0, !PT ;  /* 0x0000ffff73737812 */ /* 0x000fe400078ec0ff */
[----:B------:R-:W-:Y:S02]  /*5d70*/  SHF.L.U64.HI R182, R208, 0x10, RZ ;  /* 0x00000010d0b67819 */ /* 0x000fe400000102ff */
[----:B------:R-:W-:-:S02]  /*5d80*/  LOP3.LUT R178, R164, 0xffff, RZ, 0xc0, !PT ;  /* 0x0000ffffa4b27812 */ /* 0x000fc400078ec0ff */
[----:B------:R-:W-:Y:S02]  /*5d90*/  LOP3.LUT R164, R175, 0xffff, RZ, 0xc0, !PT ;  /* 0x0000ffffafa47812 */ /* 0x000fe400078ec0ff */
[----:B------:R-:W-:Y:S02]  /*5da0*/  LOP3.LUT R160, R109, 0xffff, R160, 0xf8, !PT ;  /* 0x0000ffff6da07812 */ /* 0x000fe400078ef8a0 */
[----:B------:R-:W-:Y:S02]  /*5db0*/  PRMT R109, R141, 0x5410, R184 ;  /* 0x000054108d6d7816 */ /* 0x000fe400000000b8 */
[----:B------:R-:W-:Y:S02]  /*5dc0*/  LOP3.LUT R169, R115, 0xffff0000, R182, 0xf8, !PT ;  /* 0xffff000073a97812 */ /* 0x000fe400078ef8b6 */
[----:B------:R-:W-:Y:S02]  /*5dd0*/  LOP3.LUT R184, R139, 0xffff, RZ, 0xc0, !PT ;  /* 0x0000ffff8bb87812 */ /* 0x000fe400078ec0ff */
[----:B------:R-:W-:-:S02]  /*5de0*/  LOP3.LUT R171, R212, 0xffff, RZ, 0xc0, !PT ;  /* 0x0000ffffd4ab7812 */ /* 0x000fc400078ec0ff */
[----:B------:R-:W-:Y:S02]  /*5df0*/  LOP3.LUT R182, R151, 0xffff, RZ, 0xc0, !PT ;  /* 0x0000ffff97b67812 */ /* 0x000fe400078ec0ff */
[----:B------:R-:W-:Y:S02]  /*5e00*/  PRMT R139, R143, 0x5410, R164 ;  /* 0x000054108f8b7816 */ /* 0x000fe400000000a4 */
[----:B------:R-:W-:Y:S02]  /*5e10*/  LOP3.LUT R164, R173, 0xffff, RZ, 0xc0, !PT ;  /* 0x0000ffffada47812 */ /* 0x000fe400078ec0ff */
[----:B------:R-:W-:Y:S02]  /*5e20*/  LOP3.LUT R158, R158, 0xffff, R113, 0xf8, !PT ;  /* 0x0000ffff9e9e7812 */ /* 0x000fe400078ef871 */
[----:B------:R-:W-:Y:S02]  /*5e30*/  LOP3.LUT R171, R171, 0xffff0000, R162, 0xf8, !PT ;  /* 0xffff0000abab7812 */ /* 0x000fe400078ef8a2 */
[----:B------:R-:W-:-:S02]  /*5e40*/  PRMT R113, R149, 0x5410, R182 ;  /* 0x0000541095717816 */ /* 0x000fc400000000b6 */
[----:B------:R-:W-:Y:S02]  /*5e50*/  SHF.L.U32 R162, R208, 0x10, RZ ;  /* 0x00000010d0a27819 */ /* 0x000fe400000006ff */
[----:B------:R-:W-:Y:S02]  /*5e60*/  LOP3.LUT R182, R180, 0xffff, RZ, 0xc0, !PT ;  /* 0x0000ffffb4b67812 */ /* 0x000fe400078ec0ff */
[----:B------:R-:W-:Y:S02]  /*5e70*/  PRMT R143, R155, 0x5410, R164 ;  /* 0x000054109b8f7816 */ /* 0x000fe400000000a4 */
[----:B------:R-:W-:Y:S02]  /*5e80*/  LOP3.LUT R180, R179, 0xffff, RZ, 0xc0, !PT ;  /* 0x0000ffffb3b47812 */ /* 0x000fe400078ec0ff */
[----:B------:R-:W-:Y:S02]  /*5e90*/  PRMT R155, R137, 0x7610, R155 ;  /* 0x00007610899b7816 */ /* 0x000fe4000000009b */
[----:B------:R-:W-:-:S02]  /*5ea0*/  LOP3.LUT R132, R132, 0xffff, RZ, 0xc0, !PT ;  /* 0x0000ffff84847812 */ /* 0x000fc400078ec0ff */
[----:B------:R-:W-:Y:S02]  /*5eb0*/  LOP3.LUT R162, R162, 0xffff, R117, 0xf8, !PT ;  /* 0x0000ffffa2a27812 */ /* 0x000fe400078ef875 */
[----:B------:R-:W-:Y:S02]  /*5ec0*/  LOP3.LUT R176, R211, 0xffff, RZ, 0xc0, !PT ;  /* 0x0000ffffd3b07812 */ /* 0x000fe400078ec0ff */
[----:B------:R-:W-:Y:S02]  /*5ed0*/  PRMT R117, R147, 0x5410, R180 ;  /* 0x0000541093757816 */ /* 0x000fe400000000b4 */
[----:B------:R-:W-:Y:S02]  /*5ee0*/  LOP3.LUT R164, R155, 0xffff, RZ, 0xc0, !PT ;  /* 0x0000ffff9ba47812 */ /* 0x000fe400078ec0ff */
[----:B------:R-:W-:Y:S02]  /*5ef0*/  LOP3.LUT R180, R177, 0xffff, RZ, 0xc0, !PT ;  /* 0x0000ffffb1b47812 */ /* 0x000fe400078ec0ff */
[----:B------:R-:W-:-:S02]  /*5f00*/  PRMT R155, R127, 0x5410, R132 ;  /* 0x000054107f9b7816 */ /* 0x000fc40000000084 */
[----:B------:R-:W-:Y:S02]  /*5f10*/  LOP3.LUT R127, R126, 0xffff, RZ, 0xc0, !PT ;  /* 0x0000ffff7e7f7812 */ /* 0x000fe400078ec0ff */
[----:B------:R-:W-:Y:S02]  /*5f20*/  MOV R132, UR4 ;  /* 0x0000000400847c02 */ /* 0x000fe40008000f00 */
[----:B------:R-:W-:Y:S02]  /*5f30*/  LOP3.LUT R176, R176, 0xffff0000, R119, 0xf8, !PT ;  /* 0xffff0000b0b07812 */ /* 0x000fe400078ef877 */
[----:B------:R-:W-:Y:S02]  /*5f40*/  PRMT R119, R157, 0x5410, R180 ;  /* 0x000054109d777816 */ /* 0x000fe400000000b4 */
[----:B------:R-:W-:Y:S02]  /*5f50*/  PRMT R157, R172, 0x5410, R127 ;  /* 0x00005410ac9d7816 */ /* 0x000fe4000000007f */
[----:B------:R-:W-:-:S02]  /*5f60*/  LOP3.LUT R127, R132, 0x80, R103, 0xe2, !PT ;  /* 0x00000080847f7812 */ /* 0x000fc400078ee267 */
[----:B------:R-:W-:Y:S02]  /*5f70*/  LOP3.LUT R126, R125, 0xffff, RZ, 0xc0, !PT ;  /* 0x0000ffff7d7e7812 */ /* 0x000fe400078ec0ff */
[----:B------:R-:W-:Y:S02]  /*5f80*/  LOP3.LUT R127, R127, 0x60, R102, 0xf8, !PT ;  /* 0x000000607f7f7812 */ /* 0x000fe400078ef866 */
[----:B------:R-:W-:Y:S02]  /*5f90*/  LOP3.LUT R125, R121, 0xffff, RZ, 0xc0, !PT ;  /* 0x0000ffff797d7812 */ /* 0x000fe400078ec0ff */
[----:B------:R-:W-:Y:S02]  /*5fa0*/  PRMT R121, R123, 0x5410, R126 ;  /* 0x000054107b797816 */ /* 0x000fe4000000007e */
[----:B------:R-:W-:Y:S02]  /*5fb0*/  SHF.L.U64.HI R148, R185, 0x10, RZ ;  /* 0x00000010b9947819 */ /* 0x000fe400000102ff */
[----:B------:R-:W-:-:S02]  /*5fc0*/  LOP3.LUT R166, R188, 0xffff, RZ, 0xc0, !PT ;  /* 0x0000ffffbca67812 */ /* 0x000fc400078ec0ff */
[----:B------:R-:W-:Y:S02]  /*5fd0*/  SHF.L.U64.HI R167, R190, 0x10, RZ ;  /* 0x00000010bea77819 */ /* 0x000fe400000102ff */
[----:B------:R-:W-:Y:S01]  /*5fe0*/  LOP3.LUT R126, R107, 0xffff, RZ, 0xc0, !PT ;  /* 0x0000ffff6b7e7812 */ /* 0x000fe200078ec0ff */
[----:B------:R-:W-:Y:S01]  /*5ff0*/  IMAD R107, R104, 0x1900, R127 ;  /* 0x00001900686b7824 */ /* 0x000fe200078e027f */
[----:B------:R-:W-:Y:S02]  /*6000*/  LOP3.LUT R189, R189, 0xffff, RZ, 0xc0, !PT ;  /* 0x0000ffffbdbd7812 */ /* 0x000fe400078ec0ff */
[----:B------:R-:W-:Y:S02]  /*6010*/  LOP3.LUT R206, R206, 0xffff, RZ, 0xc0, !PT ;  /* 0x0000ffffcece7812 */ /* 0x000fe400078ec0ff */
[----:B------:R-:W-:Y:S02]  /*6020*/  LOP3.LUT R132, R207, 0xffff, RZ, 0xc0, !PT ;  /* 0x0000ffffcf847812 */ /* 0x000fe400078ec0ff */
[----:B------:R-:W-:-:S02]  /*6030*/  PRMT R131, R159, 0x5410, R178 ;  /* 0x000054109f837816 */ /* 0x000fc400000000b2 */
[----:B------:R-:W-:Y:S02]  /*6040*/  LOP3.LUT R163, R163, 0xffff0000, R148, 0xf8, !PT ;  /* 0xffff0000a3a37812 */ /* 0x000fe400078ef894 */
[----:B------:R-:W-:Y:S02]  /*6050*/  LOP3.LUT R166, R166, 0xffff0000, R167, 0xf8, !PT ;  /* 0xffff0000a6a67812 */ /* 0x000fe400078ef8a7 */
[----:B------:R-:W-:Y:S02]  /*6060*/  LOP3.LUT R186, R186, 0xffff, RZ, 0xc0, !PT ;  /* 0x0000ffffbaba7812 */ /* 0x000fe400078ec0ff */
[----:B------:R-:W-:Y:S02]  /*6070*/  LOP3.LUT R191, R191, 0xffff, RZ, 0xc0, !PT ;  /* 0x0000ffffbfbf7812 */ /* 0x000fe400078ec0ff */
[----:B------:R-:W-:Y:S02]  /*6080*/  MOV R173, 0x8 ;  /* 0x0000000800ad7802 */ /* 0x000fe40000000f00 */
[----:B------:R-:W-:-:S02]  /*6090*/  PRMT R159, R171, 0x5410, R126 ;  /* 0x00005410ab9f7816 */ /* 0x000fc4000000007e */
[----:B------:R-:W-:Y:S02]  /*60a0*/  LOP3.LUT R167, R194, 0xffff, RZ, 0xc0, !PT ;  /* 0x0000ffffc2a77812 */ /* 0x000fe400078ec0ff */
[----:B------:R-:W-:Y:S02]  /*60b0*/  SHF.L.U64.HI R152, R189, 0x10, RZ ;  /* 0x00000010bd987819 */ /* 0x000fe400000102ff */
[----:B------:R-:W-:Y:S02]  /*60c0*/  PRMT R115, R161, 0x5410, R182 ;  /* 0x00005410a1737816 */ /* 0x000fe400000000b6 */
[----:B------:R-:W-:Y:S01]  /*60d0*/  LOP3.LUT R126, R122, 0xffff, RZ, 0xc0, !PT ;  /* 0x0000ffff7a7e7812 */ /* 0x000fe200078ec0ff */
[----:B------:R-:W-:Y:S01]  /*60e0*/  IMAD.WIDE.U32 R122, R107, R173, c[0x0][0x178] ;  /* 0x00005e006b7a7625 */ /* 0x000fe200078e00ad */
[----:B------:R-:W-:Y:S02]  /*60f0*/  PRMT R137, R135, 0x5410, R206 ;  /* 0x0000541087897816 */ /* 0x000fe400000000ce */
[----:B------:R-:W-:-:S02]  /*6100*/  IADD3 R127, R107, 0x100, RZ ;  /* 0x000001006b7f7810 */ /* 0x000fc40007ffe0ff */
[----:B------:R-:W-:Y:S01]  /*6110*/  PRMT R161, R181, 0x5410, R132 ;  /* 0x00005410b5a17816 */ /* 0x000fe20000000084 */
[----:B------:R0:W-:Y:S01]  /*6120*/  STG.E.64 [R122.64], R108 ;  /* 0x0000006c7a007986 */ /* 0x0001e2000c101b08 */
[----:B------:R-:W-:Y:S02]  /*6130*/  PRMT R135, R133, 0x5410, R164 ;  /* 0x0000541085877816 */ /* 0x000fe400000000a4 */
[----:B------:R-:W-:Y:S02]  /*6140*/  IADD3 R132, R107, 0x200, RZ ;  /* 0x000002006b847810 */ /* 0x000fe40007ffe0ff */
[----:B------:R-:W-:Y:S02]  /*6150*/  PRMT R145, R163, 0x5410, R186 ;  /* 0x00005410a3917816 */ /* 0x000fe400000000ba */
[----:B------:R-:W-:Y:S01]  /*6160*/  PRMT R147, R166, 0x5410, R191 ;  /* 0x00005410a6937816 */ /* 0x000fe200000000bf */
[----:B------:R-:W-:Y:S01]  /*6170*/  IMAD.WIDE.U32 R132, R132, R173, c[0x0][0x178] ;  /* 0x00005e0084847625 */ /* 0x000fe200078e00ad */
[----:B------:R-:W-:-:S02]  /*6180*/  IADD3 R164, R107, 0x300, RZ ;  /* 0x000003006ba47810 */ /* 0x000fc40007ffe0ff */
[----:B------:R-:W-:Y:S02]  /*6190*/  LOP3.LUT R167, R167, 0xffff0000, R152, 0xf8, !PT ;  /* 0xffff0000a7a77812 */ /* 0x000fe400078ef898 */
[----:B------:R-:W-:Y:S02]  /*61a0*/  LOP3.LUT R196, R196, 0xffff, RZ, 0xc0, !PT ;  /* 0x0000ffffc4c47812 */ /* 0x000fe400078ec0ff */
[----:B------:R-:W-:Y:S02]  /*61b0*/  LOP3.LUT R151, R200, 0xffff, RZ, 0xc0, !PT ;  /* 0x0000ffffc8977812 */ /* 0x000fe400078ec0ff */
[----:B------:R-:W-:Y:S01]  /*61c0*/  PRMT R163, R169, 0x5410, R126 ;  /* 0x00005410a9a37816 */ /* 0x000fe2000000007e */
[----:B------:R-:W-:Y:S01]  /*61d0*/  IMAD.WIDE.U32 R126, R127, R173, c[0x0][0x178] ;  /* 0x00005e007f7e7625 */ /* 0x000fe200078e00ad */
[C---:B------:R-:W-:Y:S02]  /*61e0*/  IADD3 R166, R107.reuse, 0x400, RZ ;  /* 0x000004006ba67810 */ /* 0x040fe40007ffe0ff */
[----:B------:R-:W-:-:S02]  /*61f0*/  IADD3 R169, R107, 0x500, RZ ;  /* 0x000005006ba97810 */ /* 0x000fc40007ffe0ff */
[----:B------:R-:W-:Y:S01]  /*6200*/  PRMT R111, R165, 0x5410, R184 ;  /* 0x00005410a56f7816 */ /* 0x000fe200000000b8 */
[-C--:B------:R-:W-:Y:S01]  /*6210*/  IMAD.WIDE.U32 R164, R164, R173.reuse, c[0x0][0x178] ;  /* 0x00005e00a4a47625 */ /* 0x080fe200078e00ad */
[----:B------:R-:W-:Y:S02]  /*6220*/  PRMT R149, R167, 0x5410, R196 ;  /* 0x00005410a7957816 */ /* 0x000fe400000000c4 */
[----:B------:R-:W-:Y:S01]  /*6230*/  PRMT R151, R168, 0x5410, R151 ;  /* 0x00005410a8977816 */ /* 0x000fe20000000097 */
[-C--:B------:R-:W-:Y:S01]  /*6240*/  IMAD.WIDE.U32 R166, R166, R173.reuse, c[0x0][0x178] ;  /* 0x00005e00a6a67625 */ /* 0x080fe200078e00ad */
[C---:B------:R-:W-:Y:S01]  /*6250*/  IADD3 R168, R107.reuse, 0x600, RZ ;  /* 0x000006006ba87810 */ /* 0x040fe20007ffe0ff */
[----:B------:R1:W-:Y:S01]  /*6260*/  STG.E.64 [R126.64], R110 ;  /* 0x0000006e7e007986 */ /* 0x0003e2000c101b08 */
[----:B0-----:R-:W-:Y:S01]  /*6270*/  IADD3 R122, R107, 0x700, RZ ;  /* 0x000007006b7a7810 */ /* 0x001fe20007ffe0ff */
[----:B------:R-:W-:Y:S01]  /*6280*/  IMAD.WIDE.U32 R108, R169, R173, c[0x0][0x178] ;  /* 0x00005e00a96c7625 */ /* 0x000fe200078e00ad */
[----:B------:R-:W-:Y:S01]  /*6290*/  IADD3 R123, R107, 0x800, RZ ;  /* 0x000008006b7b7810 */ /* 0x000fe20007ffe0ff */
[----:B------:R0:W-:Y:S01]  /*62a0*/  STG.E.64 [R132.64], R112 ;  /* 0x0000007084007986 */ /* 0x0001e2000c101b08 */
[----:B------:R-:W-:-:S02]  /*62b0*/  LOP3.LUT R174, R174, 0xffff, RZ, 0xc0, !PT ;  /* 0x0000ffffaeae7812 */ /* 0x000fc400078ec0ff */
[----:B------:R-:W-:Y:S01]  /*62c0*/  SHF.L.U32 R148, R189, 0x10, RZ ;  /* 0x00000010bd947819 */ /* 0x000fe200000006ff */
[----:B------:R2:W-:Y:S01]  /*62d0*/  STG.E.64 [R164.64], R114 ;  /* 0x00000072a4007986 */ /* 0x0005e2000c101b08 */
[----:B------:R-:W-:Y:S02]  /*62e0*/  PRMT R141, R153, 0x5410, R174 ;  /* 0x00005410998d7816 */ /* 0x000fe400000000ae */
[----:B------:R-:W-:Y:S01]  /*62f0*/  SHF.L.U32 R150, R195, 0x10, RZ ;  /* 0x00000010c3967819 */ /* 0x000fe200000006ff */
[----:B------:R3:W-:Y:S01]  /*6300*/  STG.E.64 [R166.64], R116 ;  /* 0x00000074a6007986 */ /* 0x0007e2000c101b08 */
[----:B------:R-:W-:Y:S01]  /*6310*/  LOP3.LUT R148, R148, 0xffff, R187, 0xf8, !PT ;  /* 0x0000ffff94947812 */ /* 0x000fe200078ef8bb */
[-C--:B-1----:R-:W-:Y:S01]  /*6320*/  IMAD.WIDE.U32 R110, R168, R173.reuse, c[0x0][0x178] ;  /* 0x00005e00a86e7625 */ /* 0x082fe200078e00ad */
[----:B------:R-:W-:Y:S01]  /*6330*/  LOP3.LUT R150, R150, 0xffff, R193, 0xf8, !PT ;  /* 0x0000ffff96967812 */ /* 0x000fe200078ef8c1 */
[----:B------:R1:W-:Y:S01]  /*6340*/  STG.E.64 [R108.64], R118 ;  /* 0x000000766c007986 */ /* 0x0003e2000c101b08 */
[----:B------:R-:W-:Y:S01]  /*6350*/  SHF.L.U32 R152, R201, 0x10, RZ ;  /* 0x00000010c9987819 */ /* 0x000fe200000006ff */
[-C--:B0-----:R-:W-:Y:S01]  /*6360*/  IMAD.WIDE.U32 R112, R122, R173.reuse, c[0x0][0x178] ;  /* 0x00005e007a707625 */ /* 0x081fe200078e00ad */
[----:B------:R-:W-:Y:S01]  /*6370*/  IADD3 R122, R107, 0x900, RZ ;  /* 0x000009006b7a7810 */ /* 0x000fe20007ffe0ff */
[----:B------:R0:W-:Y:S01]  /*6380*/  STG.E.64 [R110.64], R128 ;  /* 0x000000806e007986 */ /* 0x0001e2000c101b08 */
[----:B------:R-:W-:Y:S01]  /*6390*/  LOP3.LUT R199, R199, 0xffff, RZ, 0xc0, !PT ;  /* 0x0000ffffc7c77812 */ /* 0x000fe200078ec0ff */
[-C--:B--2---:R-:W-:Y:S01]  /*63a0*/  IMAD.WIDE.U32 R114, R123, R173.reuse, c[0x0][0x178] ;  /* 0x00005e007b727625 */ /* 0x084fe200078e00ad */
[C---:B------:R-:W-:Y:S01]  /*63b0*/  IADD3 R123, R107.reuse, 0xa00, RZ ;  /* 0x00000a006b7b7810 */ /* 0x040fe20007ffe0ff */
[----:B------:R2:W-:Y:S01]  /*63c0*/  STG.E.64 [R112.64], R130 ;  /* 0x0000008270007986 */ /* 0x0005e2000c101b08 */
[----:B------:R-:W-:Y:S01]  /*63d0*/  LOP3.LUT R152, R152, 0xffff, R197, 0xf8, !PT ;  /* 0x0000ffff98987812 */ /* 0x000fe200078ef8c5 */
[-C--:B---3--:R-:W-:Y:S01]  /*63e0*/  IMAD.WIDE.U32 R116, R122, R173.reuse, c[0x0][0x178] ;  /* 0x00005e007a747625 */ /* 0x088fe200078e00ad */
[----:B------:R-:W-:Y:S01]  /*63f0*/  IADD3 R122, R107, 0xb00, RZ ;  /* 0x00000b006b7a7810 */ /* 0x000fe20007ffe0ff */
[----:B------:R3:W-:Y:S01]  /*6400*/  STG.E.64 [R114.64], R138 ;  /* 0x0000008a72007986 */ /* 0x0007e2000c101b08 */
[----:B------:R-:W-:Y:S01]  /*6410*/  PRMT R153, R170, 0x5410, R199 ;  /* 0x00005410aa997816 */ /* 0x000fe200000000c7 */
[-C--:B-1----:R-:W-:Y:S01]  /*6420*/  IMAD.WIDE.U32 R108, R123, R173.reuse, c[0x0][0x178] ;  /* 0x00005e007b6c7625 */ /* 0x082fe200078e00ad */
[C---:B------:R-:W-:Y:S01]  /*6430*/  IADD3 R119, R107.reuse, 0xc00, RZ ;  /* 0x00000c006b777810 */ /* 0x040fe20007ffe0ff */
[----:B------:R1:W-:Y:S01]  /*6440*/  STG.E.64 [R116.64], R140 ;  /* 0x0000008c74007986 */ /* 0x0003e2000c101b08 */
[C---:B------:R-:W-:Y:S01]  /*6450*/  IADD3 R118, R107.reuse, 0xd00, RZ ;  /* 0x00000d006b767810 */ /* 0x040fe20007ffe0ff */
[-C--:B0-----:R-:W-:Y:S01]  /*6460*/  IMAD.WIDE.U32 R110, R122, R173.reuse, c[0x0][0x178] ;  /* 0x00005e007a6e7625 */ /* 0x081fe200078e00ad */
[----:B------:R-:W-:Y:S01]  /*6470*/  IADD3 R122, R107, 0x1600, RZ ;  /* 0x000016006b7a7810 */ /* 0x000fe20007ffe0ff */
[----:B------:R0:W-:Y:S01]  /*6480*/  STG.E.64 [R108.64], R142 ;  /* 0x0000008e6c007986 */ /* 0x0001e2000c101b08 */
[----:B------:R-:W-:Y:S01]  /*6490*/  PRMT R125, R176, 0x5410, R125 ;  /* 0x00005410b07d7816 */ /* 0x000fe2000000007d */
[-C--:B--2---:R-:W-:Y:S01]  /*64a0*/  IMAD.WIDE.U32 R112, R119, R173.reuse, c[0x0][0x178] ;  /* 0x00005e0077707625 */ /* 0x084fe200078e00ad */
[C---:B------:R-:W-:Y:S01]  /*64b0*/  IADD3 R119, R107.reuse, 0xe00, RZ ;  /* 0x00000e006b777810 */ /* 0x040fe20007ffe0ff */
[----:B------:R2:W-:Y:S01]  /*64c0*/  STG.E.64 [R110.64], R144 ;  /* 0x000000906e007986 */ /* 0x0005e2000c101b08 */
[----:B------:R-:W-:Y:S01]  /*64d0*/  IADD3 R104, R104, c[0x0][0x160], RZ ;  /* 0x0000580068687a10 */ /* 0x000fe20007ffe0ff */
[-C--:B---3--:R-:W-:Y:S01]  /*64e0*/  IMAD.WIDE.U32 R114, R118, R173.reuse, c[0x0][0x178] ;  /* 0x00005e0076727625 */ /* 0x088fe200078e00ad */
[----:B------:R-:W-:Y:S01]  /*64f0*/  IADD3 R118, R107, 0xf00, RZ ;  /* 0x00000f006b767810 */ /* 0x000fe20007ffe0ff */
[----:B------:R3:W-:Y:S01]  /*6500*/  STG.E.64 [R112.64], R146 ;  /* 0x0000009270007986 */ /* 0x0007e2000c101b08 */
[----:B------:R-:W-:Y:S01]  /*6510*/  ISETP.GE.AND P0, PT, R104, c[0x0][0x164], PT ;  /* 0x0000590068007a0c */ /* 0x000fe20003f06270 */
[-C--:B-1----:R-:W-:Y:S01]  /*6520*/  IMAD.WIDE.U32 R116, R119, R173.reuse, c[0x0][0x178] ;  /* 0x00005e0077747625 */ /* 0x082fe200078e00ad */
[C---:B------:R-:W-:Y:S01]  /*6530*/  IADD3 R119, R107.reuse, 0x1000, RZ ;  /* 0x000010006b777810 */ /* 0x040fe20007ffe0ff */
[----:B------:R1:W-:Y:S02]  /*6540*/  STG.E.64 [R114.64], R148 ;  /* 0x0000009472007986 */ /* 0x0003e4000c101b08 */
[-C--:B0-----:R-:W-:Y:S01]  /*6550*/  IMAD.WIDE.U32 R108, R118, R173.reuse, c[0x0][0x178] ;  /* 0x00005e00766c7625 */ /* 0x081fe200078e00ad */
[----:B------:R-:W-:Y:S01]  /*6560*/  IADD3 R118, R107, 0x1100, RZ ;  /* 0x000011006b767810 */ /* 0x000fe20007ffe0ff */
[----:B------:R0:W-:Y:S02]  /*6570*/  STG.E.64 [R116.64], R150 ;  /* 0x0000009674007986 */ /* 0x0001e4000c101b08 */
[-C--:B--2---:R-:W-:Y:S01]  /*6580*/  IMAD.WIDE.U32 R110, R119, R173.reuse, c[0x0][0x178] ;  /* 0x00005e00776e7625 */ /* 0x084fe200078e00ad */
[C---:B------:R-:W-:Y:S01]  /*6590*/  IADD3 R119, R107.reuse, 0x1200, RZ ;  /* 0x000012006b777810 */ /* 0x040fe20007ffe0ff */
[----:B------:R2:W-:Y:S02]  /*65a0*/  STG.E.64 [R108.64], R152 ;  /* 0x000000986c007986 */ /* 0x0005e4000c101b08 */
[-C--:B---3--:R-:W-:Y:S01]  /*65b0*/  IMAD.WIDE.U32 R112, R118, R173.reuse, c[0x0][0x178] ;  /* 0x00005e0076707625 */ /* 0x088fe200078e00ad */
[----:B------:R-:W-:Y:S01]  /*65c0*/  IADD3 R118, R107, 0x1300, RZ ;  /* 0x000013006b767810 */ /* 0x000fe20007ffe0ff */
[----:B------:R3:W-:Y:S02]  /*65d0*/  STG.E.64 [R110.64], R136 ;  /* 0x000000886e007986 */ /* 0x0007e4000c101b08 */
        /* <DEDUP_REMOVED lines=12> */
[----:B-1----:R-:W-:-:S02]  /*66a0*/  IMAD.WIDE.U32 R112, R122, R173, c[0x0][0x178] ;  /* 0x00005e007a707625 */ /* 0x002fc400078e00ad */
[----:B------:R2:W-:Y:S02]  /*66b0*/  STG.E.64 [R110.64], R124 ;  /* 0x0000007c6e007986 */ /* 0x0005e4000c101b08 */
[-C--:B0-----:R-:W-:Y:S02]  /*66c0*/  IMAD.WIDE.U32 R114, R119, R173.reuse, c[0x0][0x178] ;  /* 0x00005e0077727625 */ /* 0x081fe400078e00ad */
[----:B------:R2:W-:Y:S02]  /*66d0*/  STG.E.64 [R112.64], R158 ;  /* 0x0000009e70007986 */ /* 0x0005e4000c101b08 */
[----:B------:R-:W-:Y:S02]  /*66e0*/  IMAD.WIDE.U32 R118, R118, R173, c[0x0][0x178] ;  /* 0x00005e0076767625 */ /* 0x000fe400078e00ad */
[----:B------:R2:W-:Y:S04]  /*66f0*/  STG.E.64 [R114.64], R160 ;  /* 0x000000a072007986 */ /* 0x0005e8000c101b08 */
[----:B------:R2:W-:Y:S02]  /*6700*/  STG.E.64 [R118.64], R162 ;  /* 0x000000a276007986 */ /* 0x0005e4000c101b08 */
[----:B--2---:R-:W-:Y:S01]  /*6710*/  @P0 CALL.REL.NOINC `(.L_x_238) ;  /* 0x0000001000000944 */ /* 0x004fe20003c00000 */
[----:B------:R-:W-:Y:S05]  /*6720*/  BRA `(.L_x_239) ;  /* 0xffff9d3000007947 */ /* 0x000fea000383ffff */
.L_x_238:
[----:B------:R-:W-:Y:S05]  /*6730*/  EXIT ;  /* 0x000000000000794d */ /* 0x000fea0003800000 */
.L_x_234:
[----:B------:R-:W-:Y:S01]  /*6740*/  HFMA2.MMA R139, -RZ, RZ, 0, 5.9604644775390625e-08 ;  /* 0x00000001ff8b7435 */ /* 0x000fe200000001ff */
[----:B------:R-:W-:-:S02]  /*6750*/  MOV R143, 0x1f ;  /* 0x0000001f008f7802 */ /* 0x000fc40000000f00 */
[----:B------:R-:W-:Y:S02]  /*6760*/  MOV R158, 0xffffffff ;  /* 0xffffffff009e7802 */ /* 0x000fe40000000f00 */
[----:B------:R-:W-:Y:S02]  /*6770*/  MOV R140, 0x6790 ;  /* 0x00006790008c7802 */ /* 0x000fe40000000f00 */
[----:B-----5:R-:W-:Y:S05]  /*6780*/  CALL.REL.NOINC `($__internal_26_$__cuda_sm70_shflsync_bfly_p) ;  /* 0x0000102000007944 */ /* 0x020fea0003c00000 */
[----:B-1----:R-:W-:Y:S01]  /*6790*/  MOV R138, R139 ;  /* 0x0000008b008a7202 */ /* 0x002fe20000000f00 */
[----:B0-----:R-:W-:Y:S05]  /*67a0*/  BRA `(.L_x_240) ;  /* 0xffffb1c000007947 */ /* 0x001fea000383ffff */
.L_x_235:
[----:B------:R-:W-:Y:S01]  /*67b0*/  HFMA2.MMA R139, -RZ, RZ, 0, 1.1920928955078125e-07 ;  /* 0x00000002ff8b7435 */ /* 0x000fe200000001ff */
[----:B------:R-:W-:Y:S02]  /*67c0*/  MOV R143, 0x1f ;  /* 0x0000001f008f7802 */ /* 0x000fe40000000f00 */
[----:B------:R-:W-:Y:S02]  /*67d0*/  MOV R158, 0xffffffff ;  /* 0xffffffff009e7802 */ /* 0x000fe40000000f00 */
[----:B------:R-:W-:Y:S02]  /*67e0*/  MOV R140, 0x6800 ;  /* 0x00006800008c7802 */ /* 0x000fe40000000f00 */
[----:B-----5:R-:W-:Y:S05]  /*67f0*/  CALL.REL.NOINC `($__internal_26_$__cuda_sm70_shflsync_bfly_p) ;  /* 0x00000fb000007944 */ /* 0x020fea0003c00000 */
[----:B01----:R-:W-:Y:S01]  /*6800*/  FADD.FTZ R160, R160, R139 ;  /* 0x0000008ba0a07221 */ /* 0x003fe20000010000 */
[----:B------:R-:W-:Y:S01]  /*6810*/  HFMA2.MMA R139, -RZ, RZ, 0, 2.384185791015625e-07 ;  /* 0x00000004ff8b7435 */ /* 0x000fe200000001ff */
[----:B------:R-:W-:-:S02]  /*6820*/  MOV R143, 0x1f ;  /* 0x0000001f008f7802 */ /* 0x000fc40000000f00 */
[----:B------:R-:W-:Y:S02]  /*6830*/  MOV R158, 0xffffffff ;  /* 0xffffffff009e7802 */ /* 0x000fe40000000f00 */
[----:B------:R-:W-:Y:S02]  /*6840*/  MOV R140, 0x6860 ;  /* 0x00006860008c7802 */ /* 0x000fe40000000f00 */
[----:B------:R-:W-:Y:S05]  /*6850*/  CALL.REL.NOINC `($__internal_26_$__cuda_sm70_shflsync_bfly_p) ;  /* 0x00000f5000007944 */ /* 0x000fea0003c00000 */
[----:B01----:R-:W-:Y:S01]  /*6860*/  FADD.FTZ R160, R160, R139 ;  /* 0x0000008ba0a07221 */ /* 0x003fe20000010000 */
[----:B------:R-:W-:Y:S01]  /*6870*/  HFMA2.MMA R139, -RZ, RZ, 0, 4.76837158203125e-07 ;  /* 0x00000008ff8b7435 */ /* 0x000fe200000001ff */
[----:B------:R-:W-:Y:S02]  /*6880*/  MOV R143, 0x1f ;  /* 0x0000001f008f7802 */ /* 0x000fe40000000f00 */
[----:B------:R-:W-:Y:S02]  /*6890*/  MOV R158, 0xffffffff ;  /* 0xffffffff009e7802 */ /* 0x000fe40000000f00 */
[----:B------:R-:W-:Y:S02]  /*68a0*/  MOV R140, 0x68c0 ;  /* 0x000068c0008c7802 */ /* 0x000fe40000000f00 */
[----:B------:R-:W-:Y:S05]  /*68b0*/  CALL.REL.NOINC `($__internal_26_$__cuda_sm70_shflsync_bfly_p) ;  /* 0x00000ef000007944 */ /* 0x000fea0003c00000 */
[----:B01----:R-:W-:Y:S01]  /*68c0*/  FADD.FTZ R160, R160, R139 ;  /* 0x0000008ba0a07221 */ /* 0x003fe20000010000 */
[----:B------:R-:W-:Y:S01]  /*68d0*/  HFMA2.MMA R139, -RZ, RZ, 0, 9.5367431640625e-07 ;  /* 0x00000010ff8b7435 */ /* 0x000fe200000001ff */
[----:B------:R-:W-:-:S02]  /*68e0*/  MOV R143, 0x1f ;  /* 0x0000001f008f7802 */ /* 0x000fc40000000f00 */
[----:B------:R-:W-:Y:S02]  /*68f0*/  MOV R158, 0xffffffff ;  /* 0xffffffff009e7802 */ /* 0x000fe40000000f00 */
[----:B------:R-:W-:Y:S02]  /*6900*/  MOV R140, 0x6920 ;  /* 0x00006920008c7802 */ /* 0x000fe40000000f00 */
[----:B------:R-:W-:Y:S05]  /*6910*/  CALL.REL.NOINC `($__internal_26_$__cuda_sm70_shflsync_bfly_p) ;  /* 0x00000e9000007944 */ /* 0x000fea0003c00000 */
[----:B-1----:R-:W-:Y:S01]  /*6920*/  FADD.FTZ R138, R160, R139 ;  /* 0x0000008ba08a7221 */ /* 0x002fe20000010000 */
[----:B0-----:R-:W-:-:S03]  /*6930*/  MOV R143, 0x1f ;  /* 0x0000001f008f7802 */ /* 0x001fc60000000f00 */
        /* <DEDUP_REMOVED lines=204> */
[----:B------:R-:W-:Y:S05]  /*7600*/  CALL.REL.NOINC `($__internal_26_$__cuda_sm70_shflsync_bfly_p) ;  /* 0x000001a000007944 */ /* 0x000fea0003c00000 */
[----:B01----:R-:W-:Y:S01]  /*7610*/  FADD.FTZ R160, R160, R139 ;  /* 0x0000008ba0a07221 */ /* 0x003fe20000010000 */
[----:B------:R-:W-:Y:S01]  /*7620*/  HFMA2.MMA R139, -RZ, RZ, 0, 1.1920928955078125e-07 ;  /* 0x00000002ff8b7435 */ /* 0x000fe200000001ff */
[----:B------:R-:W-:Y:S02]  /*7630*/  MOV R143, 0x1f ;  /* 0x0000001f008f7802 */ /* 0x000fe40000000f00 */
[----:B------:R-:W-:Y:S02]  /*7640*/  MOV R158, 0xffffffff ;  /* 0xffffffff009e7802 */ /* 0x000fe40000000f00 */
[----:B------:R-:W-:Y:S02]  /*7650*/  MOV R140, 0x7670 ;  /* 0x00007670008c7802 */ /* 0x000fe40000000f00 */
[----:B------:R-:W-:Y:S05]  /*7660*/  CALL.REL.NOINC `($__internal_26_$__cuda_sm70_shflsync_bfly_p) ;  /* 0x0000014000007944 */ /* 0x000fea0003c00000 */
        /* <DEDUP_REMOVED lines=18> */
[----:B-1----:R-:W-:Y:S01]  /*7790*/  MOV R141, R139 ;  /* 0x0000008b008d7202 */ /* 0x002fe20000000f00 */
[----:B0-----:R-:W-:Y:S05]  /*77a0*/  BRA `(.L_x_241) ;  /* 0xffffaf8000007947 */ /* 0x001fea000383ffff */
        .weak           $__internal_26_$__cuda_sm70_shflsync_bfly_p
        .type           $__internal_26_$__cuda_sm70_shflsync_bfly_p,@function
        .size           $__internal_26_$__cuda_sm70_shflsync_bfly_p,(.L_x_1075 - $__internal_26_$__cuda_sm70_shflsync_bfly_p)
$__internal_26_$__cuda_sm70_shflsync_bfly_p:
[----:B------:R-:W-:Y:S01]  /*77b0*/  HFMA2.MMA R141, -RZ, RZ, 0, 0 ;  /* 0x00000000ff8d7435 */ /* 0x000fe200000001ff */
[----:B------:R-:W-:Y:S04]  /*77c0*/  WARPSYNC R158 ;  /* 0x0000009e00007348 */ /* 0x000fe80003800000 */
[----:B------:R0:W1:Y:S01]  /*77d0*/  SHFL.BFLY PT, R139, R160, R139, R143 ;  /* 0x0c00008ba08b7389 */ /* 0x00006200000e008f */
[----:B------:R-:W-:Y:S05]  /*77e0*/  RET.REL.NODEC R140 `(_ZN10layer_norm13ln_fwd_kernelINS_13Kernel_traitsI13__nv_bfloat16S2_S2_fjLj25600ELj2ELj1ELj4ELj8ENS_18Kernel_traits_baseILj25600ES2_S2_S2_fjLj128EEEEEEEvNS_9FwdParamsE) ;  /* 0xffff88108c007950 */ /* 0x000fea0003c3ffff */
.L_x_242:
        /* <DEDUP_REMOVED lines=9> */
.L_x_1075:


//--------------------- .text._ZN10layer_norm13ln_fwd_kernelINS_13Kernel_traitsI6__halffS2_fjLj25600ELj4ELj1ELj4ELj4ENS_18Kernel_traits_baseILj25600ES2_fS2_fjLj128EEEEEEEvNS_9FwdParamsE --------------------------
	.section	.text._ZN10layer_norm13ln_fwd_kernelINS_13Kernel_traitsI6__halffS2_fjLj25600ELj4ELj1ELj4ELj4ENS_18Kernel_traits_baseILj25600ES2_fS2_fjLj128EEEEEEEvNS_9FwdParamsE,"ax",@progbits
	.sectioninfo	@"SHI_REGISTERS=224"
	.align	128
        .global         _ZN10layer_norm13ln_fwd_kernelINS_13Kernel_traitsI6__halffS2_fjLj25600ELj4ELj1ELj4ELj4ENS_18Kernel_traits_baseILj25600ES2_fS2_fjLj128EEEEEEEvNS_9FwdParamsE
        .type           _ZN10layer_norm13ln_fwd_kernelINS_13Kernel_traitsI6__halffS2_fjLj25600ELj4ELj1ELj4ELj4ENS_18Kernel_traits_baseILj25600ES2_fS2_fjLj128EEEEEEEvNS_9FwdParamsE,@function
        .size           _ZN10layer_norm13ln_fwd_kernelINS_13Kernel_traitsI6__halffS2_fjLj25600ELj4ELj1ELj4ELj4ENS_18Kernel_traits_baseILj25600ES2_fS2_fjLj128EEEEEEEvNS_9FwdParamsE,(.L_x_1076 - _ZN10layer_norm13ln_fwd_kernelINS_13Kernel_traitsI6__halffS2_fjLj25600ELj4ELj1ELj4ELj4ENS_18Kernel_traits_baseILj25600ES2_fS2_fjLj128EEEEEEEvNS_9FwdParamsE)
        .other          _ZN10layer_norm13ln_fwd_kernelINS_13Kernel_traitsI6__halffS2_fjLj25600ELj4ELj1ELj4ELj4ENS_18Kernel_traits_baseILj25600ES2_fS2_fjLj128EEEEEEEvNS_9FwdParamsE,@"STO_CUDA_ENTRY STV_DEFAULT"
_ZN10layer_norm13ln_fwd_kernelINS_13Kernel_traitsI6__halffS2_fjLj25600ELj4ELj1ELj4ELj4ENS_18Kernel_traits_baseILj25600ES2_fS2_fjLj128EEEEEEEvNS_9FwdParamsE:
.text._ZN10layer_norm13ln_fwd_kernelINS_13Kernel_traitsI6__halffS2_fjLj25600ELj4ELj1ELj4ELj4ENS_18Kernel_traits_baseILj25600ES2_fS2_fjLj128EEEEEEEvNS_9FwdParamsE:
        /* <DEDUP_REMOVED lines=118> */
.L_x_248:
        /* <DEDUP_REMOVED lines=212> */
.L_x_249:
        /* <DEDUP_REMOVED lines=120> */
.L_x_250:
        /* <DEDUP_REMOVED lines=72> */
.L_x_246:
[----:B------:R-:W2:Y:S01]  /*20a0*/  LDG.E.STRONG.GPU R110, [R108.64] ;  /* 0x000000066c6e7981 */ /* 0x000ea2000c1ef900 */
[----:B------:R-:W-:Y:S01]  /*20b0*/  YIELD ;  /* 0x0000000000007946 */ /* 0x000fe20003800000 */
[----:B--2---:R-:W-:Y:S01]  /*20c0*/  ISETP.NE.AND P1, PT, R110, R111, PT ;  /* 0x0000006f6e00720c */ /* 0x004fe20003f25270 */
[----:B------:R-:W-:-:S12]  /*20d0*/  CCTL.IVALL ;  /* 0x00000000ff00798f */ /* 0x000fd80002000000 */
[----:B------:R-:W-:Y:S05]  /*20e0*/  @P1 BRA `(.L_x_246) ;  /* 0xffffffb000001947 */ /* 0x000fea000383ffff */
.L_x_245:
        /* <DEDUP_REMOVED lines=71> */
[----:B------:R-:W-:Y:S01]  /*2560*/  F2FP.PACK_AB R149, RZ, R149 ;  /* 0x00000095ff95723e */ /* 0x000fe200000000ff */
[C---:B------:R-:W-:Y:S01]  /*2570*/  FMUL.FTZ R125, R118.reuse, R125 ;  /* 0x0000007d767d7220 */ /* 0x040fe20000410000 */
[----:B0-----:R-:W-:Y:S01]  /*2580*/  F2FP.PACK_AB R109, RZ, R165 ;  /* 0x000000a5ff6d723e */ /* 0x001fe200000000ff */
[C---:B------:R-:W-:Y:S01]  /*2590*/  FMUL.FTZ R151, R118.reuse, R151 ;  /* 0x0000009776977220 */ /* 0x040fe20000410000 */
[----:B------:R-:W-:Y:S01]  /*25a0*/  F2FP.PACK_AB R108, RZ, R161 ;  /* 0x000000a1ff6c723e */ /* 0x000fe200000000ff */
[----:B-----5:R-:W-:Y:S01]  /*25b0*/  HFMA2 R161, R19.H0_H0, R149.H0_H0, R70.H0_H0 ;  /* 0x2000009513a17231 */ /* 0x020fe20000040846 */
[----:B------:R-:W-:Y:S01]  /*25c0*/  FMUL.FTZ R143, R118, R143 ;  /* 0x0000008f768f7220 */ /* 0x000fe20000410000 */
[----:B------:R-:W-:Y:S01]  /*25d0*/  HFMA2 R149, R27.H0_H0, R109.H0_H0, R78.H0_H0 ;  /* 0x2000006d1b957231 */ /* 0x000fe2000004084e */
[----:B------:R-:W-:Y:S01]  /*25e0*/  SHF.L.U32 R109, R112, 0x7, RZ ;  /* 0x00000007706d7819 */ /* 0x000fe200000006ff */
[C---:B------:R-:W-:Y:S01]  /*25f0*/  FMUL.FTZ R169, R118.reuse, R169 ;  /* 0x000000a976a97220 */ /* 0x040fe20000410000 */
[----:B------:R-:W-:Y:S01]  /*2600*/  F2FP.PACK_AB R125, RZ, R125 ;  /* 0x0000007dff7d723e */ /* 0x000fe200000000ff */
[----:B------:R-:W-:Y:S01]  /*2610*/  FADD.FTZ R173, R173, -R116 ;  /* 0x80000074adad7221 */ /* 0x000fe20000010000 */
[----:B------:R-:W-:Y:S01]  /*2620*/  LOP3.LUT R109, R109, 0x180, R4, 0xe2, !PT ;  /* 0x000001806d6d7812 */ /* 0x000fe200078ee204 */
[----:B------:R-:W-:Y:S01]  /*2630*/  FADD.FTZ R113, R113, -R116 ;  /* 0x8000007471717221 */ /* 0x000fe20000010000 */
[----:B------:R-:W-:Y:S01]  /*2640*/  F2FP.PACK_AB R151, RZ, R151 ;  /* 0x00000097ff97723e */ /* 0x000fe200000000ff */
[C---:B------:R-:W-:Y:S01]  /*2650*/  FMUL.FTZ R139, R118.reuse, R139 ;  /* 0x0000008b768b7220 */ /* 0x040fe20000410000 */
[----:B------:R-:W-:Y:S01]  /*2660*/  LOP3.LUT R136, R109, 0x60, R0, 0xf8, !PT ;  /* 0x000000606d887812 */ /* 0x000fe200078ef800 */
[--C-:B------:R-:W-:Y:S01]  /*2670*/  FADD.FTZ R131, R131, -R116.reuse ;  /* 0x8000007483837221 */ /* 0x100fe20000010000 */
[----:B------:R-:W-:Y:S01]  /*2680*/  F2FP.PACK_AB R143, RZ, R143 ;  /* 0x0000008fff8f723e */ /* 0x000fe200000000ff */
[--C-:B------:R-:W-:Y:S01]  /*2690*/  FADD.FTZ R115, R115, -R116.reuse ;  /* 0x8000007473737221 */ /* 0x100fe20000010000 */
[----:B-1----:R-:W-:Y:S01]  /*26a0*/  F2FP.PACK_AB R110, RZ, R169 ;  /* 0x000000a9ff6e723e */ /* 0x002fe200000000ff */
[C---:B------:R-:W-:Y:S01]  /*26b0*/  FMUL.FTZ R147, R118.reuse, R147 ;  /* 0x0000009376937220 */ /* 0x040fe20000410000 */
[----:B------:R-:W-:Y:S01]  /*26c0*/  F2FP.PACK_AB R139, RZ, R139 ;  /* 0x0000008bff8b723e */ /* 0x000fe200000000ff */
[--C-:B------:R-:W-:Y:S01]  /*26d0*/  FADD.FTZ R137, R137, -R116.reuse ;  /* 0x8000007489897221 */ /* 0x100fe20000010000 */
[----:B------:R-:W-:Y:S01]  /*26e0*/  HFMA2 R169, R14.H0_H0, R125.H0_H0, R63.H0_H0 ;  /* 0x2000007d0ea97231 */ /* 0x000fe2000004083f */
[--C-:B------:R-:W-:Y:S01]  /*26f0*/  FADD.FTZ R117, R117, -R116.reuse ;  /* 0x8000007475757221 */ /* 0x100fe20000010000 */
[----:B------:R-:W-:Y:S01]  /*2700*/  F2FP.PACK_AB R147, RZ, R147 ;  /* 0x00000093ff93723e */ /* 0x000fe200000000ff */
[----:B------:R-:W-:Y:S01]  /*2710*/  FMUL.FTZ R135, R118, R135 ;  /* 0x0000008776877220 */ /* 0x000fe20000410000 */
[----:B------:R-:W-:Y:S01]  /*2720*/  HFMA2 R152, R20.H0_H0, R151.H0_H0, R69.H0_H0 ;  /* 0x2000009714987231 */ /* 0x000fe20000040845 */
[--C-:B------:R-:W-:Y:S01]  /*2730*/  FADD.FTZ R133, R133, -R116.reuse ;  /* 0x8000007485857221 */ /* 0x100fe20000010000 */
[----:B------:R-:W-:Y:S01]  /*2740*/  HFMA2 R151, R29.H0_H0, R110.H0_H0, R80.H0_H0 ;  /* 0x2000006e1d977231 */ /* 0x000fe20000040850 */
[--C-:B------:R-:W-:Y:S01]  /*2750*/  FADD.FTZ R129, R129, -R116.reuse ;  /* 0x8000007481817221 */ /* 0x100fe20000010000 */
[----:B------:R-:W-:Y:S01]  /*2760*/  F2FP.PACK_AB R135, RZ, R135 ;  /* 0x00000087ff87723e */ /* 0x000fe200000000ff */
[--C-:B------:R-:W-:Y:S01]  /*2770*/  FADD.FTZ R127, R127, -R116.reuse ;  /* 0x800000747f7f7221 */ /* 0x100fe20000010000 */
[----:B------:R-:W-:Y:S01]  /*2780*/  MOV R125, 0x2 ;  /* 0x00000002007d7802 */ /* 0x000fe20000000f00 */
        /* <DEDUP_REMOVED lines=35> */
[C---:B------:R-:W-:Y:S02]  /*29c0*/  FMUL.FTZ R123, R118.reuse, R123 ;  /* 0x0000007b767b7220 */ /* 0x040fe40000410000 */
[C---:B------:R-:W-:Y:S01]  /*29d0*/  FMUL.FTZ R173, R118.reuse, R173 ;  /* 0x000000ad76ad7220 */ /* 0x040fe20000410000 */
[----:B------:R-:W-:Y:S01]  /*29e0*/  F2FP.PACK_AB R141, RZ, R141 ;  /* 0x0000008dff8d723e */ /* 0x000fe200000000ff */
[C---:B------:R-:W-:Y:S01]  /*29f0*/  FMUL.FTZ R113, R118.reuse, R113 ;  /* 0x0000007176717220 */ /* 0x040fe20000410000 */
[----:B------:R-:W-:Y:S01]  /*2a00*/  F2FP.PACK_AB R123, RZ, R123 ;  /* 0x0000007bff7b723e */ /* 0x000fe200000000ff */
[----:B------:R-:W-:Y:S01]  /*2a10*/  IMAD R136, R107, 0x6400, R136 ;  /* 0x000064006b887824 */ /* 0x000fe200078e0288 */
[----:B------:R-:W-:Y:S01]  /*2a20*/  F2FP.PACK_AB R173, RZ, R173 ;  /* 0x000000adffad723e */ /* 0x000fe200000000ff */
[C---:B------:R-:W-:Y:S01]  /*2a30*/  FMUL.FTZ R131, R118.reuse, R131 ;  /* 0x0000008376837220 */ /* 0x040fe20000410000 */
[----:B------:R-:W-:Y:S01]  /*2a40*/  F2FP.PACK_AB R113, RZ, R113 ;  /* 0x00000071ff71723e */ /* 0x000fe200000000ff */
[----:B------:R-:W-:Y:S01]  /*2a50*/  FMUL.FTZ R115, R118, R115 ;  /* 0x0000007376737220 */ /* 0x000fe20000410000 */
[----:B------:R-:W-:Y:S01]  /*2a60*/  IADD3 R110, R136, 0x200, RZ ;  /* 0x00000200886e7810 */ /* 0x000fe20007ffe0ff */
[C---:B------:R-:W-:Y:S01]  /*2a70*/  FMUL.FTZ R137, R118.reuse, R137 ;  /* 0x0000008976897220 */ /* 0x040fe20000410000 */
        /* <DEDUP_REMOVED lines=11> */
[----:B------:R-:W-:Y:S01]  /*2b30*/  FMUL.FTZ R145, R118, R145 ;  /* 0x0000009176917220 */ /* 0x000fe20000410000 */
[----:B------:R-:W-:Y:S01]  /*2b40*/  IADD3 R116, R136, 0x800, RZ ;  /* 0x0000080088747810 */ /* 0x000fe20007ffe0ff */
        /* <DEDUP_REMOVED lines=24> */
[----:B------:R-:W-:Y:S01]  /*2cd0*/  FMUL.FTZ R185, R118, R185 ;  /* 0x000000b976b97220 */ /* 0x000fe20000410000 */
[----:B------:R-:W-:Y:S01]  /*2ce0*/  IADD3 R172, R136, 0xc00, RZ ;  /* 0x00000c0088ac7810 */ /* 0x000fe20007ffe0ff */
[C---:B------:R-:W-:Y:S01]  /*2cf0*/  FMUL.FTZ R187, R118.reuse, R187 ;  /* 0x000000bb76bb7220 */ /* 0x040fe20000410000 */
[----:B------:R-:W-:Y:S01]  /*2d00*/  F2FP.PACK_AB R129, RZ, R129 ;  /* 0x00000081ff81723e */ /* 0x000fe200000000ff */
[----:B------:R-:W-:Y:S01]  /*2d10*/  FMUL.FTZ R189, R118, R189 ;  /* 0x000000bd76bd7220 */ /* 0x000fe20000410000 */
[----:B------:R-:W-:Y:S01]  /*2d20*/  IADD3 R170, R136, 0xe00, RZ ;  /* 0x00000e0088aa7810 */ /* 0x000fe20007ffe0ff */
[C---:B------:R-:W-:Y:S01]  /*2d30*/  FMUL.FTZ R191, R118.reuse, R191 ;  /* 0x000000bf76bf7220 */ /* 0x040fe20000410000 */
[----:B------:R-:W-:Y:S01]  /*2d40*/  HFMA2 R168, R13.H0_H0, R127.H0_H0, R64.H0_H0 ;  /* 0x2000007f0da87231 */ /* 0x000fe20000040840 */
[----:B------:R-:W-:Y:S01]  /*2d50*/  FMUL.FTZ R193, R118, R193 ;  /* 0x000000c176c17220 */ /* 0x000fe20000410000 */
[----:B------:R-:W-:Y:S01]  /*2d60*/  IADD3 R164, R136, 0x1000, RZ ;  /* 0x0000100088a47810 */ /* 0x000fe20007ffe0ff */
        /* <DEDUP_REMOVED lines=18> */
[----:B------:R-:W-:Y:S01]  /*2e90*/  FMUL.FTZ R119, R118, R119 ;  /* 0x0000007776777220 */ /* 0x000fe20000410000 */
[----:B------:R-:W-:Y:S01]  /*2ea0*/  HFMA2 R118, R5.H0_H0, R143.H0_H0, R56.H0_H0 ;  /* 0x2000008f05767231 */ /* 0x000fe20000040838 */
[----:B------:R-:W-:Y:S01]  /*2eb0*/  IMAD.WIDE.U32 R108, R136, R125, c[0x0][0x178] ;  /* 0x00005e00886c7625 */ /* 0x000fe200078e007d */
[----:B------:R-:W-:Y:S01]  /*2ec0*/  HFMA2 R143, R31.H0_H0, R173.H0_H0, R82.H0_H0 ;  /* 0x200000ad1f8f7231 */ /* 0x000fe20000040852 */
[----:B------:R-:W-:Y:S01]  /*2ed0*/  PRMT R173, R162, 0x7610, R173 ;  /* 0x00007610a2ad7816 */ /* 0x000fe200000000ad */
[----:B------:R-:W-:Y:S01]  /*2ee0*/  HFMA2 R154, R22.H0_H0, R154.H0_H0, R71.H0_H0 ;  /* 0x2000009a169a7231 */ /* 0x000fe20000040847 */
[----:B------:R-:W-:Y:S01]  /*2ef0*/  F2FP.PACK_AB R124, RZ, R119 ;  /* 0x00000077ff7c723e */ /* 0x000fe200000000ff */
[----:B------:R-:W-:Y:S01]  /*2f00*/  HFMA2 R119, R6.H0_H0, R141.H0_H0, R55.H0_H0 ;  /* 0x2000008d06777231 */ /* 0x000fe20000040837 */
[----:B------:R-:W-:Y:S01]  /*2f10*/  PRMT R171, R118, 0x7610, R171 ;  /* 0x0000761076ab7816 */ /* 0x000fe200000000ab */
[-C--:B------:R-:W-:Y:S01]  /*2f20*/  IMAD.WIDE.U32 R110, R110, R125.reuse, c[0x0][0x178] ;  /* 0x00005e006e6e7625 */ /* 0x080fe200078e007d */
[C---:B------:R-:W-:Y:S01]  /*2f30*/  IADD3 R118, R136.reuse, 0xa00, RZ ;  /* 0x00000a0088767810 */ /* 0x040fe20007ffe0ff */
[----:B------:R-:W-:Y:S01]  /*2f40*/  HFMA2 R156, R24.H0_H0, R156.H0_H0, R73.H0_H0 ;  /* 0x2000009c189c7231 */ /* 0x000fe20000040849 */
[----:B------:R-:W-:Y:S01]  /*2f50*/  IADD3 R162, R136, 0x1200, RZ ;  /* 0x0000120088a27810 */ /* 0x000fe20007ffe0ff */
[----:B------:R-:W-:Y:S01]  /*2f60*/  IMAD.WIDE.U32 R112, R112, R125, c[0x0][0x178] ;  /* 0x00005e0070707625 */ /* 0x000fe200078e007d */
[----:B------:R0:W-:Y:S01]  /*2f70*/  STG.E.U16 [R108.64], R171 ;  /* 0x000000ab6c007986 */ /* 0x0001e2000c101506 */
[----:B------:R-:W-:Y:S01]  /*2f80*/  HFMA2 R153, R21.H0_H0, R153.H0_H0, R72.H0_H0 ;  /* 0x2000009915997231 */ /* 0x000fe20000040848 */
[----:B------:R-:W-:Y:S01]  /*2f90*/  F2FP.PACK_AB R144, RZ, R175 ;  /* 0x000000afff90723e */ /* 0x000fe200000000ff */
[----:B------:R-:W-:Y:S01]  /*2fa0*/  IMAD.WIDE.U32 R114, R114, R125, c[0x0][0x178] ;  /* 0x00005e0072727625 */ /* 0x000fe200078e007d */
[----:B------:R1:W-:Y:S01]  /*2fb0*/  STG.E.U16 [R110.64], R119 ;  /* 0x000000776e007986 */ /* 0x0003e2000c101506 */
[----:B------:R-:W-:Y:S01]  /*2fc0*/  HFMA2 R155, R23.H0_H0, R155.H0_H0, R74.H0_H0 ;  /* 0x2000009b179b7231 */ /* 0x000fe2000004084a */
[----:B------:R-:W-:Y:S01]  /*2fd0*/  F2FP.PACK_AB R146, RZ, R179 ;  /* 0x000000b3ff92723e */ /* 0x000fe200000000ff */
[----:B------:R-:W-:Y:S01]  /*2fe0*/  IMAD.WIDE.U32 R116, R116, R125, c[0x0][0x178] ;  /* 0x00005e0074747625 */ /* 0x000fe200078e007d */
[----:B------:R-:W-:Y:S01]  /*2ff0*/  STG.E.U16 [R112.64], R173 ;  /* 0x000000ad70007986 */ /* 0x000fe2000c101506 */
[----:B------:R-:W-:Y:S01]  /*3000*/  HFMA2 R148, R26.H0_H0, R148.H0_H0, R75.H0_H0 ;  /* 0x200000941a947231 */ /* 0x000fe2000004084b */
[----:B------:R-:W-:Y:S01]  /*3010*/  F2FP.PACK_AB R177, RZ, R177 ;  /* 0x000000b1ffb1723e */ /* 0x000fe200000000ff */
[----:B------:R-:W-:Y:S01]  /*3020*/  HFMA2 R150, R28.H0_H0, R150.H0_H0, R77.H0_H0 ;  /* 0x200000961c967231 */ /* 0x000fe2000004084d */
[----:B------:R2:W-:Y:S01]  /*3030*/  STG.E.U16 [R114.64], R163 ;  /* 0x000000a372007986 */ /* 0x0005e2000c101506 */
[----:B0-----:R-:W-:Y:S01]  /*3040*/  IMAD.WIDE.U32 R108, R172, R125, c[0x0][0x178] ;  /* 0x00005e00ac6c7625 */ /* 0x001fe200078e007d */
[----:B------:R-:W-:Y:S01]  /*3050*/  HFMA2 R142, R30.H0_H0, R142.H0_H0, R79.H0_H0 ;  /* 0x2000008e1e8e7231 */ /* 0x000fe2000004084f */
[----:B------:R-:W-:Y:S01]  /*3060*/  F2FP.PACK_AB R138, RZ, R183 ;  /* 0x000000b7ff8a723e */ /* 0x000fe200000000ff */
[----:B------:R0:W-:Y:S01]  /*3070*/  STG.E.U16 [R116.64], R174 ;  /* 0x000000ae74007986 */ /* 0x0001e2000c101506 */
[----:B-1----:R-:W-:Y:S01]  /*3080*/  IMAD.WIDE.U32 R118, R118, R125, c[0x0][0x178] ;  /* 0x00005e0076767625 */ /* 0x002fe200078e007d */
[----:B------:R-:W-:Y:S01]  /*3090*/  HFMA2 R144, R32.H0_H0, R144.H0_H0, R81.H0_H0 ;  /* 0x2000009020907231 */ /* 0x000fe20000040851 */
[----:B------:R-:W-:Y:S01]  /*30a0*/  F2FP.PACK_AB R140, RZ, R187 ;  /* 0x000000bbff8c723e */ /* 0x000fe200000000ff */
[----:B------:R-:W-:Y:S01]  /*30b0*/  HFMA2 R146, R34.H0_H0, R146.H0_H0, R83.H0_H0 ;  /* 0x2000009222927231 */ /* 0x000fe20000040853 */
[-C--:B------:R-:W-:Y:S01]  /*30c0*/  IMAD.WIDE.U32 R110, R170, R125.reuse, c[0x0][0x178] ;  /* 0x00005e00aa6e7625 */ /* 0x080fe200078e007d */
[----:B------:R1:W-:Y:S01]  /*30d0*/  STG.E.U16 [R118.64], R165 ;  /* 0x000000a576007986 */ /* 0x0003e2000c101506 */
[----:B------:R-:W-:Y:S01]  /*30e0*/  HFMA2 R145, R33.H0_H0, R177.H0_H0, R84.H0_H0 ;  /* 0x200000b121917231 */ /* 0x000fe20000040854 */
[----:B--2---:R-:W-:Y:S01]  /*30f0*/  PRMT R163, R168, 0x7610, R163 ;  /* 0x00007610a8a37816 */ /* 0x004fe200000000a3 */
[-C--:B------:R-:W-:Y:S01]  /*3100*/  IMAD.WIDE.U32 R112, R164, R125.reuse, c[0x0][0x178] ;  /* 0x00005e00a4707625 */ /* 0x080fe200078e007d */
        /* <DEDUP_REMOVED lines=10> */
[----:B------:R-:W-:Y:S01]  /*31b0*/  IADD3 R162, R136, 0x1c00, RZ ;  /* 0x00001c0088a27810 */ /* 0x000fe20007ffe0ff */
[----:B------:R-:W-:Y:S01]  /*31c0*/  STG.E.U16 [R110.64], R167 ;  /* 0x000000a76e007986 */ /* 0x000fe2000c101506 */
[----:B------:R-:W-:Y:S01]  /*31d0*/  F2FP.PACK_AB R181, RZ, R181 ;  /* 0x000000b5ffb5723e */ /* 0x000fe200000000ff */
[----:B------:R-:W-:Y:S01]  /*31e0*/  HFMA2 R124, R54.H0_H0, R124.H0_H0, R103.H0_H0 ;  /* 0x2000007c367c7231 */ /* 0x000fe20000040867 */
[----:B------:R-:W-:Y:S01]  /*31f0*/  F2FP.PACK_AB R185, RZ, R185 ;  /* 0x000000b9ffb9723e */ /* 0x000fe200000000ff */
[----:B------:R1:W-:Y:S01]  /*3200*/  STG.E.U16 [R112.64], R163 ;  /* 0x000000a370007986 */ /* 0x0003e2000c101506 */
[----:B------:R-:W-:Y:S01]  /*3210*/  F2FP.PACK_AB R189, RZ, R189 ;  /* 0x000000bdffbd723e */ /* 0x000fe200000000ff */
[----:B------:R-:W-:Y:S01]  /*3220*/  HFMA2 R137, R35.H0_H0, R181.H0_H0, R86.H0_H0 ;  /* 0x200000b523897231 */ /* 0x000fe20000040856 */
[----:B------:R-:W-:Y:S01]  /*3230*/  F2FP.PACK_AB R130, RZ, R191 ;  /* 0x000000bfff82723e */ /* 0x000fe200000000ff */
[----:B------:R2:W-:Y:S01]  /*3240*/  STG.E.U16 [R114.64], R169 ;  /* 0x000000a972007986 */ /* 0x0005e2000c101506 */
[----:B0-----:R-:W-:Y:S01]  /*3250*/  IMAD.WIDE.U32 R116, R116, R125, c[0x0][0x178] ;  /* 0x00005e0074747625 */ /* 0x001fe200078e007d */
[----:B------:R-:W-:Y:S01]  /*3260*/  F2FP.PACK_AB R132, RZ, R193 ;  /* 0x000000c1ff84723e */ /* 0x000fe200000000ff */
[----:B------:R-:W-:Y:S01]  /*3270*/  HFMA2 R139, R37.H0_H0, R185.H0_H0, R88.H0_H0 ;  /* 0x200000b9258b7231 */ /* 0x000fe20000040858 */
[----:B------:R-:W-:Y:S01]  /*3280*/  F2FP.PACK_AB R134, RZ, R197 ;  /* 0x000000c5ff86723e */ /* 0x000fe200000000ff */
[-C--:B------:R-:W-:Y:S01]  /*3290*/  IMAD.WIDE.U32 R108, R166, R125.reuse, c[0x0][0x178] ;  /* 0x00005e00a66c7625 */ /* 0x080fe200078e007d */
[----:B------:R0:W-:Y:S01]  /*32a0*/  STG.E.U16 [R116.64], R157 ;  /* 0x0000009d74007986 */ /* 0x0001e2000c101506 */
[----:B------:R-:W-:Y:S01]  /*32b0*/  HFMA2 R141, R39.H0_H0, R189.H0_H0, R90.H0_H0 ;  /* 0x200000bd278d7231 */ /* 0x000fe2000004085a */
[----:B-1----:R-:W-:Y:S01]  /*32c0*/  PRMT R163, R160, 0x7610, R163 ;  /* 0x00007610a0a37816 */ /* 0x002fe200000000a3 */
[-C--:B------:R-:W-:Y:S01]  /*32d0*/  IMAD.WIDE.U32 R110, R164, R125.reuse, c[0x0][0x178] ;  /* 0x00005e00a46e7625 */ /* 0x080fe200078e007d */
[----:B------:R-:W-:Y:S01]  /*32e0*/  IADD3 R164, R136, 0x2000, RZ ;  /* 0x0000200088a47810 */ /* 0x000fe20007ffe0ff */
[----:B------:R-:W-:Y:S01]  /*32f0*/  HFMA2 R130, R40.H0_H0, R130.H0_H0, R89.H0_H0 ;  /* 0x2000008228827231 */ /* 0x000fe20000040859 */
[----:B--2---:R-:W-:Y:S01]  /*3300*/  PRMT R115, R158, 0x7610, R115 ;  /* 0x000076109e737816 */ /* 0x004fe20000000073 */
[-C--:B------:R-:W-:Y:S01]  /*3310*/  IMAD.WIDE.U32 R112, R162, R125.reuse, c[0x0][0x178] ;  /* 0x00005e00a2707625 */ /* 0x080fe200078e007d */
[C---:B------:R-:W-:Y:S01]  /*3320*/  IADD3 R114, R136.reuse, 0x1e00, RZ ;  /* 0x00001e0088727810 */ /* 0x040fe20007ffe0ff */
[----:B------:R-:W-:Y:S01]  /*3330*/  HFMA2 R132, R41.H0_H0, R132.H0_H0, R92.H0_H0 ;  /* 0x2000008429847231 */ /* 0x000fe2000004085c */
[C---:B------:R-:W-:Y:S01]  /*3340*/  IADD3 R162, R136.reuse, 0x2200, RZ ;  /* 0x0000220088a27810 */ /* 0x040fe20007ffe0ff */
[----:B------:R1:W-:Y:S01]  /*3350*/  STG.E.U16 [R118.64], R115 ;  /* 0x0000007376007986 */ /* 0x0003e2000c101506 */
[----:B------:R-:W-:Y:S01]  /*3360*/  IADD3 R160, R136, 0x2400, RZ ;  /* 0x0000240088a07810 */ /* 0x000fe20007ffe0ff */
[----:B0-----:R-:W-:Y:S01]  /*3370*/  IMAD.WIDE.U32 R116, R164, R125, c[0x0][0x178] ;  /* 0x00005e00a4747625 */ /* 0x001fe200078e007d */
[----:B------:R-:W-:Y:S01]  /*3380*/  IADD3 R158, R136, 0x2600, RZ ;  /* 0x00002600889e7810 */ /* 0x000fe20007ffe0ff */
[----:B------:R0:W-:Y:S01]  /*3390*/  STG.E.U16 [R108.64], R159 ;  /* 0x0000009f6c007986 */ /* 0x0001e2000c101506 */
[----:B------:R-:W-:Y:S01]  /*33a0*/  PRMT R157, R154, 0x7610, R157 ;  /* 0x000076109a9d7816 */ /* 0x000fe2000000009d */
[----:B------:R-:W-:Y:S01]  /*33b0*/  HFMA2 R134, R43.H0_H0, R134.H0_H0, R94.H0_H0 ;  /* 0x200000862b867231 */ /* 0x000fe2000004085e */
[----:B------:R-:W-:Y:S01]  /*33c0*/  IADD3 R154, R136, 0x2e00, RZ ;  /* 0x00002e00889a7810 */ /* 0x000fe20007ffe0ff */
[----:B------:R-:W-:Y:S01]  /*33d0*/  STG.E.U16 [R110.64], R163 ;  /* 0x000000a36e007986 */ /* 0x000fe2000c101506 */
[----:B------:R-:W-:-:S02]  /*33e0*/  F2FP.PACK_AB R195, RZ, R195 ;  /* 0x000000c3ffc3723e */ /* 0x000fc400000000ff */
[----:B------:R-:W-:Y:S01]  /*33f0*/  F2FP.PACK_AB R199, RZ, R199 ;  /* 0x000000c7ffc7723e */ /* 0x000fe200000000ff */
[----:B------:R2:W-:Y:S01]  /*3400*/  STG.E.U16 [R112.64], R161 ;  /* 0x000000a170007986 */ /* 0x0005e2000c101506 */
[----:B-1----:R-:W-:Y:S01]  /*3410*/  IMAD.WIDE.U32 R114, R114, R125, c[0x0][0x178] ;  /* 0x00005e0072727625 */ /* 0x002fe200078e007d */
[----:B------:R-:W-:Y:S01]  /*3420*/  F2FP.PACK_AB R126, RZ, R201 ;  /* 0x000000c9ff7e723e */ /* 0x000fe200000000ff */
[----:B------:R-:W-:Y:S01]  /*3430*/  HFMA2 R133, R42.H0_H0, R195.H0_H0, R91.H0_H0 ;  /* 0x200000c32a857231 */ /* 0x000fe2000004085b */
[----:B0-----:R-:W-:Y:S01]  /*3440*/  PRMT R159, R156, 0x7610, R159 ;  /* 0x000076109c9f7816 */ /* 0x001fe2000000009f */
[----:B------:R-:W-:Y:S01]  /*3450*/  IMAD.WIDE.U32 R118, R162, R125, c[0x0][0x178] ;  /* 0x00005e00a2767625 */ /* 0x000fe200078e007d */
[----:B------:R-:W-:Y:S01]  /*3460*/  IADD3 R156, R136, 0x2c00, RZ ;  /* 0x00002c00889c7810 */ /* 0x000fe20007ffe0ff */
[----:B------:R-:W-:Y:S01]  /*3470*/  HFMA2 R135, R44.H0_H0, R199.H0_H0, R93.H0_H0 ;  /* 0x200000c72c877231 */ /* 0x000fe2000004085d */
[----:B------:R-:W-:Y:S01]  /*3480*/  F2FP.PACK_AB R128, RZ, R205 ;  /* 0x000000cdff80723e */ /* 0x000fe200000000ff */
[----:B------:R-:W-:Y:S01]  /*3490*/  IMAD.WIDE.U32 R108, R160, R125, c[0x0][0x178] ;  /* 0x00005e00a06c7625 */ /* 0x000fe200078e007d */
[----:B------:R-:W-:Y:S01]  /*34a0*/  HFMA2 R126, R45.H0_H0, R126.H0_H0, R96.H0_H0 ;  /* 0x2000007e2d7e7231 */ /* 0x000fe20000040860 */
[----:B------:R-:W-:-:S02]  /*34b0*/  F2FP.PACK_AB R203, RZ, R203 ;  /* 0x000000cbffcb723e */ /* 0x000fc400000000ff */
[----:B--2---:R-:W-:Y:S01]  /*34c0*/  PRMT R113, R152, 0x7610, R113 ;  /* 0x0000761098717816 */ /* 0x004fe20000000071 */
[----:B------:R-:W-:Y:S01]  /*34d0*/  IMAD.WIDE.U32 R110, R158, R125, c[0x0][0x178] ;  /* 0x00005e009e6e7625 */ /* 0x000fe200078e007d */
        /* <DEDUP_REMOVED lines=8> */
[----:B------:R-:W-:-:S02]  /*3560*/  F2FP.PACK_AB R120, RZ, R209 ;  /* 0x000000d1ff78723e */ /* 0x000fc400000000ff */
[----:B------:R-:W-:Y:S01]  /*3570*/  F2FP.PACK_AB R211, RZ, R211 ;  /* 0x000000d3ffd3723e */ /* 0x000fe200000000ff */
[----:B------:R2:W-:Y:S01]  /*3580*/  STG.E.U16 [R118.64], R157 ;  /* 0x0000009d76007986 */ /* 0x0005e2000c101506 */
[----:B------:R-:W-:Y:S01]  /*3590*/  HFMA2 R129, R48.H0_H0, R207.H0_H0, R97.H0_H0 ;  /* 0x200000cf30817231 */ /* 0x000fe20000040861 */
[----:B------:R-:W-:Y:S01]  /*35a0*/  IADD3 R107, R107, c[0x0][0x160], RZ ;  /* 0x000058006b6b7a10 */ /* 0x000fe20007ffe0ff */
[----:B------:R-:W-:Y:S01]  /*35b0*/  HFMA2 R120, R50.H0_H0, R120.H0_H0, R99.H0_H0 ;  /* 0x2000007832787231 */ /* 0x000fe20000040863 */
[----:B------:R-:W-:Y:S01]  /*35c0*/  STG.E.U16 [R108.64], R155 ;  /* 0x0000009b6c007986 */ /* 0x000fe2000c101506 */
[-C--:B0-----:R-:W-:Y:S01]  /*35d0*/  IMAD.WIDE.U32 R112, R112, R125.reuse, c[0x0][0x178] ;  /* 0x00005e0070707625 */ /* 0x081fe200078e007d */
[----:B------:R-:W-:Y:S01]  /*35e0*/  HFMA2 R121, R51.H0_H0, R211.H0_H0, R102.H0_H0 ;  /* 0x200000d333797231 */ /* 0x000fe20000040866 */
[----:B------:R-:W-:Y:S01]  /*35f0*/  ISETP.GE.AND P0, PT, R107, c[0x0][0x164], PT ;  /* 0x000059006b007a0c */ /* 0x000fe20003f06270 */
        /* <DEDUP_REMOVED lines=99> */
.L_x_247:
[----:B------:R-:W-:Y:S05]  /*3c30*/  EXIT ;  /* 0x000000000000794d */ /* 0x000fea0003800000 */
.L_x_243:
[----:B------:R-:W-:Y:S01]  /*3c40*/  HFMA2.MMA R217, -RZ, RZ, 0, 5.9604644775390625e-08 ;  /* 0x00000001ffd97435 */ /* 0x000fe200000001ff */
[----:B------:R-:W-:-:S02]  /*3c50*/  MOV R109, 0x1f ;  /* 0x0000001f006d7802 */ /* 0x000fc40000000f00 */
[----:B------:R-:W-:Y:S02]  /*3c60*/  MOV R112, 0xffffffff ;  /* 0xffffffff00707802 */ /* 0x000fe40000000f00 */
[----:B------:R-:W-:Y:S02]  /*3c70*/  MOV R110, 0x3c90 ;  /* 0x00003c90006e7802 */ /* 0x000fe40000000f00 */
[----:B-----5:R-:W-:Y:S05]  /*3c80*/  CALL.REL.NOINC `($__internal_27_$__cuda_sm70_shflsync_bfly_p) ;  /* 0x000009d000007944 */ /* 0x020fea0003c00000 */
[----:B-1----:R-:W-:Y:S01]  /*3c90*/  MOV R108, R217 ;  /* 0x000000d9006c7202 */ /* 0x002fe20000000f00 */
[----:B0-----:R-:W-:Y:S05]  /*3ca0*/  BRA `(.L_x_249) ;  /* 0xffffd7f000007947 */ /* 0x001fea000383ffff */
.L_x_244:
[----:B------:R-:W-:Y:S01]  /*3cb0*/  HFMA2.MMA R217, -RZ, RZ, 0, 1.1920928955078125e-07 ;  /* 0x00000002ffd97435 */ /* 0x000fe200000001ff */
[----:B------:R-:W-:Y:S02]  /*3cc0*/  MOV R109, 0x1f ;  /* 0x0000001f006d7802 */ /* 0x000fe40000000f00 */
[----:B------:R-:W-:Y:S02]  /*3cd0*/  MOV R112, 0xffffffff ;  /* 0xffffffff00707802 */ /* 0x000fe40000000f00 */
[----:B------:R-:W-:Y:S02]  /*3ce0*/  MOV R110, 0x3d00 ;  /* 0x00003d00006e7802 */ /* 0x000fe40000000f00 */
[----:B-----5:R-:W-:Y:S05]  /*3cf0*/  CALL.REL.NOINC `($__internal_27_$__cuda_sm70_shflsync_bfly_p) ;  /* 0x0000096000007944 */ /* 0x020fea0003c00000 */
[----:B01----:R-:W-:Y:S01]  /*3d00*/  FADD.FTZ R114, R114, R217 ;  /* 0x000000d972727221 */ /* 0x003fe20000010000 */
[----:B------:R-:W-:Y:S01]  /*3d10*/  HFMA2.MMA R217, -RZ, RZ, 0, 2.384185791015625e-07 ;  /* 0x00000004ffd97435 */ /* 0x000fe200000001ff */
[----:B------:R-:W-:-:S02]  /*3d20*/  MOV R109, 0x1f ;  /* 0x0000001f006d7802 */ /* 0x000fc40000000f00 */
[----:B------:R-:W-:Y:S02]  /*3d30*/  MOV R112, 0xffffffff ;  /* 0xffffffff00707802 */ /* 0x000fe40000000f00 */
[----:B------:R-:W-:Y:S02]  /*3d40*/  MOV R110, 0x3d60 ;  /* 0x00003d60006e7802 */ /* 0x000fe40000000f00 */
[----:B------:R-:W-:Y:S05]  /*3d50*/  CALL.REL.NOINC `($__internal_27_$__cuda_sm70_shflsync_bfly_p) ;  /* 0x0000090000007944 */ /* 0x000fea0003c00000 */
[----:B01----:R-:W-:Y:S01]  /*3d60*/  FADD.FTZ R114, R114, R217 ;  /* 0x000000d972727221 */ /* 0x003fe20000010000 */
[----:B------:R-:W-:Y:S01]  /*3d70*/  HFMA2.MMA R217, -RZ, RZ, 0, 4.76837158203125e-07 ;  /* 0x00000008ffd97435 */ /* 0x000fe200000001ff */
[----:B------:R-:W-:Y:S02]  /*3d80*/  MOV R109, 0x1f ;  /* 0x0000001f006d7802 */ /* 0x000fe40000000f00 */
[----:B------:R-:W-:Y:S02]  /*3d90*/  MOV R112, 0xffffffff ;  /* 0xffffffff00707802 */ /* 0x000fe40000000f00 */
[----:B------:R-:W-:Y:S02]  /*3da0*/  MOV R110, 0x3dc0 ;  /* 0x00003dc0006e7802 */ /* 0x000fe40000000f00 */
[----:B------:R-:W-:Y:S05]  /*3db0*/  CALL.REL.NOINC `($__internal_27_$__cuda_sm70_shflsync_bfly_p) ;  /* 0x000008a000007944 */ /* 0x000fea0003c00000 */
[----:B01----:R-:W-:Y:S01]  /*3dc0*/  FADD.FTZ R114, R114, R217 ;  /* 0x000000d972727221 */ /* 0x003fe20000010000 */
[----:B------:R-:W-:Y:S01]  /*3dd0*/  HFMA2.MMA R217, -RZ, RZ, 0, 9.5367431640625e-07 ;  /* 0x00000010ffd97435 */ /* 0x000fe200000001ff */
[----:B------:R-:W-:-:S02]  /*3de0*/  MOV R109, 0x1f ;  /* 0x0000001f006d7802 */ /* 0x000fc40000000f00 */
[----:B------:R-:W-:Y:S02]  /*3df0*/  MOV R112, 0xffffffff ;  /* 0xffffffff00707802 */ /* 0x000fe40000000f00 */
[----:B------:R-:W-:Y:S02]  /*3e00*/  MOV R110, 0x3e20 ;  /* 0x00003e20006e7802 */ /* 0x000fe40000000f00 */
[----:B------:R-:W-:Y:S05]  /*3e10*/  CALL.REL.NOINC `($__internal_27_$__cuda_sm70_shflsync_bfly_p) ;  /* 0x0000084000007944 */ /* 0x000fea0003c00000 */
        /* <DEDUP_REMOVED lines=106> */
[----:B------:R-:W-:Y:S05]  /*44c0*/  CALL.REL.NOINC `($__internal_27_$__cuda_sm70_shflsync_bfly_p) ;  /* 0x0000019000007944 */ /* 0x000fea0003c00000 */
[----:B01----:R-:W-:Y:S01]  /*44d0*/  FADD.FTZ R114, R114, R217 ;  /* 0x000000d972727221 */ /* 0x003fe20000010000 */
[----:B------:R-:W-:Y:S01]  /*44e0*/  HFMA2.MMA R217, -RZ, RZ, 0, 1.1920928955078125e-07 ;  /* 0x00000002ffd97435 */ /* 0x000fe200000001ff */
[----:B------:R-:W-:Y:S02]  /*44f0*/  MOV R109, 0x1f ;  /* 0x0000001f006d7802 */ /* 0x000fe40000000f00 */
[----:B------:R-:W-:Y:S02]  /*4500*/  MOV R112, 0xffffffff ;  /* 0xffffffff00707802 */ /* 0x000fe40000000f00 */
[----:B------:R-:W-:Y:S02]  /*4510*/  MOV R110, 0x4530 ;  /* 0x00004530006e7802 */ /* 0x000fe40000000f00 */
[----:B------:R-:W-:Y:S05]  /*4520*/  CALL.REL.NOINC `($__internal_27_$__cuda_sm70_shflsync_bfly_p) ;  /* 0x0000013000007944 */ /* 0x000fea0003c00000 */
        /* <DEDUP_REMOVED lines=18> */
[----:B01----:R-:W-:Y:S05]  /*4650*/  BRA `(.L_x_250) ;  /* 0xffffd5c000007947 */ /* 0x003fea000383ffff */
        .weak           $__internal_27_$__cuda_sm70_shflsync_bfly_p
        .type           $__internal_27_$__cuda_sm70_shflsync_bfly_p,@function
        .size           $__internal_27_$__cuda_sm70_shflsync_bfly_p,(.L_x_1076 - $__internal_27_$__cuda_sm70_shflsync_bfly_p)
$__internal_27_$__cuda_sm70_shflsync_bfly_p:
[----:B------:R-:W-:Y:S01]  /*4660*/  HFMA2.MMA R111, -RZ, RZ, 0, 0 ;  /* 0x00000000ff6f7435 */ /* 0x000fe200000001ff */
[----:B------:R-:W-:Y:S04]  /*4670*/  WARPSYNC R112 ;  /* 0x0000007000007348 */ /* 0x000fe80003800000 */
[----:B------:R0:W1:Y:S01]  /*4680*/  SHFL.BFLY PT, R217, R114, R217, R109 ;  /* 0x0c0000d972d97389 */ /* 0x00006200000e006d */
[----:B------:R-:W-:Y:S05]  /*4690*/  RET.REL.NODEC R110 `(_ZN10layer_norm13ln_fwd_kernelINS_13Kernel_traitsI6__halffS2_fjLj25600ELj4ELj1ELj4ELj4ENS_18Kernel_traits_baseILj25600ES2_fS2_fjLj128EEEEEEEvNS_9FwdParamsE) ;  /* 0xffffb9606e007950 */ /* 0x000fea0003c3ffff */
.L_x_251:
        /* <DEDUP_REMOVED lines=14> */
.L_x_1076:


//--------------------- .text._ZN10layer_norm13ln_fwd_kernelINS_13Kernel_traitsI6__halfS2_S2_fjLj25600ELj2ELj1ELj4ELj8ENS_18Kernel_traits_baseILj25600ES2_S2_S2_fjLj128EEEEEEEvNS_9FwdParamsE --------------------------
	.section	.text._ZN10layer_norm13ln_fwd_kernelINS_13Kernel_traitsI6__halfS2_S2_fjLj25600ELj2ELj1ELj4ELj8ENS_18Kernel_traits_baseILj25600ES2_S2_S2_fjLj128EEEEEEEvNS_9FwdParamsE,"ax",@progbits
	.sectioninfo	@"SHI_REGISTERS=254"
	.align	128
        .global         _ZN10layer_norm13ln_fwd_kernelINS_13Kernel_traitsI6__halfS2_S2_fjLj25600ELj2ELj1ELj4ELj8ENS_18Kernel_traits_baseILj25600ES2_S2_S2_fjLj128EEEEEEEvNS_9FwdParamsE
        .type           _ZN10layer_norm13ln_fwd_kernelINS_13Kernel_traitsI6__halfS2_S2_fjLj25600ELj2ELj1ELj4ELj8ENS_18Kernel_traits_baseILj25600ES2_S2_S2_fjLj128EEEEEEEvNS_9FwdParamsE,@function
        .size           _ZN10layer_norm13ln_fwd_kernelINS_13Kernel_traitsI6__halfS2_S2_fjLj25600ELj2ELj1ELj4ELj8ENS_18Kernel_traits_baseILj25600ES2_S2_S2_fjLj128EEEEEEEvNS_9FwdParamsE,(.L_x_1077 - _ZN10layer_norm13ln_fwd_kernelINS_13Kernel_traitsI6__halfS2_S2_fjLj25600ELj2ELj1ELj4ELj8ENS_18Kernel_traits_baseILj25600ES2_S2_S2_fjLj128EEEEEEEvNS_9FwdParamsE)
        .other          _ZN10layer_norm13ln_fwd_kernelINS_13Kernel_traitsI6__halfS2_S2_fjLj25600ELj2ELj1ELj4ELj8ENS_18Kernel_traits_baseILj25600ES2_S2_S2_fjLj128EEEEEEEvNS_9FwdParamsE,@"STO_CUDA_ENTRY STV_DEFAULT"
_ZN10layer_norm13ln_fwd_kernelINS_13Kernel_traitsI6__halfS2_S2_fjLj25600ELj2ELj1ELj4ELj8ENS_18Kernel_traits_baseILj25600ES2_S2_S2_fjLj128EEEEEEEvNS_9FwdParamsE:
.text._ZN10layer_norm13ln_fwd_kernelINS_13Kernel_traitsI6__halfS2_S2_fjLj25600ELj2ELj1ELj4ELj8ENS_18Kernel_traits_baseILj25600ES2_S2_S2_fjLj128EEEEEEEvNS_9FwdParamsE:
        /* <DEDUP_REMOVED lines=70> */
.L_x_257:
        /* <DEDUP_REMOVED lines=9> */
[----:B------:R-:W-:Y:S01]  /*04f0*/  IMAD.WIDE.U32 R122, R122, R107, c[0x0][0x170] ;  /* 0x00005c007a7a7625 */ /* 0x000fe200078e006b */
[----:B------:R-:W-:-:S05]  /*0500*/  IADD3 R120, R124, 0x200, RZ ;  /* 0x000002007c787810 */ /* 0x000fca0007ffe0ff */
[----:B------:R-:W3:Y:S01]  /*0510*/  LDG.E.64 R122, [R122.64] ;  /* 0x000000087a7a7981 */ /* 0x000ee2000c1e1b00 */
        /* <DEDUP_REMOVED lines=66> */
[----:B------:R-:W-:-:S06]  /*0940*/  IMAD.WIDE.U32 R150, R150, R107, c[0x0][0x170] ;  /* 0x00005c0096967625 */ /* 0x000fcc00078e006b */
[----:B------:R-:W4:Y:S01]  /*0950*/  LDG.E.64 R150, [R150.64] ;  /* 0x0000000896967981 */ /* 0x000f22000c1e1b00 */
[--C-:B--2---:R-:W-:Y:S01]  /*0960*/  SHF.R.U64 R166, R168, 0x10, R169.reuse ;  /* 0x00000010a8a67819 */ /* 0x104fe200000012a9 */
[----:B------:R-:W-:Y:S01]  /*0970*/  HADD2.F32 R168, -RZ, R168.H0_H0 ;  /* 0x200000a8ffa87230 */ /* 0x000fe20000004100 */
[----:B------:R-:W-:-:S03]  /*0980*/  SHF.R.U32.HI R162, RZ, 0x10, R169 ;  /* 0x00000010ffa27819 */ /* 0x000fc600000116a9 */
[----:B------:R-:W-:Y:S01]  /*0990*/  HADD2.F32 R166, -RZ, R166.H0_H0 ;  /* 0x200000a6ffa67230 */ /* 0x000fe20000004100 */
[----:B------:R-:W-:Y:S01]  /*09a0*/  FADD.FTZ R125, RZ, R168 ;  /* 0x000000a8ff7d7221 */ /* 0x000fe20000010000 */
[----:B------:R-:W-:-:S03]  /*09b0*/  HADD2.F32 R164, -RZ, R169.H0_H0 ;  /* 0x200000a9ffa47230 */ /* 0x000fc60000004100 */
[----:B------:R-:W-:Y:S01]  /*09c0*/  FADD.FTZ R125, R166, R125 ;  /* 0x0000007da67d7221 */ /* 0x000fe20000010000 */
[----:B------:R-:W-:Y:S01]  /*09d0*/  HADD2.F32 R162, -RZ, R162.H0_H0 ;  /* 0x200000a2ffa27230 */ /* 0x000fe20000004100 */
[----:B---3--:R-:W-:Y:S02]  /*09e0*/  SHF.R.U64 R157, R122, 0x10, R123 ;  /* 0x000000107a9d7819 */ /* 0x008fe4000000127b */
[----:B------:R-:W-:Y:S01]  /*09f0*/  FADD.FTZ R125, R164, R125 ;  /* 0x0000007da47d7221 */ /* 0x000fe20000010000 */
[----:B------:R-:W-:-:S03]  /*0a00*/  HADD2.F32 R156, -RZ, R122.H0_H0 ;  /* 0x2000007aff9c7230 */ /* 0x000fc60000004100 */
[----:B------:R-:W-:Y:S01]  /*0a10*/  FADD.FTZ R125, R162, R125 ;  /* 0x0000007da27d7221 */ /* 0x000fe20000010000 */
[----:B------:R-:W-:Y:S01]  /*0a20*/  HADD2.F32 R157, -RZ, R157.H0_H0 ;  /* 0x2000009dff9d7230 */ /* 0x000fe20000004100 */
[----:B------:R-:W-:Y:S02]  /*0a30*/  SHF.R.U32.HI R161, RZ, 0x10, R123 ;  /* 0x00000010ffa17819 */ /* 0x000fe4000001167b */
[----:B------:R-:W-:Y:S01]  /*0a40*/  FADD.FTZ R122, R156, R125 ;  /* 0x0000007d9c7a7221 */ /* 0x000fe20000010000 */
[----:B------:R-:W-:-:S03]  /*0a50*/  HADD2.F32 R159, -RZ, R123.H0_H0 ;  /* 0x2000007bff9f7230 */ /* 0x000fc60000004100 */
[----:B------:R-:W-:Y:S01]  /*0a60*/  FADD.FTZ R122, R157, R122 ;  /* 0x0000007a9d7a7221 */ /* 0x000fe20000010000 */
[----:B------:R-:W-:Y:S01]  /*0a70*/  HADD2.F32 R161, -RZ, R161.H0_H0 ;  /* 0x200000a1ffa17230 */ /* 0x000fe20000004100 */
[----:B----4-:R-:W-:Y:S02]  /*0a80*/  SHF.R.U64 R160, R120, 0x10, R121 ;  /* 0x0000001078a07819 */ /* 0x010fe40000001279 */
        /* <DEDUP_REMOVED lines=9> */
[----:B------:R-:W-:Y:S02]  /*0b20*/  SHF.R.U64 R249, R118, 0x10, R119 ;  /* 0x0000001076f97819 */ /* 0x000fe40000001277 */
        /* <DEDUP_REMOVED lines=168> */
[----:B------:R-:W-:-:S03]  /*15b0*/  HADD2.F32 R117, -RZ, R117.H0_H0 ;  /* 0x20000075ff757230 */ /* 0x000fc60000004100 */
[----:B------:R-:W-:Y:S01]  /*15c0*/  FADD.FTZ R108, R130, R107 ;  /* 0x0000006b826c7221 */ /* 0x000fe20000010000 */
[--C-:B------:R-:W-:Y:S01]  /*15d0*/  SHF.R.U64 R107, R136, 0x10, R137.reuse ;  /* 0x00000010886b7819 */ /* 0x100fe20000001289 */
[----:B------:R-:W-:Y:S02]  /*15e0*/  HADD2.F32 R131, -RZ, R136.H0_H0 ;  /* 0x20000088ff837230 */ /* 0x000fe40000004100 */
[----:B------:R-:W-:Y:S02]  /*15f0*/  FADD.FTZ R108, R117, R108 ;  /* 0x0000006c756c7221 */ /* 0x000fe40000010000 */
[----:B------:R-:W-:Y:S02]  /*1600*/  HADD2.F32 R107, -RZ, R107.H0_H0 ;  /* 0x2000006bff6b7230 */ /* 0x000fe40000004100 */
[----:B------:R-:W-:Y:S01]  /*1610*/  FADD.FTZ R108, R131, R108 ;  /* 0x0000006c836c7221 */ /* 0x000fe20000010000 */
[----:B------:R-:W-:Y:S01]  /*1620*/  SHF.R.U32.HI R136, RZ, 0x10, R137 ;  /* 0x00000010ff887819 */ /* 0x000fe20000011689 */
[----:B------:R-:W-:-:S02]  /*1630*/  HADD2.F32 R128, -RZ, R137.H0_H0 ;  /* 0x20000089ff807230 */ /* 0x000fc40000004100 */
[----:B------:R-:W-:Y:S02]  /*1640*/  FADD.FTZ R137, R107, R108 ;  /* 0x0000006c6b897221 */ /* 0x000fe40000010000 */
[----:B------:R-:W-:Y:S02]  /*1650*/  HADD2.F32 R108, -RZ, R136.H0_H0 ;  /* 0x20000088ff6c7230 */ /* 0x000fe40000004100 */
[----:B------:R-:W-:Y:S01]  /*1660*/  FADD.FTZ R141, R128, R137 ;  /* 0x00000089808d7221 */ /* 0x000fe20000010000 */
[----:B------:R-:W-:Y:S01]  /*1670*/  SHF.R.U64 R136, R138, 0x10, R139 ;  /* 0x000000108a887819 */ /* 0x000fe2000000128b */
[----:B------:R-:W-:Y:S02]  /*1680*/  HADD2.F32 R137, -RZ, R138.H0_H0 ;  /* 0x2000008aff897230 */ /* 0x000fe40000004100 */
[----:B------:R-:W-:Y:S02]  /*1690*/  FADD.FTZ R138, R108, R141 ;  /* 0x0000008d6c8a7221 */ /* 0x000fe40000010000 */
[----:B------:R-:W-:-:S02]  /*16a0*/  HADD2.F32 R136, -RZ, R136.H0_H0 ;  /* 0x20000088ff887230 */ /* 0x000fc40000004100 */
[----:B------:R-:W-:Y:S01]  /*16b0*/  FADD.FTZ R141, R137, R138 ;  /* 0x0000008a898d7221 */ /* 0x000fe20000010000 */
[----:B------:R-:W-:Y:S01]  /*16c0*/  SHF.R.U32.HI R138, RZ, 0x10, R139 ;  /* 0x00000010ff8a7819 */ /* 0x000fe2000001168b */
[----:B------:R-:W-:Y:S02]  /*16d0*/  HADD2.F32 R139, -RZ, R139.H0_H0 ;  /* 0x2000008bff8b7230 */ /* 0x000fe40000004100 */
[----:B------:R-:W-:Y:S02]  /*16e0*/  FADD.FTZ R140, R136, R141 ;  /* 0x0000008d888c7221 */ /* 0x000fe40000010000 */
[----:B------:R-:W-:Y:S02]  /*16f0*/  HADD2.F32 R138, -RZ, R138.H0_H0 ;  /* 0x2000008aff8a7230 */ /* 0x000fe40000004100 */
[----:B------:R-:W-:Y:S01]  /*1700*/  FADD.FTZ R145, R139, R140 ;  /* 0x0000008c8b917221 */ /* 0x000fe20000010000 */
[----:B------:R-:W-:Y:S01]  /*1710*/  SHF.R.U64 R140, R142, 0x10, R143 ;  /* 0x000000108e8c7819 */ /* 0x000fe2000000128f */
[----:B------:R-:W-:-:S02]  /*1720*/  HADD2.F32 R141, -RZ, R142.H0_H0 ;  /* 0x2000008eff8d7230 */ /* 0x000fc40000004100 */
[----:B------:R-:W-:Y:S02]  /*1730*/  FADD.FTZ R142, R138, R145 ;  /* 0x000000918a8e7221 */ /* 0x000fe40000010000 */
[----:B------:R-:W-:Y:S02]  /*1740*/  HADD2.F32 R140, -RZ, R140.H0_H0 ;  /* 0x2000008cff8c7230 */ /* 0x000fe40000004100 */
[----:B------:R-:W-:Y:S01]  /*1750*/  FADD.FTZ R145, R141, R142 ;  /* 0x0000008e8d917221 */ /* 0x000fe20000010000 */
[----:B------:R-:W-:Y:S01]  /*1760*/  SHF.R.U32.HI R142, RZ, 0x10, R143 ;  /* 0x00000010ff8e7819 */ /* 0x000fe2000001168f */
[----:B------:R-:W-:Y:S02]  /*1770*/  HADD2.F32 R143, -RZ, R143.H0_H0 ;  /* 0x2000008fff8f7230 */ /* 0x000fe40000004100 */
[----:B------:R-:W-:Y:S02]  /*1780*/  FADD.FTZ R144, R140, R145 ;  /* 0x000000918c907221 */ /* 0x000fe40000010000 */
[----:B------:R-:W-:-:S02]  /*1790*/  HADD2.F32 R142, -RZ, R142.H0_H0 ;  /* 0x2000008eff8e7230 */ /* 0x000fc40000004100 */
[----:B------:R-:W-:Y:S01]  /*17a0*/  FADD.FTZ R145, R143, R144 ;  /* 0x000000908f917221 */ /* 0x000fe20000010000 */
[----:B------:R-:W-:Y:S01]  /*17b0*/  SHF.R.U64 R148, R146, 0x10, R147 ;  /* 0x0000001092947819 */ /* 0x000fe20000001293 */
        /* <DEDUP_REMOVED lines=11> */
[----:B------:R-:W-:Y:S01]  /*1870*/  FADD.FTZ R150, R146, R153 ;  /* 0x0000009992967221 */ /* 0x000fe20000010000 */
[----:B------:R-:W-:Y:S01]  /*1880*/  LOP3.LUT P1, RZ, R104, 0xff, RZ, 0xc0, !PT ;  /* 0x000000ff68ff7812 */ /* 0x000fe2000782c0ff */
[----:B------:R-:W-:-:S02]  /*1890*/  HADD2.F32 R148, -RZ, R148.H0_H0 ;  /* 0x20000094ff947230 */ /* 0x000fc40000004100 */
[----:B------:R-:W-:Y:S01]  /*18a0*/  FADD.FTZ R153, R149, R150 ;  /* 0x0000009695997221 */ /* 0x000fe20000010000 */
[----:B------:R-:W-:Y:S01]  /*18b0*/  SHF.R.U32.HI R150, RZ, 0x10, R151 ;  /* 0x00000010ff967819 */ /* 0x000fe20000011697 */
[----:B------:R-:W-:Y:S01]  /*18c0*/  HADD2.F32 R151, -RZ, R151.H0_H0 ;  /* 0x20000097ff977230 */ /* 0x000fe20000004100 */
[----:B------:R-:W-:Y:S01]  /*18d0*/  SHF.R.U32.HI R170, RZ, 0x5, R102 ;  /* 0x00000005ffaa7819 */ /* 0x000fe20000011666 */
[----:B------:R-:W-:Y:S02]  /*18e0*/  FADD.FTZ R152, R148, R153 ;  /* 0x0000009994987221 */ /* 0x000fe40000010000 */
[----:B------:R-:W-:Y:S01]  /*18f0*/  HADD2.F32 R150, -RZ, R150.H0_H0 ;  /* 0x20000096ff967230 */ /* 0x000fe20000004100 */
[----:B------:R-:W-:Y:S01]  /*1900*/  LOP3.LUT R170, R170, 0x7fffffc, RZ, 0xc0, !PT ;  /* 0x07fffffcaaaa7812 */ /* 0x000fe200078ec0ff */
[----:B------:R-:W-:Y:S01]  /*1910*/  FADD.FTZ R153, R151, R152 ;  /* 0x0000009897997221 */ /* 0x000fe20000010000 */
[----:B------:R-:W-:Y:S02]  /*1920*/  ISETP.NE.AND P0, PT, R103, RZ, PT ;  /* 0x000000ff6700720c */ /* 0x000fe40003f05270 */
[----:B------:R-:W-:Y:S01]  /*1930*/  @!P1 IADD3 R170, R170, 0x4, RZ ;  /* 0x00000004aaaa9810 */ /* 0x000fe20007ffe0ff */
[----:B------:R-:W-:Y:S01]  /*1940*/  FADD.FTZ R174, R150, R153 ;  /* 0x0000009996ae7221 */ /* 0x000fe20000010000 */
[----:B------:R-:W-:Y:S07]  /*1950*/  BRA.DIV ~URZ, `(.L_x_252) ;  /* 0x000047527f007947 */ /* 0x000fee000b800000 */
[----:B------:R0:W1:Y:S02]  /*1960*/  SHFL.BFLY PT, R152, R174, 0x1, 0x1f ;  /* 0x0c201f00ae987f89 */ /* 0x00006400000e0000 */
.L_x_258:
        /* <DEDUP_REMOVED lines=220> */
.L_x_259:
        /* <DEDUP_REMOVED lines=71> */
.L_x_255:
[----:B------:R-:W2:Y:S01]  /*2ba0*/  LDG.E.STRONG.GPU R154, [R152.64] ;  /* 0x00000008989a7981 */ /* 0x000ea2000c1ef900 */
[----:B------:R-:W-:Y:S01]  /*2bb0*/  YIELD ;  /* 0x0000000000007946 */ /* 0x000fe20003800000 */
[----:B--2---:R-:W-:Y:S01]  /*2bc0*/  ISETP.NE.AND P0, PT, R154, R155, PT ;  /* 0x0000009b9a00720c */ /* 0x004fe20003f05270 */
[----:B------:R-:W-:-:S12]  /*2bd0*/  CCTL.IVALL ;  /* 0x00000000ff00798f */ /* 0x000fd80002000000 */
[----:B------:R-:W-:Y:S05]  /*2be0*/  @P0 BRA `(.L_x_255) ;  /* 0xffffffb000000947 */ /* 0x000fea000383ffff */
.L_x_254:
        /* <DEDUP_REMOVED lines=15> */
[----:B------:R-:W-:-:S02]  /*2ce0*/  SHF.R.U64 R216, R8, 0x10, R9 ;  /* 0x0000001008d87819 */ /* 0x000fc40000001209 */
[----:B------:R-:W-:Y:S02]  /*2cf0*/  LOP3.LUT P1, RZ, R104, 0xff, RZ, 0xc0, !PT ;  /* 0x000000ff68ff7812 */ /* 0x000fe4000782c0ff */
[----:B------:R-:W-:Y:S02]  /*2d00*/  IADD3 R105, R105, 0x1, RZ ;  /* 0x0000000169697810 */ /* 0x000fe40007ffe0ff */
[----:B------:R-:W-:Y:S02]  /*2d10*/  SEL R104, RZ, 0x1, P1 ;  /* 0x00000001ff687807 */ /* 0x000fe40000800000 */
[----:B------:R-:W-:Y:S01]  /*2d20*/  LOP3.LUT R105, R105, 0x3, RZ, 0xc0, !PT ;  /* 0x0000000369697812 */ /* 0x000fe200078ec0ff */
[----:B0-----:R-:W-:-:S06]  /*2d30*/  FADD.FTZ R180, R174, R170 ;  /* 0x000000aaaeb47221 */ /* 0x001fcc0000010000 */
[----:B------:R-:W0:Y:S01]  /*2d40*/  MUFU.RCP R180, R180 ;  /* 0x000000b400b47308 */ /* 0x000e220000001000 */
[----:B--2---:R-:W1:Y:S04]  /*2d50*/  SHFL.DOWN PT, R176, R154, 0x1, 0x1f ;  /* 0x08201f009ab07f89 */ /* 0x004e6800000e0000 */
[----:B------:R-:W2:Y:S01]  /*2d60*/  SHFL.DOWN PT, R178, R155, 0x1, 0x1f ;  /* 0x08201f009bb27f89 */ /* 0x000ea200000e0000 */
[----:B-1----:R-:W-:-:S04]  /*2d70*/  FADD.FTZ R182, -R176, R154 ;  /* 0x0000009ab0b67221 */ /* 0x002fc80000010100 */
[----:B------:R-:W-:Y:S02]  /*2d80*/  FMUL.FTZ R182, R182, R182 ;  /* 0x000000b6b6b67220 */ /* 0x000fe40000410000 */
[----:B--2---:R-:W-:Y:S02]  /*2d90*/  FADD.FTZ R153, R178, R155 ;  /* 0x0000009bb2997221 */ /* 0x004fe40000010000 */
[----:B------:R-:W-:-:S04]  /*2da0*/  FMUL.FTZ R182, R182, R170 ;  /* 0x000000aab6b67220 */ /* 0x000fc80000410000 */
[----:B------:R-:W-:-:S04]  /*2db0*/  FMUL.FTZ R182, R174, R182 ;  /* 0x000000b6aeb67220 */ /* 0x000fc80000410000 */
[----:B0-----:R-:W-:Y:S02]  /*2dc0*/  FFMA.FTZ R182, R180, R182, R153 ;  /* 0x000000b6b4b67223 */ /* 0x001fe40000010099 */
[----:B------:R-:W-:-:S04]  /*2dd0*/  FMUL.FTZ R153, R174, R176 ;  /* 0x000000b0ae997220 */ /* 0x000fc80000410000 */
[----:B------:R-:W0:Y:S01]  /*2de0*/  SHFL.IDX PT, R182, R182, RZ, 0x1f ;  /* 0x00001fffb6b67589 */ /* 0x000e2200000e0000 */
[----:B------:R-:W-:Y:S01]  /*2df0*/  FFMA.FTZ R153, R170, R154, R153 ;  /* 0x0000009aaa997223 */ /* 0x000fe20000010099 */
[----:B------:R-:W-:Y:S02]  /*2e00*/  MOV R170, 0x3823d70a ;  /* 0x3823d70a00aa7802 */ /* 0x000fe40000000f00 */
[----:B------:R-:W-:Y:S01]  /*2e10*/  MOV R154, UR7 ;  /* 0x00000007009a7c02 */ /* 0x000fe20008000f00 */
[----:B------:R-:W-:-:S03]  /*2e20*/  FMUL.FTZ R152, R180, R153 ;  /* 0x00000099b4987220 */ /* 0x000fc60000410000 */
[----:B------:R-:W-:Y:S02]  /*2e30*/  LOP3.LUT R153, R103, 0x1, R154, 0xf8, !PT ;  /* 0x0000000167997812 */ /* 0x000fe400078ef89a */
[----:B------:R1:W2:Y:S02]  /*2e40*/  SHFL.IDX PT, R174, R152, RZ, 0x1f ;  /* 0x00001fff98ae7589 */ /* 0x0002a400000e0000 */
[----:B------:R-:W-:Y:S01]  /*2e50*/  LOP3.LUT P0, RZ, R153, R172, RZ, 0xfc, !PT ;  /* 0x000000ac99ff7212 */ /* 0x000fe2000780fcff */
[----:B0-----:R-:W-:-:S12]  /*2e60*/  FFMA.FTZ R170, R182, R170, c[0x0][0x1b0] ;  /* 0x00006c00b6aa7623 */ /* 0x001fd800000100aa */
[----:B------:R-:W-:Y:S02]  /*2e70*/  @!P0 MOV R153, 0x4 ;  /* 0x0000000400998802 */ /* 0x000fe40000000f00 */
[----:B------:R-:W-:Y:S01]  /*2e80*/  @!P0 MOV R155, 0x4 ;  /* 0x00000004009b8802 */ /* 0x000fe20000000f00 */
[----:B------:R-:W0:Y:S02]  /*2e90*/  MUFU.RSQ R170, R170 ;  /* 0x000000aa00aa7308 */ /* 0x000e240000001400 */
[C---:B-1----:R-:W-:Y:S01]  /*2ea0*/  @!P0 IMAD.WIDE R152, R106.reuse, R153, c[0x0][0x180] ;  /* 0x000060006a988625 */ /* 0x042fe200078e0299 */
[----:B--2---:R-:W1:Y:S03]  /*2eb0*/  R2UR UR4, R174 ;  /* 0x00000000ae0473c2 */ /* 0x004e6600000e0000 */
[----:B------:R-:W-:-:S05]  /*2ec0*/  @!P0 IMAD.WIDE R154, R106, R155, c[0x0][0x188] ;  /* 0x000062006a9a8625 */ /* 0x000fca00078e029b */
[----:B0-----:R-:W0:Y:S01]  /*2ed0*/  R2UR UR10, R170 ;  /* 0x00000000aa0a73c2 */ /* 0x001e2200000e0000 */
[----:B-1----:R-:W-:Y:S01]  /*2ee0*/  FADD.FTZ R207, R207, -UR4 ;  /* 0x80000004cfcf7e21 */ /* 0x002fe20008010000 */
[----:B------:R-:W-:Y:S01]  /*2ef0*/  MOV R172, UR4 ;  /* 0x0000000400ac7c02 */ /* 0x000fe20008000f00 */
[----:B------:R-:W-:Y:S02]  /*2f00*/  FADD.FTZ R201, R201, -UR4 ;  /* 0x80000004c9c97e21 */ /* 0x000fe40008010000 */
[----:B------:R-:W-:Y:S02]  /*2f10*/  FADD.FTZ R209, R209, -UR4 ;  /* 0x80000004d1d17e21 */ /* 0x000fe40008010000 */
[----:B------:R-:W-:Y:S01]  /*2f20*/  FADD.FTZ R208, R195, -UR4 ;  /* 0x80000004c3d07e21 */ /* 0x000fe20008010000 */
[----:B------:R-:W-:Y:S01]  /*2f30*/  @!P0 STG.E [R152.64], R172 ;  /* 0x000000ac98008986 */ /* 0x000fe2000c101908 */
[----:B------:R-:W-:Y:S02]  /*2f40*/  FADD.FTZ R187, R187, -UR4 ;  /* 0x80000004bbbb7e21 */ /* 0x000fe40008010000 */
[----:B------:R-:W-:-:S02]  /*2f50*/  FADD.FTZ R185, R185, -UR4 ;  /* 0x80000004b9b97e21 */ /* 0x000fc40008010000 */
[----:B0-----:R-:W-:Y:S01]  /*2f60*/  FMUL.FTZ R202, R207, UR10 ;  /* 0x0000000acfca7c20 */ /* 0x001fe20008410000 */
[----:B------:R-:W-:Y:S01]  /*2f70*/  MOV R176, UR10 ;  /* 0x0000000a00b07c02 */ /* 0x000fe20008000f00 */
[----:B------:R-:W-:Y:S02]  /*2f80*/  FADD.FTZ R207, R197, -UR4 ;  /* 0x80000004c5cf7e21 */ /* 0x000fe40008010000 */
[----:B------:R-:W-:Y:S01]  /*2f90*/  FMUL.FTZ R197, R201, UR10 ;  /* 0x0000000ac9c57c20 */ /* 0x000fe20008410000 */
[----:B------:R-:W-:Y:S01]  /*2fa0*/  F2FP.PACK_AB R202, RZ, R202 ;  /* 0x000000caffca723e */ /* 0x000fe200000000ff */
[----:B------:R-:W-:Y:S01]  /*2fb0*/  FMUL.FTZ R206, R209, UR10 ;  /* 0x0000000ad1ce7c20 */ /* 0x000fe20008410000 */
[----:B------:R0:W-:Y:S01]  /*2fc0*/  @!P0 STG.E [R154.64], R176 ;  /* 0x000000b09a008986 */ /* 0x0001e2000c101908 */
[----:B------:R-:W-:Y:S01]  /*2fd0*/  FMUL.FTZ R201, R207, UR10 ;  /* 0x0000000acfc97c20 */ /* 0x000fe20008410000 */
[----:B------:R-:W-:Y:S01]  /*2fe0*/  F2FP.PACK_AB R197, RZ, R197 ;  /* 0x000000c5ffc5723e */ /* 0x000fe200000000ff */
[----:B------:R-:W-:Y:S01]  /*2ff0*/  FADD.FTZ R209, R193, -UR4 ;  /* 0x80000004c1d17e21 */ /* 0x000fe20008010000 */
[----:B------:R-:W-:Y:S01]  /*3000*/  F2FP.PACK_AB R206, RZ, R206 ;  /* 0x000000ceffce723e */ /* 0x000fe200000000ff */
[----:B------:R-:W-:Y:S01]  /*3010*/  FADD.FTZ R207, R189, -UR4 ;  /* 0x80000004bdcf7e21 */ /* 0x000fe20008010000 */
[----:B------:R-:W-:Y:S01]  /*3020*/  F2FP.PACK_AB R201, RZ, R201 ;  /* 0x000000c9ffc9723e */ /* 0x000fe200000000ff */
[----:B------:R-:W-:Y:S01]  /*3030*/  FMUL.FTZ R193, R208, UR10 ;  /* 0x0000000ad0c17c20 */ /* 0x000fe20008410000 */
[----:B------:R-:W-:Y:S01]  /*3040*/  HFMA2 R202, R25.H0_H0, R202.H0_H0, R73.H0_H0 ;  /* 0x200000ca19ca7231 */ /* 0x000fe20000040849 */
[----:B------:R-:W-:-:S02]  /*3050*/  FADD.FTZ R208, R191, -UR4 ;  /* 0x80000004bfd07e21 */ /* 0x000fc40008010000 */
[----:B------:R-:W-:Y:S01]  /*3060*/  FMUL.FTZ R189, R187, UR10 ;  /* 0x0000000abbbd7c20 */ /* 0x000fe20008410000 */
[----:B------:R-:W-:Y:S01]  /*3070*/  F2FP.PACK_AB R193, RZ, R193 ;  /* 0x000000c1ffc1723e */ /* 0x000fe200000000ff */
[----:B------:R-:W-:Y:S02]  /*3080*/  FMUL.FTZ R187, R207, UR10 ;  /* 0x0000000acfbb7c20 */ /* 0x000fe40008410000 */
[----:B------:R-:W-:Y:S01]  /*3090*/  FADD.FTZ R123, R123, -UR4 ;  /* 0x800000047b7b7e21 */ /* 0x000fe20008010000 */
[----:B------:R-:W-:Y:S01]  /*30a0*/  F2FP.PACK_AB R189, RZ, R189 ;  /* 0x000000bdffbd723e */ /* 0x000fe200000000ff */
[----:B------:R-:W-:Y:S01]  /*30b0*/  FMUL.FTZ R191, R185, UR10 ;  /* 0x0000000ab9bf7c20 */ /* 0x000fe20008410000 */
[----:B------:R-:W-:Y:S01]  /*30c0*/  F2FP.PACK_AB R187, RZ, R187 ;  /* 0x000000bbffbb723e */ /* 0x000fe200000000ff */
[----:B------:R-:W-:Y:S01]  /*30d0*/  FADD.FTZ R207, R127, -UR4 ;  /* 0x800000047fcf7e21 */ /* 0x000fe20008010000 */
[----:B------:R-:W-:Y:S01]  /*30e0*/  HFMA2 R193, R28.H0_H0, R193.H0_H0, R76.H0_H0 ;  /* 0x200000c11cc17231 */ /* 0x000fe2000004084c */
[----:B------:R-:W-:Y:S01]  /*30f0*/  FADD.FTZ R113, R113, -UR4 ;  /* 0x8000000471717e21 */ /* 0x000fe20008010000 */
[----:B------:R-:W-:Y:S01]  /*3100*/  F2FP.PACK_AB R191, RZ, R191 ;  /* 0x000000bfffbf723e */ /* 0x000fe200000000ff */
[----:B------:R-:W-:Y:S01]  /*3110*/  FMUL.FTZ R185, R208, UR10 ;  /* 0x0000000ad0b97c20 */ /* 0x000fe20008410000 */
[----:B------:R-:W-:Y:S01]  /*3120*/  HFMA2 R189, R30.H0_H0, R189.H0_H0, R78.H0_H0 ;  /* 0x200000bd1ebd7231 */ /* 0x000fe2000004084e */
[----:B------:R-:W-:-:S02]  /*3130*/  FADD.FTZ R134, R134, -UR4 ;  /* 0x8000000486867e21 */ /* 0x000fc40008010000 */
[----:B------:R-:W-:Y:S01]  /*3140*/  FADD.FTZ R199, R199, -UR4 ;  /* 0x80000004c7c77e21 */ /* 0x000fe20008010000 */
[----:B------:R-:W-:Y:S01]  /*3150*/  F2FP.PACK_AB R185, RZ, R185 ;  /* 0x000000b9ffb9723e */ /* 0x000fe200000000ff */
[----:B------:R-:W-:Y:S02]  /*3160*/  FADD.FTZ R208, R114, -UR4 ;  /* 0x8000000472d07e21 */ /* 0x000fe40008010000 */
[----:B------:R-:W-:Y:S02]  /*3170*/  FMUL.FTZ R127, R123, UR10 ;  /* 0x0000000a7b7f7c20 */ /* 0x000fe40008410000 */
[----:B------:R-:W-:Y:S01]  /*3180*/  FMUL.FTZ R114, R207, UR10 ;  /* 0x0000000acf727c20 */ /* 0x000fe20008410000 */
[----:B------:R-:W-:Y:S01]  /*3190*/  HFMA2 R185, R31.H0_H0, R185.H0_H0, R79.H0_H0 ;  /* 0x200000b91fb97231 */ /* 0x000fe2000004084f */
[----:B------:R-:W-:Y:S01]  /*31a0*/  FMUL.FTZ R123, R113, UR10 ;  /* 0x0000000a717b7c20 */ /* 0x000fe20008410000 */
[----:B------:R-:W-:Y:S01]  /*31b0*/  F2FP.PACK_AB R127, RZ, R127 ;  /* 0x0000007fff7f723e */ /* 0x000fe200000000ff */
[----:B------:R-:W-:Y:S01]  /*31c0*/  FMUL.FTZ R113, R134, UR10 ;  /* 0x0000000a86717c20 */ /* 0x000fe20008410000 */
[----:B------:R-:W-:Y:S01]  /*31d0*/  F2FP.PACK_AB R114, RZ, R114 ;  /* 0x00000072ff72723e */ /* 0x000fe200000000ff */
[----:B------:R-:W-:Y:S01]  /*31e0*/  FADD.FTZ R207, R132, -UR4 ;  /* 0x8000000484cf7e21 */ /* 0x000fe20008010000 */
[----:B------:R-:W-:Y:S01]  /*31f0*/  F2FP.PACK_AB R123, RZ, R123 ;  /* 0x0000007bff7b723e */ /* 0x000fe200000000ff */
[----:B------:R-:W-:Y:S01]  /*3200*/  FMUL.FTZ R195, R199, UR10 ;  /* 0x0000000ac7c37c20 */ /* 0x000fe20008410000 */
[----:B------:R-:W-:Y:S01]  /*3210*/  F2FP.PACK_AB R113, RZ, R113 ;  /* 0x00000071ff71723e */ /* 0x000fe200000000ff */
[----:B------:R-:W-:Y:S01]  /*3220*/  FMUL.FTZ R134, R208, UR10 ;  /* 0x0000000ad0867c20 */ /* 0x000fe20008410000 */
[----:B------:R-:W-:Y:S01]  /*3230*/  LOP3.LUT R185, R185, 0xffff, RZ, 0xc0, !PT ;  /* 0x0000ffffb9b97812 */ /* 0x000fe200078ec0ff */
[----:B------:R-:W-:Y:S01]  /*3240*/  FADD.FTZ R135, R135, -UR4 ;  /* 0x8000000487877e21 */ /* 0x000fe20008010000 */
[----:B------:R-:W-:Y:S01]  /*3250*/  F2FP.PACK_AB R195, RZ, R195 ;  /* 0x000000c3ffc3723e */ /* 0x000fe200000000ff */
[----:B------:R-:W-:Y:S01]  /*3260*/  FMUL.FTZ R199, R209, UR10 ;  /* 0x0000000ad1c77c20 */ /* 0x000fe20008410000 */
[----:B------:R-:W-:Y:S01]  /*3270*/  F2FP.PACK_AB R134, RZ, R134 ;  /* 0x00000086ff86723e */ /* 0x000fe200000000ff */
[----:B------:R-:W-:-:S02]  /*3280*/  FADD.FTZ R208, R125, -UR4 ;  /* 0x800000047dd07e21 */ /* 0x000fc40008010000 */
[----:B------:R-:W-:Y:S01]  /*3290*/  FADD.FTZ R209, R122, -UR4 ;  /* 0x800000047ad17e21 */ /* 0x000fe20008010000 */
[----:B------:R-:W-:Y:S01]  /*32a0*/  F2FP.PACK_AB R199, RZ, R199 ;  /* 0x000000c7ffc7723e */ /* 0x000fe200000000ff */
[----:B------:R-:W-:Y:S01]  /*32b0*/  FMUL.FTZ R122, R207, UR10 ;  /* 0x0000000acf7a7c20 */ /* 0x000fe20008410000 */
[----:B------:R-:W-:Y:S01]  /*32c0*/  HFMA2 R195, R27.H0_H0, R195.H0_H0, R75.H0_H0 ;  /* 0x200000c31bc37231 */ /* 0x000fe2000004084b */
[----:B------:R-:W-:Y:S02]  /*32d0*/  FADD.FTZ R133, R133, -UR4 ;  /* 0x8000000485857e21 */ /* 0x000fe40008010000 */
[----:B------:R-:W-:Y:S01]  /*32e0*/  FMUL.FTZ R132, R135, UR10 ;  /* 0x0000000a87847c20 */ /* 0x000fe20008410000 */
[----:B------:R-:W-:Y:S01]  /*32f0*/  F2FP.PACK_AB R122, RZ, R122 ;  /* 0x0000007aff7a723e */ /* 0x000fe200000000ff */
[----:B------:R-:W-:Y:S02]  /*3300*/  FADD.FTZ R207, R121, -UR4 ;  /* 0x8000000479cf7e21 */ /* 0x000fe40008010000 */
[----:B------:R-:W-:Y:S01]  /*3310*/  FMUL.FTZ R135, R208, UR10 ;  /* 0x0000000ad0877c20 */ /* 0x000fe20008410000 */
[----:B------:R-:W-:Y:S01]  /*3320*/  F2FP.PACK_AB R132, RZ, R132 ;  /* 0x00000084ff84723e */ /* 0x000fe200000000ff */
[----:B------:R-:W-:-:S02]  /*3330*/  FADD.FTZ R112, R112, -UR4 ;  /* 0x8000000470707e21 */ /* 0x000fc40008010000 */
[----:B------:R-:W-:Y:S01]  /*3340*/  FADD.FTZ R124, R124, -UR4 ;  /* 0x800000047c7c7e21 */ /* 0x000fe20008010000 */
[----:B------:R-:W-:Y:S01]  /*3350*/  F2FP.PACK_AB R135, RZ, R135 ;  /* 0x00000087ff87723e */ /* 0x000fe200000000ff */
[----:B------:R-:W-:Y:S02]  /*3360*/  FADD.FTZ R208, R111, -UR4 ;  /* 0x800000046fd07e21 */ /* 0x000fe40008010000 */
[----:B------:R-:W-:Y:S02]  /*3370*/  FMUL.FTZ R111, R133, UR10 ;  /* 0x0000000a856f7c20 */ /* 0x000fe40008410000 */
[----:B------:R-:W-:Y:S02]  /*3380*/  FMUL.FTZ R133, R207, UR10 ;  /* 0x0000000acf857c20 */ /* 0x000fe40008410000 */
[----:B------:R-:W-:Y:S01]  /*3390*/  FADD.FTZ R119, R119, -UR4 ;  /* 0x8000000477777e21 */ /* 0x000fe20008010000 */
[----:B------:R-:W-:Y:S01]  /*33a0*/  F2FP.PACK_AB R111, RZ, R111 ;  /* 0x0000006fff6f723e */ /* 0x000fe200000000ff */
[----:B------:R-:W-:Y:S01]  /*33b0*/  FMUL.FTZ R121, R112, UR10 ;  /* 0x0000000a70797c20 */ /* 0x000fe20008410000 */
[----:B------:R-:W-:Y:S01]  /*33c0*/  F2FP.PACK_AB R133, RZ, R133 ;  /* 0x00000085ff85723e */ /* 0x000fe200000000ff */
[----:B------:R-:W-:-:S02]  /*33d0*/  FADD.FTZ R207, R118, -UR4 ;  /* 0x8000000476cf7e21 */ /* 0x000fc40008010000 */
[----:B------:R-:W-:Y:S01]  /*33e0*/  FMUL.FTZ R112, R124, UR10 ;  /* 0x0000000a7c707c20 */ /* 0x000fe20008410000 */
[----:B------:R-:W-:Y:S01]  /*33f0*/  F2FP.PACK_AB R121, RZ, R121 ;  /* 0x00000079ff79723e */ /* 0x000fe200000000ff */
[----:B------:R-:W-:Y:S02]  /*3400*/  FMUL.FTZ R124, R208, UR10 ;  /* 0x0000000ad07c7c20 */ /* 0x000fe40008410000 */
[----:B------:R-:W-:Y:S01]  /*3410*/  FADD.FTZ R126, R126, -UR4 ;  /* 0x800000047e7e7e21 */ /* 0x000fe20008010000 */
[----:B------:R-:W-:Y:S01]  /*3420*/  F2FP.PACK_AB R112, RZ, R112 ;  /* 0x00000070ff70723e */ /* 0x000fe200000000ff */
[----:B------:R-:W-:Y:S01]  /*3430*/  FADD.FTZ R208, R116, -UR4 ;  /* 0x8000000474d07e21 */ /* 0x000fe20008010000 */
[----:B------:R-:W-:Y:S01]  /*3440*/  F2FP.PACK_AB R124, RZ, R124 ;  /* 0x0000007cff7c723e */ /* 0x000fe200000000ff */
[----:B------:R-:W-:Y:S02]  /*3450*/  FMUL.FTZ R125, R119, UR10 ;  /* 0x0000000a777d7c20 */ /* 0x000fe40008410000 */
[----:B------:R-:W-:-:S02]  /*3460*/  FMUL.FTZ R116, R207, UR10 ;  /* 0x0000000acf747c20 */ /* 0x000fc40008410000 */
[----:B------:R-:W-:Y:S01]  /*3470*/  FMUL.FTZ R119, R209, UR10 ;  /* 0x0000000ad1777c20 */ /* 0x000fe20008410000 */
[----:B------:R-:W-:Y:S01]  /*3480*/  F2FP.PACK_AB R125, RZ, R125 ;  /* 0x0000007dff7d723e */ /* 0x000fe200000000ff */
[----:B------:R-:W-:Y:S01]  /*3490*/  FADD.FTZ R110, R110, -UR4 ;  /* 0x800000046e6e7e21 */ /* 0x000fe20008010000 */
[----:B------:R-:W-:Y:S01]  /*34a0*/  F2FP.PACK_AB R116, RZ, R116 ;  /* 0x00000074ff74723e */ /* 0x000fe200000000ff */
[----:B------:R-:W-:Y:S01]  /*34b0*/  FADD.FTZ R207, R120, -UR4 ;  /* 0x8000000478cf7e21 */ /* 0x000fe20008010000 */
[----:B------:R-:W-:Y:S01]  /*34c0*/  F2FP.PACK_AB R119, RZ, R119 ;  /* 0x00000077ff77723e */ /* 0x000fe200000000ff */
[----:B------:R-:W-:Y:S02]  /*34d0*/  FADD.FTZ R209, R129, -UR4 ;  /* 0x8000000481d17e21 */ /* 0x000fe40008010000 */
[----:B------:R-:W-:Y:S02]  /*34e0*/  FMUL.FTZ R118, R126, UR10 ;  /* 0x0000000a7e767c20 */ /* 0x000fe40008410000 */
[----:B------:R-:W-:Y:S01]  /*34f0*/  FMUL.FTZ R126, R208, UR10 ;  /* 0x0000000ad07e7c20 */ /* 0x000fe20008410000 */
[----:B------:R-:W-:Y:S01]  /*3500*/  HFMA2 R119, R36.H0_H0, R119.H0_H0, R84.H0_H0 ;  /* 0x2000007724777231 */ /* 0x000fe20000040854 */
[----:B------:R-:W-:Y:S01]  /*3510*/  FADD.FTZ R208, R115, -UR4 ;  /* 0x8000000473d07e21 */ /* 0x000fe20008010000 */
[----:B------:R-:W-:Y:S01]  /*3520*/  F2FP.PACK_AB R118, RZ, R118 ;  /* 0x00000076ff76723e */ /* 0x000fe200000000ff */
[----:B------:R-:W-:Y:S01]  /*3530*/  FMUL.FTZ R129, R110, UR10 ;  /* 0x0000000a6e817c20 */ /* 0x000fe20008410000 */
[----:B------:R-:W-:Y:S01]  /*3540*/  F2FP.PACK_AB R126, RZ, R126 ;  /* 0x0000007eff7e723e */ /* 0x000fe200000000ff */
        /* <DEDUP_REMOVED lines=8> */
[----:B------:R-:W-:Y:S01]  /*35d0*/  FADD.FTZ R130, R130, -UR4 ;  /* 0x8000000482827e21 */ /* 0x000fe20008010000 */
[----:B------:R-:W-:Y:S01]  /*35e0*/  HFMA2 R115, R42.H0_H0, R115.H0_H0, R90.H0_H0 ;  /* 0x200000732a737231 */ /* 0x000fe2000004085a */
[----:B------:R-:W-:-:S02]  /*35f0*/  FMUL.FTZ R117, R208, UR10 ;  /* 0x0000000ad0757c20 */ /* 0x000fc40008410000 */
[----:B------:R-:W-:Y:S02]  /*3600*/  FADD.FTZ R208, R108, -UR4 ;  /* 0x800000046cd07e21 */ /* 0x000fe40008010000 */
[----:B------:R-:W-:Y:S01]  /*3610*/  FADD.FTZ R162, R162, -UR4 ;  /* 0x80000004a2a27e21 */ /* 0x000fe20008010000 */
[----:B------:R-:W-:Y:S01]  /*3620*/  F2FP.PACK_AB R117, RZ, R117 ;  /* 0x00000075ff75723e */ /* 0x000fe200000000ff */
[----:B------:R-:W-:Y:S02]  /*3630*/  FMUL.FTZ R108, R207, UR10 ;  /* 0x0000000acf6c7c20 */ /* 0x000fe40008410000 */
[----:B------:R-:W-:Y:S02]  /*3640*/  FADD.FTZ R136, R136, -UR4 ;  /* 0x8000000488887e21 */ /* 0x000fe40008010000 */
[----:B------:R-:W-:Y:S01]  /*3650*/  FMUL.FTZ R120, R109, UR10 ;  /* 0x0000000a6d787c20 */ /* 0x000fe20008410000 */
[----:B------:R-:W-:Y:S01]  /*3660*/  F2FP.PACK_AB R108, RZ, R108 ;  /* 0x0000006cff6c723e */ /* 0x000fe200000000ff */
[----:B------:R-:W-:-:S02]  /*3670*/  FADD.FTZ R207, R139, -UR4 ;  /* 0x800000048bcf7e21 */ /* 0x000fc40008010000 */
[----:B------:R-:W-:Y:S01]  /*3680*/  FMUL.FTZ R109, R130, UR10 ;  /* 0x0000000a826d7c20 */ /* 0x000fe20008410000 */
[----:B------:R-:W-:Y:S01]  /*3690*/  F2FP.PACK_AB R120, RZ, R120 ;  /* 0x00000078ff78723e */ /* 0x000fe200000000ff */
[----:B------:R-:W-:Y:S02]  /*36a0*/  FADD.FTZ R164, R164, -UR4 ;  /* 0x80000004a4a47e21 */ /* 0x000fe40008010000 */
[----:B------:R-:W-:Y:S01]  /*36b0*/  FMUL.FTZ R130, R209, UR10 ;  /* 0x0000000ad1827c20 */ /* 0x000fe20008410000 */
[----:B------:R-:W-:Y:S01]  /*36c0*/  F2FP.PACK_AB R109, RZ, R109 ;  /* 0x0000006dff6d723e */ /* 0x000fe200000000ff */
[----:B------:R-:W-:Y:S02]  /*36d0*/  FMUL.FTZ R162, R162, UR10 ;  /* 0x0000000aa2a27c20 */ /* 0x000fe40008410000 */
[----:B------:R-:W-:Y:S01]  /*36e0*/  FADD.FTZ R209, R137, -UR4 ;  /* 0x8000000489d17e21 */ /* 0x000fe20008010000 */
[----:B------:R-:W-:Y:S01]  /*36f0*/  F2FP.PACK_AB R130, RZ, R130 ;  /* 0x00000082ff82723e */ /* 0x000fe200000000ff */
[----:B------:R-:W-:Y:S01]  /*3700*/  FMUL.FTZ R139, R136, UR10 ;  /* 0x0000000a888b7c20 */ /* 0x000fe20008410000 */
[----:B0-----:R-:W-:Y:S01]  /*3710*/  F2FP.PACK_AB R155, RZ, R162 ;  /* 0x000000a2ff9b723e */ /* 0x001fe200000000ff */
[----:B------:R-:W-:Y:S01]  /*3720*/  FADD.FTZ R142, R142, -UR4 ;  /* 0x800000048e8e7e21 */ /* 0x000fe20008010000 */
[----:B------:R-:W-:Y:S01]  /*3730*/  HFMA2 R109, R43.H0_H0, R109.H0_H0, R91.H0_H0 ;  /* 0x2000006d2b6d7231 */ /* 0x000fe2000004085b */
[----:B------:R-:W-:Y:S01]  /*3740*/  FMUL.FTZ R137, R208, UR10 ;  /* 0x0000000ad0897c20 */ /* 0x000fe20008410000 */
[----:B------:R-:W-:Y:S01]  /*3750*/  F2FP.PACK_AB R139, RZ, R139 ;  /* 0x0000008bff8b723e */ /* 0x000fe200000000ff */
[----:B------:R-:W-:-:S02]  /*3760*/  FADD.FTZ R138, R138, -UR4 ;  /* 0x800000048a8a7e21 */ /* 0x000fc40008010000 */
[----:B------:R-:W-:Y:S01]  /*3770*/  FMUL.FTZ R136, R207, UR10 ;  /* 0x0000000acf887c20 */ /* 0x000fe20008410000 */
[----:B------:R-:W-:Y:S01]  /*3780*/  F2FP.PACK_AB R137, RZ, R137 ;  /* 0x00000089ff89723e */ /* 0x000fe200000000ff */
[----:B------:R-:W-:Y:S01]  /*3790*/  FADD.FTZ R145, R145, -UR4 ;  /* 0x8000000491917e21 */ /* 0x000fe20008010000 */
[----:B------:R-:W-:Y:S01]  /*37a0*/  LOP3.LUT R109, R109, 0xffff, RZ, 0xc0, !PT ;  /* 0x0000ffff6d6d7812 */ /* 0x000fe200078ec0ff */
[----:B------:R-:W-:Y:S01]  /*37b0*/  FADD.FTZ R208, R141, -UR4 ;  /* 0x800000048dd07e21 */ /* 0x000fe20008010000 */
[----:B------:R-:W-:Y:S01]  /*37c0*/  F2FP.PACK_AB R136, RZ, R136 ;  /* 0x00000088ff88723e */ /* 0x000fe200000000ff */
[----:B------:R-:W-:Y:S02]  /*37d0*/  FADD.FTZ R207, R147, -UR4 ;  /* 0x8000000493cf7e21 */ /* 0x000fe40008010000 */
[----:B------:R-:W-:Y:S02]  /*37e0*/  FADD.FTZ R166, R166, -UR4 ;  /* 0x80000004a6a67e21 */ /* 0x000fe40008010000 */
[----:B------:R-:W-:Y:S01]  /*37f0*/  FMUL.FTZ R164, R164, UR10 ;  /* 0x0000000aa4a47c20 */ /* 0x000fe20008410000 */
[----:B------:R-:W-:Y:S01]  /*3800*/  HFMA2 R136, R47.H0_H0, R136.H0_H0, R95.H0_H0 ;  /* 0x200000882f887231 */ /* 0x000fe2000004085f */
        /* <DEDUP_REMOVED lines=9> */
[----:B------:R-:W-:Y:S01]  /*38a0*/  FADD.FTZ R162, R158, -UR4 ;  /* 0x800000049ea27e21 */ /* 0x000fe20008010000 */
[----:B------:R-:W-:Y:S01]  /*38b0*/  F2FP.PACK_AB R142, RZ, R142 ;  /* 0x0000008eff8e723e */ /* 0x000fe200000000ff */
[----:B------:R-:W-:-:S02]  /*38c0*/  FADD.FTZ R107, R107, -UR4 ;  /* 0x800000046b6b7e21 */ /* 0x000fc40008010000 */
[----:B------:R-:W-:Y:S02]  /*38d0*/  FMUL.FTZ R138, R208, UR10 ;  /* 0x0000000ad08a7c20 */ /* 0x000fe40008410000 */
[----:B------:R-:W-:Y:S02]  /*38e0*/  FMUL.FTZ R145, R207, UR10 ;  /* 0x0000000acf917c20 */ /* 0x000fe40008410000 */
[----:B------:R-:W-:Y:S01]  /*38f0*/  FADD.FTZ R149, R149, -UR4 ;  /* 0x8000000495957e21 */ /* 0x000fe20008010000 */
[----:B------:R-:W-:Y:S01]  /*3900*/  F2FP.PACK_AB R138, RZ, R138 ;  /* 0x0000008aff8a723e */ /* 0x000fe200000000ff */
[----:B------:R-:W-:Y:S01]  /*3910*/  FADD.FTZ R148, R148, -UR4 ;  /* 0x8000000494947e21 */ /* 0x000fe20008010000 */
[----:B------:R-:W-:Y:S01]  /*3920*/  F2FP.PACK_AB R145, RZ, R145 ;  /* 0x00000091ff91723e */ /* 0x000fe200000000ff */
[----:B------:R-:W-:Y:S02]  /*3930*/  FMUL.FTZ R166, R166, UR10 ;  /* 0x0000000aa6a67c20 */ /* 0x000fe40008410000 */
[----:B------:R-:W-:-:S02]  /*3940*/  FADD.FTZ R163, R163, -UR4 ;  /* 0x80000004a3a37e21 */ /* 0x000fc40008010000 */
[----:B------:R-:W-:Y:S01]  /*3950*/  FADD.FTZ R205, R205, -UR4 ;  /* 0x80000004cdcd7e21 */ /* 0x000fe20008010000 */
[----:B------:R-:W-:Y:S01]  /*3960*/  F2FP.PACK_AB R153, RZ, R166 ;  /* 0x000000a6ff99723e */ /* 0x000fe200000000ff */
[----:B------:R-:W-:Y:S01]  /*3970*/  FADD.FTZ R207, R151, -UR4 ;  /* 0x8000000497cf7e21 */ /* 0x000fe20008010000 */
[----:B------:R-:W-:Y:S01]  /*3980*/  HFMA2 R145, R49.H0_H0, R145.H0_H0, R99.H0_H0 ;  /* 0x2000009131917231 */ /* 0x000fe20000040863 */
[----:B------:R-:W-:Y:S02]  /*3990*/  FADD.FTZ R208, R150, -UR4 ;  /* 0x8000000496d07e21 */ /* 0x000fe40008010000 */
[----:B------:R-:W-:Y:S02]  /*39a0*/  FMUL.FTZ R157, R157, UR10 ;  /* 0x0000000a9d9d7c20 */ /* 0x000fe40008410000 */
[----:B------:R-:W-:Y:S01]  /*39b0*/  FADD.FTZ R165, R165, -UR4 ;  /* 0x80000004a5a57e21 */ /* 0x000fe20008010000 */
[----:B------:R-:W-:Y:S01]  /*39c0*/  LOP3.LUT R145, R145, 0xffff, RZ, 0xc0, !PT ;  /* 0x0000ffff91917812 */ /* 0x000fe200078ec0ff */
[----:B------:R-:W-:Y:S01]  /*39d0*/  FADD.FTZ R211, R211, -UR4 ;  /* 0x80000004d3d37e21 */ /* 0x000fe20008010000 */
[----:B------:R-:W-:Y:S01]  /*39e0*/  F2FP.PACK_AB R157, RZ, R157 ;  /* 0x0000009dff9d723e */ /* 0x000fe200000000ff */
[----:B------:R-:W-:-:S02]  /*39f0*/  FADD.FTZ R164, R160, -UR4 ;  /* 0x80000004a0a47e21 */ /* 0x000fc40008010000 */
[----:B------:R-:W-:Y:S02]  /*3a00*/  FADD.FTZ R249, R249, -UR4 ;  /* 0x80000004f9f97e21 */ /* 0x000fe40008010000 */
[----:B------:R-:W-:Y:S02]  /*3a10*/  FMUL.FTZ R128, R131, UR10 ;  /* 0x0000000a83807c20 */ /* 0x000fe40008410000 */
[----:B------:R-:W-:Y:S02]  /*3a20*/  FMUL.FTZ R151, R146, UR10 ;  /* 0x0000000a92977c20 */ /* 0x000fe40008410000 */
[----:B------:R-:W-:Y:S01]  /*3a30*/  FMUL.FTZ R160, R162, UR10 ;  /* 0x0000000aa2a07c20 */ /* 0x000fe20008410000 */
[----:B------:R-:W-:Y:S01]  /*3a40*/  F2FP.PACK_AB R128, RZ, R128 ;  /* 0x00000080ff80723e */ /* 0x000fe200000000ff */
        /* <DEDUP_REMOVED lines=9> */
[----:B------:R-:W-:Y:S01]  /*3ae0*/  FMUL.FTZ R162, R163, UR10 ;  /* 0x0000000aa3a27c20 */ /* 0x000fe20008410000 */
[----:B------:R-:W-:Y:S01]  /*3af0*/  F2FP.PACK_AB R150, RZ, R150 ;  /* 0x00000096ff96723e */ /* 0x000fe200000000ff */
[----:B------:R-:W-:Y:S02]  /*3b00*/  FADD.FTZ R171, R171, -UR4 ;  /* 0x80000004abab7e21 */ /* 0x000fe40008010000 */
[----:B------:R-:W-:Y:S01]  /*3b10*/  FMUL.FTZ R204, R205, UR10 ;  /* 0x0000000acdcc7c20 */ /* 0x000fe20008410000 */
[----:B------:R-:W-:Y:S01]  /*3b20*/  F2FP.PACK_AB R162, RZ, R162 ;  /* 0x000000a2ffa2723e */ /* 0x000fe200000000ff */
[----:B------:R-:W-:Y:S01]  /*3b30*/  FMUL.FTZ R107, R209, UR10 ;  /* 0x0000000ad16b7c20 */ /* 0x000fe20008410000 */
[--C-:B------:R-:W-:Y:S01]  /*3b40*/  SHF.R.U32.HI R209, RZ, 0x10, R53.reuse ;  /* 0x00000010ffd17819 */ /* 0x100fe20000011635 */
[----:B------:R-:W-:Y:S01]  /*3b50*/  FMUL.FTZ R148, R207, UR10 ;  /* 0x0000000acf947c20 */ /* 0x000fe20008410000 */
[----:B------:R-:W-:Y:S01]  /*3b60*/  SHF.R.U64 R207, R52, 0x10, R53 ;  /* 0x0000001034cf7819 */ /* 0x000fe20000001235 */
[----:B------:R-:W-:Y:S01]  /*3b70*/  FMUL.FTZ R149, R208, UR10 ;  /* 0x0000000ad0957c20 */ /* 0x000fe20008410000 */
[----:B------:R-:W-:Y:S01]  /*3b80*/  SHF.R.U64 R208, R4, 0x10, R5 ;  /* 0x0000001004d07819 */ /* 0x000fe20000001205 */
[----:B------:R-:W-:Y:S01]  /*3b90*/  FADD.FTZ R161, R161, -UR4 ;  /* 0x80000004a1a17e21 */ /* 0x000fe20008010000 */
[----:B------:R-:W-:Y:S01]  /*3ba0*/  HFMA2 R155, R210.H0_H0, R155.H0_H0, R209.H0_H0 ;  /* 0x2000009bd29b7231 */ /* 0x000fe200000408d1 */
[----:B------:R-:W-:Y:S01]  /*3bb0*/  FMUL.FTZ R163, R165, UR10 ;  /* 0x0000000aa5a37c20 */ /* 0x000fe20008410000 */
[----:B------:R-:W-:Y:S01]  /*3bc0*/  SHF.R.U64 R209, R58, 0x10, R59 ;  /* 0x000000103ad17819 */ /* 0x000fe2000000123b */
[----:B------:R-:W-:Y:S01]  /*3bd0*/  FADD.FTZ R172, R167, -UR4 ;  /* 0x80000004a7ac7e21 */ /* 0x000fe20008010000 */
[----:B------:R-:W-:Y:S01]  /*3be0*/  HFMA2 R153, R208.H0_H0, R153.H0_H0, R207.H0_H0 ;  /* 0x20000099d0997231 */ /* 0x000fe200000408cf */
[----:B------:R-:W-:Y:S01]  /*3bf0*/  FMUL.FTZ R205, R211, UR10 ;  /* 0x0000000ad3cd7c20 */ /* 0x000fe20008410000 */
[----:B------:R-:W-:Y:S01]  /*3c00*/  SHF.R.U64 R211, R54, 0x10, R55 ;  /* 0x0000001036d37819 */ /* 0x000fe20000001237 */
[----:B------:R-:W-:Y:S01]  /*3c10*/  FMUL.FTZ R165, R249, UR10 ;  /* 0x0000000af9a57c20 */ /* 0x000fe20008410000 */
[----:B------:R-:W-:Y:S01]  /*3c20*/  F2FP.PACK_AB R163, RZ, R163 ;  /* 0x000000a3ffa3723e */ /* 0x000fe200000000ff */
[----:B------:R-:W-:Y:S01]  /*3c30*/  FADD.FTZ R173, R173, -UR4 ;  /* 0x80000004adad7e21 */ /* 0x000fe20008010000 */
[----:B------:R-:W-:Y:S01]  /*3c40*/  SHF.R.U32.HI R207, RZ, 0x10, R57 ;  /* 0x00000010ffcf7819 */ /* 0x000fe20000011639 */
[----:B------:R-:W-:Y:S01]  /*3c50*/  FADD.FTZ R170, R169, -UR4 ;  /* 0x80000004a9aa7e21 */ /* 0x000fe20008010000 */
[----:B------:R-:W-:Y:S01]  /*3c60*/  F2FP.PACK_AB R165, RZ, R165 ;  /* 0x000000a5ffa5723e */ /* 0x000fe200000000ff */
[----:B------:R-:W-:Y:S01]  /*3c70*/  FMUL.FTZ R167, R245, UR10 ;  /* 0x0000000af5a77c20 */ /* 0x000fe20008410000 */
[----:B------:R-:W-:Y:S01]  /*3c80*/  HFMA2 R157, R212.H0_H0, R157.H0_H0, R211.H0_H0 ;  /* 0x2000009dd49d7231 */ /* 0x000fe200000408d3 */
[----:B------:R-:W-:Y:S01]  /*3c90*/  FADD.FTZ R175, R175, -UR4 ;  /* 0x80000004afaf7e21 */ /* 0x000fe20008010000 */
[----:B------:R-:W-:Y:S01]  /*3ca0*/  SHF.R.U32.HI R208, RZ, 0x10, R9 ;  /* 0x00000010ffd07819 */ /* 0x000fe20000011609 */
[----:B------:R-:W-:Y:S01]  /*3cb0*/  FMUL.FTZ R158, R159, UR10 ;  /* 0x0000000a9f9e7c20 */ /* 0x000fe20008410000 */
[----:B------:R-:W-:Y:S01]  /*3cc0*/  SHF.R.U64 R210, R10, 0x10, R11 ;  /* 0x000000100ad27819 */ /* 0x000fe2000000120b */
[----:B------:R-:W-:Y:S01]  /*3cd0*/  FMUL.FTZ R169, R171, UR10 ;  /* 0x0000000aaba97c20 */ /* 0x000fe20008410000 */
[----:B------:R-:W-:Y:S01]  /*3ce0*/  F2FP.PACK_AB R167, RZ, R167 ;  /* 0x000000a7ffa7723e */ /* 0x000fe200000000ff */
[----:B------:R-:W-:Y:S01]  /*3cf0*/  FADD.FTZ R239, R239, -UR4 ;  /* 0x80000004efef7e21 */ /* 0x000fe20008010000 */
[----:B------:R-:W-:Y:S01]  /*3d00*/  SHF.R.U32.HI R211, RZ, 0x10, R59 ;  /* 0x00000010ffd37819 */ /* 0x000fe2000001163b */
[----:B------:R-:W-:Y:S01]  /*3d10*/  FMUL.FTZ R159, R161, UR10 ;  /* 0x0000000aa19f7c20 */ /* 0x000fe20008410000 */
[----:B------:R-:W-:Y:S01]  /*3d20*/  SHF.R.U32.HI R212, RZ, 0x10, R11 ;  /* 0x00000010ffd47819 */ /* 0x000fe2000001160b */
[----:B------:R-:W-:Y:S01]  /*3d30*/  FMUL.FTZ R171, R172, UR10 ;  /* 0x0000000aacab7c20 */ /* 0x000fe20008410000 */
[----:B------:R-:W-:Y:S01]  /*3d40*/  HFMA2 R163, R208.H0_H0, R163.H0_H0, R207.H0_H0 ;  /* 0x200000a3d0a37231 */ /* 0x000fe200000408cf */
[----:B------:R-:W-:Y:S01]  /*3d50*/  FADD.FTZ R235, R235, -UR4 ;  /* 0x80000004ebeb7e21 */ /* 0x000fe20008010000 */
[----:B------:R-:W-:Y:S01]  /*3d60*/  F2FP.PACK_AB R159, RZ, R159 ;  /* 0x0000009fff9f723e */ /* 0x000fe200000000ff */
[----:B------:R-:W-:Y:S01]  /*3d70*/  FADD.FTZ R213, R213, -UR4 ;  /* 0x80000004d5d57e21 */ /* 0x000fe20008010000 */
[----:B------:R-:W-:Y:S01]  /*3d80*/  HFMA2 R165, R210.H0_H0, R165.H0_H0, R209.H0_H0 ;  /* 0x200000a5d2a57231 */ /* 0x000fe200000408d1 */
[----:B------:R-:W-:Y:S01]  /*3d90*/  FMUL.FTZ R172, R173, UR10 ;  /* 0x0000000aadac7c20 */ /* 0x000fe20008410000 */
[----:B------:R-:W-:Y:S01]  /*3da0*/  HFMA2 R167, R212.H0_H0, R167.H0_H0, R211.H0_H0 ;  /* 0x200000a7d4a77231 */ /* 0x000fe200000408d3 */
[----:B------:R-:W-:Y:S01]  /*3db0*/  FMUL.FTZ R173, R175, UR10 ;  /* 0x0000000aafad7c20 */ /* 0x000fe20008410000 */
[----:B------:R-:W-:Y:S01]  /*3dc0*/  SHF.R.U64 R207, R62, 0x10, R63 ;  /* 0x000000103ecf7819 */ /* 0x000fe2000000123f */
[----:B------:R-:W-:Y:S01]  /*3dd0*/  FMUL.FTZ R175, R239, UR10 ;  /* 0x0000000aefaf7c20 */ /* 0x000fe20008410000 */
[----:B------:R-:W-:Y:S01]  /*3de0*/  SHF.R.U64 R208, R14, 0x10, R15 ;  /* 0x000000100ed07819 */ /* 0x000fe2000000120f */
[----:B------:R-:W-:Y:S01]  /*3df0*/  FADD.FTZ R182, R177, -UR4 ;  /* 0x80000004b1b67e21 */ /* 0x000fe20008010000 */
[----:B------:R-:W-:Y:S01]  /*3e00*/  F2FP.PACK_AB R173, RZ, R173 ;  /* 0x000000adffad723e */ /* 0x000fe200000000ff */
[----:B------:R-:W-:Y:S01]  /*3e10*/  FMUL.FTZ R177, R235, UR10 ;  /* 0x0000000aebb17c20 */ /* 0x000fe20008410000 */
[----:B------:R-:W-:Y:S01]  /*3e20*/  F2FP.PACK_AB R175, RZ, R175 ;  /* 0x000000afffaf723e */ /* 0x000fe200000000ff */
[----:B------:R-:W-:Y:S01]  /*3e30*/  FMUL.FTZ R198, R213, UR10 ;  /* 0x0000000ad5c67c20 */ /* 0x000fe20008410000 */
[----:B------:R-:W-:Y:S01]  /*3e40*/  SHF.R.U32.HI R213, RZ, 0x10, R55 ;  /* 0x00000010ffd57819 */ /* 0x000fe20000011637 */
[----:B------:R-:W-:Y:S01]  /*3e50*/  FADD.FTZ R225, R225, -UR4 ;  /* 0x80000004e1e17e21 */ /* 0x000fe20008010000 */
[----:B------:R-:W-:Y:S01]  /*3e60*/  SHF.R.U32.HI R209, RZ, 0x10, R63 ;  /* 0x00000010ffd17819 */ /* 0x000fe2000001163f */
[----:B------:R-:W-:Y:S01]  /*3e70*/  FADD.FTZ R229, R229, -UR4 ;  /* 0x80000004e5e57e21 */ /* 0x000fe20008010000 */
[----:B------:R-:W-:Y:S01]  /*3e80*/  SHF.R.U32.HI R210, RZ, 0x10, R15 ;  /* 0x00000010ffd27819 */ /* 0x000fe2000001160f */
[----:B------:R-:W-:Y:S01]  /*3e90*/  FADD.FTZ R181, R181, -UR4 ;  /* 0x80000004b5b57e21 */ /* 0x000fe20008010000 */
[----:B------:R-:W-:Y:S01]  /*3ea0*/  F2FP.PACK_AB R177, RZ, R177 ;  /* 0x000000b1ffb1723e */ /* 0x000fe200000000ff */
[----:B------:R-:W-:Y:S01]  /*3eb0*/  FMUL.FTZ R190, R225, UR10 ;  /* 0x0000000ae1be7c20 */ /* 0x000fe20008410000 */
[----:B------:R-:W-:Y:S01]  /*3ec0*/  SHF.R.U64 R211, R64, 0x10, R65 ;  /* 0x0000001040d37819 */ /* 0x000fe20000001241 */
[----:B------:R-:W-:Y:S01]  /*3ed0*/  FMUL.FTZ R188, R229, UR10 ;  /* 0x0000000ae5bc7c20 */ /* 0x000fe20008410000 */
[----:B------:R-:W-:Y:S01]  /*3ee0*/  SHF.R.U64 R212, R16, 0x10, R17 ;  /* 0x0000001010d47819 */ /* 0x000fe20000001211 */
[----:B------:R-:W-:Y:S01]  /*3ef0*/  HFMA2 R159, R214.H0_H0, R159.H0_H0, R213.H0_H0 ;  /* 0x2000009fd69f7231 */ /* 0x000fe200000408d5 */
[----:B------:R-:W-:Y:S01]  /*3f00*/  F2FP.PACK_AB R169, RZ, R169 ;  /* 0x000000a9ffa9723e */ /* 0x000fe200000000ff */
[----:B------:R-:W-:Y:S01]  /*3f10*/  FADD.FTZ R180, R179, -UR4 ;  /* 0x80000004b3b47e21 */ /* 0x000fe20008010000 */
[----:B------:R-:W-:Y:S01]  /*3f20*/  SHF.R.U64 R213, R60, 0x10, R61 ;  /* 0x000000103cd57819 */ /* 0x000fe2000000123d */
[----:B------:R-:W-:Y:S01]  /*3f30*/  FMUL.FTZ R179, R181, UR10 ;  /* 0x0000000ab5b37c20 */ /* 0x000fe20008410000 */
[----:B------:R-:W-:Y:S01]  /*3f40*/  SHF.R.U64 R214, R12, 0x10, R13 ;  /* 0x000000100cd67819 */ /* 0x000fe2000000120d */
[----:B------:R-:W-:Y:S01]  /*3f50*/  HFMA2 R173, R208.H0_H0, R173.H0_H0, R207.H0_H0 ;  /* 0x200000add0ad7231 */ /* 0x000fe200000408cf */
[----:B------:R-:W-:Y:S01]  /*3f60*/  F2FP.PACK_AB R190, RZ, R190 ;  /* 0x000000beffbe723e */ /* 0x000fe200000000ff */
[----:B------:R-:W-:Y:S01]  /*3f70*/  HFMA2 R175, R210.H0_H0, R175.H0_H0, R209.H0_H0 ;  /* 0x200000afd2af7231 */ /* 0x000fe200000408d1 */
[----:B------:R-:W-:Y:S01]  /*3f80*/  F2FP.PACK_AB R188, RZ, R188 ;  /* 0x000000bcffbc723e */ /* 0x000fe200000000ff */
[----:B------:R-:W-:Y:S01]  /*3f90*/  FADD.FTZ R217, R217, -UR4 ;  /* 0x80000004d9d97e21 */ /* 0x000fe20008010000 */
[----:B------:R-:W-:Y:S01]  /*3fa0*/  HFMA2 R177, R212.H0_H0, R177.H0_H0, R211.H0_H0 ;  /* 0x200000b1d4b17231 */ /* 0x000fe200000408d3 */
[----:B------:R-:W-:Y:S01]  /*3fb0*/  SHF.R.U32.HI R208, RZ, 0x10, R67 ;  /* 0x00000010ffd07819 */ /* 0x000fe20000011643 */
[----:B------:R-:W-:Y:S01]  /*3fc0*/  HFMA2 R169, R214.H0_H0, R169.H0_H0, R213.H0_H0 ;  /* 0x200000a9d6a97231 */ /* 0x000fe200000408d5 */
[----:B------:R-:W-:Y:S01]  /*3fd0*/  SHF.R.U32.HI R207, RZ, 0x10, R19 ;  /* 0x00000010ffcf7819 */ /* 0x000fe20000011613 */
[----:B------:R-:W-:Y:S01]  /*3fe0*/  FMUL.FTZ R196, R217, UR10 ;  /* 0x0000000ad9c47c20 */ /* 0x000fe20008410000 */
[----:B------:R-:W-:Y:S01]  /*3ff0*/  SHF.R.U64 R210, R68, 0x10, R69 ;  /* 0x0000001044d27819 */ /* 0x000fe20000001245 */
[----:B------:R-:W-:Y:S01]  /*4000*/  FMUL.FTZ R161, R164, UR10 ;  /* 0x0000000aa4a17c20 */ /* 0x000fe20008410000 */
[----:B------:R-:W-:Y:S01]  /*4010*/  SHF.R.U64 R209, R20, 0x10, R21 ;  /* 0x0000001014d17819 */ /* 0x000fe20000001215 */
[----:B------:R-:W-:Y:S01]  /*4020*/  HFMA2 R190, R207.H0_H0, R190.H0_H0, R208.H0_H0 ;  /* 0x200000becfbe7231 */ /* 0x000fe200000408d0 */
[----:B------:R-:W-:Y:S01]  /*4030*/  F2FP.PACK_AB R198, RZ, R198 ;  /* 0x000000c6ffc6723e */ /* 0x000fe200000000ff */
[----:B------:R-:W-:Y:S01]  /*4040*/  FADD.FTZ R215, R215, -UR4 ;  /* 0x80000004d7d77e21 */ /* 0x000fe20008010000 */
[----:B------:R-:W-:Y:S01]  /*4050*/  SHF.R.U32.HI R212, RZ, 0x10, R69 ;  /* 0x00000010ffd47819 */ /* 0x000fe20000011645 */
[----:B------:R-:W-:Y:S01]  /*4060*/  HFMA2 R188, R209.H0_H0, R188.H0_H0, R210.H0_H0 ;  /* 0x200000bcd1bc7231 */ /* 0x000fe200000408d2 */
[----:B------:R-:W-:Y:S01]  /*4070*/  SHF.R.U32.HI R211, RZ, 0x10, R21 ;  /* 0x00000010ffd37819 */ /* 0x000fe20000011615 */
[----:B------:R-:W-:Y:S01]  /*4080*/  FMUL.FTZ R194, R215, UR10 ;  /* 0x0000000ad7c27c20 */ /* 0x000fe20008410000 */
[----:B------:R-:W-:Y:S01]  /*4090*/  F2FP.PACK_AB R179, RZ, R179 ;  /* 0x000000b3ffb3723e */ /* 0x000fe200000000ff */
[----:B------:R-:W-:Y:S01]  /*40a0*/  FMUL.FTZ R181, R182, UR10 ;  /* 0x0000000ab6b57c20 */ /* 0x000fe20008410000 */
[----:B------:R-:W-:Y:S01]  /*40b0*/  SHF.R.U32.HI R213, RZ, 0x10, R65 ;  /* 0x00000010ffd57819 */ /* 0x000fe20000011641 */
[----:B------:R-:W-:Y:S01]  /*40c0*/  HFMA2 R198, R211.H0_H0, R198.H0_H0, R212.H0_H0 ;  /* 0x200000c6d3c67231 */ /* 0x000fe200000408d4 */
[----:B------:R-:W-:Y:S01]  /*40d0*/  SHF.R.U32.HI R214, RZ, 0x10, R17 ;  /* 0x00000010ffd67819 */ /* 0x000fe20000011611 */
[----:B------:R-:W-:Y:S01]  /*40e0*/  FADD.FTZ R221, R221, -UR4 ;  /* 0x80000004dddd7e21 */ /* 0x000fe20008010000 */
[----:B------:R-:W-:Y:S01]  /*40f0*/  F2FP.PACK_AB R204, RZ, R204 ;  /* 0x000000ccffcc723e */ /* 0x000fe200000000ff */
[----:B------:R-:W-:Y:S01]  /*4100*/  FMUL.FTZ R170, R170, UR10 ;  /* 0x0000000aaaaa7c20 */ /* 0x000fe20008410000 */
[----:B------:R-:W-:Y:S01]  /*4110*/  SHF.R.U64 R208, R72, 0x10, R73 ;  /* 0x0000001048d07819 */ /* 0x000fe20000001249 */
[----:B------:R-:W-:Y:S01]  /*4120*/  HFMA2 R179, R214.H0_H0, R179.H0_H0, R213.H0_H0 ;  /* 0x200000b3d6b37231 */ /* 0x000fe200000408d5 */
[----:B------:R-:W-:Y:S01]  /*4130*/  SHF.R.U64 R207, R24, 0x10, R25 ;  /* 0x0000001018cf7819 */ /* 0x000fe20000001219 */
[----:B------:R-:W-:Y:S01]  /*4140*/  FMUL.FTZ R200, R221, UR10 ;  /* 0x0000000addc87c20 */ /* 0x000fe20008410000 */
[----:B------:R-:W-:Y:S01]  /*4150*/  SHF.R.U32.HI R210, RZ, 0x10, R73 ;  /* 0x00000010ffd27819 */ /* 0x000fe20000011649 */
[----:B------:R-:W-:Y:S01]  /*4160*/  FADD.FTZ R168, R168, -UR4 ;  /* 0x80000004a8a87e21 */ /* 0x000fe20008010000 */
[----:B------:R-:W-:Y:S01]  /*4170*/  SHF.R.U32.HI R209, RZ, 0x10, R25 ;  /* 0x00000010ffd17819 */ /* 0x000fe20000011619 */
[----:B------:R-:W-:Y:S01]  /*4180*/  HFMA2 R204, R207.H0_H0, R204.H0_H0, R208.H0_H0 ;  /* 0x200000cccfcc7231 */ /* 0x000fe200000408d0 */
[----:B------:R-:W-:Y:S01]  /*4190*/  SHF.R.U64 R211, R74, 0x10, R75 ;  /* 0x000000104ad37819 */ /* 0x000fe2000000124b */
[----:B------:R-:W-:Y:S01]  /*41a0*/  FADD.FTZ R247, R247, -UR4 ;  /* 0x80000004f7f77e21 */ /* 0x000fe20008010000 */
[----:B------:R-:W-:Y:S01]  /*41b0*/  SHF.R.U64 R212, R26, 0x10, R27 ;  /* 0x000000101ad47819 */ /* 0x000fe2000000121b */
[----:B------:R-:W-:Y:S01]  /*41c0*/  HFMA2 R206, R209.H0_H0, R206.H0_H0, R210.H0_H0 ;  /* 0x200000ced1ce7231 */ /* 0x000fe200000408d2 */
[----:B------:R-:W-:Y:S01]  /*41d0*/  F2FP.PACK_AB R196, RZ, R196 ;  /* 0x000000c4ffc4723e */ /* 0x000fe200000000ff */
[----:B------:R-:W-:Y:S01]  /*41e0*/  FADD.FTZ R251, R251, -UR4 ;  /* 0x80000004fbfb7e21 */ /* 0x000fe20008010000 */
[----:B------:R-:W-:Y:S01]  /*41f0*/  SHF.R.U64 R214, R70, 0x10, R71 ;  /* 0x0000001046d67819 */ /* 0x000fe20000001247 */
[----:B------:R-:W-:Y:S01]  /*4200*/  HFMA2 R197, R212.H0_H0, R197.H0_H0, R211.H0_H0 ;  /* 0x200000c5d4c57231 */ /* 0x000fe200000408d3 */
[----:B------:R-:W-:Y:S01]  /*4210*/  SHF.R.U64 R213, R22, 0x10, R23 ;  /* 0x0000001016d57819 */ /* 0x000fe20000001217 */
[----:B------:R-:W-:Y:S01]  /*4220*/  FMUL.FTZ R168, R168, UR10 ;  /* 0x0000000aa8a87c20 */ /* 0x000fe20008410000 */
[----:B------:R-:W-:Y:S01]  /*4230*/  SHF.R.U32.HI R207, RZ, 0x10, R77 ;  /* 0x00000010ffcf7819 */ /* 0x000fe2000001164d */
[----:B------:R-:W-:Y:S01]  /*4240*/  FMUL.FTZ R164, R247, UR10 ;  /* 0x0000000af7a47c20 */ /* 0x000fe20008410000 */
[----:B------:R-:W-:Y:S01]  /*4250*/  SHF.R.U32.HI R208, RZ, 0x10, R29 ;  /* 0x00000010ffd07819 */ /* 0x000fe2000001161d */
[----:B------:R-:W-:Y:S01]  /*4260*/  HFMA2 R196, R213.H0_H0, R196.H0_H0, R214.H0_H0 ;  /* 0x200000c4d5c47231 */ /* 0x000fe200000408d6 */
[----:B------:R-:W-:Y:S01]  /*4270*/  SHF.R.U64 R209, R78, 0x10, R79 ;  /* 0x000000104ed17819 */ /* 0x000fe2000000124f */
[----:B------:R-:W-:Y:S01]  /*4280*/  FADD.FTZ R243, R243, -UR4 ;  /* 0x80000004f3f37e21 */ /* 0x000fe20008010000 */
[----:B------:R-:W-:Y:S01]  /*4290*/  SHF.R.U64 R210, R30, 0x10, R31 ;  /* 0x000000101ed27819 */ /* 0x000fe2000000121f */
[----:B------:R-:W-:Y:S01]  /*42a0*/  HFMA2 R191, R208.H0_H0, R191.H0_H0, R207.H0_H0 ;  /* 0x200000bfd0bf7231 */ /* 0x000fe200000408cf */
[----:B------:R-:W-:Y:S01]  /*42b0*/  SHF.R.U32.HI R211, RZ, 0x10, R79 ;  /* 0x00000010ffd37819 */ /* 0x000fe2000001164f */
[----:B------:R-:W-:Y:S01]  /*42c0*/  FMUL.FTZ R166, R251, UR10 ;  /* 0x0000000afba67c20 */ /* 0x000fe20008410000 */
[----:B------:R-:W-:Y:S01]  /*42d0*/  SHF.R.U32.HI R212, RZ, 0x10, R31 ;  /* 0x00000010ffd47819 */ /* 0x000fe2000001161f */
[----:B------:R-:W-:Y:S01]  /*42e0*/  HFMA2 R187, R210.H0_H0, R187.H0_H0, R209.H0_H0 ;  /* 0x200000bbd2bb7231 */ /* 0x000fe200000408d1 */
[----:B------:R-:W-:Y:S01]  /*42f0*/  F2FP.PACK_AB R161, RZ, R161 ;  /* 0x000000a1ffa1723e */ /* 0x000fe200000000ff */
[----:B------:R-:W-:Y:S01]  /*4300*/  FADD.FTZ R140, R140, -UR4 ;  /* 0x800000048c8c7e21 */ /* 0x000fe20008010000 */
[----:B------:R-:W-:Y:S01]  /*4310*/  SHF.R.U64 R215, R56, 0x10, R57 ;  /* 0x0000001038d77819 */ /* 0x000fe20000001239 */
[----:B------:R-:W-:Y:S01]  /*4320*/  HFMA2 R127, R212.H0_H0, R127.H0_H0, R211.H0_H0 ;  /* 0x2000007fd47f7231 */ /* 0x000fe200000408d3 */
        /* <DEDUP_REMOVED lines=9> */
[----:B------:R-:W-:Y:S01]  /*43c0*/  FADD.FTZ R223, R223, -UR4 ;  /* 0x80000004dfdf7e21 */ /* 0x000fe20008010000 */
[----:B------:R-:W-:Y:S01]  /*43d0*/  SHF.R.U32.HI R210, RZ, 0x10, R35 ;  /* 0x00000010ffd27819 */ /* 0x000fe20000011623 */
[----:B------:R-:W-:Y:S01]  /*43e0*/  HFMA2 R125, R208.H0_H0, R125.H0_H0, R207.H0_H0 ;  /* 0x2000007dd07d7231 */ /* 0x000fe200000408cf */
[----:B------:R-:W-:Y:S01]  /*43f0*/  SHF.R.U64 R211, R84, 0x10, R85 ;  /* 0x0000001054d37819 */ /* 0x000fe20000001255 */
[----:B------:R-:W-:Y:S01]  /*4400*/  FMUL.FTZ R174, R237, UR10 ;  /* 0x0000000aedae7c20 */ /* 0x000fe20008410000 */
[----:B------:R-:W-:Y:S01]  /*4410*/  SHF.R.U64 R212, R36, 0x10, R37 ;  /* 0x0000001024d47819 */ /* 0x000fe20000001225 */
[----:B------:R-:W-:Y:S01]  /*4420*/  HFMA2 R135, R210.H0_H0, R135.H0_H0, R209.H0_H0 ;  /* 0x20000087d2877231 */ /* 0x000fe200000408d1 */
[----:B------:R-:W-:Y:S01]  /*4430*/  F2FP.PACK_AB R171, RZ, R171 ;  /* 0x000000abffab723e */ /* 0x000fe200000000ff */
[----:B------:R-:W-:Y:S01]  /*4440*/  FMUL.FTZ R180, R180, UR10 ;  /* 0x0000000ab4b47c20 */ /* 0x000fe20008410000 */
[----:B------:R-:W-:Y:S01]  /*4450*/  SHF.R.U32.HI R215, RZ, 0x10, R61 ;  /* 0x00000010ffd77819 */ /* 0x000fe2000001163d */
[----:B------:R-:W-:Y:S01]  /*4460*/  HFMA2 R121, R212.H0_H0, R121.H0_H0, R211.H0_H0 ;  /* 0x20000079d4797231 */ /* 0x000fe200000408d3 */
[----:B------:R-:W-:Y:S01]  /*4470*/  SHF.R.U32.HI R216, RZ, 0x10, R13 ;  /* 0x00000010ffd87819 */ /* 0x000fe2000001160d */
[----:B------:R-:W-:Y:S01]  /*4480*/  FADD.FTZ R241, R241, -UR4 ;  /* 0x80000004f1f17e21 */ /* 0x000fe20008010000 */
        /* <DEDUP_REMOVED lines=66> */
[----:B------:R-:W-:Y:S01]  /*48b0*/  SHF.R.U32.HI R207, RZ, 0x10, R97 ;  /* 0x00000010ffcf7819 */ /* 0x000fe20000011661 */
[----:B------:R-:W-:Y:S01]  /*48c0*/  HFMA2 R111, R38.H0_H0, R112.H0_H0, R86.H0_H0 ;  /* 0x20000070266f7231 */ /* 0x000fe20000040856 */
[----:B------:R-:W-:Y:S01]  /*48d0*/  F2FP.PACK_AB R158, RZ, R158 ;  /* 0x0000009eff9e723e */ /* 0x000fe200000000ff */
        /* <DEDUP_REMOVED lines=9> */
[----:B------:R-:W-:Y:S01]  /*4970*/  LOP3.LUT R112, R157, 0xffff, RZ, 0xc0, !PT ;  /* 0x0000ffff9d707812 */ /* 0x000fe200078ec0ff */
[----:B------:R-:W-:Y:S01]  /*4980*/  HFMA2 R134, R215.H0_H0, R134.H0_H0, R216.H0_H0 ;  /* 0x20000086d7867231 */ /* 0x000fe200000408d8 */
[----:B------:R-:W-:Y:S01]  /*4990*/  LOP3.LUT R114, R161, 0xffff, RZ, 0xc0, !PT ;  /* 0x0000ffffa1727812 */ /* 0x000fe200078ec0ff */
[----:B------:R-:W-:Y:S01]  /*49a0*/  HFMA2 R150, R213.H0_H0, R150.H0_H0, R212.H0_H0 ;  /* 0x20000096d5967231 */ /* 0x000fe200000408d4 */
[----:B------:R-:W-:Y:S01]  /*49b0*/  F2FP.PACK_AB R152, RZ, R168 ;  /* 0x000000a8ff98723e */ /* 0x000fe200000000ff */
[----:B------:R-:W-:Y:S01]  /*49c0*/  FMUL.FTZ R168, R243, UR10 ;  /* 0x0000000af3a87c20 */ /* 0x000fe20008410000 */
[----:B------:R-:W-:Y:S01]  /*49d0*/  LOP3.LUT R157, R211, 0xffff, RZ, 0xc0, !PT ;  /* 0x0000ffffd39d7812 */ /* 0x000fe200078ec0ff */
[----:B------:R-:W-:Y:S01]  /*49e0*/  HFMA2 R210, R9.H0_H0, R162.H0_H0, R57.H0_H0 ;  /* 0x200000a209d27231 */ /* 0x000fe20000040839 */
[----:B------:R-:W-:Y:S01]  /*49f0*/  SHF.L.U32 R211, R112, 0x10, RZ ;  /* 0x0000001070d37819 */ /* 0x000fe200000006ff */
[----:B------:R-:W-:Y:S01]  /*4a00*/  HFMA2 R212, R40.H0_H0, R116.H0_H0, R88.H0_H0 ;  /* 0x2000007428d47231 */ /* 0x000fe20000040858 */
[----:B------:R-:W-:Y:S01]  /*4a10*/  F2FP.PACK_AB R164, RZ, R164 ;  /* 0x000000a4ffa4723e */ /* 0x000fe200000000ff */
[----:B------:R-:W-:Y:S01]  /*4a20*/  HFMA2 R162, R39.H0_H0, R118.H0_H0, R87.H0_H0 ;  /* 0x2000007627a27231 */ /* 0x000fe20000040857 */
[----:B------:R-:W-:Y:S01]  /*4a30*/  SHF.R.U64 R216, R86, 0x10, R87 ;  /* 0x0000001056d87819 */ /* 0x000fe20000001257 */
[----:B------:R-:W-:Y:S01]  /*4a40*/  HFMA2 R213, R41.H0_H0, R110.H0_H0, R89.H0_H0 ;  /* 0x2000006e29d57231 */ /* 0x000fe20000040859 */
[----:B------:R-:W-:Y:S01]  /*4a50*/  SHF.R.U64 R215, R38, 0x10, R39 ;  /* 0x0000001026d77819 */ /* 0x000fe20000001227 */
[----:B------:R-:W-:Y:S01]  /*4a60*/  HFMA2 R164, R10.H0_H0, R164.H0_H0, R58.H0_H0 ;  /* 0x200000a40aa47231 */ /* 0x000fe2000004083a */
[----:B------:R-:W-:Y:S01]  /*4a70*/  LOP3.LUT R161, R207, 0xffff, RZ, 0xc0, !PT ;  /* 0x0000ffffcfa17812 */ /* 0x000fe200078ec0ff */
[----:B------:R-:W-:Y:S01]  /*4a80*/  FMUL.FTZ R183, R183, UR10 ;  /* 0x0000000ab7b77c20 */ /* 0x000fe20008410000 */
[----:B------:R-:W-:Y:S01]  /*4a90*/  SHF.L.U64.HI R112, R112, 0x10, RZ ;  /* 0x0000001070707819 */ /* 0x000fe200000102ff */
[----:B------:R-:W-:Y:S01]  /*4aa0*/  HFMA2 R124, R215.H0_H0, R124.H0_H0, R216.H0_H0 ;  /* 0x2000007cd77c7231 */ /* 0x000fe200000408d8 */
[----:B------:R-:W-:Y:S01]  /*4ab0*/  F2FP.PACK_AB R166, RZ, R166 ;  /* 0x000000a6ffa6723e */ /* 0x000fe200000000ff */
[----:B------:R-:W-:Y:S01]  /*4ac0*/  HFMA2 R152, R4.H0_H0, R152.H0_H0, R52.H0_H0 ;  /* 0x2000009804987231 */ /* 0x000fe20000040834 */
[----:B------:R-:W-:Y:S01]  /*4ad0*/  SHF.L.U32 R207, R114, 0x10, RZ ;  /* 0x0000001072cf7819 */ /* 0x000fe200000006ff */
[----:B------:R-:W-:Y:S01]  /*4ae0*/  HFMA2 R146, R50.H0_H0, R146.H0_H0, R100.H0_H0 ;  /* 0x2000009232927231 */ /* 0x000fe20000040864 */
[----:B------:R-:W-:Y:S01]  /*4af0*/  LOP3.LUT R116, R165, 0xffff, RZ, 0xc0, !PT ;  /* 0x0000ffffa5747812 */ /* 0x000fe200078ec0ff */
[----:B------:R-:W-:Y:S01]  /*4b00*/  HFMA2 R158, R11.H0_H0, R166.H0_H0, R59.H0_H0 ;  /* 0x200000a60b9e7231 */ /* 0x000fe2000004083b */
[----:B------:R-:W-:Y:S01]  /*4b10*/  F2FP.PACK_AB R168, RZ, R168 ;  /* 0x000000a8ffa8723e */ /* 0x000fe200000000ff */
[----:B------:R-:W-:Y:S01]  /*4b20*/  HFMA2 R166, R35.H0_H0, R122.H0_H0, R83.H0_H0 ;  /* 0x2000007a23a67231 */ /* 0x000fe20000040853 */
[----:B------:R-:W-:Y:S01]  /*4b30*/  LOP3.LUT R161, R161, 0xffff0000, R112, 0xf8, !PT ;  /* 0xffff0000a1a17812 */ /* 0x000fe200078ef870 */
[----:B------:R-:W-:Y:S01]  /*4b40*/  FADD.FTZ R156, R156, -UR4 ;  /* 0x800000049c9c7e21 */ /* 0x000fe20008010000 */
[----:B------:R-:W-:Y:S01]  /*4b50*/  LOP3.LUT R112, R207, 0xffff, R154, 0xf8, !PT ;  /* 0x0000ffffcf707812 */ /* 0x000fe200078ef89a */
[----:B------:R-:W-:Y:S01]  /*4b60*/  HFMA2 R168, R12.H0_H0, R168.H0_H0, R60.H0_H0 ;  /* 0x200000a80ca87231 */ /* 0x000fe2000004083c */
[----:B------:R-:W-:Y:S01]  /*4b70*/  LOP3.LUT R165, R210, 0xffff, RZ, 0xc0, !PT ;  /* 0x0000ffffd2a57812 */ /* 0x000fe200078ec0ff */
[----:B------:R-:W-:Y:S01]  /*4b80*/  FADD.FTZ R203, R203, -UR4 ;  /* 0x80000004cbcb7e21 */ /* 0x000fe20008010000 */
[----:B------:R-:W-:Y:S01]  /*4b90*/  SHF.L.U64.HI R114, R114, 0x10, RZ ;  /* 0x0000001072727819 */ /* 0x000fe200000102ff */
[----:B------:R-:W-:Y:S01]  /*4ba0*/  USHF.L.U32 UR4, UR6, 0x7, URZ ;  /* 0x0000000706047899 */ /* 0x000fe2000800063f */
[----:B------:R-:W-:Y:S01]  /*4bb0*/  SHF.R.U32.HI R216, RZ, 0x10, R91 ;  /* 0x00000010ffd87819 */ /* 0x000fe2000001165b */
[----:B------:R-:W-:Y:S01]  /*4bc0*/  FMUL.FTZ R156, R156, UR10 ;  /* 0x0000000a9c9c7c20 */ /* 0x000fe20008410000 */
[----:B------:R-:W-:Y:S01]  /*4bd0*/  SHF.R.U32.HI R215, RZ, 0x10, R43 ;  /* 0x00000010ffd77819 */ /* 0x000fe2000001162b */
[----:B------:R-:W-:Y:S01]  /*4be0*/  FMUL.FTZ R203, R203, UR10 ;  /* 0x0000000acbcb7c20 */ /* 0x000fe20008410000 */
[----:B------:R-:W-:-:S02]  /*4bf0*/  SHF.L.U32 R207, R116, 0x10, RZ ;  /* 0x0000001074cf7819 */ /* 0x000fc400000006ff */
[----:B------:R-:W-:Y:S01]  /*4c00*/  LOP3.LUT R165, R165, 0xffff0000, R114, 0xf8, !PT ;  /* 0xffff0000a5a57812 */ /* 0x000fe200078ef872 */
[----:B------:R-:W-:Y:S01]  /*4c10*/  HFMA2 R130, R215.H0_H0, R130.H0_H0, R216.H0_H0 ;  /* 0x20000082d7827231 */ /* 0x000fe200000408d8 */
[----:B------:R-:W-:Y:S02]  /*4c20*/  LOP3.LUT R114, R207, 0xffff, R164, 0xf8, !PT ;  /* 0x0000ffffcf727812 */ /* 0x000fe400078ef8a4 */
[----:B------:R-:W-:Y:S02]  /*4c30*/  LOP3.LUT R118, R169, 0xffff, RZ, 0xc0, !PT ;  /* 0x0000ffffa9767812 */ /* 0x000fe400078ec0ff */
[----:B------:R-:W-:Y:S02]  /*4c40*/  LOP3.LUT R158, R158, 0xffff, RZ, 0xc0, !PT ;  /* 0x0000ffff9e9e7812 */ /* 0x000fe400078ec0ff */
[----:B------:R-:W-:Y:S02]  /*4c50*/  SHF.L.U64.HI R207, R116, 0x10, RZ ;  /* 0x0000001074cf7819 */ /* 0x000fe400000102ff */
[----:B------:R-:W-:-:S02]  /*4c60*/  F2FP.PACK_AB R140, RZ, R140 ;  /* 0x0000008cff8c723e */ /* 0x000fc400000000ff */
[----:B------:R-:W-:Y:S02]  /*4c70*/  SHF.R.U64 R216, R96, 0x10, R97 ;  /* 0x0000001060d87819 */ /* 0x000fe40000001261 */
[----:B------:R-:W-:Y:S02]  /*4c80*/  SHF.R.U64 R215, R2, 0x10, R3 ;  /* 0x0000001002d77819 */ /* 0x000fe40000001203 */
[----:B------:R-:W-:Y:S02]  /*4c90*/  F2FP.PACK_AB R172, RZ, R172 ;  /* 0x000000acffac723e */ /* 0x000fe400000000ff */
[----:B------:R-:W-:Y:S01]  /*4ca0*/  PRMT R116, R168, 0x7610, R116 ;  /* 0x00007610a8747816 */ /* 0x000fe20000000074 */
[----:B------:R-:W-:Y:S01]  /*4cb0*/  HFMA2 R140, R215.H0_H0, R140.H0_H0, R216.H0_H0 ;  /* 0x2000008cd78c7231 */ /* 0x000fe200000408d8 */
[----:B------:R-:W-:Y:S01]  /*4cc0*/  SHF.L.U32 R169, R118, 0x10, RZ ;  /* 0x0000001076a97819 */ /* 0x000fe200000006ff */
[----:B------:R-:W-:Y:S01]  /*4cd0*/  HFMA2 R172, R14.H0_H0, R172.H0_H0, R62.H0_H0 ;  /* 0x200000ac0eac7231 */ /* 0x000fe2000004083e */
[----:B------:R-:W-:-:S02]  /*4ce0*/  LOP3.LUT R168, R158, 0xffff0000, R207, 0xf8, !PT ;  /* 0xffff00009ea87812 */ /* 0x000fc400078ef8cf */
[----:B------:R-:W-:Y:S02]  /*4cf0*/  LOP3.LUT R207, R173, 0xffff, RZ, 0xc0, !PT ;  /* 0x0000ffffadcf7812 */ /* 0x000fe400078ec0ff */
[----:B------:R-:W-:Y:S02]  /*4d00*/  F2FP.PACK_AB R149, RZ, R149 ;  /* 0x00000095ff95723e */ /* 0x000fe400000000ff */
[----:B------:R-:W-:Y:S02]  /*4d10*/  SHF.R.U32.HI R215, RZ, 0x10, R101 ;  /* 0x00000010ffd77819 */ /* 0x000fe40000011665 */
[----:B------:R-:W-:Y:S02]  /*4d20*/  SHF.R.U32.HI R214, RZ, 0x10, R51 ;  /* 0x00000010ffd67819 */ /* 0x000fe40000011633 */
[----:B------:R-:W-:Y:S02]  /*4d30*/  LOP3.LUT R116, R169, 0xffff, R116, 0xf8, !PT ;  /* 0x0000ffffa9747812 */ /* 0x000fe400078ef874 */
[----:B------:R-:W-:Y:S01]  /*4d40*/  LOP3.LUT R169, R209, 0xffff, RZ, 0xc0, !PT ;  /* 0x0000ffffd1a97812 */ /* 0x000fe200078ec0ff */
[----:B------:R-:W-:Y:S01]  /*4d50*/  HFMA2 R149, R214.H0_H0, R149.H0_H0, R215.H0_H0 ;  /* 0x20000095d6957231 */ /* 0x000fe200000408d7 */
[----:B------:R-:W-:Y:S01]  /*4d60*/  SHF.L.U64.HI R118, R118, 0x10, RZ ;  /* 0x0000001076767819 */ /* 0x000fe200000102ff */
[----:B------:R-:W-:Y:S01]  /*4d70*/  HFMA2 R215, R44.H0_H0, R128.H0_H0, R92.H0_H0 ;  /* 0x200000802cd77231 */ /* 0x000fe2000004085c */
[----:B------:R-:W-:Y:S01]  /*4d80*/  F2FP.PACK_AB R174, RZ, R174 ;  /* 0x000000aeffae723e */ /* 0x000fe200000000ff */
[----:B------:R-:W-:Y:S01]  /*4d90*/  HFMA2 R214, R45.H0_H0, R108.H0_H0, R93.H0_H0 ;  /* 0x2000006c2dd67231 */ /* 0x000fe2000004085d */
[----:B------:R-:W-:-:S02]  /*4da0*/  F2FP.PACK_AB R180, RZ, R180 ;  /* 0x000000b4ffb4723e */ /* 0x000fc400000000ff */
[----:B------:R-:W-:Y:S01]  /*4db0*/  SHF.L.U32 R173, R207, 0x10, RZ ;  /* 0x00000010cfad7819 */ /* 0x000fe200000006ff */
[----:B------:R-:W-:Y:S01]  /*4dc0*/  HFMA2 R174, R15.H0_H0, R174.H0_H0, R63.H0_H0 ;  /* 0x200000ae0fae7231 */ /* 0x000fe2000004083f */
[----:B------:R-:W-:Y:S01]  /*4dd0*/  F2FP.PACK_AB R186, RZ, R186 ;  /* 0x000000baffba723e */ /* 0x000fe200000000ff */
[----:B------:R-:W-:Y:S01]  /*4de0*/  HFMA2 R180, R18.H0_H0, R180.H0_H0, R66.H0_H0 ;  /* 0x200000b412b47231 */ /* 0x000fe20000040842 */
[----:B------:R-:W-:Y:S02]  /*4df0*/  LOP3.LUT R177, R177, 0xffff, RZ, 0xc0, !PT ;  /* 0x0000ffffb1b17812 */ /* 0x000fe400078ec0ff */
[----:B------:R-:W-:Y:S01]  /*4e00*/  LOP3.LUT R181, R181, 0xffff, RZ, 0xc0, !PT ;  /* 0x0000ffffb5b57812 */ /* 0x000fe200078ec0ff */
[----:B------:R-:W-:Y:S01]  /*4e10*/  HFMA2 R186, R19.H0_H0, R186.H0_H0, R67.H0_H0 ;  /* 0x200000ba13ba7231 */ /* 0x000fe20000040843 */
[----:B------:R-:W-:Y:S02]  /*4e20*/  LOP3.LUT R169, R169, 0xffff0000, R118, 0xf8, !PT ;  /* 0xffff0000a9a97812 */ /* 0x000fe400078ef876 */
[----:B------:R-:W-:-:S02]  /*4e30*/  LOP3.LUT R118, R173, 0xffff, R172, 0xf8, !PT ;  /* 0x0000ffffad767812 */ /* 0x000fc400078ef8ac */
[----:B------:R-:W-:Y:S02]  /*4e40*/  F2FP.PACK_AB R176, RZ, R176 ;  /* 0x000000b0ffb0723e */ /* 0x000fe400000000ff */
[----:B------:R-:W-:Y:S02]  /*4e50*/  F2FP.PACK_AB R184, RZ, R184 ;  /* 0x000000b8ffb8723e */ /* 0x000fe400000000ff */
[C---:B------:R-:W-:Y:S01]  /*4e60*/  SHF.L.U32 R173, R177.reuse, 0x10, RZ ;  /* 0x00000010b1ad7819 */ /* 0x040fe200000006ff */
[----:B------:R-:W-:Y:S01]  /*4e70*/  HFMA2 R176, R16.H0_H0, R176.H0_H0, R64.H0_H0 ;  /* 0x200000b010b07231 */ /* 0x000fe20000040840 */
[----:B------:R-:W-:Y:S01]  /*4e80*/  SHF.L.U64.HI R128, R177, 0x10, RZ ;  /* 0x00000010b1807819 */ /* 0x000fe200000102ff */
[----:B------:R-:W-:Y:S01]  /*4e90*/  HFMA2 R184, R20.H0_H0, R184.H0_H0, R68.H0_H0 ;  /* 0x200000b814b87231 */ /* 0x000fe20000040844 */
[----:B------:R-:W-:Y:S02]  /*4ea0*/  F2FP.PACK_AB R178, RZ, R178 ;  /* 0x000000b2ffb2723e */ /* 0x000fe400000000ff */
[----:B------:R-:W-:-:S02]  /*4eb0*/  F2FP.PACK_AB R182, RZ, R182 ;  /* 0x000000b6ffb6723e */ /* 0x000fc400000000ff */
[----:B------:R-:W-:Y:S01]  /*4ec0*/  SHF.L.U32 R177, R181, 0x10, RZ ;  /* 0x00000010b5b17819 */ /* 0x000fe200000006ff */
[----:B------:R-:W-:Y:S01]  /*4ed0*/  HFMA2 R208, R17.H0_H0, R178.H0_H0, R65.H0_H0 ;  /* 0x200000b211d07231 */ /* 0x000fe20000040841 */
[----:B------:R-:W-:Y:S01]  /*4ee0*/  PRMT R108, R153, 0x7610, R108 ;  /* 0x00007610996c7816 */ /* 0x000fe2000000006c */
[----:B------:R-:W-:Y:S01]  /*4ef0*/  HFMA2 R153, R2.H0_H0, R138.H0_H0, R96.H0_H0 ;  /* 0x2000008a02997231 */ /* 0x000fe20000040860 */
[----:B------:R-:W-:Y:S01]  /*4f00*/  LOP3.LUT R188, R188, 0xffff, RZ, 0xc0, !PT ;  /* 0x0000ffffbcbc7812 */ /* 0x000fe200078ec0ff */
[----:B------:R-:W-:Y:S01]  /*4f10*/  HFMA2 R182, R21.H0_H0, R182.H0_H0, R69.H0_H0 ;  /* 0x200000b615b67231 */ /* 0x000fe20000040845 */
[----:B------:R-:W-:Y:S01]  /*4f20*/  F2FP.PACK_AB R143, RZ, R143 ;  /* 0x0000008fff8f723e */ /* 0x000fe200000000ff */
[----:B------:R-:W-:Y:S01]  /*4f30*/  HFMA2 R178, R33.H0_H0, R113.H0_H0, R81.H0_H0 ;  /* 0x2000007121b27231 */ /* 0x000fe20000040851 */
[----:B------:R-:W-:Y:S01]  /*4f40*/  F2FP.PACK_AB R144, RZ, R144 ;  /* 0x00000090ff90723e */ /* 0x000fe200000000ff */
[----:B------:R-:W-:Y:S01]  /*4f50*/  HFMA2 R113, R34.H0_H0, R132.H0_H0, R82.H0_H0 ;  /* 0x2000008422717231 */ /* 0x000fe20000040852 */
[----:B------:R-:W-:Y:S01]  /*4f60*/  F2FP.PACK_AB R194, RZ, R194 ;  /* 0x000000c2ffc2723e */ /* 0x000fe200000000ff */
[----:B------:R-:W-:Y:S01]  /*4f70*/  HFMA2 R216, R3.H0_H0, R143.H0_H0, R97.H0_H0 ;  /* 0x2000008f03d87231 */ /* 0x000fe20000040861 */
[----:B------:R-:W-:Y:S01]  /*4f80*/  LOP3.LUT R172, R174, 0xffff, RZ, 0xc0, !PT ;  /* 0x0000ffffaeac7812 */ /* 0x000fe200078ec0ff */
[----:B------:R-:W-:Y:S01]  /*4f90*/  HFMA2 R143, R48.H0_H0, R144.H0_H0, R98.H0_H0 ;  /* 0x20000090308f7231 */ /* 0x000fe20000040862 */
[----:B------:R-:W-:Y:S01]  /*4fa0*/  LOP3.LUT R138, R177, 0xffff, R180, 0xf8, !PT ;  /* 0x0000ffffb18a7812 */ /* 0x000fe200078ef8b4 */
[----:B------:R-:W-:Y:S01]  /*4fb0*/  HFMA2 R194, R22.H0_H0, R194.H0_H0, R70.H0_H0 ;  /* 0x200000c216c27231 */ /* 0x000fe20000040846 */
[----:B------:R-:W-:-:S02]  /*4fc0*/  F2FP.PACK_AB R192, RZ, R192 ;  /* 0x000000c0ffc0723e */ /* 0x000fc400000000ff */
[----:B------:R-:W-:Y:S02]  /*4fd0*/  LOP3.LUT R110, R108, 0xffff, RZ, 0xc0, !PT ;  /* 0x0000ffff6c6e7812 */ /* 0x000fe400078ec0ff */
[----:B------:R-:W-:Y:S01]  /*4fe0*/  LOP3.LUT R174, R186, 0xffff, RZ, 0xc0, !PT ;  /* 0x0000ffffbaae7812 */ /* 0x000fe200078ec0ff */
[----:B------:R-:W-:Y:S01]  /*4ff0*/  HFMA2 R192, R23.H0_H0, R192.H0_H0, R71.H0_H0 ;  /* 0x200000c017c07231 */ /* 0x000fe20000040847 */
[----:B------:R-:W-:Y:S02]  /*5000*/  SHF.L.U64.HI R181, R181, 0x10, RZ ;  /* 0x00000010b5b57819 */ /* 0x000fe400000102ff */
[----:B------:R-:W-:Y:S02]  /*5010*/  SHF.L.U32 R177, R188, 0x10, RZ ;  /* 0x00000010bcb17819 */ /* 0x000fe400000006ff */
[----:B------:R-:W-:Y:S02]  /*5020*/  LOP3.LUT R196, R196, 0xffff, RZ, 0xc0, !PT ;  /* 0x0000ffffc4c47812 */ /* 0x000fe400078ec0ff */
[----:B------:R-:W-:-:S02]  /*5030*/  SHF.L.U32 R217, R110, 0x10, RZ ;  /* 0x000000106ed97819 */ /* 0x000fc400000006ff */
[----:B------:R-:W-:Y:S02]  /*5040*/  LOP3.LUT R122, R173, 0xffff, R176, 0xf8, !PT ;  /* 0x0000ffffad7a7812 */ /* 0x000fe400078ef8b0 */
[----:B------:R-:W-:Y:S02]  /*5050*/  LOP3.LUT R174, R174, 0xffff0000, R181, 0xf8, !PT ;  /* 0xffff0000aeae7812 */ /* 0x000fe400078ef8b5 */
[----:B------:R-:W-:Y:S02]  /*5060*/  LOP3.LUT R144, R177, 0xffff, R184, 0xf8, !PT ;  /* 0x0000ffffb1907812 */ /* 0x000fe400078ef8b8 */
[----:B------:R-:W-:Y:S02]  /*5070*/  LOP3.LUT R173, R208, 0xffff, RZ, 0xc0, !PT ;  /* 0x0000ffffd0ad7812 */ /* 0x000fe400078ec0ff */
[----:B------:R-:W-:Y:S02]  /*5080*/  LOP3.LUT R176, R182, 0xffff, RZ, 0xc0, !PT ;  /* 0x0000ffffb6b07812 */ /* 0x000fe400078ec0ff */
[----:B------:R-:W-:-:S02]  /*5090*/  SHF.L.U64.HI R181, R188, 0x10, RZ ;  /* 0x00000010bcb57819 */ /* 0x000fc400000102ff */
[----:B------:R-:W-:Y:S02]  /*50a0*/  SHF.L.U32 R177, R196, 0x10, RZ ;  /* 0x00000010c4b17819 */ /* 0x000fe400000006ff */
[----:B------:R-:W-:Y:S02]  /*50b0*/  LOP3.LUT R204, R204, 0xffff, RZ, 0xc0, !PT ;  /* 0x0000ffffcccc7812 */ /* 0x000fe400078ec0ff */
[----:B------:R-:W-:Y:S02]  /*50c0*/  F2FP.PACK_AB R183, RZ, R183 ;  /* 0x000000b7ffb7723e */ /* 0x000fe400000000ff */
[----:B------:R-:W-:Y:S02]  /*50d0*/  LOP3.LUT R108, R217, 0xffff, R152, 0xf8, !PT ;  /* 0x0000ffffd96c7812 */ /* 0x000fe400078ef898 */
[----:B------:R-:W-:Y:S01]  /*50e0*/  LOP3.LUT R173, R173, 0xffff0000, R128, 0xf8, !PT ;  /* 0xffff0000adad7812 */ /* 0x000fe200078ef880 */
[----:B------:R-:W-:Y:S01]  /*50f0*/  HFMA2 R183, R29.H0_H0, R183.H0_H0, R77.H0_H0 ;  /* 0x200000b71db77231 */ /* 0x000fe2000004084d */
[----:B------:R-:W-:-:S02]  /*5100*/  LOP3.LUT R176, R176, 0xffff0000, R181, 0xf8, !PT ;  /* 0xffff0000b0b07812 */ /* 0x000fc400078ef8b5 */
[----:B------:R-:W-:Y:S02]  /*5110*/  LOP3.LUT R152, R177, 0xffff, R194, 0xf8, !PT ;  /* 0x0000ffffb1987812 */ /* 0x000fe400078ef8c2 */
[----:B------:R-:W-:Y:S02]  /*5120*/  LOP3.LUT R177, R192, 0xffff, RZ, 0xc0, !PT ;  /* 0x0000ffffc0b17812 */ /* 0x000fe400078ec0ff */
[----:B------:R-:W-:Y:S02]  /*5130*/  SHF.L.U64.HI R128, R196, 0x10, RZ ;  /* 0x00000010c4807819 */ /* 0x000fe400000102ff */
[----:B------:R-:W-:Y:S02]  /*5140*/  LOP3.LUT R180, R202, 0xffff, RZ, 0xc0, !PT ;  /* 0x0000ffffcab47812 */ /* 0x000fe400078ec0ff */
[----:B------:R-:W-:Y:S02]  /*5150*/  SHF.L.U64.HI R181, R204, 0x10, RZ ;  /* 0x00000010ccb57819 */ /* 0x000fe400000102ff */
[----:B------:R-:W-:-:S02]  /*5160*/  LOP3.LUT R197, R197, 0xffff, RZ, 0xc0, !PT ;  /* 0x0000ffffc5c57812 */ /* 0x000fc400078ec0ff */
[----:B------:R-:W-:Y:S02]  /*5170*/  LOP3.LUT R177, R177, 0xffff0000, R128, 0xf8, !PT ;  /* 0xffff0000b1b17812 */ /* 0x000fe400078ef880 */
[----:B------:R-:W-:Y:S02]  /*5180*/  LOP3.LUT R180, R180, 0xffff0000, R181, 0xf8, !PT ;  /* 0xffff0000b4b47812 */ /* 0x000fe400078ef8b5 */
[----:B------:R-:W-:Y:S02]  /*5190*/  LOP3.LUT R199, R199, 0xffff, RZ, 0xc0, !PT ;  /* 0x0000ffffc7c77812 */ /* 0x000fe400078ec0ff */
[----:B------:R-:W-:Y:S02]  /*51a0*/  LOP3.LUT R181, R195, 0xffff, RZ, 0xc0, !PT ;  /* 0x0000ffffc3b57812 */ /* 0x000fe400078ec0ff */
[----:B------:R-:W-:Y:S02]  /*51b0*/  SHF.L.U64.HI R128, R197, 0x10, RZ ;  /* 0x00000010c5807819 */ /* 0x000fe400000102ff */
[----:B------:R-:W-:-:S02]  /*51c0*/  LOP3.LUT R182, R183, 0xffff, RZ, 0xc0, !PT ;  /* 0x0000ffffb7b67812 */ /* 0x000fc400078ec0ff */
[----:B------:R-:W-:Y:S02]  /*51d0*/  LOP3.LUT R181, R181, 0xffff0000, R128, 0xf8, !PT ;  /* 0xffff0000b5b57812 */ /* 0x000fe400078ef880 */
[----:B------:R-:W-:Y:S02]  /*51e0*/  SHF.L.U64.HI R183, R199, 0x10, RZ ;  /* 0x00000010c7b77819 */ /* 0x000fe400000102ff */
[----:B------:R-:W-:Y:S02]  /*51f0*/  LOP3.LUT R128, R123, 0xffff, RZ, 0xc0, !PT ;  /* 0x0000ffff7b807812 */ /* 0x000fe400078ec0ff */
[----:B------:R-:W-:Y:S02]  /*5200*/  LOP3.LUT R187, R187, 0xffff, RZ, 0xc0, !PT ;  /* 0x0000ffffbbbb7812 */ /* 0x000fe400078ec0ff */
[----:B------:R-:W-:Y:S02]  /*5210*/  LOP3.LUT R182, R182, 0xffff0000, R183, 0xf8, !PT ;  /* 0xffff0000b6b67812 */ /* 0x000fe400078ef8b7 */
[----:B------:R-:W-:-:S02]  /*5220*/  SHF.L.U32 R183, R128, 0x10, RZ ;  /* 0x0000001080b77819 */ /* 0x000fc400000006ff */
[----:B------:R-:W-:Y:S02]  /*5230*/  PRMT R123, R125, 0x7610, R123 ;  /* 0x000076107d7b7816 */ /* 0x000fe4000000007b */
[----:B------:R-:W-:Y:S02]  /*5240*/  SHF.L.U64.HI R164, R187, 0x10, RZ ;  /* 0x00000010bba47819 */ /* 0x000fe400000102ff */
[----:B------:R-:W-:Y:S02]  /*5250*/  LOP3.LUT R160, R183, 0xffff, R160, 0xf8, !PT ;  /* 0x0000ffffb7a07812 */ /* 0x000fe400078ef8a0 */
[----:B------:R-:W-:Y:S02]  /*5260*/  LOP3.LUT R183, R123, 0xffff, RZ, 0xc0, !PT ;  /* 0x0000ffff7bb77812 */ /* 0x000fe400078ec0ff */
[----:B------:R-:W-:Y:S02]  /*5270*/  LOP3.LUT R125, R185, 0xffff0000, R164, 0xf8, !PT ;  /* 0xffff0000b97d7812 */ /* 0x000fe400078ef8a4 */
[----:B------:R-:W-:-:S02]  /*5280*/  SHF.L.U64.HI R185, R128, 0x10, RZ ;  /* 0x0000001080b97819 */ /* 0x000fc400000102ff */
[----:B------:R-:W-:Y:S02]  /*5290*/  SHF.L.U32 R128, R183, 0x10, RZ ;  /* 0x00000010b7807819 */ /* 0x000fe400000006ff */
[----:B------:R-:W-:Y:S02]  /*52a0*/  PRMT R123, R121, 0x7610, R123 ;  /* 0x00007610797b7816 */ /* 0x000fe4000000007b */
[----:B------:R-:W-:Y:S02]  /*52b0*/  LOP3.LUT R178, R178, 0xffff, RZ, 0xc0, !PT ;  /* 0x0000ffffb2b27812 */ /* 0x000fe400078ec0ff */
[----:B------:R-:W-:Y:S02]  /*52c0*/  LOP3.LUT R128, R128, 0xffff, R113, 0xf8, !PT ;  /* 0x0000ffff80807812 */ /* 0x000fe400078ef871 */
[----:B------:R-:W-:Y:S02]  /*52d0*/  LOP3.LUT R123, R123, 0xffff, RZ, 0xc0, !PT ;  /* 0x0000ffff7b7b7812 */ /* 0x000fe400078ec0ff */
[----:B------:R-:W-:-:S02]  /*52e0*/  LOP3.LUT R166, R166, 0xffff, RZ, 0xc0, !PT ;  /* 0x0000ffffa6a67812 */ /* 0x000fc400078ec0ff */
[----:B------:R-:W-:Y:S02]  /*52f0*/  SHF.L.U64.HI R183, R183, 0x10, RZ ;  /* 0x00000010b7b77819 */ /* 0x000fe400000102ff */
[----:B------:R-:W-:Y:S02]  /*5300*/  PRMT R113, R124, 0x7610, R113 ;  /* 0x000076107c717816 */ /* 0x000fe40000000071 */
[----:B------:R-:W-:Y:S02]  /*5310*/  LOP3.LUT R121, R178, 0xffff0000, R185, 0xf8, !PT ;  /* 0xffff0000b2797812 */ /* 0x000fe400078ef8b9 */
[----:B------:R-:W-:Y:S02]  /*5320*/  SHF.L.U32 R164, R123, 0x10, RZ ;  /* 0x000000107ba47819 */ /* 0x000fe400000006ff */
[----:B------:R-:W-:Y:S02]  /*5330*/  LOP3.LUT R178, R166, 0xffff0000, R183, 0xf8, !PT ;  /* 0xffff0000a6b27812 */ /* 0x000fe400078ef8b7 */
[----:B------:R-:W-:-:S02]  /*5340*/  LOP3.LUT R183, R113, 0xffff, RZ, 0xc0, !PT ;  /* 0x0000ffff71b77812 */ /* 0x000fc400078ec0ff */
[----:B------:R-:W-:Y:S02]  /*5350*/  PRMT R113, R126, 0x7610, R113 ;  /* 0x000076107e717816 */ /* 0x000fe40000000071 */
[----:B------:R-:W-:Y:S02]  /*5360*/  LOP3.LUT R124, R164, 0xffff, R119, 0xf8, !PT ;  /* 0x0000ffffa47c7812 */ /* 0x000fe400078ef877 */
[----:B------:R-:W-:Y:S02]  /*5370*/  SHF.L.U32 R164, R183, 0x10, RZ ;  /* 0x00000010b7a47819 */ /* 0x000fe400000006ff */
[----:B------:R-:W-:Y:S02]  /*5380*/  LOP3.LUT R113, R113, 0xffff, RZ, 0xc0, !PT ;  /* 0x0000ffff71717812 */ /* 0x000fe400078ec0ff */
[----:B------:R-:W-:Y:S02]  /*5390*/  LOP3.LUT R126, R164, 0xffff, R111, 0xf8, !PT ;  /* 0x0000ffffa47e7812 */ /* 0x000fe400078ef86f */
[----:B------:R-:W-:-:S02]  /*53a0*/  LOP3.LUT R162, R162, 0xffff, RZ, 0xc0, !PT ;  /* 0x0000ffffa2a27812 */ /* 0x000fc400078ec0ff */
[----:B------:R-:W-:Y:S02]  /*53b0*/  SHF.L.U64.HI R183, R183, 0x10, RZ ;  /* 0x00000010b7b77819 */ /* 0x000fe400000102ff */
[----:B------:R-:W-:Y:S02]  /*53c0*/  SHF.L.U32 R111, R113, 0x10, RZ ;  /* 0x00000010716f7819 */ /* 0x000fe400000006ff */
[----:B------:R-:W-:Y:S02]  /*53d0*/  F2FP.PACK_AB R107, RZ, R107 ;  /* 0x0000006bff6b723e */ /* 0x000fe400000000ff */
[----:B------:R-:W-:Y:S02]  /*53e0*/  LOP3.LUT R183, R162, 0xffff0000, R183, 0xf8, !PT ;  /* 0xffff0000a2b77812 */ /* 0x000fe400078ef8b7 */
[----:B------:R-:W-:Y:S01]  /*53f0*/  LOP3.LUT R162, R111, 0xffff, R212, 0xf8, !PT ;  /* 0x0000ffff6fa27812 */ /* 0x000fe200078ef8d4 */
[----:B------:R-:W-:Y:S01]  /*5400*/  HFMA2 R107, R46.H0_H0, R107.H0_H0, R94.H0_H0 ;  /* 0x2000006b2e6b7231 */ /* 0x000fe2000004085e */
[----:B------:R-:W-:-:S02]  /*5410*/  LOP3.LUT R117, R117, 0xffff, RZ, 0xc0, !PT ;  /* 0x0000ffff75757812 */ /* 0x000fc400078ec0ff */
[----:B------:R-:W-:Y:S02]  /*5420*/  PRMT R111, R131, 0x7610, R111 ;  /* 0x00007610836f7816 */ /* 0x000fe4000000006f */
[----:B------:R-:W-:Y:S02]  /*5430*/  LOP3.LUT R213, R213, 0xffff, RZ, 0xc0, !PT ;  /* 0x0000ffffd5d57812 */ /* 0x000fe400078ec0ff */
[----:B------:R-:W-:Y:S02]  /*5440*/  SHF.L.U64.HI R166, R113, 0x10, RZ ;  /* 0x0000001071a67819 */ /* 0x000fe400000102ff */
[----:B------:R-:W-:Y:S02]  /*5450*/  SHF.L.U64.HI R184, R117, 0x10, RZ ;  /* 0x0000001075b87819 */ /* 0x000fe400000102ff */
[----:B------:R-:W-:Y:S02]  /*5460*/  LOP3.LUT R111, R111, 0xffff, RZ, 0xc0, !PT ;  /* 0x0000ffff6f6f7812 */ /* 0x000fe400078ec0ff */
[----:B------:R-:W-:-:S02]  /*5470*/  LOP3.LUT R139, R139, 0xffff, RZ, 0xc0, !PT ;  /* 0x0000ffff8b8b7812 */ /* 0x000fc400078ec0ff */
[----:B------:R-:W-:Y:S02]  /*5480*/  LOP3.LUT R131, R213, 0xffff0000, R166, 0xf8, !PT ;  /* 0xffff0000d5837812 */ /* 0x000fe400078ef8a6 */
[----:B------:R-:W-:Y:S02]  /*5490*/  LOP3.LUT R184, R109, 0xffff0000, R184, 0xf8, !PT ;  /* 0xffff00006db87812 */ /* 0x000fe400078ef8b8 */
[----:B------:R-:W-:Y:S02]  /*54a0*/  SHF.L.U32 R166, R111, 0x10, RZ ;  /* 0x000000106fa67819 */ /* 0x000fe400000006ff */
[----:B------:R-:W-:Y:S02]  /*54b0*/  PRMT R109, R107, 0x7610, R109 ;  /* 0x000076106b6d7816 */ /* 0x000fe4000000006d */
[----:B------:R-:W-:Y:S02]  /*54c0*/  SHF.L.U64.HI R188, R111, 0x10, RZ ;  /* 0x000000106fbc7819 */ /* 0x000fe400000102ff */
[----:B------:R-:W-:-:S02]  /*54d0*/  SHF.L.U32 R186, R139, 0x10, RZ ;  /* 0x000000108bba7819 */ /* 0x000fc400000006ff */
[----:B------:R-:W-:Y:S02]  /*54e0*/  PRMT R111, R136, 0x7610, R111 ;  /* 0x00007610886f7816 */ /* 0x000fe4000000006f */
[----:B------:R-:W-:Y:S02]  /*54f0*/  LOP3.LUT R107, R214, 0xffff, RZ, 0xc0, !PT ;  /* 0x0000ffffd66b7812 */ /* 0x000fe400078ec0ff */
[----:B------:R-:W-:Y:S02]  /*5500*/  LOP3.LUT R136, R186, 0xffff, R109, 0xf8, !PT ;  /* 0x0000ffffba887812 */ /* 0x000fe400078ef86d */
[----:B------:R-:W-:Y:S02]  /*5510*/  LOP3.LUT R111, R111, 0xffff, RZ, 0xc0, !PT ;  /* 0x0000ffff6f6f7812 */ /* 0x000fe400078ec0ff */
[----:B------:R-:W-:Y:S02]  /*5520*/  SHF.L.U64.HI R186, R139, 0x10, RZ ;  /* 0x000000108bba7819 */ /* 0x000fe400000102ff */
[----:B------:R-:W-:-:S02]  /*5530*/  LOP3.LUT R107, R107, 0xffff0000, R188, 0xf8, !PT ;  /* 0xffff00006b6b7812 */ /* 0x000fc400078ef8bc */
[----:B------:R-:W-:Y:S02]  /*5540*/  F2FP.PACK_AB R148, RZ, R148 ;  /* 0x00000094ff94723e */ /* 0x000fe400000000ff */
[----:B------:R-:W-:Y:S02]  /*5550*/  LOP3.LUT R188, R140, 0xffff, RZ, 0xc0, !PT ;  /* 0x0000ffff8cbc7812 */ /* 0x000fe400078ec0ff */
[----:B------:R-:W-:Y:S01]  /*5560*/  LOP3.LUT R185, R111, 0xffff0000, R186, 0xf8, !PT ;  /* 0xffff00006fb97812 */ /* 0x000fe200078ef8ba */
[----:B------:R-:W-:Y:S01]  /*5570*/  HFMA2 R148, R51.H0_H0, R148.H0_H0, R101.H0_H0 ;  /* 0x2000009433947231 */ /* 0x000fe20000040865 */
[----:B------:R-:W-:Y:S02]  /*5580*/  LOP3.LUT R186, R142, 0xffff, RZ, 0xc0, !PT ;  /* 0x0000ffff8eba7812 */ /* 0x000fe400078ec0ff */
[----:B------:R-:W-:Y:S02]  /*5590*/  SHF.L.U32 R140, R188, 0x10, RZ ;  /* 0x00000010bc8c7819 */ /* 0x000fe400000006ff */
[----:B------:R-:W-:-:S02]  /*55a0*/  PRMT R142, R143, 0x7610, R142 ;  /* 0x000076108f8e7816 */ /* 0x000fc4000000008e */
[----:B------:R-:W-:Y:S02]  /*55b0*/  LOP3.LUT R143, R216, 0xffff, RZ, 0xc0, !PT ;  /* 0x0000ffffd88f7812 */ /* 0x000fe400078ec0ff */
[----:B------:R-:W-:Y:S02]  /*55c0*/  SHF.L.U64.HI R188, R188, 0x10, RZ ;  /* 0x00000010bcbc7819 */ /* 0x000fe400000102ff */
[----:B------:R-:W-:Y:S02]  /*55d0*/  SHF.L.U32 R109, R186, 0x10, RZ ;  /* 0x00000010ba6d7819 */ /* 0x000fe400000006ff */
[----:B------:R-:W-:Y:S02]  /*55e0*/  LOP3.LUT R150, R150, 0xffff, RZ, 0xc0, !PT ;  /* 0x0000ffff96967812 */ /* 0x000fe400078ec0ff */
[----:B------:R-:W-:Y:S02]  /*55f0*/  LOP3.LUT R143, R143, 0xffff0000, R188, 0xf8, !PT ;  /* 0xffff00008f8f7812 */ /* 0x000fe400078ef8bc */
[----:B------:R-:W-:-:S02]  /*5600*/  LOP3.LUT R142, R109, 0xffff, R142, 0xf8, !PT ;  /* 0x0000ffff6d8e7812 */ /* 0x000fc400078ef88e */
[----:B------:R-:W-:Y:S02]  /*5610*/  SHF.L.U32 R111, R150, 0x10, RZ ;  /* 0x00000010966f7819 */ /* 0x000fe400000006ff */
[----:B------:R-:W-:Y:S02]  /*5620*/  SHF.L.U64.HI R186, R186, 0x10, RZ ;  /* 0x00000010baba7819 */ /* 0x000fe400000102ff */
[----:B------:R-:W-:Y:S02]  /*5630*/  PRMT R109, R148, 0x7610, R109 ;  /* 0x00007610946d7816 */ /* 0x000fe4000000006d */
[----:B------:R-:W-:Y:S02]  /*5640*/  LOP3.LUT R188, R159, 0xffff, RZ, 0xc0, !PT ;  /* 0x0000ffff9fbc7812 */ /* 0x000fe400078ec0ff */
[----:B------:R-:W-:Y:S02]  /*5650*/  SHF.L.U64.HI R110, R110, 0x10, RZ ;  /* 0x000000106e6e7819 */ /* 0x000fe400000102ff */
[----:B------:R-:W-:-:S02]  /*5660*/  LOP3.LUT R134, R134, 0xffff, RZ, 0xc0, !PT ;  /* 0x0000ffff86867812 */ /* 0x000fc400078ec0ff */
[----:B------:R-:W-:Y:S02]  /*5670*/  LOP3.LUT R146, R111, 0xffff, R146, 0xf8, !PT ;  /* 0x0000ffff6f927812 */ /* 0x000fe400078ef892 */
[----:B------:R-:W-:Y:S02]  /*5680*/  SHF.L.U32 R164, R117, 0x10, RZ ;  /* 0x0000001075a47819 */ /* 0x000fe400000006ff */
[----:B------:R-:W-:Y:S02]  /*5690*/  LOP3.LUT R148, R145, 0xffff0000, R186, 0xf8, !PT ;  /* 0xffff000091947812 */ /* 0x000fe400078ef8ba */
[----:B------:R-:W-:Y:S02]  /*56a0*/  LOP3.LUT R109, R109, 0xffff, RZ, 0xc0, !PT ;  /* 0x0000ffff6d6d7812 */ /* 0x000fe400078ec0ff */
[----:B------:R-:W-:Y:S02]  /*56b0*/  SHF.L.U64.HI R150, R150, 0x10, RZ ;  /* 0x0000001096967819 */ /* 0x000fe400000102ff */
[----:B------:R-:W-:-:S02]  /*56c0*/  PRMT R111, R161, 0x5410, R188 ;  /* 0x00005410a16f7816 */ /* 0x000fc400000000bc */
[----:B------:R-:W-:Y:S02]  /*56d0*/  LOP3.LUT R157, R157, 0xffff0000, R110, 0xf8, !PT ;  /* 0xffff00009d9d7812 */ /* 0x000fe400078ef86e */
[----:B------:R-:W-:Y:S02]  /*56e0*/  LOP3.LUT R186, R155, 0xffff, RZ, 0xc0, !PT ;  /* 0x0000ffff9bba7812 */ /* 0x000fe400078ec0ff */
[----:B------:R-:W-:Y:S02]  /*56f0*/  LOP3.LUT R167, R167, 0xffff, RZ, 0xc0, !PT ;  /* 0x0000ffffa7a77812 */ /* 0x000fe400078ec0ff */
[----:B------:R-:W-:Y:S02]  /*5700*/  PRMT R161, R121, 0x5410, R134 ;  /* 0x0000541079a17816 */ /* 0x000fe40000000086 */
[----:B------:R-:W-:Y:S02]  /*5710*/  PRMT R121, R129, 0x7610, R121 ;  /* 0x0000761081797816 */ /* 0x000fe40000000079 */
[----:B------:R-:W-:-:S02]  /*5720*/  LOP3.LUT R120, R120, 0xffff, RZ, 0xc0, !PT ;  /* 0x0000ffff78787812 */ /* 0x000fc400078ec0ff */
[----:B------:R-:W-:Y:S02]  /*5730*/  LOP3.LUT R164, R164, 0xffff, R115, 0xf8, !PT ;  /* 0x0000ffffa4a47812 */ /* 0x000fe400078ef873 */
[----:B------:R-:W-:Y:S02]  /*5740*/  LOP3.LUT R150, R109, 0xffff0000, R150, 0xf8, !PT ;  /* 0xffff00006d967812 */ /* 0x000fe400078ef896 */
[----:B------:R-:W-:Y:S02]  /*5750*/  PRMT R109, R157, 0x5410, R186 ;  /* 0x000054109d6d7816 */ /* 0x000fe400000000ba */
[----:B------:R-:W-:Y:S02]  /*5760*/  PRMT R115, R168, 0x5410, R167 ;  /* 0x00005410a8737816 */ /* 0x000fe400000000a7 */
[----:B------:R-:W-:Y:S02]  /*5770*/  LOP3.LUT R186, R163, 0xffff, RZ, 0xc0, !PT ;  /* 0x0000ffffa3ba7812 */ /* 0x000fe400078ec0ff */
[----:B------:R-:W-:-:S02]  /*5780*/  LOP3.LUT R168, R179, 0xffff, RZ, 0xc0, !PT ;  /* 0x0000ffffb3a87812 */ /* 0x000fc400078ec0ff */
[----:B------:R-:W-:Y:S02]  /*5790*/  LOP3.LUT R134, R121, 0xffff, RZ, 0xc0, !PT ;  /* 0x0000ffff79867812 */ /* 0x000fe400078ec0ff */
[----:B------:R-:W-:Y:S02]  /*57a0*/  PRMT R163, R131, 0x5410, R120 ;  /* 0x0000541083a37816 */ /* 0x000fe40000000078 */
[----:B------:R-:W-:Y:S02]  /*57b0*/  LOP3.LUT R121, R130, 0xffff, RZ, 0xc0, !PT ;  /* 0x0000ffff82797812 */ /* 0x000fe400078ec0ff */
[----:B------:R-:W-:Y:S02]  /*57c0*/  MOV R120, UR4 ;  /* 0x0000000400787c02 */ /* 0x000fe40008000f00 */
[----:B------:R-:W-:Y:S02]  /*57d0*/  SHF.L.U64.HI R119, R123, 0x10, RZ ;  /* 0x000000107b777819 */ /* 0x000fe400000102ff */
[----:B------:R-:W-:-:S02]  /*57e0*/  PRMT R113, R165, 0x5410, R186 ;  /* 0x00005410a5717816 */ /* 0x000fc400000000ba */
[----:B------:R-:W-:Y:S02]  /*57f0*/  PRMT R123, R173, 0x5410, R168 ;  /* 0x00005410ad7b7816 */ /* 0x000fe400000000a8 */
[----:B------:R-:W-:Y:S02]  /*5800*/  LOP3.LUT R168, R201, 0xffff, RZ, 0xc0, !PT ;  /* 0x0000ffffc9a87812 */ /* 0x000fe400078ec0ff */
[----:B------:R-:W-:Y:S02]  /*5810*/  PRMT R165, R184, 0x5410, R121 ;  /* 0x00005410b8a57816 */ /* 0x000fe40000000079 */
[----:B------:R-:W-:Y:S02]  /*5820*/  LOP3.LUT R121, R120, 0x80, R103, 0xe2, !PT ;  /* 0x0000008078797812 */ /* 0x000fe400078ee267 */
[----:B------:R-:W-:Y:S02]  /*5830*/  PRMT R157, R181, 0x5410, R168 ;  /* 0x00005410b59d7816 */ /* 0x000fe400000000a8 */
[----:B------:R-:W-:-:S02]  /*5840*/  LOP3.LUT R168, R127, 0xffff, RZ, 0xc0, !PT ;  /* 0x0000ffff7fa87812 */ /* 0x000fc400078ec0ff */
[----:B------:R-:W-:Y:S02]  /*5850*/  LOP3.LUT R130, R137, 0xffff, RZ, 0xc0, !PT ;  /* 0x0000ffff89827812 */ /* 0x000fe400078ec0ff */
[----:B------:R-:W-:Y:S02]  /*5860*/  LOP3.LUT R121, R121, 0x60, R102, 0xf8, !PT ;  /* 0x0000006079797812 */ /* 0x000fe400078ef866 */
[----:B------:R-:W-:Y:S02]  /*5870*/  LOP3.LUT R170, R170, 0xffff, RZ, 0xc0, !PT ;  /* 0x0000ffffaaaa7812 */ /* 0x000fe400078ec0ff */
[----:B------:R-:W-:Y:S02]  /*5880*/  PRMT R127, R133, 0x7610, R127 ;  /* 0x00007610857f7816 */ /* 0x000fe4000000007f */
[----:B------:R-:W-:Y:S02]  /*5890*/  LOP3.LUT R120, R141, 0xffff, RZ, 0xc0, !PT ;  /* 0x0000ffff8d787812 */ /* 0x000fe400078ec0ff */
[----:B------:R-:W-:Y:S01]  /*58a0*/  PRMT R167, R107, 0x5410, R130 ;  /* 0x000054106ba77816 */ /* 0x000fe20000000082 */
[----:B------:R-:W-:Y:S01]  /*58b0*/  IMAD R107, R106, 0x1900, R121 ;  /* 0x000019006a6b7824 */ /* 0x000fe200078e0279 */
[----:B------:R-:W-:-:S02]  /*58c0*/  F2FP.PACK_AB R156, RZ, R156 ;  /* 0x0000009cff9c723e */ /* 0x000fc400000000ff */
[----:B------:R-:W-:Y:S02]  /*58d0*/  LOP3.LUT R170, R170, 0xffff0000, R119, 0xf8, !PT ;  /* 0xffff0000aaaa7812 */ /* 0x000fe400078ef877 */
[----:B------:R-:W-:Y:S01]  /*58e0*/  LOP3.LUT R127, R127, 0xffff, RZ, 0xc0, !PT ;  /* 0x0000ffff7f7f7812 */ /* 0x000fe200078ec0ff */
[----:B------:R-:W-:Y:S01]  /*58f0*/  HFMA2 R156, R6.H0_H0, R156.H0_H0, R54.H0_H0 ;  /* 0x2000009c069c7231 */ /* 0x000fe20000040836 */
[----:B------:R-:W-:Y:S02]  /*5900*/  PRMT R137, R185, 0x5410, R120 ;  /* 0x00005410b9897816 */ /* 0x000fe40000000078 */
[----:B------:R-:W-:Y:S02]  /*5910*/  LOP3.LUT R120, R147, 0xffff, RZ, 0xc0, !PT ;  /* 0x0000ffff93787812 */ /* 0x000fe400078ec0ff */
[----:B------:R-:W-:Y:S02]  /*5920*/  LOP3.LUT R186, R171, 0xffff, RZ, 0xc0, !PT ;  /* 0x0000ffffabba7812 */ /* 0x000fe400078ec0ff */
[----:B------:R-:W-:-:S02]  /*5930*/  LOP3.LUT R151, R151, 0xffff, RZ, 0xc0, !PT ;  /* 0x0000ffff97977812 */ /* 0x000fc400078ec0ff */
[----:B------:R-:W-:Y:S02]  /*5940*/  PRMT R133, R125, 0x5410, R168 ;  /* 0x000054107d857816 */ /* 0x000fe400000000a8 */
[----:B------:R-:W-:Y:S02]  /*5950*/  MOV R171, 0x8 ;  /* 0x0000000800ab7802 */ /* 0x000fe40000000f00 */
[----:B------:R-:W-:Y:S02]  /*5960*/  LOP3.LUT R149, R149, 0xffff, RZ, 0xc0, !PT ;  /* 0x0000ffff95957812 */ /* 0x000fe400078ec0ff */
[----:B------:R-:W-:Y:S02]  /*5970*/  PRMT R125, R170, 0x5410, R127 ;  /* 0x00005410aa7d7816 */ /* 0x000fe4000000007f */
[----:B------:R-:W-:Y:S02]  /*5980*/  PRMT R127, R183, 0x5410, R134 ;  /* 0x00005410b77f7816 */ /* 0x000fe40000000086 */
[----:B------:R-:W-:Y:S01]  /*5990*/  PRMT R141, R143, 0x5410, R120 ;  /* 0x000054108f8d7816 */ /* 0x000fe20000000078 */
[C---:B------:R-:W-:Y:S01]  /*59a0*/  IMAD.WIDE.U32 R120, R107.reuse, R171, c[0x0][0x178] ;  /* 0x00005e006b787625 */ /* 0x040fe200078e00ab */
[----:B------:R-:W-:-:S02]  /*59b0*/  IADD3 R130, R107, 0x100, RZ ;  /* 0x000001006b827810 */ /* 0x000fc40007ffe0ff */
[----:B------:R-:W-:Y:S02]  /*59c0*/  SHF.L.U64.HI R207, R207, 0x10, RZ ;  /* 0x00000010cfcf7819 */ /* 0x000fe400000102ff */
[----:B------:R-:W-:Y:S01]  /*59d0*/  LOP3.LUT R135, R135, 0xffff, RZ, 0xc0, !PT ;  /* 0x0000ffff87877812 */ /* 0x000fe200078ec0ff */
[----:B------:R-:W-:Y:S01]  /*59e0*/  IMAD.WIDE.U32 R130, R130, R171, c[0x0][0x178] ;  /* 0x00005e0082827625 */ /* 0x000fe200078e00ab */
[----:B------:R-:W-:Y:S01]  /*59f0*/  PRMT R143, R148, 0x5410, R151 ;  /* 0x00005410948f7816 */ /* 0x000fe20000000097 */
[----:B------:R0:W-:Y:S01]  /*5a00*/  STG.E.64 [R120.64], R108 ;  /* 0x0000006c78007986 */ /* 0x0001e2000c101b08 */
[C---:B------:R-:W-:Y:S02]  /*5a10*/  IADD3 R134, R107.reuse, 0x200, RZ ;  /* 0x000002006b867810 */ /* 0x040fe40007ffe0ff */
[----:B------:R-:W-:Y:S02]  /*5a20*/  PRMT R147, R150, 0x5410, R149 ;  /* 0x0000541096937816 */ /* 0x000fe40000000095 */
[----:B------:R-:W-:-:S02]  /*5a30*/  IADD3 R148, R107, 0x300, RZ ;  /* 0x000003006b947810 */ /* 0x000fc40007ffe0ff */
[----:B------:R-:W-:Y:S02]  /*5a40*/  PRMT R117, R169, 0x5410, R186 ;  /* 0x00005410a9757816 */ /* 0x000fe400000000ba */
[C---:B------:R-:W-:Y:S01]  /*5a50*/  IADD3 R150, R107.reuse, 0x400, RZ ;  /* 0x000004006b967810 */ /* 0x040fe20007ffe0ff */
[-C--:B------:R-:W-:Y:S01]  /*5a60*/  IMAD.WIDE.U32 R148, R148, R171.reuse, c[0x0][0x178] ;  /* 0x00005e0094947625 */ /* 0x080fe200078e00ab */
[----:B------:R-:W-:Y:S02]  /*5a70*/  IADD3 R169, R107, 0x500, RZ ;  /* 0x000005006ba97810 */ /* 0x000fe40007ffe0ff */
[----:B------:R-:W-:Y:S01]  /*5a80*/  LOP3.LUT R110, R211, 0xffff, R156, 0xf8, !PT ;  /* 0x0000ffffd36e7812 */ /* 0x000fe200078ef89c */
[-C--:B------:R-:W-:Y:S01]  /*5a90*/  IMAD.WIDE.U32 R150, R150, R171.reuse, c[0x0][0x178] ;  /* 0x00005e0096967625 */ /* 0x080fe200078e00ab */
[----:B------:R-:W-:Y:S02]  /*5aa0*/  LOP3.LUT R172, R172, 0xffff0000, R207, 0xf8, !PT ;  /* 0xffff0000acac7812 */ /* 0x000fe400078ef8cf */
[----:B------:R-:W-:Y:S01]  /*5ab0*/  LOP3.LUT R175, R175, 0xffff, RZ, 0xc0, !PT ;  /* 0x0000ffffafaf7812 */ /* 0x000fe200078ec0ff */
[-C--:B0-----:R-:W-:Y:S01]  /*5ac0*/  IMAD.WIDE.U32 R108, R169, R171.reuse, c[0x0][0x178] ;  /* 0x00005e00a96c7625 */ /* 0x081fe200078e00ab */
[----:B------:R-:W-:Y:S01]  /*5ad0*/  PRMT R129, R178, 0x5410, R135 ;  /* 0x00005410b2817816 */ /* 0x000fe20000000087 */
[----:B------:R0:W-:Y:S01]  /*5ae0*/  STG.E.64 [R130.64], R110 ;  /* 0x0000006e82007986 */ /* 0x0001e2000c101b08 */
[----:B------:R-:W-:Y:S01]  /*5af0*/  IADD3 R168, R107, 0x600, RZ ;  /* 0x000006006ba87810 */ /* 0x000fe20007ffe0ff */
[----:B------:R-:W-:Y:S01]  /*5b00*/  IMAD.WIDE.U32 R134, R134, R171, c[0x0][0x178] ;  /* 0x00005e0086867625 */ /* 0x000fe200078e00ab */
[----:B------:R-:W-:-:S02]  /*5b10*/  PRMT R119, R172, 0x5410, R175 ;  /* 0x00005410ac777816 */ /* 0x000fc400000000af */
[C---:B------:R-:W-:Y:S02]  /*5b20*/  IADD3 R120, R107.reuse, 0x700, RZ ;  /* 0x000007006b787810 */ /* 0x040fe40007ffe0ff */
[----:B------:R-:W-:Y:S01]  /*5b30*/  LOP3.LUT R139, R190, 0xffff, RZ, 0xc0, !PT ;  /* 0x0000ffffbe8b7812 */ /* 0x000fe200078ec0ff */
[----:B------:R1:W-:Y:S01]  /*5b40*/  STG.E.64 [R134.64], R112 ;  /* 0x0000007086007986 */ /* 0x0003e2000c101b08 */
[C---:B------:R-:W-:Y:S02]  /*5b50*/  IADD3 R121, R107.reuse, 0x800, RZ ;  /* 0x000008006b797810 */ /* 0x040fe40007ffe0ff */
[----:B------:R-:W-:Y:S01]  /*5b60*/  F2FP.PACK_AB R203, RZ, R203 ;  /* 0x000000cbffcb723e */ /* 0x000fe200000000ff */
[----:B------:R2:W-:Y:S01]  /*5b70*/  STG.E.64 [R148.64], R114 ;  /* 0x0000007294007986 */ /* 0x0005e2000c101b08 */
[----:B------:R-:W-:Y:S01]  /*5b80*/  LOP3.LUT R145, R198, 0xffff, RZ, 0xc0, !PT ;  /* 0x0000ffffc6917812 */ /* 0x000fe200078ec0ff */
[----:B0-----:R-:W-:Y:S01]  /*5b90*/  IMAD.WIDE.U32 R110, R168, R171, c[0x0][0x178] ;  /* 0x00005e00a86e7625 */ /* 0x001fe200078e00ab */
[----:B------:R-:W-:Y:S01]  /*5ba0*/  PRMT R139, R174, 0x5410, R139 ;  /* 0x00005410ae8b7816 */ /* 0x000fe2000000008b */
[----:B------:R0:W-:Y:S01]  /*5bb0*/  STG.E.64 [R150.64], R116 ;  /* 0x0000007496007986 */ /* 0x0001e2000c101b08 */
[----:B------:R-:W-:Y:S01]  /*5bc0*/  PRMT R145, R176, 0x5410, R145 ;  /* 0x00005410b0917816 */ /* 0x000fe20000000091 */
[----:B------:R-:W-:Y:S01]  /*5bd0*/  HFMA2 R203, R24.H0_H0, R203.H0_H0, R72.H0_H0 ;  /* 0x200000cb18cb7231 */ /* 0x000fe20000040848 */
[----:B------:R-:W-:Y:S01]  /*5be0*/  F2FP.PACK_AB R205, RZ, R205 ;  /* 0x000000cdffcd723e */ /* 0x000fe200000000ff */
[----:B------:R3:W-:Y:S01]  /*5bf0*/  STG.E.64 [R108.64], R118 ;  /* 0x000000766c007986 */ /* 0x0007e2000c101b08 */
[----:B------:R-:W-:Y:S01]  /*5c00*/  LOP3.LUT R200, R200, 0xffff, RZ, 0xc0, !PT ;  /* 0x0000ffffc8c87812 */ /* 0x000fe200078ec0ff */
[-C--:B-1----:R-:W-:Y:S01]  /*5c10*/  IMAD.WIDE.U32 R112, R120, R171.reuse, c[0x0][0x178] ;  /* 0x00005e0078707625 */ /* 0x082fe200078e00ab */
[----:B------:R-:W-:Y:S01]  /*5c20*/  IADD3 R120, R107, 0x900, RZ ;  /* 0x000009006b787810 */ /* 0x000fe20007ffe0ff */
[----:B------:R-:W-:Y:S01]  /*5c30*/  STG.E.64 [R110.64], R122 ;  /* 0x0000007a6e007986 */ /* 0x000fe2000c101b08 */
[----:B------:R-:W-:Y:S01]  /*5c40*/  SHF.L.U32 R154, R204, 0x10, RZ ;  /* 0x00000010cc9a7819 */ /* 0x000fe200000006ff */
[-C--:B--2---:R-:W-:Y:S01]  /*5c50*/  IMAD.WIDE.U32 R114, R121, R171.reuse, c[0x0][0x178] ;  /* 0x00005e0079727625 */ /* 0x084fe200078e00ab */
[----:B------:R-:W-:Y:S01]  /*5c60*/  IADD3 R121, R107, 0xa00, RZ ;  /* 0x00000a006b797810 */ /* 0x000fe20007ffe0ff */
[----:B------:R1:W-:Y:S01]  /*5c70*/  STG.E.64 [R112.64], R138 ;  /* 0x0000008a70007986 */ /* 0x0003e2000c101b08 */
[----:B------:R-:W-:Y:S01]  /*5c80*/  LOP3.LUT R155, R206, 0xffff, RZ, 0xc0, !PT ;  /* 0x0000ffffce9b7812 */ /* 0x000fe200078ec0ff */
[-C--:B0-----:R-:W-:Y:S01]  /*5c90*/  IMAD.WIDE.U32 R116, R120, R171.reuse, c[0x0][0x178] ;  /* 0x00005e0078747625 */ /* 0x081fe200078e00ab */
[----:B------:R-:W-:Y:S01]  /*5ca0*/  LOP3.LUT R140, R140, 0xffff, R153, 0xf8, !PT ;  /* 0x0000ffff8c8c7812 */ /* 0x000fe200078ef899 */
[----:B------:R0:W-:Y:S01]  /*5cb0*/  STG.E.64 [R114.64], R144 ;  /* 0x0000009072007986 */ /* 0x0001e2000c101b08 */
[----:B------:R-:W-:Y:S01]  /*5cc0*/  PRMT R153, R177, 0x5410, R200 ;  /* 0x00005410b1997816 */ /* 0x000fe200000000c8 */
[----:B------:R-:W-:Y:S01]  /*5cd0*/  HFMA2 R205, R26.H0_H0, R205.H0_H0, R74.H0_H0 ;  /* 0x200000cd1acd7231 */ /* 0x000fe2000004084a */
[----:B---3--:R-:W-:Y:S01]  /*5ce0*/  IADD3 R119, R107, 0xc00, RZ ;  /* 0x00000c006b777810 */ /* 0x008fe20007ffe0ff */
[----:B------:R-:W-:Y:S01]  /*5cf0*/  IMAD.WIDE.U32 R108, R121, R171, c[0x0][0x178] ;  /* 0x00005e00796c7625 */ /* 0x000fe200078e00ab */
[----:B------:R-:W-:Y:S01]  /*5d00*/  IADD3 R118, R107, 0xd00, RZ ;  /* 0x00000d006b767810 */ /* 0x000fe20007ffe0ff */
[----:B------:R2:W-:Y:S01]  /*5d10*/  STG.E.64 [R116.64], R152 ;  /* 0x0000009874007986 */ /* 0x0005e2000c101b08 */
[----:B------:R-:W-:-:S02]  /*5d20*/  LOP3.LUT R154, R154, 0xffff, R203, 0xf8, !PT ;  /* 0x0000ffff9a9a7812 */ /* 0x000fc400078ef8cb */
[----:B------:R-:W-:Y:S01]  /*5d30*/  PRMT R155, R180, 0x5410, R155 ;  /* 0x00005410b49b7816 */ /* 0x000fe2000000009b */
[-C--:B-1----:R-:W-:Y:S01]  /*5d40*/  IMAD.WIDE.U32 R112, R119, R171.reuse, c[0x0][0x178] ;  /* 0x00005e0077707625 */ /* 0x082fe200078e00ab */
[C---:B------:R-:W-:Y:S02]  /*5d50*/  IADD3 R120, R107.reuse, 0xb00, RZ ;  /* 0x00000b006b787810 */ /* 0x040fe40007ffe0ff */
[----:B------:R-:W-:Y:S01]  /*5d60*/  IADD3 R119, R107, 0xe00, RZ ;  /* 0x00000e006b777810 */ /* 0x000fe20007ffe0ff */
[-C--:B0-----:R-:W-:Y:S01]  /*5d70*/  IMAD.WIDE.U32 R114, R118, R171.reuse, c[0x0][0x178] ;  /* 0x00005e0076727625 */ /* 0x081fe200078e00ab */
[----:B------:R-:W-:Y:S01]  /*5d80*/  SHF.L.U32 R156, R197, 0x10, RZ ;  /* 0x00000010c59c7819 */ /* 0x000fe200000006ff */
[----:B------:R0:W-:Y:S01]  /*5d90*/  STG.E.64 [R108.64], R154 ;  /* 0x0000009a6c007986 */ /* 0x0001e2000c101b08 */
[----:B------:R-:W-:Y:S01]  /*5da0*/  IADD3 R118, R107, 0xf00, RZ ;  /* 0x00000f006b767810 */ /* 0x000fe20007ffe0ff */
[----:B------:R-:W-:Y:S01]  /*5db0*/  IMAD.WIDE.U32 R110, R120, R171, c[0x0][0x178] ;  /* 0x00005e00786e7625 */ /* 0x000fe200078e00ab */
[----:B------:R-:W-:-:S02]  /*5dc0*/  SHF.L.U32 R158, R199, 0x10, RZ ;  /* 0x00000010c79e7819 */ /* 0x000fc400000006ff */
[----:B------:R-:W-:Y:S01]  /*5dd0*/  LOP3.LUT R191, R191, 0xffff, RZ, 0xc0, !PT ;  /* 0x0000ffffbfbf7812 */ /* 0x000fe200078ec0ff */
[-C--:B--2---:R-:W-:Y:S01]  /*5de0*/  IMAD.WIDE.U32 R116, R119, R171.reuse, c[0x0][0x178] ;  /* 0x00005e0077747625 */ /* 0x084fe200078e00ab */
[----:B------:R-:W-:Y:S02]  /*5df0*/  LOP3.LUT R156, R156, 0xffff, R205, 0xf8, !PT ;  /* 0x0000ffff9c9c7812 */ /* 0x000fe400078ef8cd */
[----:B------:R-:W-:Y:S02]  /*5e00*/  LOP3.LUT R158, R158, 0xffff, R193, 0xf8, !PT ;  /* 0x0000ffff9e9e7812 */ /* 0x000fe400078ef8c1 */
[----:B------:R-:W-:Y:S01]  /*5e10*/  PRMT R159, R182, 0x5410, R191 ;  /* 0x00005410b69f7816 */ /* 0x000fe200000000bf */
[----:B------:R1:W-:Y:S01]  /*5e20*/  STG.E.64 [R110.64], R156 ;  /* 0x0000009c6e007986 */ /* 0x0003e2000c101b08 */
[----:B------:R-:W-:Y:S01]  /*5e30*/  IADD3 R119, R107, 0x1000, RZ ;  /* 0x000010006b777810 */ /* 0x000fe20007ffe0ff */
[----:B0-----:R-:W-:Y:S01]  /*5e40*/  IMAD.WIDE.U32 R108, R118, R171, c[0x0][0x178] ;  /* 0x00005e00766c7625 */ /* 0x001fe200078e00ab */
[----:B------:R-:W-:Y:S01]  /*5e50*/  SHF.L.U32 R132, R187, 0x10, RZ ;  /* 0x00000010bb847819 */ /* 0x000fe200000006ff */
[----:B------:R0:W-:Y:S01]  /*5e60*/  STG.E.64 [R112.64], R158 ;  /* 0x0000009e70007986 */ /* 0x0001e2000c101b08 */
[----:B------:R-:W-:-:S02]  /*5e70*/  IADD3 R118, R107, 0x1100, RZ ;  /* 0x000011006b767810 */ /* 0x000fc40007ffe0ff */
[----:B------:R-:W-:Y:S02]  /*5e80*/  LOP3.LUT R132, R132, 0xffff, R189, 0xf8, !PT ;  /* 0x0000ffff84847812 */ /* 0x000fe400078ef8bd */
[----:B------:R-:W-:Y:S02]  /*5e90*/  IADD3 R120, R107, 0x1600, RZ ;  /* 0x000016006b787810 */ /* 0x000fe40007ffe0ff */
[----:B------:R-:W-:Y:S01]  /*5ea0*/  LOP3.LUT R166, R166, 0xffff, R215, 0xf8, !PT ;  /* 0x0000ffffa6a67812 */ /* 0x000fe200078ef8d7 */
[----:B------:R2:W-:Y:S01]  /*5eb0*/  STG.E.64 [R114.64], R132 ;  /* 0x0000008472007986 */ /* 0x0005e2000c101b08 */
[----:B------:R-:W-:Y:S01]  /*5ec0*/  IADD3 R106, R106, c[0x0][0x160], RZ ;  /* 0x000058006a6a7a10 */ /* 0x000fe20007ffe0ff */
[-C--:B-1----:R-:W-:Y:S01]  /*5ed0*/  IMAD.WIDE.U32 R110, R119, R171.reuse, c[0x0][0x178] ;  /* 0x00005e00776e7625 */ /* 0x082fe200078e00ab */
[C---:B------:R-:W-:Y:S01]  /*5ee0*/  IADD3 R119, R107.reuse, 0x1200, RZ ;  /* 0x000012006b777810 */ /* 0x040fe20007ffe0ff */
[----:B------:R1:W-:Y:S01]  /*5ef0*/  STG.E.64 [R116.64], R160 ;  /* 0x000000a074007986 */ /* 0x0003e2000c101b08 */
[----:B------:R-:W-:Y:S01]  /*5f00*/  ISETP.GE.AND P0, PT, R106, c[0x0][0x164], PT ;  /* 0x000059006a007a0c */ /* 0x000fe20003f06270 */
[-C--:B0-----:R-:W-:Y:S01]  /*5f10*/  IMAD.WIDE.U32 R112, R118, R171.reuse, c[0x0][0x178] ;  /* 0x00005e0076707625 */ /* 0x081fe200078e00ab */
[----:B------:R-:W-:Y:S01]  /*5f20*/  IADD3 R118, R107, 0x1300, RZ ;  /* 0x000013006b767810 */ /* 0x000fe20007ffe0ff */
[----:B------:R0:W-:Y:S04]  /*5f30*/  STG.E.64 [R108.64], R128 ;  /* 0x000000806c007986 */ /* 0x0001e8000c101b08 */
[----:B------:R3:W-:Y:S01]  /*5f40*/  STG.E.64 [R110.64], R124 ;  /* 0x0000007c6e007986 */ /* 0x0007e2000c101b08 */
[----:B--2---:R-:W-:Y:S01]  /*5f50*/  IMAD.WIDE.U32 R114, R119, R171, c[0x0][0x178] ;  /* 0x00005e0077727625 */ /* 0x004fe200078e00ab */
[----:B------:R-:W-:-:S02]  /*5f60*/  IADD3 R119, R107, 0x1400, RZ ;  /* 0x000014006b777810 */ /* 0x000fc40007ffe0ff */
[----:B------:R2:W-:Y:S01]  /*5f70*/  STG.E.64 [R112.64], R126 ;  /* 0x0000007e70007986 */ /* 0x0005e2000c101b08 */
[-C--:B-1----:R-:W-:Y:S01]  /*5f80*/  IMAD.WIDE.U32 R116, R118, R171.reuse, c[0x0][0x178] ;  /* 0x00005e0076747625 */ /* 0x082fe200078e00ab */
[----:B------:R-:W-:Y:S02]  /*5f90*/  IADD3 R118, R107, 0x1500, RZ ;  /* 0x000015006b767810 */ /* 0x000fe40007ffe0ff */
[----:B------:R1:W-:Y:S01]  /*5fa0*/  STG.E.64 [R114.64], R162 ;  /* 0x000000a272007986 */ /* 0x0003e2000c101b08 */
[-C--:B0-----:R-:W-:Y:S01]  /*5fb0*/  IMAD.WIDE.U32 R108, R119, R171.reuse, c[0x0][0x178] ;  /* 0x00005e00776c7625 */ /* 0x081fe200078e00ab */
[C---:B------:R-:W-:Y:S02]  /*5fc0*/  IADD3 R119, R107.reuse, 0x1700, RZ ;  /* 0x000017006b777810 */ /* 0x040fe40007ffe0ff */
[----:B------:R0:W-:Y:S01]  /*5fd0*/  STG.E.64 [R116.64], R164 ;  /* 0x000000a474007986 */ /* 0x0001e2000c101b08 */
[----:B---3--:R-:W-:Y:S01]  /*5fe0*/  IMAD.WIDE.U32 R110, R118, R171, c[0x0][0x178] ;  /* 0x00005e00766e7625 */ /* 0x008fe200078e00ab */
[----:B------:R-:W-:-:S02]  /*5ff0*/  IADD3 R118, R107, 0x1800, RZ ;  /* 0x000018006b767810 */ /* 0x000fc40007ffe0ff */
[----:B------:R0:W-:Y:S01]  /*6000*/  STG.E.64 [R108.64], R166 ;  /* 0x000000a66c007986 */ /* 0x0001e2000c101b08 */
[----:B--2---:R-:W-:-:S03]  /*6010*/  IMAD.WIDE.U32 R112, R120, R171, c[0x0][0x178] ;  /* 0x00005e0078707625 */ /* 0x004fc600078e00ab */
[----:B------:R0:W-:Y:S01]  /*6020*/  STG.E.64 [R110.64], R136 ;  /* 0x000000886e007986 */ /* 0x0001e2000c101b08 */
[----:B-1----:R-:W-:-:S03]  /*6030*/  IMAD.WIDE.U32 R114, R119, R171, c[0x0][0x178] ;  /* 0x00005e0077727625 */ /* 0x002fc600078e00ab */
[----:B------:R0:W-:Y:S01]  /*6040*/  STG.E.64 [R112.64], R140 ;  /* 0x0000008c70007986 */ /* 0x0001e2000c101b08 */
[----:B------:R-:W-:-:S03]  /*6050*/  IMAD.WIDE.U32 R118, R118, R171, c[0x0][0x178] ;  /* 0x00005e0076767625 */ /* 0x000fc600078e00ab */
[----:B------:R0:W-:Y:S04]  /*6060*/  STG.E.64 [R114.64], R142 ;  /* 0x0000008e72007986 */ /* 0x0001e8000c101b08 */
[----:B------:R0:W-:Y:S02]  /*6070*/  STG.E.64 [R118.64], R146 ;  /* 0x0000009276007986 */ /* 0x0001e4000c101b08 */
[----:B0-----:R-:W-:Y:S01]  /*6080*/  @P0 CALL.REL.NOINC `(.L_x_256) ;  /* 0x0000001000000944 */ /* 0x001fe20003c00000 */
[----:B------:R-:W-:Y:S05]  /*6090*/  BRA `(.L_x_257) ;  /* 0xffffa3c000007947 */ /* 0x000fea000383ffff */
.L_x_256:
[----:B------:R-:W-:Y:S05]  /*60a0*/  EXIT ;  /* 0x000000000000794d */ /* 0x000fea0003800000 */
.L_x_252:
[----:B------:R-:W-:Y:S01]  /*60b0*/  HFMA2.MMA R153, -RZ, RZ, 0, 5.9604644775390625e-08 ;  /* 0x00000001ff997435 */ /* 0x000fe200000001ff */
[----:B------:R-:W-:Y:S02]  /*60c0*/  MOV R176, 0x1f ;  /* 0x0000001f00b07802 */ /* 0x000fe40000000f00 */
[----:B------:R-:W-:Y:S02]  /*60d0*/  MOV R172, 0xffffffff ;  /* 0xffffffff00ac7802 */ /* 0x000fe40000000f00 */
[----:B------:R-:W-:-:S02]  /*60e0*/  MOV R154, 0x6100 ;  /* 0x00006100009a7802 */ /* 0x000fc40000000f00 */
[----:B-----5:R-:W-:Y:S05]  /*60f0*/  CALL.REL.NOINC `($__internal_28_$__cuda_sm70_shflsync_bfly_p) ;  /* 0x0000101000007944 */ /* 0x020fea0003c00000 */
[----:B-1----:R-:W-:Y:S01]  /*6100*/  MOV R152, R176 ;  /* 0x000000b000987202 */ /* 0x002fe20000000f00 */
[----:B0-----:R-:W-:Y:S05]  /*6110*/  BRA `(.L_x_258) ;  /* 0xffffb85000007947 */ /* 0x001fea000383ffff */
.L_x_253:
[----:B------:R-:W-:Y:S01]  /*6120*/  HFMA2.MMA R153, -RZ, RZ, 0, 1.1920928955078125e-07 ;  /* 0x00000002ff997435 */ /* 0x000fe200000001ff */
[----:B------:R-:W-:-:S02]  /*6130*/  MOV R176, 0x1f ;  /* 0x0000001f00b07802 */ /* 0x000fc40000000f00 */
[----:B------:R-:W-:Y:S02]  /*6140*/  MOV R172, 0xffffffff ;  /* 0xffffffff00ac7802 */ /* 0x000fe40000000f00 */
[----:B------:R-:W-:Y:S02]  /*6150*/  MOV R154, 0x6170 ;  /* 0x00006170009a7802 */ /* 0x000fe40000000f00 */
[----:B-----5:R-:W-:Y:S05]  /*6160*/  CALL.REL.NOINC `($__internal_28_$__cuda_sm70_shflsync_bfly_p) ;  /* 0x00000fa000007944 */ /* 0x020fea0003c00000 */
[----:B0-----:R-:W-:Y:S01]  /*6170*/  HFMA2.MMA R153, -RZ, RZ, 0, 2.384185791015625e-07 ;  /* 0x00000004ff997435 */ /* 0x001fe200000001ff */
[----:B-1----:R-:W-:Y:S01]  /*6180*/  FADD.FTZ R174, R174, R176 ;  /* 0x000000b0aeae7221 */ /* 0x002fe20000010000 */
[----:B------:R-:W-:Y:S02]  /*6190*/  MOV R176, 0x1f ;  /* 0x0000001f00b07802 */ /* 0x000fe40000000f00 */
[----:B------:R-:W-:Y:S02]  /*61a0*/  MOV R172, 0xffffffff ;  /* 0xffffffff00ac7802 */ /* 0x000fe40000000f00 */
[----:B------:R-:W-:Y:S02]  /*61b0*/  MOV R154, 0x61d0 ;  /* 0x000061d0009a7802 */ /* 0x000fe40000000f00 */
[----:B------:R-:W-:Y:S05]  /*61c0*/  CALL.REL.NOINC `($__internal_28_$__cuda_sm70_shflsync_bfly_p) ;  /* 0x00000f4000007944 */ /* 0x000fea0003c00000 */
[----:B0-----:R-:W-:Y:S01]  /*61d0*/  HFMA2.MMA R153, -RZ, RZ, 0, 4.76837158203125e-07 ;  /* 0x00000008ff997435 */ /* 0x001fe200000001ff */
[----:B-1----:R-:W-:Y:S01]  /*61e0*/  FADD.FTZ R174, R174, R176 ;  /* 0x000000b0aeae7221 */ /* 0x002fe20000010000 */
[----:B------:R-:W-:-:S02]  /*61f0*/  MOV R176, 0x1f ;  /* 0x0000001f00b07802 */ /* 0x000fc40000000f00 */
[----:B------:R-:W-:Y:S02]  /*6200*/  MOV R172, 0xffffffff ;  /* 0xffffffff00ac7802 */ /* 0x000fe40000000f00 */
[----:B------:R-:W-:Y:S02]  /*6210*/  MOV R154, 0x6230 ;  /* 0x00006230009a7802 */ /* 0x000fe40000000f00 */
[----:B------:R-:W-:Y:S05]  /*6220*/  CALL.REL.NOINC `($__internal_28_$__cuda_sm70_shflsync_bfly_p) ;  /* 0x00000ee000007944 */ /* 0x000fea0003c00000 */
[----:B0-----:R-:W-:Y:S01]  /*6230*/  HFMA2.MMA R153, -RZ, RZ, 0, 9.5367431640625e-07 ;  /* 0x00000010ff997435 */ /* 0x001fe200000001ff */
[----:B-1----:R-:W-:Y:S01]  /*6240*/  FADD.FTZ R174, R174, R176 ;  /* 0x000000b0aeae7221 */ /* 0x002fe20000010000 */
[----:B------:R-:W-:Y:S02]  /*6250*/  MOV R176, 0x1f ;  /* 0x0000001f00b07802 */ /* 0x000fe40000000f00 */
[----:B------:R-:W-:Y:S02]  /*6260*/  MOV R172, 0xffffffff ;  /* 0xffffffff00ac7802 */ /* 0x000fe40000000f00 */
[----:B------:R-:W-:Y:S02]  /*6270*/  MOV R154, 0x6290 ;  /* 0x00006290009a7802 */ /* 0x000fe40000000f00 */
[----:B------:R-:W-:Y:S05]  /*6280*/  CALL.REL.NOINC `($__internal_28_$__cuda_sm70_shflsync_bfly_p) ;  /* 0x00000e8000007944 */ /* 0x000fea0003c00000 */
[----:B-1----:R-:W-:Y:S01]  /*6290*/  FADD.FTZ R152, R174, R176 ;  /* 0x000000b0ae987221 */ /* 0x002fe20000010000 */
[----:B------:R-:W-:-:S03]  /*62a0*/  MOV R176, 0x1f ;  /* 0x0000001f00b07802 */ /* 0x000fc60000000f00 */
[----:B------:R-:W-:-:S04]  /*62b0*/  FMUL.FTZ R152, R152, 0.00031249999301508069038 ;  /* 0x39a3d70a98987820 */ /* 0x000fc80000410000 */
        /* <DEDUP_REMOVED lines=203> */
[----:B------:R-:W-:Y:S05]  /*6f70*/  CALL.REL.NOINC `($__internal_28_$__cuda_sm70_shflsync_bfly_p) ;  /* 0x0000019000007944 */ /* 0x000fea0003c00000 */
[----:B0-----:R-:W-:Y:S01]  /*6f80*/  HFMA2.MMA R153, -RZ, RZ, 0, 1.1920928955078125e-07 ;  /* 0x00000002ff997435 */ /* 0x001fe200000001ff */
[----:B-1----:R-:W-:Y:S01]  /*6f90*/  FADD.FTZ R174, R174, R176 ;  /* 0x000000b0aeae7221 */ /* 0x002fe20000010000 */
[----:B------:R-:W-:Y:S02]  /*6fa0*/  MOV R176, 0x1f ;  /* 0x0000001f00b07802 */ /* 0x000fe40000000f00 */
[----:B------:R-:W-:Y:S02]  /*6fb0*/  MOV R172, 0xffffffff ;  /* 0xffffffff00ac7802 */ /* 0x000fe40000000f00 */
[----:B------:R-:W-:Y:S02]  /*6fc0*/  MOV R154, 0x6fe0 ;  /* 0x00006fe0009a7802 */ /* 0x000fe40000000f00 */
[----:B------:R-:W-:Y:S05]  /*6fd0*/  CALL.REL.NOINC `($__internal_28_$__cuda_sm70_shflsync_bfly_p) ;  /* 0x0000013000007944 */ /* 0x000fea0003c00000 */
[----:B0-----:R-:W-:Y:S01]  /*6fe0*/  HFMA2.MMA R153, -RZ, RZ, 0, 2.384185791015625e-07 ;  /* 0x00000004ff997435 */ /* 0x001fe200000001ff */
[----:B-1----:R-:W-:Y:S01]  /*6ff0*/  FADD.FTZ R174, R174, R176 ;  /* 0x000000b0aeae7221 */ /* 0x002fe20000010000 */
[----:B------:R-:W-:-:S02]  /*7000*/  MOV R176, 0x1f ;  /* 0x0000001f00b07802 */ /* 0x000fc40000000f00 */
[----:B------:R-:W-:Y:S02]  /*7010*/  MOV R172, 0xffffffff ;  /* 0xffffffff00ac7802 */ /* 0x000fe40000000f00 */
[----:B------:R-:W-:Y:S02]  /*7020*/  MOV R154, 0x7040 ;  /* 0x00007040009a7802 */ /* 0x000fe40000000f00 */
[----:B------:R-:W-:Y:S05]  /*7030*/  CALL.REL.NOINC `($__internal_28_$__cuda_sm70_shflsync_bfly_p) ;  /* 0x000000d000007944 */ /* 0x000fea0003c00000 */
[----:B0-----:R-:W-:Y:S01]  /*7040*/  HFMA2.MMA R153, -RZ, RZ, 0, 4.76837158203125e-07 ;  /* 0x00000008ff997435 */ /* 0x001fe200000001ff */
[----:B-1----:R-:W-:Y:S01]  /*7050*/  FADD.FTZ R174, R174, R176 ;  /* 0x000000b0aeae7221 */ /* 0x002fe20000010000 */
[----:B------:R-:W-:Y:S02]  /*7060*/  MOV R176, 0x1f ;  /* 0x0000001f00b07802 */ /* 0x000fe40000000f00 */
[----:B------:R-:W-:Y:S02]  /*7070*/  MOV R172, 0xffffffff ;  /* 0xffffffff00ac7802 */ /* 0x000fe40000000f00 */
[----:B------:R-:W-:Y:S02]  /*7080*/  MOV R154, 0x70a0 ;  /* 0x000070a0009a7802 */ /* 0x000fe40000000f00 */
[----:B------:R-:W-:Y:S05]  /*7090*/  CALL.REL.NOINC `($__internal_28_$__cuda_sm70_shflsync_bfly_p) ;  /* 0x0000007000007944 */ /* 0x000fea0003c00000 */
[----:B0-----:R-:W-:Y:S01]  /*70a0*/  HFMA2.MMA R153, -RZ, RZ, 0, 9.5367431640625e-07 ;  /* 0x00000010ff997435 */ /* 0x001fe200000001ff */
[----:B-1----:R-:W-:Y:S01]  /*70b0*/  FADD.FTZ R174, R174, R176 ;  /* 0x000000b0aeae7221 */ /* 0x002fe20000010000 */
[----:B------:R-:W-:-:S02]  /*70c0*/  MOV R176, 0x1f ;  /* 0x0000001f00b07802 */ /* 0x000fc40000000f00 */
[----:B------:R-:W-:Y:S02]  /*70d0*/  MOV R172, 0xffffffff ;  /* 0xffffffff00ac7802 */ /* 0x000fe40000000f00 */
[----:B------:R-:W-:Y:S02]  /*70e0*/  MOV R154, 0x7100 ;  /* 0x00007100009a7802 */ /* 0x000fe40000000f00 */
[----:B------:R-:W-:Y:S05]  /*70f0*/  CALL.REL.NOINC `($__internal_28_$__cuda_sm70_shflsync_bfly_p) ;  /* 0x0000001000007944 */ /* 0x000fea0003c00000 */
[----:B01----:R-:W-:Y:S05]  /*7100*/  BRA `(.L_x_259) ;  /* 0xffffb62000007947 */ /* 0x003fea000383ffff */
        .weak           $__internal_28_$__cuda_sm70_shflsync_bfly_p
        .type           $__internal_28_$__cuda_sm70_shflsync_bfly_p,@function
        .size           $__internal_28_$__cuda_sm70_shflsync_bfly_p,(.L_x_1077 - $__internal_28_$__cuda_sm70_shflsync_bfly_p)
$__internal_28_$__cuda_sm70_shflsync_bfly_p:
[----:B------:R-:W-:Y:S01]  /*7110*/  HFMA2.MMA R155, -RZ, RZ, 0, 0 ;  /* 0x00000000ff9b7435 */ /* 0x000fe200000001ff */
[----:B------:R-:W-:Y:S04]  /*7120*/  WARPSYNC R172 ;  /* 0x000000ac00007348 */ /* 0x000fe80003800000 */
[----:B------:R0:W1:Y:S01]  /*7130*/  SHFL.BFLY PT, R176, R174, R153, R176 ;  /* 0x0c000099aeb07389 */ /* 0x00006200000e00b0 */
[----:B------:R-:W-:Y:S05]  /*7140*/  RET.REL.NODEC R154 `(_ZN10layer_norm13ln_fwd_kernelINS_13Kernel_traitsI6__halfS2_S2_fjLj25600ELj2ELj1ELj4ELj8ENS_18Kernel_traits_baseILj25600ES2_S2_S2_fjLj128EEEEEEEvNS_9FwdParamsE) ;  /* 0xffff8eb09a007950 */ /* 0x000fea0003c3ffff */
.L_x_260:
        /* <DEDUP_REMOVED lines=11> */
.L_x_1077:


//--------------------- .text._ZN10layer_norm13ln_fwd_kernelINS_13Kernel_traitsIffffjLj25600ELj4ELj1ELj4ELj4ENS_18Kernel_traits_baseILj25600EffffjLj128EEEEEEEvNS_9FwdParamsE --------------------------
	.section	.text._ZN10layer_norm13ln_fwd_kernelINS_13Kernel_traitsIffffjLj25600ELj4ELj1ELj4ELj4ENS_18Kernel_traits_baseILj25600EffffjLj128EEEEEEEvNS_9FwdParamsE,"ax",@progbits
	.sectioninfo	@"SHI_REGISTERS=222"
	.align	128
        .global         _ZN10layer_norm13ln_fwd_kernelINS_13Kernel_traitsIffffjLj25600ELj4ELj1ELj4ELj4ENS_18Kernel_traits_baseILj25600EffffjLj128EEEEEEEvNS_9FwdParamsE
        .type           _ZN10layer_norm13ln_fwd_kernelINS_13Kernel_traitsIffffjLj25600ELj4ELj1ELj4ELj4ENS_18Kernel_traits_baseILj25600EffffjLj128EEEEEEEvNS_9FwdParamsE,@function
        .size           _ZN10layer_norm13ln_fwd_kernelINS_13Kernel_traitsIffffjLj25600ELj4ELj1ELj4ELj4ENS_18Kernel_traits_baseILj25600EffffjLj128EEEEEEEvNS_9FwdParamsE,(.L_x_1078 - _ZN10layer_norm13ln_fwd_kernelINS_13Kernel_traitsIffffjLj25600ELj4ELj1ELj4ELj4ENS_18Kernel_traits_baseILj25600EffffjLj128EEEEEEEvNS_9FwdParamsE)
        .other          _ZN10layer_norm13ln_fwd_kernelINS_13Kernel_traitsIffffjLj25600ELj4ELj1ELj4ELj4ENS_18Kernel_traits_baseILj25600EffffjLj128EEEEEEEvNS_9FwdParamsE,@"STO_CUDA_ENTRY STV_DEFAULT"
_ZN10layer_norm13ln_fwd_kernelINS_13Kernel_traitsIffffjLj25600ELj4ELj1ELj4ELj4ENS_18Kernel_traits_baseILj25600EffffjLj128EEEEEEEvNS_9FwdParamsE:
.text._ZN10layer_norm13ln_fwd_kernelINS_13Kernel_traitsIffffjLj25600ELj4ELj1ELj4ELj4ENS_18Kernel_traits_baseILj25600EffffjLj128EEEEEEEvNS_9FwdParamsE:
        /* <DEDUP_REMOVED lines=118> */
.L_x_266:
        /* <DEDUP_REMOVED lines=212> */
.L_x_267:
        /* <DEDUP_REMOVED lines=120> */
.L_x_268:
        /* <DEDUP_REMOVED lines=72> */
.L_x_264:
[----:B------:R-:W2:Y:S01]  /*20a0*/  LDG.E.STRONG.GPU R110, [R108.64] ;  /* 0x000000066c6e7981 */ /* 0x000ea2000c1ef900 */
[----:B------:R-:W-:Y:S01]  /*20b0*/  YIELD ;  /* 0x0000000000007946 */ /* 0x000fe20003800000 */
[----:B--2---:R-:W-:Y:S01]  /*20c0*/  ISETP.NE.AND P1, PT, R110, R111, PT ;  /* 0x0000006f6e00720c */ /* 0x004fe20003f25270 */
[----:B------:R-:W-:-:S12]  /*20d0*/  CCTL.IVALL ;  /* 0x00000000ff00798f */ /* 0x000fd80002000000 */
[----:B------:R-:W-:Y:S05]  /*20e0*/  @P1 BRA `(.L_x_264) ;  /* 0xffffffb000001947 */ /* 0x000fea000383ffff */
.L_x_263:
        /* <DEDUP_REMOVED lines=24> */
[----:B0-----:R-:W-:Y:S01]  /*2270*/  FMUL.FTZ R217, R120, R217 ;  /* 0x000000d978d97220 */ /* 0x001fe20000410000 */
        /* <DEDUP_REMOVED lines=9> */
[----:B-1----:R-:W-:-:S04]  /*2310*/  FADD.FTZ R114, R217, -R108 ;  /* 0x8000006cd9727221 */ /* 0x002fc80000010000 */
[----:B------:R-:W-:Y:S02]  /*2320*/  FMUL.FTZ R213, R114, R114 ;  /* 0x0000007272d57220 */ /* 0x000fe40000410000 */
[----:B------:R-:W-:Y:S02]  /*2330*/  FMUL.FTZ R114, R219, R108 ;  /* 0x0000006cdb727220 */ /* 0x000fe40000410000 */
[C---:B------:R-:W-:Y:S01]  /*2340*/  FMUL.FTZ R108, R118.reuse, R213 ;  /* 0x000000d5766c7220 */ /* 0x040fe20000410000 */
[----:B0-----:R-:W-:Y:S01]  /*2350*/  SHF.L.U32 R213, R215, 0x7, RZ ;  /* 0x00000007d7d57819 */ /* 0x001fe200000006ff */
[----:B------:R-:W-:Y:S02]  /*2360*/  FFMA.FTZ R114, R118, R217, R114 ;  /* 0x000000d976727223 */ /* 0x000fe40000010072 */
[----:B---3--:R-:W-:Y:S01]  /*2370*/  FADD.FTZ R110, R109, R110 ;  /* 0x0000006e6d6e7221 */ /* 0x008fe20000010000 */
[----:B------:R-:W-:Y:S01]  /*2380*/  LOP3.LUT R109, R112, 0x3, R215, 0xc8, !PT ;  /* 0x00000003706d7812 */ /* 0x000fe200078ec8d7 */
[----:B------:R-:W-:Y:S01]  /*2390*/  FMUL.FTZ R108, R219, R108 ;  /* 0x0000006cdb6c7220 */ /* 0x000fe20000410000 */
[----:B------:R-:W-:Y:S01]  /*23a0*/  MOV R112, 0x4 ;  /* 0x0000000400707802 */ /* 0x000fe20000000f00 */
[----:B--2---:R-:W-:Y:S01]  /*23b0*/  FMUL.FTZ R116, R111, R114 ;  /* 0x000000726f747220 */ /* 0x004fe20000410000 */
[----:B------:R-:W-:Y:S01]  /*23c0*/  LOP3.LUT P0, RZ, R109, 0x1f, R0, 0xf8, !PT ;  /* 0x0000001f6dff7812 */ /* 0x000fe2000780f800 */
[----:B------:R-:W-:Y:S01]  /*23d0*/  FFMA.FTZ R114, R111, R108, R110 ;  /* 0x0000006c6f727223 */ /* 0x000fe2000001006e */
[----:B------:R-:W-:-:S02]  /*23e0*/  MOV R110, 0x3823d70a ;  /* 0x3823d70a006e7802 */ /* 0x000fc40000000f00 */
[----:B------:R-:W0:Y:S01]  /*23f0*/  SHFL.IDX PT, R120, R116, RZ, 0x1f ;  /* 0x00001fff74787589 */ /* 0x000e2200000e0000 */
[----:B------:R-:W-:-:S03]  /*2400*/  LOP3.LUT R213, R213, 0x180, R4, 0xe2, !PT ;  /* 0x00000180d5d57812 */ /* 0x000fc600078ee204 */
[----:B------:R-:W1:Y:S01]  /*2410*/  SHFL.IDX PT, R111, R114, RZ, 0x1f ;  /* 0x00001fff726f7589 */ /* 0x000e6200000e0000 */
[----:B------:R-:W-:-:S04]  /*2420*/  LOP3.LUT R162, R213, 0x60, R0, 0xf8, !PT ;  /* 0x00000060d5a27812 */ /* 0x000fc800078ef800 */
[----:B------:R-:W-:-:S05]  /*2430*/  @!P0 IMAD.WIDE R108, R107, R112, c[0x0][0x180] ;  /* 0x000060006b6c8625 */ /* 0x000fca00078e0270 */
[----:B0-----:R0:W-:Y:S01]  /*2440*/  @!P0 STG.E [R108.64], R120 ;  /* 0x000000786c008986 */ /* 0x0011e2000c101906 */
[--C-:B------:R-:W-:Y:S02]  /*2450*/  FADD.FTZ R143, R143, -R120.reuse ;  /* 0x800000788f8f7221 */ /* 0x100fe40000010000 */
[--C-:B------:R-:W-:Y:S02]  /*2460*/  FADD.FTZ R129, R129, -R120.reuse ;  /* 0x8000007881817221 */ /* 0x100fe40000010000 */
[----:B-1----:R-:W-:Y:S02]  /*2470*/  FFMA.FTZ R116, R111, R110, c[0x0][0x1b0] ;  /* 0x00006c006f747623 */ /* 0x002fe4000001006e */
[----:B------:R-:W-:Y:S02]  /*2480*/  @!P0 IMAD.WIDE R110, R107, R112, c[0x0][0x188] ;  /* 0x000062006b6e8625 */ /* 0x000fe400078e0270 */
[----:B------:R-:W1:Y:S02]  /*2490*/  MUFU.RSQ R176, R116 ;  /* 0x0000007400b07308 */ /* 0x000e640000001400 */
[----:B------:R-:W-:-:S02]  /*24a0*/  FADD.FTZ R141, R141, -R120 ;  /* 0x800000788d8d7221 */ /* 0x000fc40000010000 */
[----:B0-----:R-:W-:Y:S02]  /*24b0*/  FADD.FTZ R108, R127, -R120 ;  /* 0x800000787f6c7221 */ /* 0x001fe40000010000 */
[C---:B------:R-:W-:Y:S01]  /*24c0*/  IMAD R127, R107.reuse, 0x6400, R162 ;  /* 0x000064006b7f7824 */ /* 0x040fe200078e02a2 */
[----:B------:R-:W-:Y:S01]  /*24d0*/  IADD3 R107, R107, c[0x0][0x160], RZ ;  /* 0x000058006b6b7a10 */ /* 0x000fe20007ffe0ff */
[--C-:B------:R-:W-:Y:S02]  /*24e0*/  FADD.FTZ R117, R117, -R120.reuse ;  /* 0x8000007875757221 */ /* 0x100fe40000010000 */
[--C-:B------:R-:W-:Y:S02]  /*24f0*/  FADD.FTZ R139, R139, -R120.reuse ;  /* 0x800000788b8b7221 */ /* 0x100fe40000010000 */
[--C-:B------:R-:W-:Y:S02]  /*2500*/  FADD.FTZ R158, R123, -R120.reuse ;  /* 0x800000787b9e7221 */ /* 0x100fe40000010000 */
[----:B------:R-:W-:-:S02]  /*2510*/  FADD.FTZ R152, R151, -R120 ;  /* 0x8000007897987221 */ /* 0x000fc40000010000 */
[--C-:B------:R-:W-:Y:S01]  /*2520*/  FADD.FTZ R153, R153, -R120.reuse ;  /* 0x8000007899997221 */ /* 0x100fe20000010000 */
[----:B-1----:R0:W-:Y:S01]  /*2530*/  @!P0 STG.E [R110.64], R176 ;  /* 0x000000b06e008986 */ /* 0x0021e2000c101906 */
[--C-:B------:R-:W-:Y:S01]  /*2540*/  FADD.FTZ R137, R137, -R120.reuse ;  /* 0x8000007889897221 */ /* 0x100fe20000010000 */
[----:B------:R-:W-:Y:S01]  /*2550*/  ISETP.GE.AND P0, PT, R107, c[0x0][0x164], PT ;  /* 0x000059006b007a0c */ /* 0x000fe20003f06270 */
[--C-:B------:R-:W-:Y:S02]  /*2560*/  FADD.FTZ R135, R135, -R120.reuse ;  /* 0x8000007887877221 */ /* 0x100fe40000010000 */
[--C-:B------:R-:W-:Y:S02]  /*2570*/  FADD.FTZ R133, R133, -R120.reuse ;  /* 0x8000007885857221 */ /* 0x100fe40000010000 */
[--C-:B------:R-:W-:Y:S02]  /*2580*/  FADD.FTZ R131, R131, -R120.reuse ;  /* 0x8000007883837221 */ /* 0x100fe40000010000 */
[----:B------:R-:W-:-:S02]  /*2590*/  FADD.FTZ R125, R125, -R120 ;  /* 0x800000787d7d7221 */ /* 0x000fc40000010000 */
[--C-:B------:R-:W-:Y:S01]  /*25a0*/  FADD.FTZ R160, R121, -R120.reuse ;  /* 0x8000007879a07221 */ /* 0x100fe20000010000 */
[----:B0-----:R-:W-:Y:S01]  /*25b0*/  IADD3 R111, R127, 0x200, RZ ;  /* 0x000002007f6f7810 */ /* 0x001fe20007ffe0ff */
        /* <DEDUP_REMOVED lines=38> */
[----:B------:R-:W-:Y:S01]  /*2820*/  FADD.FTZ R123, R119, -R120 ;  /* 0x80000078777b7221 */ /* 0x000fe20000010000 */
[----:B------:R-:W-:Y:S01]  /*2830*/  IADD3 R119, R127, 0x800, RZ ;  /* 0x000008007f777810 */ /* 0x000fe20007ffe0ff */
[----:B------:R-:W-:-:S02]  /*2840*/  FMUL.FTZ R120, R176, R143 ;  /* 0x0000008fb0787220 */ /* 0x000fc40000410000 */
[C---:B------:R-:W-:Y:S02]  /*2850*/  FMUL.FTZ R172, R176.reuse, R129 ;  /* 0x00000081b0ac7220 */ /* 0x040fe40000410000 */
[C---:B------:R-:W-:Y:S02]  /*2860*/  FMUL.FTZ R121, R176.reuse, R141 ;  /* 0x0000008db0797220 */ /* 0x040fe40000410000 */
[C---:B------:R-:W-:Y:S01]  /*2870*/  FMUL.FTZ R129, R176.reuse, R117 ;  /* 0x00000075b0817220 */ /* 0x040fe20000410000 */
        /* <DEDUP_REMOVED lines=10> */
[----:B------:R-:W-:-:S04]  /*2920*/  IMAD.WIDE.U32 R108, R127, R112, c[0x0][0x178] ;  /* 0x00005e007f6c7625 */ /* 0x000fc800078e0070 */
[----:B-----5:R-:W-:Y:S02]  /*2930*/  FFMA.FTZ R163, R5, R120, R56 ;  /* 0x0000007805a37223 */ /* 0x020fe40000010038 */
[C---:B------:R-:W-:Y:S02]  /*2940*/  FMUL.FTZ R174, R176.reuse, R125 ;  /* 0x0000007db0ae7220 */ /* 0x040fe40000410000 */
[----:B------:R-:W-:Y:S01]  /*2950*/  FMUL.FTZ R147, R176, R114 ;  /* 0x00000072b0937220 */ /* 0x000fe20000410000 */
[----:B------:R0:W-:Y:S01]  /*2960*/  STG.E [R108.64], R163 ;  /* 0x000000a36c007986 */ /* 0x0001e2000c101906 */
[----:B------:R-:W-:-:S04]  /*2970*/  IMAD.WIDE.U32 R110, R111, R112, c[0x0][0x178] ;  /* 0x00005e006f6e7625 */ /* 0x000fc800078e0070 */
[----:B------:R-:W-:Y:S01]  /*2980*/  FFMA.FTZ R165, R6, R121, R55 ;  /* 0x0000007906a57223 */ /* 0x000fe20000010037 */
[----:B------:R-:W-:Y:S01]  /*2990*/  IADD3 R121, R127, 0xa00, RZ ;  /* 0x00000a007f797810 */ /* 0x000fe20007ffe0ff */
[C---:B------:R-:W-:Y:S02]  /*29a0*/  FMUL.FTZ R125, R176.reuse, R116 ;  /* 0x00000074b07d7220 */ /* 0x040fe40000410000 */
[----:B------:R-:W-:Y:S01]  /*29b0*/  IMAD.WIDE.U32 R114, R115, R112, c[0x0][0x178] ;  /* 0x00005e0073727625 */ /* 0x000fe200078e0070 */
[----:B------:R1:W-:Y:S03]  /*29c0*/  STG.E [R110.64], R165 ;  /* 0x000000a56e007986 */ /* 0x0003e6000c101906 */
[----:B------:R-:W-:Y:S02]  /*29d0*/  FFMA.FTZ R167, R7, R162, R58 ;  /* 0x000000a207a77223 */ /* 0x000fe4000001003a */
[----:B------:R-:W-:-:S02]  /*29e0*/  FMUL.FTZ R143, R176, R118 ;  /* 0x00000076b08f7220 */ /* 0x000fc40000410000 */
[----:B------:R-:W-:Y:S01]  /*29f0*/  IMAD.WIDE.U32 R116, R117, R112, c[0x0][0x178] ;  /* 0x00005e0075747625 */ /* 0x000fe200078e0070 */
[----:B------:R-:W-:Y:S03]  /*2a00*/  STG.E [R114.64], R167 ;  /* 0x000000a772007986 */ /* 0x000fe6000c101906 */
[----:B------:R-:W-:Y:S02]  /*2a10*/  FFMA.FTZ R169, R8, R164, R57 ;  /* 0x000000a408a97223 */ /* 0x000fe40000010039 */
[C---:B------:R-:W-:Y:S02]  /*2a20*/  FMUL.FTZ R168, R176.reuse, R133 ;  /* 0x00000085b0a87220 */ /* 0x040fe40000410000 */
[----:B------:R-:W-:Y:S01]  /*2a30*/  FMUL.FTZ R157, R176, R145 ;  /* 0x00000091b09d7220 */ /* 0x000fe20000410000 */
[----:B------:R-:W-:Y:S01]  /*2a40*/  STG.E [R116.64], R169 ;  /* 0x000000a974007986 */ /* 0x000fe2000c101906 */
[----:B------:R-:W-:-:S04]  /*2a50*/  IMAD.WIDE.U32 R118, R119, R112, c[0x0][0x178] ;  /* 0x00005e0077767625 */ /* 0x000fc800078e0070 */
[----:B------:R-:W-:Y:S02]  /*2a60*/  FFMA.FTZ R171, R9, R166, R60 ;  /* 0x000000a609ab7223 */ /* 0x000fe4000001003c */
[C---:B------:R-:W-:Y:S02]  /*2a70*/  FMUL.FTZ R170, R176.reuse, R131 ;  /* 0x00000083b0aa7220 */ /* 0x040fe40000410000 */
[----:B------:R-:W-:Y:S01]  /*2a80*/  FMUL.FTZ R145, R176, R177 ;  /* 0x000000b1b0917220 */ /* 0x000fe20000410000 */
[----:B------:R-:W-:Y:S01]  /*2a90*/  IADD3 R177, R127, 0x1000, RZ ;  /* 0x000010007fb17810 */ /* 0x000fe20007ffe0ff */
[----:B------:R-:W-:Y:S01]  /*2aa0*/  IMAD.WIDE.U32 R120, R121, R112, c[0x0][0x178] ;  /* 0x00005e0079787625 */ /* 0x000fe200078e0070 */
[----:B------:R2:W-:Y:S03]  /*2ab0*/  STG.E [R118.64], R171 ;  /* 0x000000ab76007986 */ /* 0x0005e6000c101906 */
[----:B0-----:R-:W-:-:S02]  /*2ac0*/  FFMA.FTZ R163, R10, R168, R59 ;  /* 0x000000a80aa37223 */ /* 0x001fc4000001003b */
[----:B------:R-:W-:-:S03]  /*2ad0*/  IMAD.WIDE.U32 R108, R181, R112, c[0x0][0x178] ;  /* 0x00005e00b56c7625 */ /* 0x000fc600078e0070 */
[----:B------:R-:W-:Y:S01]  /*2ae0*/  STG.E [R120.64], R163 ;  /* 0x000000a378007986 */ /* 0x000fe2000c101906 */
[----:B-1----:R-:W-:Y:S02]  /*2af0*/  FFMA.FTZ R165, R11, R170, R62 ;  /* 0x000000aa0ba57223 */ /* 0x002fe4000001003e */
[----:B------:R-:W-:Y:S01]  /*2b00*/  IMAD.WIDE.U32 R110, R179, R112, c[0x0][0x178] ;  /* 0x00005e00b36e7625 */ /* 0x000fe200078e0070 */
[C---:B--2---:R-:W-:Y:S02]  /*2b10*/  IADD3 R119, R127.reuse, 0x1400, RZ ;  /* 0x000014007f777810 */ /* 0x044fe40007ffe0ff */
[C---:B------:R-:W-:Y:S01]  /*2b20*/  IADD3 R179, R127.reuse, 0x1600, RZ ;  /* 0x000016007fb37810 */ /* 0x040fe20007ffe0ff */
[----:B------:R-:W-:Y:S01]  /*2b30*/  FFMA.FTZ R167, R12, R172, R61 ;  /* 0x000000ac0ca77223 */ /* 0x000fe2000001003d */
[----:B------:R-:W-:Y:S01]  /*2b40*/  STG.E [R108.64], R165 ;  /* 0x000000a56c007986 */ /* 0x000fe2000c101906 */
[----:B------:R-:W-:Y:S01]  /*2b50*/  FMUL.FTZ R158, R176, R158 ;  /* 0x0000009eb09e7220 */ /* 0x000fe20000410000 */
[----:B------:R-:W-:Y:S01]  /*2b60*/  IADD3 R171, R127, 0x1c00, RZ ;  /* 0x00001c007fab7810 */ /* 0x000fe20007ffe0ff */
[----:B------:R-:W-:Y:S01]  /*2b70*/  IMAD.WIDE.U32 R114, R177, R112, c[0x0][0x178] ;  /* 0x00005e00b1727625 */ /* 0x000fe200078e0070 */
[----:B------:R-:W-:Y:S01]  /*2b80*/  IADD3 R177, R127, 0x1800, RZ ;  /* 0x000018007fb17810 */ /* 0x000fe20007ffe0ff */
[----:B------:R0:W-:Y:S02]  /*2b90*/  STG.E [R110.64], R167 ;  /* 0x000000a76e007986 */ /* 0x0001e4000c101906 */
[----:B------:R-:W-:-:S02]  /*2ba0*/  FFMA.FTZ R173, R13, R173, R64 ;  /* 0x000000ad0dad7223 */ /* 0x000fc40000010040 */
[----:B------:R-:W-:Y:S02]  /*2bb0*/  FMUL.FTZ R160, R176, R160 ;  /* 0x000000a0b0a07220 */ /* 0x000fe40000410000 */
[----:B------:R-:W-:Y:S01]  /*2bc0*/  IMAD.WIDE.U32 R116, R175, R112, c[0x0][0x178] ;  /* 0x00005e00af747625 */ /* 0x000fe200078e0070 */
[----:B------:R-:W-:Y:S01]  /*2bd0*/  IADD3 R175, R127, 0x1a00, RZ ;  /* 0x00001a007faf7810 */ /* 0x000fe20007ffe0ff */
[----:B------:R1:W-:Y:S02]  /*2be0*/  STG.E [R114.64], R173 ;  /* 0x000000ad72007986 */ /* 0x0003e4000c101906 */
[----:B------:R-:W-:Y:S02]  /*2bf0*/  FFMA.FTZ R169, R14, R174, R63 ;  /* 0x000000ae0ea97223 */ /* 0x000fe4000001003f */
[----:B------:R-:W-:Y:S01]  /*2c00*/  IMAD.WIDE.U32 R118, R119, R112, c[0x0][0x178] ;  /* 0x00005e0077767625 */ /* 0x000fe200078e0070 */
[----:B0-----:R-:W-:Y:S02]  /*2c10*/  IADD3 R167, R127, 0x2600, RZ ;  /* 0x000026007fa77810 */ /* 0x001fe40007ffe0ff */
[----:B------:R0:W-:Y:S01]  /*2c20*/  STG.E [R116.64], R169 ;  /* 0x000000a974007986 */ /* 0x0001e2000c101906 */
[----:B------:R-:W-:-:S02]  /*2c30*/  FFMA.FTZ R163, R15, R158, R66 ;  /* 0x0000009e0fa37223 */ /* 0x000fc40000010042 */
[----:B------:R-:W-:Y:S01]  /*2c40*/  IMAD.WIDE.U32 R120, R179, R112, c[0x0][0x178] ;  /* 0x00005e00b3787625 */ /* 0x000fe200078e0070 */
[----:B-1----:R-:W-:Y:S02]  /*2c50*/  IADD3 R173, R127, 0x2000, RZ ;  /* 0x000020007fad7810 */ /* 0x002fe40007ffe0ff */
[----:B------:R1:W-:Y:S01]  /*2c60*/  STG.E [R118.64], R163 ;  /* 0x000000a376007986 */ /* 0x0003e2000c101906 */
[----:B------:R-:W-:Y:S02]  /*2c70*/  FFMA.FTZ R165, R16, R160, R65 ;  /* 0x000000a010a57223 */ /* 0x000fe40000010041 */
[----:B------:R-:W-:Y:S01]  /*2c80*/  IMAD.WIDE.U32 R108, R177, R112, c[0x0][0x178] ;  /* 0x00005e00b16c7625 */ /* 0x000fe200078e0070 */
[----:B0-----:R-:W-:-:S03]  /*2c90*/  IADD3 R117, R127, 0x1e00, RZ ;  /* 0x00001e007f757810 */ /* 0x001fc60007ffe0ff */
[----:B------:R-:W-:Y:S01]  /*2ca0*/  FFMA.FTZ R157, R17, R157, R68 ;  /* 0x0000009d119d7223 */ /* 0x000fe20000010044 */
[----:B------:R0:W-:Y:S01]  /*2cb0*/  STG.E [R120.64], R165 ;  /* 0x000000a578007986 */ /* 0x0001e2000c101906 */
[----:B------:R-:W-:Y:S01]  /*2cc0*/  IMAD.WIDE.U32 R110, R175, R112, c[0x0][0x178] ;  /* 0x00005e00af6e7625 */ /* 0x000fe200078e0070 */
[C---:B------:R-:W-:Y:S02]  /*2cd0*/  IADD3 R169, R127.reuse, 0x2400, RZ ;  /* 0x000024007fa97810 */ /* 0x040fe40007ffe0ff */
[----:B------:R2:W-:Y:S01]  /*2ce0*/  STG.E [R108.64], R157 ;  /* 0x0000009d6c007986 */ /* 0x0005e2000c101906 */
[----:B------:R-:W-:Y:S01]  /*2cf0*/  FFMA.FTZ R161, R18, R161, R67 ;  /* 0x000000a112a17223 */ /* 0x000fe20000010043 */
[----:B-1----:R-:W-:Y:S01]  /*2d00*/  IADD3 R163, R127, 0x3000, RZ ;  /* 0x000030007fa37810 */ /* 0x002fe20007ffe0ff */
[----:B------:R-:W-:Y:S02]  /*2d10*/  FMUL.FTZ R152, R176, R152 ;  /* 0x00000098b0987220 */ /* 0x000fe40000410000 */
[----:B------:R-:W-:Y:S01]  /*2d20*/  IMAD.WIDE.U32 R114, R171, R112, c[0x0][0x178] ;  /* 0x00005e00ab727625 */ /* 0x000fe200078e0070 */
[C---:B------:R-:W-:Y:S01]  /*2d30*/  IADD3 R171, R127.reuse, 0x2200, RZ ;  /* 0x000022007fab7810 */ /* 0x040fe20007ffe0ff */
[----:B------:R-:W-:Y:S01]  /*2d40*/  STG.E [R110.64], R161 ;  /* 0x000000a16e007986 */ /* 0x000fe2000c101906 */
[----:B0-----:R-:W-:Y:S01]  /*2d50*/  IADD3 R165, R127, 0x2e00, RZ ;  /* 0x00002e007fa57810 */ /* 0x001fe20007ffe0ff */
[----:B------:R-:W-:-:S02]  /*2d60*/  FFMA.FTZ R159, R19, R159, R70 ;  /* 0x0000009f139f7223 */ /* 0x000fc40000010046 */
[C---:B------:R-:W-:Y:S02]  /*2d70*/  FMUL.FTZ R156, R176.reuse, R156 ;  /* 0x0000009cb09c7220 */ /* 0x040fe40000410000 */
[----:B------:R-:W-:Y:S01]  /*2d80*/  FMUL.FTZ R154, R176, R154 ;  /* 0x0000009ab09a7220 */ /* 0x000fe20000410000 */
[----:B------:R0:W-:Y:S01]  /*2d90*/  STG.E [R114.64], R159 ;  /* 0x0000009f72007986 */ /* 0x0001e2000c101906 */
[----:B------:R-:W-:-:S04]  /*2da0*/  IMAD.WIDE.U32 R116, R117, R112, c[0x0][0x178] ;  /* 0x00005e0075747625 */ /* 0x000fc800078e0070 */
[----:B--2---:R-:W-:Y:S02]  /*2db0*/  FFMA.FTZ R157, R20, R152, R69 ;  /* 0x00000098149d7223 */ /* 0x004fe40000010045 */
        /* <DEDUP_REMOVED lines=9> */
[----:B------:R0:W-:Y:S01]  /*2e50*/  STG.E [R120.64], R159 ;  /* 0x0000009f78007986 */ /* 0x0001e2000c101906 */
[----:B------:R-:W-:Y:S01]  /*2e60*/  FFMA.FTZ R161, R23, R154, R74 ;  /* 0x0000009a17a17223 */ /* 0x000fe2000001004a */
[----:B-1----:R-:W-:Y:S01]  /*2e70*/  IADD3 R157, R127, 0x3a00, RZ ;  /* 0x00003a007f9d7810 */ /* 0x002fe20007ffe0ff */
[----:B------:R-:W-:Y:S01]  /*2e80*/  IMAD.WIDE.U32 R110, R167, R112, c[0x0][0x178] ;  /* 0x00005e00a76e7625 */ /* 0x000fe200078e0070 */
[----:B------:R-:W-:-:S02]  /*2e90*/  IADD3 R167, R127, 0x2c00, RZ ;  /* 0x00002c007fa77810 */ /* 0x000fc40007ffe0ff */
[----:B------:R1:W-:Y:S01]  /*2ea0*/  STG.E [R108.64], R161 ;  /* 0x000000a16c007986 */ /* 0x0003e2000c101906 */
[----:B------:R-:W-:Y:S02]  /*2eb0*/  FFMA.FTZ R153, R24, R153, R73 ;  /* 0x0000009918997223 */ /* 0x000fe40000010049 */
[C---:B------:R-:W-:Y:S02]  /*2ec0*/  FMUL.FTZ R148, R176.reuse, R148 ;  /* 0x00000094b0947220 */ /* 0x040fe40000410000 */
[C---:B------:R-:W-:Y:S01]  /*2ed0*/  FMUL.FTZ R150, R176.reuse, R150 ;  /* 0x00000096b0967220 */ /* 0x040fe20000410000 */
[----:B------:R2:W-:Y:S01]  /*2ee0*/  STG.E [R110.64], R153 ;  /* 0x000000996e007986 */ /* 0x0005e2000c101906 */
[----:B------:R-:W-:Y:S01]  /*2ef0*/  FMUL.FTZ R151, R176, R151 ;  /* 0x00000097b0977220 */ /* 0x000fe20000410000 */
[----:B0-----:R-:W-:Y:S01]  /*2f00*/  IADD3 R159, R127, 0x3800, RZ ;  /* 0x000038007f9f7810 */ /* 0x001fe20007ffe0ff */
[----:B------:R-:W-:Y:S01]  /*2f10*/  IMAD.WIDE.U32 R114, R115, R112, c[0x0][0x178] ;  /* 0x00005e0073727625 */ /* 0x000fe200078e0070 */
[----:B-1----:R-:W-:-:S03]  /*2f20*/  IADD3 R161, R127, 0x3600, RZ ;  /* 0x000036007fa17810 */ /* 0x002fc60007ffe0ff */
[----:B------:R-:W-:Y:S02]  /*2f30*/  FFMA.FTZ R147, R25, R147, R76 ;  /* 0x0000009319937223 */ /* 0x000fe4000001004c */
[----:B------:R-:W-:Y:S01]  /*2f40*/  IMAD.WIDE.U32 R116, R169, R112, c[0x0][0x178] ;  /* 0x00005e00a9747625 */ /* 0x000fe200078e0070 */
[----:B--2---:R-:W-:-:S03]  /*2f50*/  IADD3 R111, R127, 0x3200, RZ ;  /* 0x000032007f6f7810 */ /* 0x004fc60007ffe0ff */
[----:B------:R-:W-:Y:S01]  /*2f60*/  FFMA.FTZ R153, R26, R148, R75 ;  /* 0x000000941a997223 */ /* 0x000fe2000001004b */
[----:B------:R-:W-:Y:S01]  /*2f70*/  STG.E [R114.64], R147 ;  /* 0x0000009372007986 */ /* 0x000fe2000c101906 */
[----:B------:R-:W-:-:S03]  /*2f80*/  IMAD.WIDE.U32 R118, R167, R112, c[0x0][0x178] ;  /* 0x00005e00a7767625 */ /* 0x000fc600078e0070 */
[----:B------:R0:W-:Y:S01]  /*2f90*/  STG.E [R116.64], R153 ;  /* 0x0000009974007986 */ /* 0x0001e2000c101906 */
[----:B------:R-:W-:Y:S01]  /*2fa0*/  IMAD.WIDE.U32 R108, R163, R112, c[0x0][0x178] ;  /* 0x00005e00a36c7625 */ /* 0x000fe200078e0070 */
[----:B------:R-:W-:-:S03]  /*2fb0*/  IADD3 R163, R127, 0x3400, RZ ;  /* 0x000034007fa37810 */ /* 0x000fc60007ffe0ff */
[----:B------:R-:W-:Y:S02]  /*2fc0*/  FFMA.FTZ R149, R27, R149, R78 ;  /* 0x000000951b957223 */ /* 0x000fe4000001004e */
[----:B------:R-:W-:Y:S02]  /*2fd0*/  FMUL.FTZ R142, R176, R142 ;  /* 0x0000008eb08e7220 */ /* 0x000fe40000410000 */
[----:B------:R-:W-:Y:S01]  /*2fe0*/  IMAD.WIDE.U32 R120, R165, R112, c[0x0][0x178] ;  /* 0x00005e00a5787625 */ /* 0x000fe200078e0070 */
[----:B------:R-:W-:Y:S01]  /*2ff0*/  STG.E [R118.64], R149 ;  /* 0x0000009576007986 */ /* 0x000fe2000c101906 */
[----:B0-----:R-:W-:Y:S02]  /*3000*/  IADD3 R153, R127, 0x4400, RZ ;  /* 0x000044007f997810 */ /* 0x001fe40007ffe0ff */
[----:B------:R-:W-:Y:S02]  /*3010*/  FFMA.FTZ R155, R28, R150, R77 ;  /* 0x000000961c9b7223 */ /* 0x000fe4000001004d */
[----:B------:R-:W-:-:S02]  /*3020*/  FFMA.FTZ R151, R29, R151, R80 ;  /* 0x000000971d977223 */ /* 0x000fc40000010050 */
[C---:B------:R-:W-:Y:S01]  /*3030*/  FMUL.FTZ R144, R176.reuse, R144 ;  /* 0x00000090b0907220 */ /* 0x040fe20000410000 */
[----:B------:R0:W-:Y:S01]  /*3040*/  STG.E [R120.64], R155 ;  /* 0x0000009b78007986 */ /* 0x0001e2000c101906 */
[----:B------:R-:W-:Y:S02]  /*3050*/  FMUL.FTZ R146, R176, R146 ;  /* 0x00000092b0927220 */ /* 0x000fe40000410000 */
[----:B------:R-:W-:Y:S01]  /*3060*/  IMAD.WIDE.U32 R110, R111, R112, c[0x0][0x178] ;  /* 0x00005e006f6e7625 */ /* 0x000fe200078e0070 */
[----:B------:R1:W-:Y:S03]  /*3070*/  STG.E [R108.64], R151 ;  /* 0x000000976c007986 */ /* 0x0003e6000c101906 */
[----:B------:R-:W-:Y:S02]  /*3080*/  FFMA.FTZ R147, R30, R142, R79 ;  /* 0x0000008e1e937223 */ /* 0x000fe4000001004f */
[----:B------:R-:W-:-:S03]  /*3090*/  IMAD.WIDE.U32 R114, R163, R112, c[0x0][0x178] ;  /* 0x00005e00a3727625 */ /* 0x000fc600078e0070 */
[----:B------:R2:W-:Y:S01]  /*30a0*/  STG.E [R110.64], R147 ;  /* 0x000000936e007986 */ /* 0x0005e2000c101906 */
[----:B------:R-:W-:Y:S01]  /*30b0*/  FFMA.FTZ R143, R31, R143, R82 ;  /* 0x0000008f1f8f7223 */ /* 0x000fe20000010052 */
[----:B0-----:R-:W-:Y:S01]  /*30c0*/  IADD3 R155, R127, 0x4200, RZ ;  /* 0x000042007f9b7810 */ /* 0x001fe20007ffe0ff */
[----:B------:R-:W-:Y:S01]  /*30d0*/  IMAD.WIDE.U32 R116, R161, R112, c[0x0][0x178] ;  /* 0x00005e00a1747625 */ /* 0x000fe200078e0070 */
[----:B-1----:R-:W-:Y:S02]  /*30e0*/  IADD3 R109, R127, 0x3c00, RZ ;  /* 0x00003c007f6d7810 */ /* 0x002fe40007ffe0ff */
[----:B------:R-:W-:Y:S01]  /*30f0*/  STG.E [R114.64], R143 ;  /* 0x0000008f72007986 */ /* 0x000fe2000c101906 */
[----:B------:R-:W-:Y:S02]  /*3100*/  FFMA.FTZ R149, R32, R144, R81 ;  /* 0x0000009020957223 */ /* 0x000fe40000010051 */
[----:B------:R-:W-:Y:S01]  /*3110*/  IMAD.WIDE.U32 R118, R159, R112, c[0x0][0x178] ;  /* 0x00005e009f767625 */ /* 0x000fe200078e0070 */
[----:B------:R-:W-:-:S02]  /*3120*/  IADD3 R159, R127, 0x3e00, RZ ;  /* 0x00003e007f9f7810 */ /* 0x000fc40007ffe0ff */
[----:B------:R0:W-:Y:S01]  /*3130*/  STG.E [R116.64], R149 ;  /* 0x0000009574007986 */ /* 0x0001e2000c101906 */
[----:B------:R-:W-:Y:S01]  /*3140*/  FFMA.FTZ R145, R33, R145, R84 ;  /* 0x0000009121917223 */ /* 0x000fe20000010054 */
[----:B--2---:R-:W-:Y:S01]  /*3150*/  IADD3 R147, R127, 0x4e00, RZ ;  /* 0x00004e007f937810 */ /* 0x004fe20007ffe0ff */
[----:B------:R-:W-:Y:S02]  /*3160*/  FMUL.FTZ R138, R176, R138 ;  /* 0x0000008ab08a7220 */ /* 0x000fe40000410000 */
[----:B------:R-:W-:Y:S01]  /*3170*/  IMAD.WIDE.U32 R120, R157, R112, c[0x0][0x178] ;  /* 0x00005e009d787625 */ /* 0x000fe200078e0070 */
[C---:B------:R-:W-:Y:S01]  /*3180*/  IADD3 R157, R127.reuse, 0x4000, RZ ;  /* 0x000040007f9d7810 */ /* 0x040fe20007ffe0ff */
[----:B------:R-:W-:Y:S02]  /*3190*/  STG.E [R118.64], R145 ;  /* 0x0000009176007986 */ /* 0x000fe4000c101906 */
[----:B------:R-:W-:Y:S02]  /*31a0*/  FFMA.FTZ R151, R34, R146, R83 ;  /* 0x0000009222977223 */ /* 0x000fe40000010053 */
[C---:B------:R-:W-:Y:S01]  /*31b0*/  FMUL.FTZ R140, R176.reuse, R140 ;  /* 0x0000008cb08c7220 */ /* 0x040fe20000410000 */
[----:B0-----:R-:W-:Y:S01]  /*31c0*/  IADD3 R149, R127, 0x4c00, RZ ;  /* 0x00004c007f957810 */ /* 0x001fe20007ffe0ff */
[C---:B------:R-:W-:Y:S01]  /*31d0*/  FMUL.FTZ R137, R176.reuse, R185 ;  /* 0x000000b9b0897220 */ /* 0x040fe20000410000 */
[----:B------:R0:W-:Y:S01]  /*31e0*/  STG.E [R120.64], R151 ;  /* 0x0000009778007986 */ /* 0x0001e2000c101906 */
[----:B------:R-:W-:-:S02]  /*31f0*/  FMUL.FTZ R141, R176, R187 ;  /* 0x000000bbb08d7220 */ /* 0x000fc40000410000 */
[----:B------:R-:W-:Y:S02]  /*3200*/  FMUL.FTZ R139, R176, R189 ;  /* 0x000000bdb08b7220 */ /* 0x000fe40000410000 */
[----:B------:R-:W-:-:S04]  /*3210*/  IMAD.WIDE.U32 R108, R109, R112, c[0x0][0x178] ;  /* 0x00005e006d6c7625 */ /* 0x000fc800078e0070 */
[----:B------:R-:W-:Y:S02]  /*3220*/  FFMA.FTZ R143, R35, R138, R86 ;  /* 0x0000008a238f7223 */ /* 0x000fe40000010056 */
[----:B------:R-:W-:Y:S01]  /*3230*/  IMAD.WIDE.U32 R110, R159, R112, c[0x0][0x178] ;  /* 0x00005e009f6e7625 */ /* 0x000fe200078e0070 */
[C---:B0-----:R-:W-:Y:S02]  /*3240*/  IADD3 R121, R127.reuse, 0x4600, RZ ;  /* 0x000046007f797810 */ /* 0x041fe40007ffe0ff */
[----:B------:R-:W-:Y:S01]  /*3250*/  IADD3 R151, R127, 0x4a00, RZ ;  /* 0x00004a007f977810 */ /* 0x000fe20007ffe0ff */
[----:B------:R-:W-:Y:S01]  /*3260*/  FFMA.FTZ R145, R36, R140, R85 ;  /* 0x0000008c24917223 */ /* 0x000fe20000010055 */
[----:B------:R0:W-:Y:S01]  /*3270*/  STG.E [R108.64], R143 ;  /* 0x0000008f6c007986 */ /* 0x0001e2000c101906 */
[----:B------:R-:W-:-:S03]  /*3280*/  IMAD.WIDE.U32 R114, R157, R112, c[0x0][0x178] ;  /* 0x00005e009d727625 */ /* 0x000fc600078e0070 */
[----:B------:R1:W-:Y:S01]  /*3290*/  STG.E [R110.64], R145 ;  /* 0x000000916e007986 */ /* 0x0003e2000c101906 */
[----:B------:R-:W-:Y:S01]  /*32a0*/  IMAD.WIDE.U32 R118, R153, R112, c[0x0][0x178] ;  /* 0x00005e0099767625 */ /* 0x000fe200078e0070 */
[----:B------:R-:W-:-:S03]  /*32b0*/  IADD3 R153, R127, 0x4800, RZ ;  /* 0x000048007f997810 */ /* 0x000fc60007ffe0ff */
[----:B------:R-:W-:Y:S02]  /*32c0*/  FFMA.FTZ R137, R37, R137, R88 ;  /* 0x0000008925897223 */ /* 0x000fe40000010058 */
[----:B------:R-:W-:Y:S01]  /*32d0*/  FMUL.FTZ R133, R176, R191 ;  /* 0x000000bfb0857220 */ /* 0x000fe20000410000 */
[----:B0-----:R-:W-:Y:S01]  /*32e0*/  IADD3 R143, R127, 0x5800, RZ ;  /* 0x000058007f8f7810 */ /* 0x001fe20007ffe0ff */
[----:B------:R-:W-:Y:S01]  /*32f0*/  IMAD.WIDE.U32 R116, R155, R112, c[0x0][0x178] ;  /* 0x00005e009b747625 */ /* 0x000fe200078e0070 */
[----:B------:R-:W-:Y:S01]  /*3300*/  STG.E [R114.64], R137 ;  /* 0x0000008972007986 */ /* 0x000fe2000c101906 */
[----:B-1----:R-:W-:Y:S02]  /*3310*/  IADD3 R145, R127, 0x5600, RZ ;  /* 0x000056007f917810 */ /* 0x002fe40007ffe0ff */
[----:B------:R-:W-:Y:S02]  /*3320*/  FFMA.FTZ R141, R38, R141, R87 ;  /* 0x0000008d268d7223 */ /* 0x000fe40000010057 */
[----:B------:R-:W-:-:S02]  /*3330*/  FMUL.FTZ R135, R176, R193 ;  /* 0x000000c1b0877220 */ /* 0x000fc40000410000 */
[----:B------:R-:W-:Y:S01]  /*3340*/  FFMA.FTZ R139, R39, R139, R90 ;  /* 0x0000008b278b7223 */ /* 0x000fe2000001005a */
[----:B------:R-:W-:Y:S01]  /*3350*/  STG.E [R116.64], R141 ;  /* 0x0000008d74007986 */ /* 0x000fe2000c101906 */
[C---:B------:R-:W-:Y:S02]  /*3360*/  FMUL.FTZ R132, R176.reuse, R132 ;  /* 0x00000084b0847220 */ /* 0x040fe40000410000 */
[C---:B------:R-:W-:Y:S01]  /*3370*/  FMUL.FTZ R136, R176.reuse, R136 ;  /* 0x00000088b0887220 */ /* 0x040fe20000410000 */
[----:B------:R0:W-:Y:S01]  /*3380*/  STG.E [R118.64], R139 ;  /* 0x0000008b76007986 */ /* 0x0001e2000c101906 */
[----:B------:R-:W-:Y:S02]  /*3390*/  FMUL.FTZ R134, R176, R134 ;  /* 0x00000086b0867220 */ /* 0x000fe40000410000 */
[----:B------:R-:W-:-:S04]  /*33a0*/  IMAD.WIDE.U32 R120, R121, R112, c[0x0][0x178] ;  /* 0x00005e0079787625 */ /* 0x000fc800078e0070 */
[----:B------:R-:W-:Y:S02]  /*33b0*/  FFMA.FTZ R133, R40, R133, R89 ;  /* 0x0000008528857223 */ /* 0x000fe40000010059 */
[----:B------:R-:W-:-:S03]  /*33c0*/  IMAD.WIDE.U32 R108, R153, R112, c[0x0][0x178] ;  /* 0x00005e00996c7625 */ /* 0x000fc600078e0070 */
[----:B------:R-:W-:Y:S01]  /*33d0*/  STG.E [R120.64], R133 ;  /* 0x0000008578007986 */ /* 0x000fe2000c101906 */
        /* <DEDUP_REMOVED lines=8> */
[----:B------:R-:W-:Y:S02]  /*3460*/  FFMA.FTZ R139, R43, R136, R94 ;  /* 0x000000882b8b7223 */ /* 0x000fe4000001005e */
[----:B------:R-:W-:Y:S01]  /*3470*/  IMAD.WIDE.U32 R116, R147, R112, c[0x0][0x178] ;  /* 0x00005e0093747625 */ /* 0x000fe200078e0070 */
[----:B------:R-:W-:-:S02]  /*3480*/  IADD3 R147, R127, 0x5400, RZ ;  /* 0x000054007f937810 */ /* 0x000fc40007ffe0ff */
[----:B------:R0:W-:Y:S01]  /*3490*/  STG.E [R114.64], R139 ;  /* 0x0000008b72007986 */ /* 0x0001e2000c101906 */
[----:B------:R-:W-:Y:S02]  /*34a0*/  FFMA.FTZ R141, R44, R134, R93 ;  /* 0x000000862c8d7223 */ /* 0x000fe4000001005d */
[C---:B------:R-:W-:Y:S02]  /*34b0*/  FMUL.FTZ R128, R176.reuse, R128 ;  /* 0x00000080b0807220 */ /* 0x040fe40000410000 */
[C---:B------:R-:W-:Y:S01]  /*34c0*/  FMUL.FTZ R130, R176.reuse, R130 ;  /* 0x00000082b0827220 */ /* 0x040fe20000410000 */
[----:B------:R1:W-:Y:S01]  /*34d0*/  STG.E [R116.64], R141 ;  /* 0x0000008d74007986 */ /* 0x0003e2000c101906 */
[C---:B------:R-:W-:Y:S02]  /*34e0*/  FMUL.FTZ R126, R176.reuse, R126 ;  /* 0x0000007eb07e7220 */ /* 0x040fe40000410000 */
[----:B------:R-:W-:Y:S02]  /*34f0*/  FMUL.FTZ R131, R176, R207 ;  /* 0x000000cfb0837220 */ /* 0x000fe40000410000 */
[----:B------:R-:W-:Y:S01]  /*3500*/  IMAD.WIDE.U32 R118, R119, R112, c[0x0][0x178] ;  /* 0x00005e0077767625 */ /* 0x000fe200078e0070 */
[----:B0-----:R-:W-:-:S02]  /*3510*/  IADD3 R115, R127, 0x5a00, RZ ;  /* 0x00005a007f737810 */ /* 0x001fc40007ffe0ff */
[----:B------:R-:W-:Y:S01]  /*3520*/  IADD3 R139, R127, 0x6000, RZ ;  /* 0x000060007f8b7810 */ /* 0x000fe20007ffe0ff */
[----:B------:R-:W-:Y:S01]  /*3530*/  IMAD.WIDE.U32 R132, R149, R112, c[0x0][0x178] ;  /* 0x00005e0095847625 */ /* 0x000fe200078e0070 */
[----:B-1----:R-:W-:-:S03]  /*3540*/  IADD3 R141, R127, 0x5e00, RZ ;  /* 0x00005e007f8d7810 */ /* 0x002fc60007ffe0ff */
[----:B------:R-:W-:Y:S02]  /*3550*/  FFMA.FTZ R117, R45, R128, R96 ;  /* 0x000000802d757223 */ /* 0x000fe40000010060 */
[----:B------:R-:W-:Y:S02]  /*3560*/  FFMA.FTZ R135, R46, R130, R95 ;  /* 0x000000822e877223 */ /* 0x000fe4000001005f */
[----:B------:R-:W-:Y:S01]  /*3570*/  IMAD.WIDE.U32 R120, R147, R112, c[0x0][0x178] ;  /* 0x00005e0093787625 */ /* 0x000fe200078e0070 */
[----:B------:R0:W-:Y:S03]  /*3580*/  STG.E [R118.64], R117 ;  /* 0x0000007576007986 */ /* 0x0001e6000c101906 */
[----:B------:R-:W-:Y:S01]  /*3590*/  FFMA.FTZ R137, R47, R126, R98 ;  /* 0x0000007e2f897223 */ /* 0x000fe20000010062 */
[----:B------:R-:W-:Y:S01]  /*35a0*/  STG.E [R132.64], R135 ;  /* 0x0000008784007986 */ /* 0x000fe2000c101906 */
[----:B------:R-:W-:-:S03]  /*35b0*/  IMAD.WIDE.U32 R110, R145, R112, c[0x0][0x178] ;  /* 0x00005e00916e7625 */ /* 0x000fc600078e0070 */
[----:B------:R-:W-:Y:S01]  /*35c0*/  STG.E [R120.64], R137 ;  /* 0x0000008978007986 */ /* 0x000fe2000c101906 */
[----:B------:R-:W-:Y:S02]  /*35d0*/  FFMA.FTZ R131, R48, R131, R97 ;  /* 0x0000008330837223 */ /* 0x000fe40000010061 */
[----:B------:R-:W-:Y:S01]  /*35e0*/  IMAD.WIDE.U32 R108, R143, R112, c[0x0][0x178] ;  /* 0x00005e008f6c7625 */ /* 0x000fe200078e0070 */
[C---:B------:R-:W-:Y:S02]  /*35f0*/  IADD3 R143, R127.reuse, 0x5c00, RZ ;  /* 0x00005c007f8f7810 */ /* 0x040fe40007ffe0ff */
[----:B------:R-:W-:Y:S01]  /*3600*/  IADD3 R127, R127, 0x6200, RZ ;  /* 0x000062007f7f7810 */ /* 0x000fe20007ffe0ff */
[----:B------:R-:W-:Y:S01]  /*3610*/  FFMA.FTZ R129, R49, R129, R100 ;  /* 0x0000008131817223 */ /* 0x000fe20000010064 */
[----:B------:R-:W-:Y:S01]  /*3620*/  STG.E [R110.64], R131 ;  /* 0x000000836e007986 */ /* 0x000fe2000c101906 */
[C---:B------:R-:W-:Y:S02]  /*3630*/  FMUL.FTZ R122, R176.reuse, R122 ;  /* 0x0000007ab07a7220 */ /* 0x040fe40000410000 */
[C---:B------:R-:W-:Y:S01]  /*3640*/  FMUL.FTZ R113, R176.reuse, R211 ;  /* 0x000000d3b0717220 */ /* 0x040fe20000410000 */
[----:B------:R1:W-:Y:S01]  /*3650*/  STG.E [R108.64], R129 ;  /* 0x000000816c007986 */ /* 0x0003e2000c101906 */
[----:B------:R-:W-:-:S02]  /*3660*/  FMUL.FTZ R124, R176, R124 ;  /* 0x0000007cb07c7220 */ /* 0x000fc40000410000 */
[----:B------:R-:W-:Y:S02]  /*3670*/  FMUL.FTZ R123, R176, R123 ;  /* 0x0000007bb07b7220 */ /* 0x000fe40000410000 */
[----:B------:R-:W-:-:S04]  /*3680*/  IMAD.WIDE.U32 R114, R115, R112, c[0x0][0x178] ;  /* 0x00005e0073727625 */ /* 0x000fc800078e0070 */
[----:B0-----:R-:W-:-:S04]  /*3690*/  IMAD.WIDE.U32 R116, R143, R112, c[0x0][0x178] ;  /* 0x00005e008f747625 */ /* 0x001fc800078e0070 */
[----:B-1----:R-:W-:Y:S02]  /*36a0*/  FFMA.FTZ R109, R50, R122, R99 ;  /* 0x0000007a326d7223 */ /* 0x002fe40000010063 */
[----:B------:R-:W-:Y:S02]  /*36b0*/  FFMA.FTZ R113, R51, R113, R102 ;  /* 0x0000007133717223 */ /* 0x000fe40000010066 */
[-C--:B------:R-:W-:Y:S01]  /*36c0*/  IMAD.WIDE.U32 R118, R141, R112.reuse, c[0x0][0x178] ;  /* 0x00005e008d767625 */ /* 0x080fe200078e0070 */
[----:B------:R0:W-:Y:S03]  /*36d0*/  STG.E [R114.64], R109 ;  /* 0x0000006d72007986 */ /* 0x0001e6000c101906 */
[----:B------:R-:W-:Y:S01]  /*36e0*/  IMAD.WIDE.U32 R110, R127, R112, c[0x0][0x178] ;  /* 0x00005e007f6e7625 */ /* 0x000fe200078e0070 */
[----:B------:R0:W-:Y:S03]  /*36f0*/  STG.E [R116.64], R113 ;  /* 0x0000007174007986 */ /* 0x0001e6000c101906 */
[----:B------:R-:W-:-:S02]  /*3700*/  FFMA.FTZ R125, R52, R125, R101 ;  /* 0x0000007d347d7223 */ /* 0x000fc40000010065 */
[----:B------:R-:W-:-:S03]  /*3710*/  IMAD.WIDE.U32 R120, R139, R112, c[0x0][0x178] ;  /* 0x00005e008b787625 */ /* 0x000fc600078e0070 */
[----:B------:R0:W-:Y:S01]  /*3720*/  STG.E [R118.64], R125 ;  /* 0x0000007d76007986 */ /* 0x0001e2000c101906 */
[----:B------:R-:W-:Y:S02]  /*3730*/  FFMA.FTZ R127, R53, R124, R104 ;  /* 0x0000007c357f7223 */ /* 0x000fe40000010068 */
[----:B------:R-:W-:-:S03]  /*3740*/  FFMA.FTZ R123, R54, R123, R103 ;  /* 0x0000007b367b7223 */ /* 0x000fc60000010067 */
[----:B------:R0:W-:Y:S04]  /*3750*/  STG.E [R120.64], R127 ;  /* 0x0000007f78007986 */ /* 0x0001e8000c101906 */
[----:B------:R0:W-:Y:S02]  /*3760*/  STG.E [R110.64], R123 ;  /* 0x0000007b6e007986 */ /* 0x0001e4000c101906 */
[----:B0-----:R-:W-:Y:S01]  /*3770*/  @P0 CALL.REL.NOINC `(.L_x_265) ;  /* 0x0000001000000944 */ /* 0x001fe20003c00000 */
[----:B------:R-:W-:Y:S05]  /*3780*/  BRA `(.L_x_266) ;  /* 0xffffcfd000007947 */ /* 0x000fea000383ffff */
.L_x_265:
[----:B------:R-:W-:Y:S05]  /*3790*/  EXIT ;  /* 0x000000000000794d */ /* 0x000fea0003800000 */
.L_x_261:
[----:B------:R-:W-:Y:S01]  /*37a0*/  HFMA2.MMA R215, -RZ, RZ, 0, 5.9604644775390625e-08 ;  /* 0x00000001ffd77435 */ /* 0x000fe200000001ff */
[----:B------:R-:W-:Y:S02]  /*37b0*/  MOV R109, 0x1f ;  /* 0x0000001f006d7802 */ /* 0x000fe40000000f00 */
[----:B------:R-:W-:Y:S02]  /*37c0*/  MOV R112, 0xffffffff ;  /* 0xffffffff00707802 */ /* 0x000fe40000000f00 */
[----:B------:R-:W-:-:S02]  /*37d0*/  MOV R110, 0x37f0 ;  /* 0x000037f0006e7802 */ /* 0x000fc40000000f00 */
[----:B-----5:R-:W-:Y:S05]  /*37e0*/  CALL.REL.NOINC `($__internal_29_$__cuda_sm70_shflsync_bfly_p) ;  /* 0x000009d000007944 */ /* 0x020fea0003c00000 */
[----:B-1----:R-:W-:Y:S01]  /*37f0*/  MOV R108, R215 ;  /* 0x000000d7006c7202 */ /* 0x002fe20000000f00 */
[----:B0-----:R-:W-:Y:S05]  /*3800*/  BRA `(.L_x_267) ;  /* 0xffffdc9000007947 */ /* 0x001fea000383ffff */
.L_x_262:
[----:B------:R-:W-:Y:S01]  /*3810*/  HFMA2.MMA R215, -RZ, RZ, 0, 1.1920928955078125e-07 ;  /* 0x00000002ffd77435 */ /* 0x000fe200000001ff */
[----:B------:R-:W-:-:S02]  /*3820*/  MOV R109, 0x1f ;  /* 0x0000001f006d7802 */ /* 0x000fc40000000f00 */
[----:B------:R-:W-:Y:S02]  /*3830*/  MOV R112, 0xffffffff ;  /* 0xffffffff00707802 */ /* 0x000fe40000000f00 */
[----:B------:R-:W-:Y:S02]  /*3840*/  MOV R110, 0x3860 ;  /* 0x00003860006e7802 */ /* 0x000fe40000000f00 */
[----:B-----5:R-:W-:Y:S05]  /*3850*/  CALL.REL.NOINC `($__internal_29_$__cuda_sm70_shflsync_bfly_p) ;  /* 0x0000096000007944 */ /* 0x020fea0003c00000 */
[----:B01----:R-:W-:Y:S01]  /*3860*/  FADD.FTZ R114, R114, R215 ;  /* 0x000000d772727221 */ /* 0x003fe20000010000 */
[----:B------:R-:W-:Y:S01]  /*3870*/  HFMA2.MMA R215, -RZ, RZ, 0, 2.384185791015625e-07 ;  /* 0x00000004ffd77435 */ /* 0x000fe200000001ff */
[----:B------:R-:W-:Y:S02]  /*3880*/  MOV R109, 0x1f ;  /* 0x0000001f006d7802 */ /* 0x000fe40000000f00 */
[----:B------:R-:W-:Y:S02]  /*3890*/  MOV R112, 0xffffffff ;  /* 0xffffffff00707802 */ /* 0x000fe40000000f00 */
[----:B------:R-:W-:Y:S02]  /*38a0*/  MOV R110, 0x38c0 ;  /* 0x000038c0006e7802 */ /* 0x000fe40000000f00 */
[----:B------:R-:W-:Y:S05]  /*38b0*/  CALL.REL.NOINC `($__internal_29_$__cuda_sm70_shflsync_bfly_p) ;  /* 0x0000090000007944 */ /* 0x000fea0003c00000 */
[----:B01----:R-:W-:Y:S01]  /*38c0*/  FADD.FTZ R114, R114, R215 ;  /* 0x000000d772727221 */ /* 0x003fe20000010000 */
[----:B------:R-:W-:Y:S01]  /*38d0*/  HFMA2.MMA R215, -RZ, RZ, 0, 4.76837158203125e-07 ;  /* 0x00000008ffd77435 */ /* 0x000fe200000001ff */
[----:B------:R-:W-:-:S02]  /*38e0*/  MOV R109, 0x1f ;  /* 0x0000001f006d7802 */ /* 0x000fc40000000f00 */
[----:B------:R-:W-:Y:S02]  /*38f0*/  MOV R112, 0xffffffff ;  /* 0xffffffff00707802 */ /* 0x000fe40000000f00 */
[----:B------:R-:W-:Y:S02]  /*3900*/  MOV R110, 0x3920 ;  /* 0x00003920006e7802 */ /* 0x000fe40000000f00 */
[----:B------:R-:W-:Y:S05]  /*3910*/  CALL.REL.NOINC `($__internal_29_$__cuda_sm70_shflsync_bfly_p) ;  /* 0x000008a000007944 */ /* 0x000fea0003c00000 */
[----:B01----:R-:W-:Y:S01]  /*3920*/  FADD.FTZ R114, R114, R215 ;  /* 0x000000d772727221 */ /* 0x003fe20000010000 */
[----:B------:R-:W-:Y:S01]  /*3930*/  HFMA2.MMA R215, -RZ, RZ, 0, 9.5367431640625e-07 ;  /* 0x00000010ffd77435 */ /* 0x000fe200000001ff */
[----:B------:R-:W-:Y:S02]  /*3940*/  MOV R109, 0x1f ;  /* 0x0000001f006d7802 */ /* 0x000fe40000000f00 */
[----:B------:R-:W-:Y:S02]  /*3950*/  MOV R112, 0xffffffff ;  /* 0xffffffff00707802 */ /* 0x000fe40000000f00 */
[----:B------:R-:W-:Y:S02]  /*3960*/  MOV R110, 0x3980 ;  /* 0x00003980006e7802 */ /* 0x000fe40000000f00 */
[----:B------:R-:W-:Y:S05]  /*3970*/  CALL.REL.NOINC `($__internal_29_$__cuda_sm70_shflsync_bfly_p) ;  /* 0x0000084000007944 */ /* 0x000fea0003c00000 */
        /* <DEDUP_REMOVED lines=106> */
[----:B------:R-:W-:Y:S05]  /*4020*/  CALL.REL.NOINC `($__internal_29_$__cuda_sm70_shflsync_bfly_p) ;  /* 0x0000019000007944 */ /* 0x000fea0003c00000 */
[----:B01----:R-:W-:Y:S01]  /*4030*/  FADD.FTZ R114, R114, R215 ;  /* 0x000000d772727221 */ /* 0x003fe20000010000 */
[----:B------:R-:W-:Y:S01]  /*4040*/  HFMA2.MMA R215, -RZ, RZ, 0, 1.1920928955078125e-07 ;  /* 0x00000002ffd77435 */ /* 0x000fe200000001ff */
[----:B------:R-:W-:Y:S02]  /*4050*/  MOV R109, 0x1f ;  /* 0x0000001f006d7802 */ /* 0x000fe40000000f00 */
[----:B------:R-:W-:Y:S02]  /*4060*/  MOV R112, 0xffffffff ;  /* 0xffffffff00707802 */ /* 0x000fe40000000f00 */
[----:B------:R-:W-:Y:S02]  /*4070*/  MOV R110, 0x4090 ;  /* 0x00004090006e7802 */ /* 0x000fe40000000f00 */
[----:B------:R-:W-:Y:S05]  /*4080*/  CALL.REL.NOINC `($__internal_29_$__cuda_sm70_shflsync_bfly_p) ;  /* 0x0000013000007944 */ /* 0x000fea0003c00000 */
[----:B01----:R-:W-:Y:S01]  /*4090*/  FADD.FTZ R114, R114, R215 ;  /* 0x000000d772727221 */ /* 0x003fe20000010000 */
[----:B------:R-:W-:Y:S01]  /*40a0*/  HFMA2.MMA R215, -RZ, RZ, 0, 2.384185791015625e-07 ;  /* 0x00000004ffd77435 */ /* 0x000fe200000001ff */
[----:B------:R-:W-:-:S02]  /*40b0*/  MOV R109, 0x1f ;  /* 0x0000001f006d7802 */ /* 0x000fc40000000f00 */
[----:B------:R-:W-:Y:S02]  /*40c0*/  MOV R112, 0xffffffff ;  /* 0xffffffff00707802 */ /* 0x000fe40000000f00 */
[----:B------:R-:W-:Y:S02]  /*40d0*/  MOV R110, 0x40f0 ;  /* 0x000040f0006e7802 */ /* 0x000fe40000000f00 */
[----:B------:R-:W-:Y:S05]  /*40e0*/  CALL.REL.NOINC `($__internal_29_$__cuda_sm70_shflsync_bfly_p) ;  /* 0x000000d000007944 */ /* 0x000fea0003c00000 */
[----:B01----:R-:W-:Y:S01]  /*40f0*/  FADD.FTZ R114, R114, R215 ;  /* 0x000000d772727221 */ /* 0x003fe20000010000 */
[----:B------:R-:W-:Y:S01]  /*4100*/  HFMA2.MMA R215, -RZ, RZ, 0, 4.76837158203125e-07 ;  /* 0x00000008ffd77435 */ /* 0x000fe200000001ff */
[----:B------:R-:W-:Y:S02]  /*4110*/  MOV R109, 0x1f ;  /* 0x0000001f006d7802 */ /* 0x000fe40000000f00 */
[----:B------:R-:W-:Y:S02]  /*4120*/  MOV R112, 0xffffffff ;  /* 0xffffffff00707802 */ /* 0x000fe40000000f00 */
[----:B------:R-:W-:Y:S02]  /*4130*/  MOV R110, 0x4150 ;  /* 0x00004150006e7802 */ /* 0x000fe40000000f00 */
[----:B------:R-:W-:Y:S05]  /*4140*/  CALL.REL.NOINC `($__internal_29_$__cuda_sm70_shflsync_bfly_p) ;  /* 0x0000007000007944 */ /* 0x000fea0003c00000 */
[----:B01----:R-:W-:Y:S01]  /*4150*/  FADD.FTZ R114, R114, R215 ;  /* 0x000000d772727221 */ /* 0x003fe20000010000 */
[----:B------:R-:W-:Y:S01]  /*4160*/  HFMA2.MMA R215, -RZ, RZ, 0, 9.5367431640625e-07 ;  /* 0x00000010ffd77435 */ /* 0x000fe200000001ff */
[----:B------:R-:W-:-:S02]  /*4170*/  MOV R109, 0x1f ;  /* 0x0000001f006d7802 */ /* 0x000fc40000000f00 */
[----:B------:R-:W-:Y:S02]  /*4180*/  MOV R112, 0xffffffff ;  /* 0xffffffff00707802 */ /* 0x000fe40000000f00 */
[----:B------:R-:W-:Y:S02]  /*4190*/  MOV R110, 0x41b0 ;  /* 0x000041b0006e7802 */ /* 0x000fe40000000f00 */
[----:B------:R-:W-:Y:S05]  /*41a0*/  CALL.REL.NOINC `($__internal_29_$__cuda_sm70_shflsync_bfly_p) ;  /* 0x0000001000007944 */ /* 0x000fea0003c00000 */
[----:B01----:R-:W-:Y:S05]  /*41b0*/  BRA `(.L_x_268) ;  /* 0xffffda6000007947 */ /* 0x003fea000383ffff */
        .weak           $__internal_29_$__cuda_sm70_shflsync_bfly_p
        .type           $__internal_29_$__cuda_sm70_shflsync_bfly_p,@function
        .size           $__internal_29_$__cuda_sm70_shflsync_bfly_p,(.L_x_1078 - $__internal_29_$__cuda_sm70_shflsync_bfly_p)
$__internal_29_$__cuda_sm70_shflsync_bfly_p:
[----:B------:R-:W-:Y:S01]  /*41c0*/  HFMA2.MMA R111, -RZ, RZ, 0, 0 ;  /* 0x00000000ff6f7435 */ /* 0x000fe200000001ff */
[----:B------:R-:W-:Y:S04]  /*41d0*/  WARPSYNC R112 ;  /* 0x0000007000007348 */ /* 0x000fe80003800000 */
[----:B------:R0:W1:Y:S01]  /*41e0*/  SHFL.BFLY PT, R215, R114, R215, R109 ;  /* 0x0c0000d772d77389 */ /* 0x00006200000e006d */
[----:B------:R-:W-:Y:S05]  /*41f0*/  RET.REL.NODEC R110 `(_ZN10layer_norm13ln_fwd_kernelINS_13Kernel_traitsIffffjLj25600ELj4ELj1ELj4ELj4ENS_18Kernel_traits_baseILj25600EffffjLj128EEEEEEEvNS_9FwdParamsE) ;  /* 0xffffbe006e007950 */ /* 0x000fea0003c3ffff */
.L_x_269:
        /* <DEDUP_REMOVED lines=16> */
.L_x_1078:


//--------------------- .text._ZN10layer_norm13ln_fwd_kernelINS_13Kernel_traitsI13__nv_bfloat16fS2_fjLj24576ELj2ELj1ELj4ELj16ENS_18Kernel_traits_baseILj24576ES2_fS2_fjLj128EEEEEEEvNS_9FwdParamsE --------------------------
	.section	.text._ZN10layer_norm13ln_fwd_kernelINS_13Kernel_traitsI13__nv_bfloat16fS2_fjLj24576ELj2ELj1ELj4ELj16ENS_18Kernel_traits_baseILj24576ES2_fS2_fjLj128EEEEEEEvNS_9FwdParamsE,"ax",@progbits
	.sectioninfo	@"SHI_REGISTERS=224"
	.align	128
        .global         _ZN10layer_norm13ln_fwd_kernelINS_13Kernel_traitsI13__nv_bfloat16fS2_fjLj24576ELj2ELj1ELj4ELj16ENS_18Kernel_traits_baseILj24576ES2_fS2_fjLj128EEEEEEEvNS_9FwdParamsE
        .type           _ZN10layer_norm13ln_fwd_kernelINS_13Kernel_traitsI13__nv_bfloat16fS2_fjLj24576ELj2ELj1ELj4ELj16ENS_18Kernel_traits_baseILj24576ES2_fS2_fjLj128EEEEEEEvNS_9FwdParamsE,@function
        .size           _ZN10layer_norm13ln_fwd_kernelINS_13Kernel_traitsI13__nv_bfloat16fS2_fjLj24576ELj2ELj1ELj4ELj16ENS_18Kernel_traits_baseILj24576ES2_fS2_fjLj128EEEEEEEvNS_9FwdParamsE,(.L_x_1079 - _ZN10layer_norm13ln_fwd_kernelINS_13Kernel_traitsI13__nv_bfloat16fS2_fjLj24576ELj2ELj1ELj4ELj16ENS_18Kernel_traits_baseILj24576ES2_fS2_fjLj128EEEEEEEvNS_9FwdParamsE)
        .other          _ZN10layer_norm13ln_fwd_kernelINS_13Kernel_traitsI13__nv_bfloat16fS2_fjLj24576ELj2ELj1ELj4ELj16ENS_18Kernel_traits_baseILj24576ES2_fS2_fjLj128EEEEEEEvNS_9FwdParamsE,@"STO_CUDA_ENTRY STV_DEFAULT"
_ZN10layer_norm13ln_fwd_kernelINS_13Kernel_traitsI13__nv_bfloat16fS2_fjLj24576ELj2ELj1ELj4ELj16ENS_18Kernel_traits_baseILj24576ES2_fS2_fjLj128EEEEEEEvNS_9FwdParamsE:
.text._ZN10layer_norm13ln_fwd_kernelINS_13Kernel_traitsI13__nv_bfloat16fS2_fjLj24576ELj2ELj1ELj4ELj16ENS_18Kernel_traits_baseILj24576ES2_fS2_fjLj128EEEEEEEvNS_9FwdParamsE:
        /* <DEDUP_REMOVED lines=67> */
.L_x_275:
[----:B------:R-:W-:Y:S01]  /*0430*/  USHF.L.U32 UR4, UR6, 0x7, URZ ;  /* 0x0000000706047899 */ /* 0x000fe2000800063f */
[----:B------:R-:W-:Y:S01]  /*0440*/  IMAD R97, R197, 0x1800, RZ ;  /* 0x00001800c5617824 */ /* 0x000fe200078e02ff */
[----:B------:R-:W-:-:S04]  /*0450*/  MOV R96, 0x10 ;  /* 0x0000001000607802 */ /* 0x000fc80000000f00 */
[----:B0-----:R-:W-:-:S04]  /*0460*/  MOV R5, UR4 ;  /* 0x0000000400057c02 */ /* 0x001fc80008000f00 */
        /* <DEDUP_REMOVED lines=177> */
.L_x_276:
        /* <DEDUP_REMOVED lines=212> */
.L_x_277:
        /* <DEDUP_REMOVED lines=30> */
[----:B------:R-:W0:Y:S03]  /*1ea0*/  SHFL.DOWN PT, R201, R198, 0x1, 0x1f ;  /* 0x08201f00c6c97f89 */ /* 0x000e2600000e0000 */
[----:B------:R-:W-:Y:S02]  /*1eb0*/  FFMA.FTZ R199, R210, R203, R199 ;  /* 0x000000cbd2c77223 */ /* 0x000fe400000100c7 */
[----:B------:R-:W-:-:S03]  /*1ec0*/  FADD.FTZ R203, R209, R202 ;  /* 0x000000cad1cb7221 */ /* 0x000fc60000010000 */
[----:B------:R-:W1:Y:S03]  /*1ed0*/  SHFL.DOWN PT, R204, R199, 0x1, 0x1f ;  /* 0x08201f00c7cc7f89 */ /* 0x000e6600000e0000 */
[----:B------:R-:W2:Y:S01]  /*1ee0*/  MUFU.RCP R203, R203 ;  /* 0x000000cb00cb7308 */ /* 0x000ea20000001000 */
[----:B0-----:R-:W-:Y:S02]  /*1ef0*/  FADD.FTZ R205, R198, -R201 ;  /* 0x800000c9c6cd7221 */ /* 0x001fe40000010000 */
[----:B------:R-:W-:Y:S02]  /*1f00*/  FMUL.FTZ R201, R202, R201 ;  /* 0x000000c9cac97220 */ /* 0x000fe40000410000 */
[----:B------:R-:W-:Y:S02]  /*1f10*/  FMUL.FTZ R206, R205, R205 ;  /* 0x000000cdcdce7220 */ /* 0x000fe40000410000 */
[C---:B------:R-:W-:Y:S01]  /*1f20*/  FFMA.FTZ R208, R209.reuse, R198, R201 ;  /* 0x000000c6d1d07223 */ /* 0x040fe200000100c9 */
[----:B------:R-:W-:Y:S01]  /*1f30*/  LOP3.LUT R198, R196, 0x1, RZ, 0xc0, !PT ;  /* 0x00000001c4c67812 */ /* 0x000fe200078ec0ff */
[----:B------:R-:W-:-:S02]  /*1f40*/  FMUL.FTZ R209, R209, R206 ;  /* 0x000000ced1d17220 */ /* 0x000fc40000410000 */
[----:B-1----:R-:W-:Y:S01]  /*1f50*/  FADD.FTZ R204, R199, R204 ;  /* 0x000000ccc7cc7221 */ /* 0x002fe20000010000 */
[----:B------:R-:W-:Y:S01]  /*1f60*/  IADD3 R201, -R198, RZ, RZ ;  /* 0x000000ffc6c97210 */ /* 0x000fe20007ffe1ff */
[----:B------:R-:W-:Y:S02]  /*1f70*/  FMUL.FTZ R209, R202, R209 ;  /* 0x000000d1cad17220 */ /* 0x000fe40000410000 */
[----:B--2---:R-:W-:Y:S01]  /*1f80*/  FMUL.FTZ R208, R203, R208 ;  /* 0x000000d0cbd07220 */ /* 0x004fe20000410000 */
[----:B------:R-:W-:Y:S01]  /*1f90*/  LOP3.LUT R198, R201, UR4, RZ, 0xc0, !PT ;  /* 0x00000004c9c67c12 */ /* 0x000fe2000f8ec0ff */
[----:B------:R-:W-:Y:S01]  /*1fa0*/  FFMA.FTZ R204, R203, R209, R204 ;  /* 0x000000d1cbcc7223 */ /* 0x000fe200000100cc */
[----:B------:R-:W-:-:S03]  /*1fb0*/  LEA.HI R203, R0, UR5, RZ, 0x19 ;  /* 0x0000000500cb7c11 */ /* 0x000fc6000f8fc8ff */
[----:B------:R-:W-:Y:S01]  /*1fc0*/  SHFL.IDX PT, R208, R208, RZ, 0x1f ;  /* 0x00001fffd0d07589 */ /* 0x000fe200000e0000 */
[----:B------:R-:W-:-:S03]  /*1fd0*/  LEA R203, P1, R203, R198, 0x1 ;  /* 0x000000c6cbcb7211 */ /* 0x000fc600078208ff */
[----:B------:R-:W0:Y:S01]  /*1fe0*/  SHFL.IDX PT, R209, R204, RZ, 0x1f ;  /* 0x00001fffccd17589 */ /* 0x000e2200000e0000 */
        /* <DEDUP_REMOVED lines=20> */
.L_x_273:
[----:B0-----:R-:W2:Y:S01]  /*2130*/  LDG.E.STRONG.GPU R201, [R198.64] ;  /* 0x00000008c6c97981 */ /* 0x001ea2000c1ef900 */
[----:B------:R-:W-:Y:S01]  /*2140*/  YIELD ;  /* 0x0000000000007946 */ /* 0x000fe20003800000 */
[----:B--2---:R-:W-:Y:S01]  /*2150*/  ISETP.NE.AND P0, PT, R201, R202, PT ;  /* 0x000000cac900720c */ /* 0x004fe20003f05270 */
[----:B------:R-:W-:-:S12]  /*2160*/  CCTL.IVALL ;  /* 0x00000000ff00798f */ /* 0x000fd80002000000 */
[----:B------:R-:W-:Y:S05]  /*2170*/  @P0 BRA `(.L_x_273) ;  /* 0xffffffb000000947 */ /* 0x000fea000383ffff */
.L_x_272:
        /* <DEDUP_REMOVED lines=9> */
[----:B------:R-:W-:Y:S01]  /*2210*/  MOV R201, RZ ;  /* 0x000000ff00c97202 */ /* 0x000fe20000000f00 */
[----:B------:R-:W-:Y:S01]  /*2220*/  USHF.L.U32 UR10, UR6, 0x7, URZ ;  /* 0x00000007060a7899 */ /* 0x000fe2000800063f */
[----:B------:R-:W-:Y:S02]  /*2230*/  @!P0 MOV R201, 0x46400000 ;  /* 0x4640000000c98802 */ /* 0x000fe40000000f00 */
[----:B------:R-:W-:Y:S02]  /*2240*/  LOP3.LUT P1, RZ, R195, 0xff, RZ, 0xc0, !PT ;  /* 0x000000ffc3ff7812 */ /* 0x000fe4000782c0ff */
[----:B------:R-:W-:Y:S01]  /*2250*/  IADD3 R196, R196, 0x1, RZ ;  /* 0x00000001c4c47810 */ /* 0x000fe20007ffe0ff */
[----:B------:R-:W1:Y:S01]  /*2260*/  SHFL.DOWN PT, R204, R201, 0x1, 0x1f ;  /* 0x08201f00c9cc7f89 */ /* 0x000e6200000e0000 */
[----:B------:R-:W-:Y:S02]  /*2270*/  MOV R209, UR10 ;  /* 0x0000000a00d17c02 */ /* 0x000fe40008000f00 */
[----:B0-----:R-:W-:-:S02]  /*2280*/  MOV R199, UR7 ;  /* 0x0000000700c77c02 */ /* 0x001fc40008000f00 */
[----:B------:R-:W-:Y:S02]  /*2290*/  LOP3.LUT R209, R209, 0x80, R194, 0xe2, !PT ;  /* 0x00000080d1d17812 */ /* 0x000fe400078ee2c2 */
[----:B------:R-:W-:Y:S02]  /*22a0*/  LOP3.LUT R199, R194, 0x1, R199, 0xf8, !PT ;  /* 0x00000001c2c77812 */ /* 0x000fe400078ef8c7 */
[----:B------:R-:W-:Y:S02]  /*22b0*/  SEL R195, RZ, 0x1, P1 ;  /* 0x00000001ffc37807 */ /* 0x000fe40000800000 */
[----:B------:R-:W-:Y:S02]  /*22c0*/  LOP3.LUT P0, RZ, R199, R200, RZ, 0xfc, !PT ;  /* 0x000000c8c7ff7212 */ /* 0x000fe4000780fcff */
[----:B------:R-:W-:Y:S01]  /*22d0*/  LOP3.LUT R196, R196, 0x3, RZ, 0xc0, !PT ;  /* 0x00000003c4c47812 */ /* 0x000fe200078ec0ff */
[----:B-1----:R-:W-:-:S06]  /*22e0*/  FADD.FTZ R206, R204, R201 ;  /* 0x000000c9ccce7221 */ /* 0x002fcc0000010000 */
[----:B------:R-:W0:Y:S01]  /*22f0*/  MUFU.RCP R206, R206 ;  /* 0x000000ce00ce7308 */ /* 0x000e220000001000 */
[----:B--2---:R-:W1:Y:S04]  /*2300*/  SHFL.DOWN PT, R205, R202, 0x1, 0x1f ;  /* 0x08201f00cacd7f89 */ /* 0x004e6800000e0000 */
[----:B------:R-:W2:Y:S01]  /*2310*/  SHFL.DOWN PT, R198, R203, 0x1, 0x1f ;  /* 0x08201f00cbc67f89 */ /* 0x000ea200000e0000 */
[----:B-1----:R-:W-:Y:S02]  /*2320*/  FMUL.FTZ R207, R204, R205 ;  /* 0x000000cdcccf7220 */ /* 0x002fe40000410000 */
[----:B------:R-:W-:Y:S02]  /*2330*/  FADD.FTZ R205, -R205, R202 ;  /* 0x000000cacdcd7221 */ /* 0x000fe40000010100 */
[----:B------:R-:W-:-:S02]  /*2340*/  FFMA.FTZ R207, R201, R202, R207 ;  /* 0x000000cac9cf7223 */ /* 0x000fc400000100cf */
[----:B------:R-:W-:Y:S02]  /*2350*/  FMUL.FTZ R202, R205, R205 ;  /* 0x000000cdcdca7220 */ /* 0x000fe40000410000 */
[----:B0-----:R-:W-:Y:S02]  /*2360*/  FMUL.FTZ R207, R206, R207 ;  /* 0x000000cfcecf7220 */ /* 0x001fe40000410000 */
[----:B------:R-:W-:Y:S02]  /*2370*/  FMUL.FTZ R201, R202, R201 ;  /* 0x000000c9cac97220 */ /* 0x000fe40000410000 */
[----:B--2---:R-:W-:Y:S01]  /*2380*/  FADD.FTZ R205, R198, R203 ;  /* 0x000000cbc6cd7221 */ /* 0x004fe20000010000 */
[----:B------:R0:W1:Y:S01]  /*2390*/  SHFL.IDX PT, R208, R207, RZ, 0x1f ;  /* 0x00001fffcfd07589 */ /* 0x00006200000e0000 */
[----:B------:R-:W-:Y:S01]  /*23a0*/  FMUL.FTZ R201, R204, R201 ;  /* 0x000000c9ccc97220 */ /* 0x000fe20000410000 */
[----:B------:R-:W-:-:S03]  /*23b0*/  LOP3.LUT R198, R209, 0x60, R0, 0xf8, !PT ;  /* 0x00000060d1c67812 */ /* 0x000fc600078ef800 */
[----:B------:R-:W-:Y:S02]  /*23c0*/  FFMA.FTZ R205, R206, R201, R205 ;  /* 0x000000c9cecd7223 */ /* 0x000fe400000100cd */
[----:B0-----:R-:W-:-:S04]  /*23d0*/  IMAD R207, R197, 0x1800, RZ ;  /* 0x00001800c5cf7824 */ /* 0x001fc800078e02ff */
[----:B------:R-:W0:Y:S01]  /*23e0*/  SHFL.IDX PT, R205, R205, RZ, 0x1f ;  /* 0x00001fffcdcd7589 */ /* 0x000e2200000e0000 */
[----:B------:R-:W-:Y:S01]  /*23f0*/  LOP3.LUT R198, R207, R198, RZ, 0xfc, !PT ;  /* 0x000000c6cfc67212 */ /* 0x000fe200078efcff */
[----:B-1----:R-:W1:Y:S02]  /*2400*/  R2UR UR4, R208 ;  /* 0x00000000d00473c2 */ /* 0x002e6400000e0000 */
[----:B-1----:R-:W-:Y:S01]  /*2410*/  FADD.FTZ R199, R22, -UR4 ;  /* 0x8000000416c77e21 */ /* 0x002fe20008010000 */
[----:B------:R-:W-:Y:S01]  /*2420*/  MOV R22, 0x382aaaab ;  /* 0x382aaaab00167802 */ /* 0x000fe20000000f00 */
[----:B------:R-:W-:Y:S02]  /*2430*/  FADD.FTZ R7, R7, -UR4 ;  /* 0x8000000407077e21 */ /* 0x000fe40008010000 */
[----:B------:R-:W-:Y:S02]  /*2440*/  FADD.FTZ R200, R23, -UR4 ;  /* 0x8000000417c87e21 */ /* 0x000fe40008010000 */
[----:B0-----:R-:W-:Y:S01]  /*2450*/  FFMA.FTZ R22, R205, R22, c[0x0][0x1b0] ;  /* 0x00006c00cd167623 */ /* 0x001fe20000010016 */
[----:B------:R-:W-:Y:S01]  /*2460*/  MOV R205, UR4 ;  /* 0x0000000400cd7c02 */ /* 0x000fe20008000f00 */
[----:B------:R-:W-:-:S02]  /*2470*/  FADD.FTZ R17, R17, -UR4 ;  /* 0x8000000411117e21 */ /* 0x000fc40008010000 */
[----:B------:R-:W-:Y:S02]  /*2480*/  FADD.FTZ R10, R10, -UR4 ;  /* 0x800000040a0a7e21 */ /* 0x000fe40008010000 */
[----:B------:R-:W0:Y:S01]  /*2490*/  MUFU.RSQ R22, R22 ;  /* 0x0000001600167308 */ /* 0x000e220000001400 */
[----:B------:R-:W-:Y:S02]  /*24a0*/  FADD.FTZ R39, R39, -UR4 ;  /* 0x8000000427277e21 */ /* 0x000fe40008010000 */
[----:B------:R-:W-:Y:S02]  /*24b0*/  FADD.FTZ R14, R14, -UR4 ;  /* 0x800000040e0e7e21 */ /* 0x000fe40008010000 */
[----:B------:R-:W-:Y:S02]  /*24c0*/  FADD.FTZ R78, R78, -UR4 ;  /* 0x800000044e4e7e21 */ /* 0x000fe40008010000 */
[----:B------:R-:W-:Y:S02]  /*24d0*/  FADD.FTZ R9, R9, -UR4 ;  /* 0x8000000409097e21 */ /* 0x000fe40008010000 */
[----:B------:R-:W-:Y:S01]  /*24e0*/  FADD.FTZ R201, R24, -UR4 ;  /* 0x8000000418c97e21 */ /* 0x000fe20008010000 */
[----:B------:R-:W-:Y:S01]  /*24f0*/  @!P0 MOV R24, 0x4 ;  /* 0x0000000400188802 */ /* 0x000fe20000000f00 */
[----:B------:R-:W-:-:S02]  /*2500*/  FADD.FTZ R202, R25, -UR4 ;  /* 0x8000000419ca7e21 */ /* 0x000fc40008010000 */
[----:B------:R-:W-:Y:S02]  /*2510*/  FADD.FTZ R4, R4, -UR4 ;  /* 0x8000000404047e21 */ /* 0x000fe40008010000 */
[----:B------:R-:W-:Y:S01]  /*2520*/  FADD.FTZ R35, R35, -UR4 ;  /* 0x8000000423237e21 */ /* 0x000fe20008010000 */
[----:B0-----:R0:W1:Y:S01]  /*2530*/  R2UR UR10, R22 ;  /* 0x00000000160a73c2 */ /* 0x00106200000e0000 */
[----:B------:R-:W-:Y:S02]  /*2540*/  FADD.FTZ R6, R6, -UR4 ;  /* 0x8000000406067e21 */ /* 0x000fe40008010000 */
[----:B------:R-:W-:Y:S02]  /*2550*/  FADD.FTZ R60, R60, -UR4 ;  /* 0x800000043c3c7e21 */ /* 0x000fe40008010000 */
[----:B------:R-:W-:Y:S02]  /*2560*/  FADD.FTZ R75, R75, -UR4 ;  /* 0x800000044b4b7e21 */ /* 0x000fe40008010000 */
[----:B------:R-:W-:Y:S01]  /*2570*/  FADD.FTZ R30, R30, -UR4 ;  /* 0x800000041e1e7e21 */ /* 0x000fe20008010000 */
[----:B0-----:R-:W-:Y:S01]  /*2580*/  @!P0 MOV R22, 0x4 ;  /* 0x0000000400168802 */ /* 0x001fe20000000f00 */
[----:B------:R-:W-:-:S02]  /*2590*/  FADD.FTZ R5, R5, -UR4 ;  /* 0x8000000405057e21 */ /* 0x000fc40008010000 */
[----:B------:R-:W-:Y:S02]  /*25a0*/  FADD.FTZ R15, R15, -UR4 ;  /* 0x800000040f0f7e21 */ /* 0x000fe40008010000 */
[----:B------:R-:W-:-:S04]  /*25b0*/  @!P0 IMAD.WIDE R22, R197, R22, c[0x0][0x180] ;  /* 0x00006000c5168625 */ /* 0x000fc800078e0216 */
[----:B------:R-:W-:Y:S01]  /*25c0*/  FADD.FTZ R52, R52, -UR4 ;  /* 0x8000000434347e21 */ /* 0x000fe20008010000 */
[----:B------:R0:W-:Y:S01]  /*25d0*/  @!P0 STG.E [R22.64], R205 ;  /* 0x000000cd16008986 */ /* 0x0001e2000c101908 */
[----:B------:R-:W-:Y:S02]  /*25e0*/  FADD.FTZ R47, R47, -UR4 ;  /* 0x800000042f2f7e21 */ /* 0x000fe40008010000 */
[----:B------:R-:W-:Y:S02]  /*25f0*/  FADD.FTZ R53, R53, -UR4 ;  /* 0x8000000435357e21 */ /* 0x000fe40008010000 */
[----:B------:R-:W-:Y:S01]  /*2600*/  FADD.FTZ R61, R61, -UR4 ;  /* 0x800000043d3d7e21 */ /* 0x000fe20008010000 */
[----:B-1----:R-:W-:Y:S01]  /*2610*/  MOV R207, UR10 ;  /* 0x0000000a00cf7c02 */ /* 0x002fe20008000f00 */
[----:B------:R-:W-:Y:S02]  /*2620*/  FMUL.FTZ R7, R7, UR10 ;  /* 0x0000000a07077c20 */ /* 0x000fe40008410000 */
[----:B------:R-:W-:-:S02]  /*2630*/  FMUL.FTZ R215, R39, UR10 ;  /* 0x0000000a27d77c20 */ /* 0x000fc40008410000 */
[----:B------:R-:W-:Y:S01]  /*2640*/  FMUL.FTZ R39, R78, UR10 ;  /* 0x0000000a4e277c20 */ /* 0x000fe20008410000 */
[----:B0-----:R-:W-:Y:S01]  /*2650*/  F2FP.BF16.PACK_AB R22, RZ, R7 ;  /* 0x00000007ff16723e */ /* 0x001fe200000010ff */
[----:B------:R-:W-:Y:S01]  /*2660*/  FMUL.FTZ R205, R17, UR10 ;  /* 0x0000000a11cd7c20 */ /* 0x000fe20008410000 */
[----:B-----5:R-:W-:Y:S01]  /*2670*/  SHF.R.U64 R78, R104, 0x10, R105 ;  /* 0x00000010684e7819 */ /* 0x020fe20000001269 */
[----:B------:R-:W-:Y:S01]  /*2680*/  FMUL.FTZ R7, R10, UR10 ;  /* 0x0000000a0a077c20 */ /* 0x000fe20008410000 */
[----:B------:R-:W-:Y:S01]  /*2690*/  F2FP.BF16.PACK_AB R215, RZ, R215 ;  /* 0x000000d7ffd7723e */ /* 0x000fe200000010ff */
        /* <DEDUP_REMOVED lines=17> */
[----:B------:R-:W-:Y:S01]  /*27b0*/  SHF.R.U64 R75, R100, 0x10, R101 ;  /* 0x00000010644b7819 */ /* 0x000fe20000001265 */
[----:B------:R-:W-:Y:S01]  /*27c0*/  FADD.FTZ R12, R12, -UR4 ;  /* 0x800000040c0c7e21 */ /* 0x000fe20008010000 */
[----:B------:R-:W-:Y:S01]  /*27d0*/  HFMA2.BF16_V2 R10, R103.H0_H0, R10.H0_H0, -RZ.H0_H0 ;  /* 0x2000000a670a7231 */ /* 0x000fe200003408ff */
[----:B------:R-:W-:Y:S01]  /*27e0*/  FADD.FTZ R63, R63, -UR4 ;  /* 0x800000043f3f7e21 */ /* 0x000fe20008010000 */
[----:B------:R-:W-:Y:S01]  /*27f0*/  F2FP.BF16.PACK_AB R60, RZ, R60 ;  /* 0x0000003cff3c723e */ /* 0x000fe200000010ff */
[----:B------:R-:W-:Y:S01]  /*2800*/  @!P0 IMAD.WIDE R24, R197, R24, c[0x0][0x188] ;  /* 0x00006200c5188625 */ /* 0x000fe200078e0218 */
[----:B------:R-:W-:Y:S01]  /*2810*/  HFMA2.BF16_V2 R204, R75.H0_H0, R204.H0_H0, -RZ.H0_H0 ;  /* 0x200000cc4bcc7231 */ /* 0x000fe200003408ff */
[----:B------:R-:W-:Y:S01]  /*2820*/  SHF.R.U32.HI R75, RZ, 0x10, R103 ;  /* 0x00000010ff4b7819 */ /* 0x000fe20000011667 */
[----:B------:R-:W-:Y:S01]  /*2830*/  HFMA2.BF16_V2 R7, R101.H0_H0, R7.H0_H0, -RZ.H0_H0 ;  /* 0x2000000765077231 */ /* 0x000fe200003408ff */
[----:B------:R-:W-:Y:S01]  /*2840*/  FMUL.FTZ R17, R30, UR10 ;  /* 0x0000000a1e117c20 */ /* 0x000fe20008410000 */
[----:B------:R0:W-:Y:S01]  /*2850*/  @!P0 STG.E [R24.64], R207 ;  /* 0x000000cf18008986 */ /* 0x0001e2000c101908 */
[----:B------:R-:W-:Y:S01]  /*2860*/  FADD.FTZ R18, R18, -UR4 ;  /* 0x8000000412127e21 */ /* 0x000fe20008010000 */
[----:B------:R-:W-:Y:S01]  /*2870*/  HFMA2.BF16_V2 R10, R10.H0_H0, 1, 1, R151.H0_H0 ;  /* 0x3f803f800a0a7831 */ /* 0x000fe20000240897 */
[----:B------:R-:W-:Y:S01]  /*2880*/  FADD.FTZ R81, R81, -UR4 ;  /* 0x8000000451517e21 */ /* 0x000fe20008010000 */
[----:B------:R-:W-:Y:S01]  /*2890*/  F2FP.BF16.PACK_AB R17, RZ, R17 ;  /* 0x00000011ff11723e */ /* 0x000fe200000010ff */
[----:B------:R-:W-:Y:S01]  /*28a0*/  FMUL.FTZ R203, R5, UR10 ;  /* 0x0000000a05cb7c20 */ /* 0x000fe20008410000 */
[----:B------:R-:W-:Y:S01]  /*28b0*/  F2FP.BF16.PACK_AB R5, RZ, R4 ;  /* 0x00000004ff05723e */ /* 0x000fe200000010ff */
[----:B------:R-:W-:Y:S01]  /*28c0*/  FMUL.FTZ R206, R15, UR10 ;  /* 0x0000000a0fce7c20 */ /* 0x000fe20008410000 */
[----:B------:R-:W-:Y:S01]  /*28d0*/  F2FP.BF16.PACK_AB R4, RZ, R6 ;  /* 0x00000006ff04723e */ /* 0x000fe200000010ff */
[----:B------:R-:W-:Y:S01]  /*28e0*/  FMUL.FTZ R30, R52, UR10 ;  /* 0x0000000a341e7c20 */ /* 0x000fe20008410000 */
[----:B------:R-:W-:Y:S01]  /*28f0*/  HFMA2.BF16_V2 R17, R111.H0_H0, R17.H0_H0, -RZ.H0_H0 ;  /* 0x200000116f117231 */ /* 0x000fe200003408ff */
[----:B------:R-:W-:Y:S01]  /*2900*/  FADD.FTZ R13, R13, -UR4 ;  /* 0x800000040d0d7e21 */ /* 0x000fe20008010000 */
[----:B------:R-:W-:Y:S01]  /*2910*/  F2FP.BF16.PACK_AB R206, RZ, R206 ;  /* 0x000000ceffce723e */ /* 0x000fe200000010ff */
[----:B------:R-:W-:Y:S01]  /*2920*/  FADD.FTZ R28, R28, -UR4 ;  /* 0x800000041c1c7e21 */ /* 0x000fe20008010000 */
[----:B0-----:R-:W-:Y:S01]  /*2930*/  F2FP.BF16.PACK_AB R25, RZ, R203 ;  /* 0x000000cbff19723e */ /* 0x001fe200000010ff */
[----:B------:R-:W-:Y:S01]  /*2940*/  FADD.FTZ R29, R29, -UR4 ;  /* 0x800000041d1d7e21 */ /* 0x000fe20008010000 */
[----:B------:R-:W-:Y:S01]  /*2950*/  HFMA2.BF16_V2 R4, R3.H0_H0, R4.H0_H0, -RZ.H0_H0 ;  /* 0x2000000403047231 */ /* 0x000fe200003408ff */
[----:B------:R-:W-:Y:S01]  /*2960*/  FADD.FTZ R93, R93, -UR4 ;  /* 0x800000045d5d7e21 */ /* 0x000fe20008010000 */
[----:B------:R-:W-:Y:S01]  /*2970*/  HFMA2.BF16_V2 R206, R75.H0_H0, R206.H0_H0, -RZ.H0_H0 ;  /* 0x200000ce4bce7231 */ /* 0x000fe200003408ff */
[----:B------:R-:W-:Y:S01]  /*2980*/  FMUL.FTZ R47, R47, UR10 ;  /* 0x0000000a2f2f7c20 */ /* 0x000fe20008410000 */
[----:B------:R-:W-:Y:S01]  /*2990*/  SHF.R.U32.HI R75, RZ, 0x10, R107 ;  /* 0x00000010ff4b7819 */ /* 0x000fe2000001166b */
[----:B------:R-:W-:Y:S01]  /*29a0*/  FMUL.FTZ R52, R53, UR10 ;  /* 0x0000000a35347c20 */ /* 0x000fe20008410000 */
[----:B------:R-:W-:Y:S01]  /*29b0*/  HFMA2.BF16_V2 R5, R2.H0_H0, R5.H0_H0, -RZ.H0_H0 ;  /* 0x2000000502057231 */ /* 0x000fe200003408ff */
[----:B------:R-:W-:Y:S01]  /*29c0*/  FADD.FTZ R48, R48, -UR4 ;  /* 0x8000000430307e21 */ /* 0x000fe20008010000 */
[----:B------:R-:W-:Y:S01]  /*29d0*/  F2FP.BF16.PACK_AB R47, RZ, R47 ;  /* 0x0000002fff2f723e */ /* 0x000fe200000010ff */
[----:B------:R-:W-:Y:S01]  /*29e0*/  FADD.FTZ R49, R49, -UR4 ;  /* 0x8000000431317e21 */ /* 0x000fe20008010000 */
[----:B------:R-:W-:Y:S01]  /*29f0*/  F2FP.BF16.PACK_AB R52, RZ, R52 ;  /* 0x00000034ff34723e */ /* 0x000fe200000010ff */
[----:B------:R-:W-:Y:S01]  /*2a00*/  FADD.FTZ R50, R50, -UR4 ;  /* 0x8000000432327e21 */ /* 0x000fe20008010000 */
[----:B------:R-:W-:Y:S01]  /*2a10*/  F2FP.BF16.PACK_AB R14, RZ, R14 ;  /* 0x0000000eff0e723e */ /* 0x000fe200000010ff */
[----:B------:R-:W-:Y:S01]  /*2a20*/  FMUL.FTZ R53, R61, UR10 ;  /* 0x0000000a3d357c20 */ /* 0x000fe20008410000 */
[----:B------:R-:W-:Y:S01]  /*2a30*/  F2FP.BF16.PACK_AB R35, RZ, R35 ;  /* 0x00000023ff23723e */ /* 0x000fe200000010ff */
[----:B------:R-:W-:Y:S01]  /*2a40*/  FADD.FTZ R51, R51, -UR4 ;  /* 0x8000000433337e21 */ /* 0x000fe20008010000 */
[----:B------:R-:W-:Y:S01]  /*2a50*/  F2FP.BF16.PACK_AB R39, RZ, R39 ;  /* 0x00000027ff27723e */ /* 0x000fe200000010ff */
[----:B------:R-:W-:Y:S01]  /*2a60*/  FADD.FTZ R57, R57, -UR4 ;  /* 0x8000000439397e21 */ /* 0x000fe20008010000 */
[----:B------:R-:W-:Y:S01]  /*2a70*/  F2FP.BF16.PACK_AB R53, RZ, R53 ;  /* 0x00000035ff35723e */ /* 0x000fe200000010ff */
[----:B------:R-:W-:Y:S01]  /*2a80*/  FMUL.FTZ R6, R12, UR10 ;  /* 0x0000000a0c067c20 */ /* 0x000fe20008410000 */
[----:B------:R-:W-:Y:S01]  /*2a90*/  HFMA2.BF16_V2 R14, R108.H0_H0, R14.H0_H0, -RZ.H0_H0 ;  /* 0x2000000e6c0e7231 */ /* 0x000fe200003408ff */
[----:B------:R-:W-:Y:S01]  /*2aa0*/  FMUL.FTZ R61, R63, UR10 ;  /* 0x0000000a3f3d7c20 */ /* 0x000fe20008410000 */
[----:B------:R-:W-:Y:S01]  /*2ab0*/  HFMA2.BF16_V2 R35, R126.H0_H0, R35.H0_H0, -RZ.H0_H0 ;  /* 0x200000237e237231 */ /* 0x000fe200003408ff */
[----:B------:R-:W-:Y:S01]  /*2ac0*/  FADD.FTZ R37, R37, -UR4 ;  /* 0x8000000425257e21 */ /* 0x000fe20008010000 */
[----:B------:R-:W-:Y:S01]  /*2ad0*/  F2FP.BF16.PACK_AB R6, RZ, R6 ;  /* 0x00000006ff06723e */ /* 0x000fe200000010ff */
[----:B------:R-:W-:Y:S01]  /*2ae0*/  FADD.FTZ R43, R43, -UR4 ;  /* 0x800000042b2b7e21 */ /* 0x000fe20008010000 */
[----:B------:R-:W-:Y:S01]  /*2af0*/  F2FP.BF16.PACK_AB R61, RZ, R61 ;  /* 0x0000003dff3d723e */ /* 0x000fe200000010ff */
[----:B------:R-:W-:Y:S01]  /*2b00*/  FADD.FTZ R45, R45, -UR4 ;  /* 0x800000042d2d7e21 */ /* 0x000fe20008010000 */
[----:B------:R-:W-:Y:S01]  /*2b10*/  HFMA2.BF16_V2 R14, R14.H0_H0, 1, 1, R156.H0_H0 ;  /* 0x3f803f800e0e7831 */ /* 0x000fe2000024089c */
[----:B------:R-:W-:Y:S01]  /*2b20*/  FADD.FTZ R67, R67, -UR4 ;  /* 0x8000000443437e21 */ /* 0x000fe20008010000 */
[----:B------:R-:W-:Y:S01]  /*2b30*/  HFMA2.BF16_V2 R6, R102.H0_H0, R6.H0_H0, -RZ.H0_H0 ;  /* 0x2000000666067231 */ /* 0x000fe200003408ff */
[----:B------:R-:W-:Y:S01]  /*2b40*/  FMUL.FTZ R12, R18, UR10 ;  /* 0x0000000a120c7c20 */ /* 0x000fe20008410000 */
[----:B------:R-:W-:Y:S01]  /*2b50*/  HFMA2.BF16_V2 R35, R35.H0_H0, 1, 1, R174.H0_H0 ;  /* 0x3f803f8023237831 */ /* 0x000fe200002408ae */
[----:B------:R-:W-:Y:S01]  /*2b60*/  FMUL.FTZ R63, R81, UR10 ;  /* 0x0000000a513f7c20 */ /* 0x000fe20008410000 */
[----:B------:R-:W-:Y:S01]  /*2b70*/  HFMA2.BF16_V2 R81, R78.H0_H0, R201.H0_H0, -RZ.H0_H0 ;  /* 0x200000c94e517231 */ /* 0x000fe200003408ff */
[----:B------:R-:W-:Y:S01]  /*2b80*/  FADD.FTZ R16, R16, -UR4 ;  /* 0x8000000410107e21 */ /* 0x000fe20008010000 */
[----:B------:R-:W-:Y:S01]  /*2b90*/  SHF.R.U32.HI R78, RZ, 0x10, R119 ;  /* 0x00000010ff4e7819 */ /* 0x000fe20000011677 */
[----:B------:R-:W-:Y:S01]  /*2ba0*/  FADD.FTZ R26, R26, -UR4 ;  /* 0x800000041a1a7e21 */ /* 0x000fe20008010000 */
[----:B------:R-:W-:Y:S01]  /*2bb0*/  F2FP.BF16.PACK_AB R63, RZ, R63 ;  /* 0x0000003fff3f723e */ /* 0x000fe200000010ff */
[----:B------:R-:W-:Y:S01]  /*2bc0*/  FADD.FTZ R70, R70, -UR4 ;  /* 0x8000000446467e21 */ /* 0x000fe20008010000 */
[----:B------:R-:W-:Y:S01]  /*2bd0*/  F2FP.BF16.PACK_AB R12, RZ, R12 ;  /* 0x0000000cff0c723e */ /* 0x000fe200000010ff */
[----:B------:R-:W-:Y:S01]  /*2be0*/  FADD.FTZ R76, R76, -UR4 ;  /* 0x800000044c4c7e21 */ /* 0x000fe20008010000 */
[----:B------:R-:W-:Y:S01]  /*2bf0*/  SHF.R.U32.HI R201, RZ, 0x10, R183 ;  /* 0x00000010ffc97819 */ /* 0x000fe200000116b7 */
[----:B------:R-:W-:Y:S01]  /*2c00*/  FADD.FTZ R94, R94, -UR4 ;  /* 0x800000045e5e7e21 */ /* 0x000fe20008010000 */
[----:B------:R-:W-:Y:S01]  /*2c10*/  HFMA2.BF16_V2 R39, R135.H0_H0, R39.H0_H0, -RZ.H0_H0 ;  /* 0x2000002787277231 */ /* 0x000fe200003408ff */
[----:B------:R-:W-:Y:S01]  /*2c20*/  FMUL.FTZ R207, R13, UR10 ;  /* 0x0000000a0dcf7c20 */ /* 0x000fe20008410000 */
[----:B------:R-:W-:Y:S01]  /*2c30*/  HFMA2.BF16_V2 R12, R105.H0_H0, R12.H0_H0, -RZ.H0_H0 ;  /* 0x2000000c690c7231 */ /* 0x000fe200003408ff */
[----:B------:R-:W-:Y:S01]  /*2c40*/  FMUL.FTZ R18, R28, UR10 ;  /* 0x0000000a1c127c20 */ /* 0x000fe20008410000 */
[----:B------:R-:W-:Y:S01]  /*2c50*/  HFMA2.BF16_V2 R39, R39.H0_H0, 1, 1, R183.H0_H0 ;  /* 0x3f803f8027277831 */ /* 0x000fe200002408b7 */
[----:B------:R-:W-:Y:S01]  /*2c60*/  FMUL.FTZ R210, R29, UR10 ;  /* 0x0000000a1dd27c20 */ /* 0x000fe20008410000 */
[----:B------:R-:W-:Y:S01]  /*2c70*/  F2FP.BF16.PACK_AB R207, RZ, R207 ;  /* 0x000000cfffcf723e */ /* 0x000fe200000010ff */
[----:B------:R-:W-:Y:S01]  /*2c80*/  FMUL.FTZ R93, R93, UR10 ;  /* 0x0000000a5d5d7c20 */ /* 0x000fe20008410000 */
[----:B------:R-:W-:Y:S01]  /*2c90*/  HFMA2.BF16_V2 R12, R12.H0_H0, 1, 1, R153.H0_H0 ;  /* 0x3f803f800c0c7831 */ /* 0x000fe20000240899 */
[----:B------:R-:W-:Y:S01]  /*2ca0*/  FADD.FTZ R32, R32, -UR4 ;  /* 0x8000000420207e21 */ /* 0x000fe20008010000 */
[----:B------:R-:W-:Y:S01]  /*2cb0*/  F2FP.BF16.PACK_AB R210, RZ, R210 ;  /* 0x000000d2ffd2723e */ /* 0x000fe200000010ff */
[----:B------:R-:W-:Y:S01]  /*2cc0*/  FADD.FTZ R46, R46, -UR4 ;  /* 0x800000042e2e7e21 */ /* 0x000fe20008010000 */
[----:B------:R-:W-:Y:S01]  /*2cd0*/  F2FP.BF16.PACK_AB R18, RZ, R18 ;  /* 0x00000012ff12723e */ /* 0x000fe200000010ff */
[----:B------:R-:W-:Y:S01]  /*2ce0*/  FADD.FTZ R88, R88, -UR4 ;  /* 0x8000000458587e21 */ /* 0x000fe20008010000 */
[----:B------:R-:W-:Y:S01]  /*2cf0*/  LOP3.LUT R39, R39, 0xffff, RZ, 0xc0, !PT ;  /* 0x0000ffff27277812 */ /* 0x000fe200078ec0ff */
[----:B------:R-:W-:Y:S01]  /*2d00*/  FMUL.FTZ R200, R200, UR10 ;  /* 0x0000000ac8c87c20 */ /* 0x000fe20008410000 */
[----:B------:R-:W-:Y:S01]  /*2d10*/  F2FP.BF16.PACK_AB R30, RZ, R30 ;  /* 0x0000001eff1e723e */ /* 0x000fe200000010ff */
[----:B------:R-:W-:Y:S01]  /*2d20*/  FMUL.FTZ R28, R48, UR10 ;  /* 0x0000000a301c7c20 */ /* 0x000fe20008410000 */
[----:B------:R-:W-:Y:S01]  /*2d30*/  HFMA2.BF16_V2 R18, R110.H0_H0, R18.H0_H0, -RZ.H0_H0 ;  /* 0x200000126e127231 */ /* 0x000fe200003408ff */
        /* <DEDUP_REMOVED lines=21> */
[----:B------:R-:W-:Y:S01]  /*2e90*/  HFMA2.BF16_V2 R28, R28.H0_H0, 1, 1, R168.H0_H0 ;  /* 0x3f803f801c1c7831 */ /* 0x000fe200002408a8 */
[----:B------:R-:W-:Y:S01]  /*2ea0*/  FMUL.FTZ R216, R45, UR10 ;  /* 0x0000000a2dd87c20 */ /* 0x000fe20008410000 */
[----:B------:R-:W-:Y:S01]  /*2eb0*/  SHF.R.U32.HI R45, RZ, 0x10, R3 ;  /* 0x00000010ff2d7819 */ /* 0x000fe20000011603 */
[----:B------:R-:W-:Y:S01]  /*2ec0*/  FMUL.FTZ R57, R67, UR10 ;  /* 0x0000000a43397c20 */ /* 0x000fe20008410000 */
[----:B------:R-:W-:Y:S01]  /*2ed0*/  F2FP.BF16.PACK_AB R217, RZ, R217 ;  /* 0x000000d9ffd9723e */ /* 0x000fe200000010ff */
[----:B------:R-:W-:Y:S01]  /*2ee0*/  FADD.FTZ R19, R19, -UR4 ;  /* 0x8000000413137e21 */ /* 0x000fe20008010000 */
[----:B------:R-:W-:Y:S01]  /*2ef0*/  F2FP.BF16.PACK_AB R216, RZ, R216 ;  /* 0x000000d8ffd8723e */ /* 0x000fe200000010ff */
[----:B------:R-:W-:Y:S01]  /*2f00*/  FADD.FTZ R62, R62, -UR4 ;  /* 0x800000043e3e7e21 */ /* 0x000fe20008010000 */
[----:B------:R-:W-:Y:S01]  /*2f10*/  HFMA2.BF16_V2 R22, R45.H0_H0, R22.H0_H0, -RZ.H0_H0 ;  /* 0x200000162d167231 */ /* 0x000fe200003408ff */
[----:B------:R-:W-:Y:S01]  /*2f20*/  FADD.FTZ R65, R65, -UR4 ;  /* 0x8000000441417e21 */ /* 0x000fe20008010000 */
[----:B------:R-:W-:Y:S01]  /*2f30*/  F2FP.BF16.PACK_AB R211, RZ, R211 ;  /* 0x000000d3ffd3723e */ /* 0x000fe200000010ff */
[----:B------:R-:W-:Y:S01]  /*2f40*/  FMUL.FTZ R9, R16, UR10 ;  /* 0x0000000a10097c20 */ /* 0x000fe20008410000 */
[----:B------:R-:W-:Y:S01]  /*2f50*/  F2FP.BF16.PACK_AB R57, RZ, R57 ;  /* 0x00000039ff39723e */ /* 0x000fe200000010ff */
[----:B------:R-:W-:Y:S01]  /*2f60*/  FMUL.FTZ R15, R26, UR10 ;  /* 0x0000000a1a0f7c20 */ /* 0x000fe20008410000 */
[----:B------:R-:W-:Y:S01]  /*2f70*/  HFMA2.BF16_V2 R29, R29.H0_H0, 1, 1, R169.H0_H0 ;  /* 0x3f803f801d1d7831 */ /* 0x000fe200002408a9 */
[----:B------:R-:W-:Y:S01]  /*2f80*/  FMUL.FTZ R37, R70, UR10 ;  /* 0x0000000a46257c20 */ /* 0x000fe20008410000 */
[----:B------:R-:W-:Y:S01]  /*2f90*/  F2FP.BF16.PACK_AB R9, RZ, R9 ;  /* 0x00000009ff09723e */ /* 0x000fe200000010ff */
[----:B------:R-:W-:Y:S01]  /*2fa0*/  FMUL.FTZ R67, R76, UR10 ;  /* 0x0000000a4c437c20 */ /* 0x000fe20008410000 */
[----:B------:R-:W-:Y:S01]  /*2fb0*/  SHF.R.U64 R76, R102, 0x10, R103 ;  /* 0x00000010664c7819 */ /* 0x000fe20000001267 */
[----:B------:R-:W-:Y:S01]  /*2fc0*/  FMUL.FTZ R43, R94, UR10 ;  /* 0x0000000a5e2b7c20 */ /* 0x000fe20008410000 */
[----:B------:R-:W-:Y:S01]  /*2fd0*/  F2FP.BF16.PACK_AB R94, RZ, R93 ;  /* 0x0000005dff5e723e */ /* 0x000fe200000010ff */
[----:B------:R-:W-:Y:S01]  /*2fe0*/  FADD.FTZ R68, R68, -UR4 ;  /* 0x8000000444447e21 */ /* 0x000fe20008010000 */
[----:B------:R-:W-:Y:S01]  /*2ff0*/  HFMA2.BF16_V2 R93, R78.H0_H0, R47.H0_H0, -RZ.H0_H0 ;  /* 0x2000002f4e5d7231 */ /* 0x000fe200003408ff */
[----:B------:R-:W-:Y:S01]  /*3000*/  FADD.FTZ R69, R69, -UR4 ;  /* 0x8000000445457e21 */ /* 0x000fe20008010000 */
[----:B------:R-:W-:Y:S01]  /*3010*/  SHF.R.U32.HI R47, RZ, 0x10, R121 ;  /* 0x00000010ff2f7819 */ /* 0x000fe20000011679 */
[----:B------:R-:W-:Y:S01]  /*3020*/  FMUL.FTZ R16, R32, UR10 ;  /* 0x0000000a20107c20 */ /* 0x000fe20008410000 */
[----:B------:R-:W-:Y:S01]  /*3030*/  HFMA2.BF16_V2 R45, R76.H0_H0, R207.H0_H0, -RZ.H0_H0 ;  /* 0x200000cf4c2d7231 */ /* 0x000fe200003408ff */
[----:B------:R-:W-:Y:S01]  /*3040*/  FMUL.FTZ R26, R46, UR10 ;  /* 0x0000000a2e1a7c20 */ /* 0x000fe20008410000 */
[----:B------:R-:W-:Y:S01]  /*3050*/  SHF.R.U64 R46, R2, 0x10, R3 ;  /* 0x00000010022e7819 */ /* 0x000fe20000001203 */
[----:B------:R-:W-:Y:S01]  /*3060*/  FMUL.FTZ R70, R88, UR10 ;  /* 0x0000000a58467c20 */ /* 0x000fe20008410000 */
[----:B------:R-:W-:Y:S01]  /*3070*/  SHF.R.U64 R88, R120, 0x10, R121 ;  /* 0x0000001078587819 */ /* 0x000fe20000001279 */
[----:B------:R-:W-:Y:S01]  /*3080*/  FADD.FTZ R80, R80, -UR4 ;  /* 0x8000000450507e21 */ /* 0x000fe20008010000 */
[----:B------:R-:W-:Y:S01]  /*3090*/  SHF.R.U64 R76, R106, 0x10, R107 ;  /* 0x000000106a4c7819 */ /* 0x000fe2000000126b */
[----:B------:R-:W-:Y:S01]  /*30a0*/  FADD.FTZ R91, R91, -UR4 ;  /* 0x800000045b5b7e21 */ /* 0x000fe20008010000 */
[----:B------:R-:W-:Y:S01]  /*30b0*/  HFMA2.BF16_V2 R25, R46.H0_H0, R25.H0_H0, -RZ.H0_H0 ;  /* 0x200000192e197231 */ /* 0x000fe200003408ff */
[----:B------:R-:W-:Y:S01]  /*30c0*/  FMUL.FTZ R21, R21, UR10 ;  /* 0x0000000a15157c20 */ /* 0x000fe20008410000 */
[----:B------:R-:W-:Y:S01]  /*30d0*/  SHF.R.U32.HI R46, RZ, 0x10, R101 ;  /* 0x00000010ff2e7819 */ /* 0x000fe20000011665 */
[----:B------:R-:W-:Y:S01]  /*30e0*/  FMUL.FTZ R32, R54, UR10 ;  /* 0x0000000a36207c20 */ /* 0x000fe20008410000 */
[----:B------:R-:W-:Y:S01]  /*30f0*/  SHF.R.U32.HI R78, RZ, 0x10, R123 ;  /* 0x00000010ff4e7819 */ /* 0x000fe2000001167b */
        /* <DEDUP_REMOVED lines=29> */
[----:B------:R-:W-:Y:S01]  /*32d0*/  HFMA2.BF16_V2 R16, R16.H0_H0, 1, 1, R160.H0_H0 ;  /* 0x3f803f8010107831 */ /* 0x000fe200002408a0 */
[----:B------:R-:W-:Y:S01]  /*32e0*/  FMUL.FTZ R11, R199, UR10 ;  /* 0x0000000ac70b7c20 */ /* 0x000fe20008410000 */
[----:B------:R-:W-:Y:S01]  /*32f0*/  F2FP.BF16.PACK_AB R199, RZ, R21 ;  /* 0x00000015ffc7723e */ /* 0x000fe200000010ff */
[----:B------:R-:W-:Y:S01]  /*3300*/  FMUL.FTZ R68, R80, UR10 ;  /* 0x0000000a50447c20 */ /* 0x000fe20008410000 */
[----:B------:R-:W-:Y:S01]  /*3310*/  HFMA2.BF16_V2 R80, R75.H0_H0, R202.H0_H0, -RZ.H0_H0 ;  /* 0x200000ca4b507231 */ /* 0x000fe200003408ff */
[----:B------:R-:W-:Y:S01]  /*3320*/  FMUL.FTZ R221, R91, UR10 ;  /* 0x0000000a5bdd7c20 */ /* 0x000fe20008410000 */
[----:B------:R-:W-:Y:S01]  /*3330*/  HFMA2.BF16_V2 R91, R88.H0_H0, R49.H0_H0, -RZ.H0_H0 ;  /* 0x20000031585b7231 */ /* 0x000fe200003408ff */
[----:B------:R-:W-:Y:S01]  /*3340*/  FADD.FTZ R71, R71, -UR4 ;  /* 0x8000000447477e21 */ /* 0x000fe20008010000 */
[----:B------:R-:W-:Y:S01]  /*3350*/  SHF.R.U64 R75, R118, 0x10, R119 ;  /* 0x00000010764b7819 */ /* 0x000fe20000001277 */
[----:B------:R-:W-:Y:S01]  /*3360*/  FMUL.FTZ R51, R55, UR10 ;  /* 0x0000000a37337c20 */ /* 0x000fe20008410000 */
[----:B------:R-:W-:Y:S01]  /*3370*/  HFMA2.BF16_V2 R88, R47.H0_H0, R48.H0_H0, -RZ.H0_H0 ;  /* 0x200000302f587231 */ /* 0x000fe200003408ff */
[----:B------:R-:W-:Y:S01]  /*3380*/  FADD.FTZ R92, R92, -UR4 ;  /* 0x800000045c5c7e21 */ /* 0x000fe20008010000 */
[----:B------:R-:W-:Y:S01]  /*3390*/  SHF.R.U64 R48, R126, 0x10, R127 ;  /* 0x000000107e307819 */ /* 0x000fe2000000127f */
[----:B------:R-:W-:Y:S01]  /*33a0*/  FMUL.FTZ R209, R31, UR10 ;  /* 0x0000000a1fd17c20 */ /* 0x000fe20008410000 */
[----:B------:R-:W-:Y:S01]  /*33b0*/  SHF.R.U64 R47, R130, 0x10, R131 ;  /* 0x00000010822f7819 */ /* 0x000fe20000001283 */
[----:B------:R-:W-:Y:S01]  /*33c0*/  FMUL.FTZ R55, R77, UR10 ;  /* 0x0000000a4d377c20 */ /* 0x000fe20008410000 */
[----:B------:R-:W-:Y:S01]  /*33d0*/  SHF.R.U32.HI R77, RZ, 0x10, R105 ;  /* 0x00000010ff4d7819 */ /* 0x000fe20000011669 */
[----:B------:R-:W-:Y:S01]  /*33e0*/  FADD.FTZ R38, R38, -UR4 ;  /* 0x8000000426267e21 */ /* 0x000fe20008010000 */
[----:B------:R-:W-:Y:S01]  /*33f0*/  HFMA2.BF16_V2 R199, R76.H0_H0, R199.H0_H0, -RZ.H0_H0 ;  /* 0x200000c74cc77231 */ /* 0x000fe200003408ff */
[----:B------:R-:W-:Y:S01]  /*3400*/  FMUL.FTZ R19, R34, UR10 ;  /* 0x0000000a22137c20 */ /* 0x000fe20008410000 */
[----:B------:R-:W-:Y:S01]  /*3410*/  F2FP.BF16.PACK_AB R209, RZ, R209 ;  /* 0x000000d1ffd1723e */ /* 0x000fe200000010ff */
[----:B------:R-:W-:Y:S01]  /*3420*/  FADD.FTZ R74, R74, -UR4 ;  /* 0x800000044a4a7e21 */ /* 0x000fe20008010000 */
[----:B------:R-:W-:Y:S01]  /*3430*/  SHF.R.U32.HI R76, RZ, 0x10, R111 ;  /* 0x00000010ff4c7819 */ /* 0x000fe2000001166f */
[----:B------:R-:W-:Y:S01]  /*3440*/  FMUL.FTZ R27, R27, UR10 ;  /* 0x0000000a1b1b7c20 */ /* 0x000fe20008410000 */
        /* <DEDUP_REMOVED lines=8> */
[----:B------:R-:W-:Y:S01]  /*34d0*/  SHF.R.U32.HI R77, RZ, 0x10, R109 ;  /* 0x00000010ff4d7819 */ /* 0x000fe2000001166d */
[----:B------:R-:W-:Y:S01]  /*34e0*/  FMUL.FTZ R71, R92, UR10 ;  /* 0x0000000a5c477c20 */ /* 0x000fe20008410000 */
[----:B------:R-:W-:Y:S01]  /*34f0*/  HFMA2.BF16_V2 R92, R75.H0_H0, R216.H0_H0, -RZ.H0_H0 ;  /* 0x200000d84b5c7231 */ /* 0x000fe200003408ff */
[----:B------:R-:W-:Y:S01]  /*3500*/  FADD.FTZ R85, R85, -UR4 ;  /* 0x8000000455557e21 */ /* 0x000fe20008010000 */
[----:B------:R-:W-:Y:S01]  /*3510*/  HFMA2.BF16_V2 R75, R48.H0_H0, R53.H0_H0, -RZ.H0_H0 ;  /* 0x20000035304b7231 */ /* 0x000fe200003408ff */
[----:B------:R-:W-:Y:S01]  /*3520*/  FMUL.FTZ R23, R38, UR10 ;  /* 0x0000000a26177c20 */ /* 0x000fe20008410000 */
[----:B------:R-:W-:Y:S01]  /*3530*/  HFMA2.BF16_V2 R62, R47.H0_H0, R62.H0_H0, -RZ.H0_H0 ;  /* 0x2000003e2f3e7231 */ /* 0x000fe200003408ff */
[----:B------:R-:W-:Y:S01]  /*3540*/  FMUL.FTZ R38, R74, UR10 ;  /* 0x0000000a4a267c20 */ /* 0x000fe20008410000 */
[----:B------:R-:W-:Y:S01]  /*3550*/  F2FP.BF16.PACK_AB R74, RZ, R73 ;  /* 0x00000049ff4a723e */ /* 0x000fe200000010ff */
[----:B------:R-:W-:Y:S01]  /*3560*/  FADD.FTZ R56, R56, -UR4 ;  /* 0x8000000438387e21 */ /* 0x000fe20008010000 */
[----:B------:R-:W-:Y:S01]  /*3570*/  SHF.R.U64 R48, R134, 0x10, R135 ;  /* 0x0000001086307819 */ /* 0x000fe20000001287 */
[----:B------:R-:W-:Y:S01]  /*3580*/  FMUL.FTZ R73, R83, UR10 ;  /* 0x0000000a53497c20 */ /* 0x000fe20008410000 */
[----:B------:R-:W-:Y:S01]  /*3590*/  F2FP.BF16.PACK_AB R58, RZ, R58 ;  /* 0x0000003aff3a723e */ /* 0x000fe200000010ff */
[----:B------:R-:W-:Y:S01]  /*35a0*/  FADD.FTZ R79, R79, -UR4 ;  /* 0x800000044f4f7e21 */ /* 0x000fe20008010000 */
[----:B------:R-:W-:Y:S01]  /*35b0*/  SHF.R.U32.HI R47, RZ, 0x10, R131 ;  /* 0x00000010ff2f7819 */ /* 0x000fe20000011683 */
[----:B------:R-:W-:Y:S01]  /*35c0*/  FMUL.FTZ R218, R85, UR10 ;  /* 0x0000000a55da7c20 */ /* 0x000fe20008410000 */
[----:B------:R-:W-:Y:S01]  /*35d0*/  HFMA2.BF16_V2 R83, R76.H0_H0, R209.H0_H0, -RZ.H0_H0 ;  /* 0x200000d14c537231 */ /* 0x000fe200003408ff */
[----:B------:R-:W-:Y:S01]  /*35e0*/  FADD.FTZ R89, R89, -UR4 ;  /* 0x8000000459597e21 */ /* 0x000fe20008010000 */
[----:B------:R-:W-:Y:S01]  /*35f0*/  SHF.R.U32.HI R76, RZ, 0x10, R117 ;  /* 0x00000010ff4c7819 */ /* 0x000fe20000011675 */
[----:B------:R-:W-:Y:S01]  /*3600*/  HFMA2.BF16_V2 R78, R78.H0_H0, R51.H0_H0, -RZ.H0_H0 ;  /* 0x200000334e4e7231 */ /* 0x000fe200003408ff */
[----:B------:R-:W-:Y:S01]  /*3610*/  FMUL.FTZ R31, R56, UR10 ;  /* 0x0000000a381f7c20 */ /* 0x000fe20008410000 */
[----:B------:R-:W-:Y:S01]  /*3620*/  HFMA2.BF16_V2 R200, R77.H0_H0, R200.H0_H0, -RZ.H0_H0 ;  /* 0x200000c84dc87231 */ /* 0x000fe200003408ff */
[----:B------:R-:W-:Y:S01]  /*3630*/  SHF.R.U32.HI R49, RZ, 0x10, R125 ;  /* 0x00000010ff317819 */ /* 0x000fe2000001167d */
[----:B------:R-:W-:Y:S01]  /*3640*/  HFMA2.BF16_V2 R53, R48.H0_H0, R55.H0_H0, -RZ.H0_H0 ;  /* 0x2000003730357231 */ /* 0x000fe200003408ff */
[----:B------:R-:W-:Y:S01]  /*3650*/  SHF.R.U32.HI R51, RZ, 0x10, R133 ;  /* 0x00000010ff337819 */ /* 0x000fe20000011685 */
[----:B------:R-:W-:Y:S01]  /*3660*/  FADD.FTZ R40, R40, -UR4 ;  /* 0x8000000428287e21 */ /* 0x000fe20008010000 */
[----:B------:R-:W-:Y:S01]  /*3670*/  F2FP.BF16.PACK_AB R73, RZ, R73 ;  /* 0x00000049ff49723e */ /* 0x000fe200000010ff */
[----:B------:R-:W-:Y:S01]  /*3680*/  FMUL.FTZ R56, R79, UR10 ;  /* 0x0000000a4f387c20 */ /* 0x000fe20008410000 */
[----:B------:R-:W-:Y:S01]  /*3690*/  SHF.R.U64 R77, R124, 0x10, R125 ;  /* 0x000000107c4d7819 */ /* 0x000fe2000000127d */
[----:B------:R-:W-:Y:S01]  /*36a0*/  HFMA2.BF16_V2 R58, R47.H0_H0, R58.H0_H0, -RZ.H0_H0 ;  /* 0x2000003a2f3a7231 */ /* 0x000fe200003408ff */
[----:B------:R-:W-:Y:S01]  /*36b0*/  SHF.R.U32.HI R48, RZ, 0x10, R137 ;  /* 0x00000010ff307819 */ /* 0x000fe20000011689 */
[----:B------:R-:W-:Y:S01]  /*36c0*/  FADD.FTZ R82, R82, -UR4 ;  /* 0x8000000452527e21 */ /* 0x000fe20008010000 */
[----:B------:R-:W-:Y:S01]  /*36d0*/  F2FP.BF16.PACK_AB R218, RZ, R218 ;  /* 0x000000daffda723e */ /* 0x000fe200000010ff */
[----:B------:R-:W-:Y:S01]  /*36e0*/  FMUL.FTZ R220, R89, UR10 ;  /* 0x0000000a59dc7c20 */ /* 0x000fe20008410000 */
[----:B------:R-:W-:Y:S01]  /*36f0*/  SHF.R.U64 R79, R110, 0x10, R111 ;  /* 0x000000106e4f7819 */ /* 0x000fe2000000126f */
[----:B------:R-:W-:Y:S01]  /*3700*/  HFMA2.BF16_V2 R89, R76.H0_H0, R217.H0_H0, -RZ.H0_H0 ;  /* 0x200000d94c597231 */ /* 0x000fe200003408ff */
[----:B------:R-:W-:Y:S01]  /*3710*/  SHF.R.U64 R47, R138, 0x10, R139 ;  /* 0x000000108a2f7819 */ /* 0x000fe2000000128b */
[----:B------:R-:W-:Y:S01]  /*3720*/  FADD.FTZ R20, R20, -UR4 ;  /* 0x8000000414147e21 */ /* 0x000fe20008010000 */
[----:B------:R-:W-:Y:S01]  /*3730*/  HFMA2.BF16_V2 R76, R49.H0_H0, R54.H0_H0, -RZ.H0_H0 ;  /* 0x20000036314c7231 */ /* 0x000fe200003408ff */
[----:B------:R-:W-:Y:S01]  /*3740*/  FMUL.FTZ R21, R40, UR10 ;  /* 0x0000000a28157c20 */ /* 0x000fe20008410000 */
[----:B------:R-:W-:Y:S01]  /*3750*/  HFMA2.BF16_V2 R60, R51.H0_H0, R60.H0_H0, -RZ.H0_H0 ;  /* 0x2000003c333c7231 */ /* 0x000fe200003408ff */
[----:B------:R-:W-:Y:S01]  /*3760*/  FADD.FTZ R36, R36, -UR4 ;  /* 0x8000000424247e21 */ /* 0x000fe20008010000 */
[----:B------:R-:W-:Y:S01]  /*3770*/  HFMA2.BF16_V2 R77, R77.H0_H0, R50.H0_H0, -RZ.H0_H0 ;  /* 0x200000324d4d7231 */ /* 0x000fe200003408ff */
[----:B------:R-:W-:Y:S01]  /*3780*/  FMUL.FTZ R40, R82, UR10 ;  /* 0x0000000a52287c20 */ /* 0x000fe20008410000 */
[----:B------:R-:W-:Y:S01]  /*3790*/  SHF.R.U64 R49, R132, 0x10, R133 ;  /* 0x0000001084317819 */ /* 0x000fe20000001285 */
[----:B------:R-:W-:Y:S01]  /*37a0*/  HFMA2.BF16_V2 R51, R48.H0_H0, R73.H0_H0, -RZ.H0_H0 ;  /* 0x2000004930337231 */ /* 0x000fe200003408ff */
[----:B------:R-:W-:Y:S01]  /*37b0*/  FADD.FTZ R66, R66, -UR4 ;  /* 0x8000000442427e21 */ /* 0x000fe20008010000 */
[----:B------:R-:W-:Y:S01]  /*37c0*/  F2FP.BF16.PACK_AB R221, RZ, R221 ;  /* 0x000000ddffdd723e */ /* 0x000fe200000010ff */
[----:B------:R-:W-:Y:S01]  /*37d0*/  HFMA2.BF16_V2 R82, R79.H0_H0, R210.H0_H0, -RZ.H0_H0 ;  /* 0x200000d24f527231 */ /* 0x000fe200003408ff */
[----:B------:R-:W-:Y:S01]  /*37e0*/  SHF.R.U32.HI R50, RZ, 0x10, R127 ;  /* 0x00000010ff327819 */ /* 0x000fe2000001167f */
[----:B------:R-:W-:Y:S01]  /*37f0*/  HFMA2.BF16_V2 R73, R47.H0_H0, R218.H0_H0, -RZ.H0_H0 ;  /* 0x200000da2f497231 */ /* 0x000fe200003408ff */
[----:B------:R-:W-:Y:S01]  /*3800*/  SHF.R.U32.HI R48, RZ, 0x10, R141 ;  /* 0x00000010ff307819 */ /* 0x000fe2000001168d */
[----:B------:R-:W-:Y:S01]  /*3810*/  FADD.FTZ R72, R72, -UR4 ;  /* 0x8000000448487e21 */ /* 0x000fe20008010000 */
[----:B------:R-:W-:Y:S01]  /*3820*/  SHF.R.U64 R79, R122, 0x10, R123 ;  /* 0x000000107a4f7819 */ /* 0x000fe2000000127b */
[----:B------:R-:W-:Y:S01]  /*3830*/  FADD.FTZ R96, R96, -UR4 ;  /* 0x8000000460607e21 */ /* 0x000fe20008010000 */
[----:B------:R-:W-:Y:S01]  /*3840*/  SHF.R.U64 R47, R142, 0x10, R143 ;  /* 0x000000108e2f7819 */ /* 0x000fe2000000128f */
[----:B------:R-:W-:Y:S01]  /*3850*/  FMUL.FTZ R13, R20, UR10 ;  /* 0x0000000a140d7c20 */ /* 0x000fe20008410000 */
[----:B------:R-:W-:Y:S01]  /*3860*/  HFMA2.BF16_V2 R74, R49.H0_H0, R74.H0_H0, -RZ.H0_H0 ;  /* 0x2000004a314a7231 */ /* 0x000fe200003408ff */
[----:B------:R-:W-:Y:S01]  /*3870*/  FADD.FTZ R97, R97, -UR4 ;  /* 0x8000000461617e21 */ /* 0x000fe20008010000 */
[----:B------:R-:W-:Y:S01]  /*3880*/  HFMA2.BF16_V2 R61, R50.H0_H0, R61.H0_H0, -RZ.H0_H0 ;  /* 0x2000003d323d7231 */ /* 0x000fe200003408ff */
[----:B------:R-:W-:Y:S01]  /*3890*/  FMUL.FTZ R20, R36, UR10 ;  /* 0x0000000a24147c20 */ /* 0x000fe20008410000 */
[----:B------:R-:W-:Y:S01]  /*38a0*/  HFMA2.BF16_V2 R49, R48.H0_H0, R221.H0_H0, -RZ.H0_H0 ;  /* 0x200000dd30317231 */ /* 0x000fe200003408ff */
[----:B------:R-:W-:Y:S01]  /*38b0*/  FADD.FTZ R95, R95, -UR4 ;  /* 0x800000045f5f7e21 */ /* 0x000fe20008010000 */
[----:B------:R-:W-:Y:S01]  /*38c0*/  HFMA2.BF16_V2 R79, R79.H0_H0, R52.H0_H0, -RZ.H0_H0 ;  /* 0x200000344f4f7231 */ /* 0x000fe200003408ff */
[----:B------:R-:W-:Y:S01]  /*38d0*/  FADD.FTZ R99, R99, -UR4 ;  /* 0x8000000463637e21 */ /* 0x000fe20008010000 */
[----:B------:R-:W-:Y:S01]  /*38e0*/  SHF.R.U64 R50, R136, 0x10, R137 ;  /* 0x0000001088327819 */ /* 0x000fe20000001289 */
[----:B------:R-:W-:Y:S01]  /*38f0*/  FMUL.FTZ R36, R66, UR10 ;  /* 0x0000000a42247c20 */ /* 0x000fe20008410000 */
[----:B------:R-:W-:Y:S01]  /*3900*/  HFMA2.BF16_V2 R48, R47.H0_H0, R94.H0_H0, -RZ.H0_H0 ;  /* 0x2000005e2f307231 */ /* 0x000fe200003408ff */
[----:B------:R-:W-:Y:S01]  /*3910*/  FMUL.FTZ R66, R72, UR10 ;  /* 0x0000000a48427c20 */ /* 0x000fe20008410000 */
[----:B------:R-:W-:Y:S01]  /*3920*/  SHF.R.U64 R52, R128, 0x10, R129 ;  /* 0x0000001080347819 */ /* 0x000fe20000001281 */
[----:B------:R-:W-:Y:S01]  /*3930*/  FMUL.FTZ R72, R96, UR10 ;  /* 0x0000000a60487c20 */ /* 0x000fe20008410000 */
[----:B------:R-:W-:Y:S01]  /*3940*/  HFMA2.BF16_V2 R94, R140.H0_H0, R70.H0_H0, -RZ.H0_H0 ;  /* 0x200000468c5e7231 */ /* 0x000fe200003408ff */
[----:B------:R-:W-:Y:S01]  /*3950*/  FADD.FTZ R44, R44, -UR4 ;  /* 0x800000042c2c7e21 */ /* 0x000fe20008010000 */
[----:B------:R-:W-:Y:S01]  /*3960*/  SHF.R.U64 R70, R146, 0x10, R147 ;  /* 0x0000001092467819 */ /* 0x000fe20000001293 */
[----:B------:R-:W-:Y:S01]  /*3970*/  FMUL.FTZ R96, R97, UR10 ;  /* 0x0000000a61607c20 */ /* 0x000fe20008410000 */
[----:B------:R-:W-:Y:S01]  /*3980*/  HFMA2.BF16_V2 R50, R50.H0_H0, R63.H0_H0, -RZ.H0_H0 ;  /* 0x2000003f32327231 */ /* 0x000fe200003408ff */
[----:B------:R-:W-:Y:S01]  /*3990*/  FADD.FTZ R98, R98, -UR4 ;  /* 0x8000000462627e21 */ /* 0x000fe20008010000 */
        /* <DEDUP_REMOVED lines=8> */
[----:B------:R-:W-:Y:S01]  /*3a20*/  F2FP.BF16.PACK_AB R97, RZ, R97 ;  /* 0x00000061ff61723e */ /* 0x000fe200000010ff */
[----:B------:R-:W-:Y:S01]  /*3a30*/  HFMA2.BF16_V2 R25, R25.H0_H0, 1, 1, R70.H0_H0 ;  /* 0x3f803f8019197831 */ /* 0x000fe20000240846 */
[----:B------:R-:W-:Y:S01]  /*3a40*/  SHF.R.U32.HI R52, RZ, 0x10, R143 ;  /* 0x00000010ff347819 */ /* 0x000fe2000001168f */
[----:B------:R-:W-:Y:S01]  /*3a50*/  HFMA2.BF16_V2 R47, R63.H0_H0, R96.H0_H0, -RZ.H0_H0 ;  /* 0x200000603f2f7231 */ /* 0x000fe200003408ff */
[----:B------:R-:W-:Y:S01]  /*3a60*/  SHF.R.U32.HI R98, RZ, 0x10, R145 ;  /* 0x00000010ff627819 */ /* 0x000fe20000011691 */
[----:B------:R-:W-:Y:S01]  /*3a70*/  FADD.FTZ R41, R41, -UR4 ;  /* 0x8000000429297e21 */ /* 0x000fe20008010000 */
[----:B------:R-:W-:Y:S01]  /*3a80*/  F2FP.BF16.PACK_AB R71, RZ, R71 ;  /* 0x00000047ff47723e */ /* 0x000fe200000010ff */
[----:B------:R-:W-:Y:S01]  /*3a90*/  HFMA2.BF16_V2 R52, R52.H0_H0, R95.H0_H0, -RZ.H0_H0 ;  /* 0x2000005f34347231 */ /* 0x000fe200003408ff */
[--C-:B------:R-:W-:Y:S01]  /*3aa0*/  SHF.R.U32.HI R70, RZ, 0x10, R149.reuse ;  /* 0x00000010ff467819 */ /* 0x100fe20000011695 */
[----:B------:R-:W-:Y:S01]  /*3ab0*/  HFMA2.BF16_V2 R63, R98.H0_H0, R97.H0_H0, -RZ.H0_H0 ;  /* 0x20000061623f7231 */ /* 0x000fe200003408ff */
[----:B------:R-:W-:Y:S01]  /*3ac0*/  F2FP.BF16.PACK_AB R72, RZ, R72 ;  /* 0x00000048ff48723e */ /* 0x000fe200000010ff */
[----:B------:R-:W-:Y:S01]  /*3ad0*/  HFMA2.BF16_V2 R95, R142.H0_H0, R71.H0_H0, -RZ.H0_H0 ;  /* 0x200000478e5f7231 */ /* 0x000fe200003408ff */
[----:B------:R-:W-:Y:S01]  /*3ae0*/  SHF.R.U64 R97, R148, 0x10, R149 ;  /* 0x0000001094617819 */ /* 0x000fe20000001295 */
[----:B------:R-:W-:Y:S01]  /*3af0*/  HFMA2.BF16_V2 R203, R203.H0_H0, 1, 1, R70.H0_H0 ;  /* 0x3f803f80cbcb7831 */ /* 0x000fe20000240846 */
[----:B------:R-:W-:Y:S01]  /*3b00*/  SHF.R.U32.HI R71, RZ, 0x10, R147 ;  /* 0x00000010ff477819 */ /* 0x000fe20000011693 */
[----:B------:R-:W-:Y:S01]  /*3b10*/  FADD.FTZ R87, R87, -UR4 ;  /* 0x8000000457577e21 */ /* 0x000fe20008010000 */
[----:B------:R-:W-:Y:S01]  /*3b20*/  SHF.R.U64 R70, R154, 0x10, R155 ;  /* 0x000000109a467819 */ /* 0x000fe2000000129b */
[----:B------:R-:W-:Y:S01]  /*3b30*/  FMUL.FTZ R214, R41, UR10 ;  /* 0x0000000a29d67c20 */ /* 0x000fe20008410000 */
[----:B------:R-:W-:Y:S01]  /*3b40*/  HFMA2.BF16_V2 R96, R144.H0_H0, R72.H0_H0, -RZ.H0_H0 ;  /* 0x2000004890607231 */ /* 0x000fe200003408ff */
[----:B------:R-:W-:Y:S01]  /*3b50*/  SHF.R.U64 R72, R150, 0x10, R151 ;  /* 0x0000001096487819 */ /* 0x000fe20000001297 */
[----:B------:R-:W-:Y:S01]  /*3b60*/  HFMA2.BF16_V2 R204, R204.H0_H0, 1, 1, R97.H0_H0 ;  /* 0x3f803f80cccc7831 */ /* 0x000fe20000240861 */
[----:B------:R-:W-:Y:S01]  /*3b70*/  SHF.R.U32.HI R97, RZ, 0x10, R153 ;  /* 0x00000010ff617819 */ /* 0x000fe20000011699 */
[----:B------:R-:W-:Y:S01]  /*3b80*/  HFMA2.BF16_V2 R22, R22.H0_H0, 1, 1, R71.H0_H0 ;  /* 0x3f803f8016167831 */ /* 0x000fe20000240847 */
[----:B------:R-:W-:Y:S01]  /*3b90*/  SHF.R.U32.HI R71, RZ, 0x10, R151 ;  /* 0x00000010ff477819 */ /* 0x000fe20000011697 */
[----:B------:R-:W-:Y:S01]  /*3ba0*/  HFMA2.BF16_V2 R199, R199.H0_H0, 1, 1, R70.H0_H0 ;  /* 0x3f803f80c7c77831 */ /* 0x000fe20000240846 */
[----:B------:R-:W-:Y:S01]  /*3bb0*/  SHF.R.U32.HI R70, RZ, 0x10, R159 ;  /* 0x00000010ff467819 */ /* 0x000fe2000001169f */
[----:B------:R-:W-:Y:S01]  /*3bc0*/  FMUL.FTZ R219, R87, UR10 ;  /* 0x0000000a57db7c20 */ /* 0x000fe20008410000 */
[----:B------:R-:W-:Y:S01]  /*3bd0*/  F2FP.BF16.PACK_AB R214, RZ, R214 ;  /* 0x000000d6ffd6723e */ /* 0x000fe200000010ff */
[----:B------:R-:W-:Y:S01]  /*3be0*/  FADD.FTZ R86, R86, -UR4 ;  /* 0x8000000456567e21 */ /* 0x000fe20008010000 */
[----:B------:R-:W-:Y:S01]  /*3bf0*/  SHF.R.U64 R87, R116, 0x10, R117 ;  /* 0x0000001074577819 */ /* 0x000fe20000001275 */
[----:B------:R-:W-:Y:S01]  /*3c00*/  FADD.FTZ R84, R84, -UR4 ;  /* 0x8000000454547e21 */ /* 0x000fe20008010000 */
[----:B------:R-:W-:Y:S01]  /*3c10*/  HFMA2.BF16_V2 R45, R45.H0_H0, 1, 1, R72.H0_H0 ;  /* 0x3f803f802d2d7831 */ /* 0x000fe20000240848 */
[--C-:B------:R-:W-:Y:S01]  /*3c20*/  SHF.R.U64 R72, R156, 0x10, R157.reuse ;  /* 0x000000109c487819 */ /* 0x100fe2000000129d */
[----:B------:R-:W-:Y:S01]  /*3c30*/  HFMA2.BF16_V2 R46, R46.H0_H0, 1, 1, R97.H0_H0 ;  /* 0x3f803f802e2e7831 */ /* 0x000fe20000240861 */
[----:B------:R-:W-:Y:S01]  /*3c40*/  SHF.R.U32.HI R97, RZ, 0x10, R157 ;  /* 0x00000010ff617819 */ /* 0x000fe2000001169d */
[----:B------:R-:W-:Y:S01]  /*3c50*/  HFMA2.BF16_V2 R206, R206.H0_H0, 1, 1, R71.H0_H0 ;  /* 0x3f803f80cece7831 */ /* 0x000fe20000240847 */
[----:B------:R-:W-:Y:S01]  /*3c60*/  FMUL.FTZ R41, R86, UR10 ;  /* 0x0000000a56297c20 */ /* 0x000fe20008410000 */
[----:B------:R-:W-:Y:S01]  /*3c70*/  HFMA2.BF16_V2 R83, R83.H0_H0, 1, 1, R70.H0_H0 ;  /* 0x3f803f8053537831 */ /* 0x000fe20000240846 */
[----:B------:R-:W-:Y:S01]  /*3c80*/  SHF.R.U32.HI R85, RZ, 0x10, R113 ;  /* 0x00000010ff557819 */ /* 0x000fe20000011671 */
[----:B------:R-:W-:Y:S01]  /*3c90*/  FMUL.FTZ R69, R84, UR10 ;  /* 0x0000000a54457c20 */ /* 0x000fe20008410000 */
[----:B------:R-:W-:Y:S01]  /*3ca0*/  SHF.R.U32.HI R71, RZ, 0x10, R155 ;  /* 0x00000010ff477819 */ /* 0x000fe2000001169b */
[----:B------:R-:W-:Y:S01]  /*3cb0*/  HFMA2.BF16_V2 R87, R87.H0_H0, R214.H0_H0, -RZ.H0_H0 ;  /* 0x200000d657577231 */ /* 0x000fe200003408ff */
[----:B------:R-:W-:Y:S01]  /*3cc0*/  SHF.R.U64 R70, R164, 0x10, R165 ;  /* 0x00000010a4467819 */ /* 0x000fe200000012a5 */
        /* <DEDUP_REMOVED lines=9> */
[----:B------:R-:W-:Y:S01]  /*3d60*/  SHF.R.U32.HI R72, RZ, 0x10, R161 ;  /* 0x00000010ff487819 */ /* 0x000fe200000116a1 */
[----:B------:R-:W-:Y:S01]  /*3d70*/  FADD.FTZ R42, R42, -UR4 ;  /* 0x800000042a2a7e21 */ /* 0x000fe20008010000 */
[----:B------:R-:W-:Y:S01]  /*3d80*/  SHF.R.U64 R98, R152, 0x10, R153 ;  /* 0x0000001098627819 */ /* 0x000fe20000001299 */
[----:B------:R-:W-:Y:S01]  /*3d90*/  HFMA2.BF16_V2 R86, R86.H0_H0, R211.H0_H0, -RZ.H0_H0 ;  /* 0x200000d356567231 */ /* 0x000fe200003408ff */
[----:B------:R-:W-:Y:S01]  /*3da0*/  SHF.R.U64 R97, R162, 0x10, R163 ;  /* 0x00000010a2617819 */ /* 0x000fe200000012a3 */
[----:B------:R-:W-:Y:S01]  /*3db0*/  FADD.FTZ R90, R90, -UR4 ;  /* 0x800000045a5a7e21 */ /* 0x000fe20008010000 */
[----:B------:R-:W-:Y:S01]  /*3dc0*/  SHF.R.U64 R71, R160, 0x10, R161 ;  /* 0x00000010a0477819 */ /* 0x000fe200000012a1 */
[----:B------:R-:W-:Y:S01]  /*3dd0*/  HFMA2.BF16_V2 R84, R84.H0_H0, R213.H0_H0, -RZ.H0_H0 ;  /* 0x200000d554547231 */ /* 0x000fe200003408ff */
[----:B------:R-:W-:Y:S01]  /*3de0*/  SHF.R.U64 R70, R170, 0x10, R171 ;  /* 0x00000010aa467819 */ /* 0x000fe200000012ab */
[----:B------:R-:W-:Y:S01]  /*3df0*/  HFMA2.BF16_V2 R56, R99.H0_H0, R56.H0_H0, -RZ.H0_H0 ;  /* 0x2000003863387231 */ /* 0x000fe200003408ff */
[----:B------:R-:W-:Y:S01]  /*3e00*/  FMUL.FTZ R24, R42, UR10 ;  /* 0x0000000a2a187c20 */ /* 0x000fe20008410000 */
[----:B------:R-:W-:Y:S01]  /*3e10*/  HFMA2.BF16_V2 R85, R85.H0_H0, 1, 1, R72.H0_H0 ;  /* 0x3f803f8055557831 */ /* 0x000fe20000240848 */
[----:B------:R-:W-:Y:S01]  /*3e20*/  SHF.R.U64 R99, R158, 0x10, R159 ;  /* 0x000000109e637819 */ /* 0x000fe2000000129f */
[----:B------:R-:W-:Y:S01]  /*3e30*/  HFMA2.BF16_V2 R205, R205.H0_H0, 1, 1, R98.H0_H0 ;  /* 0x3f803f80cdcd7831 */ /* 0x000fe20000240862 */
[----:B------:R-:W-:Y:S01]  /*3e40*/  SHF.R.U32.HI R72, RZ, 0x10, R165 ;  /* 0x00000010ff487819 */ /* 0x000fe200000116a5 */
[----:B------:R-:W-:Y:S01]  /*3e50*/  HFMA2.BF16_V2 R86, R86.H0_H0, 1, 1, R97.H0_H0 ;  /* 0x3f803f8056567831 */ /* 0x000fe20000240861 */
[----:B------:R-:W-:Y:S01]  /*3e60*/  FMUL.FTZ R42, R90, UR10 ;  /* 0x0000000a5a2a7c20 */ /* 0x000fe20008410000 */
[----:B------:R-:W-:Y:S01]  /*3e70*/  HFMA2.BF16_V2 R84, R84.H0_H0, 1, 1, R71.H0_H0 ;  /* 0x3f803f8054547831 */ /* 0x000fe20000240847 */
[----:B------:R-:W-:Y:S01]  /*3e80*/  SHF.R.U32.HI R98, RZ, 0x10, R167 ;  /* 0x00000010ff627819 */ /* 0x000fe200000116a7 */
[----:B------:R-:W-:Y:S01]  /*3e90*/  HFMA2.BF16_V2 R79, R79.H0_H0, 1, 1, R70.H0_H0 ;  /* 0x3f803f804f4f7831 */ /* 0x000fe20000240846 */
[----:B------:R-:W-:Y:S01]  /*3ea0*/  SHF.R.U32.HI R97, RZ, 0x10, R171 ;  /* 0x00000010ff617819 */ /* 0x000fe200000116ab */
[----:B------:R-:W-:Y:S01]  /*3eb0*/  FADD.FTZ R8, R8, -UR4 ;  /* 0x8000000408087e21 */ /* 0x000fe20008010000 */
[----:B------:R-:W-:Y:S01]  /*3ec0*/  SHF.R.U32.HI R90, RZ, 0x10, R115 ;  /* 0x00000010ff5a7819 */ /* 0x000fe20000011673 */
[----:B------:R-:W-:Y:S01]  /*3ed0*/  HFMA2.BF16_V2 R82, R82.H0_H0, 1, 1, R99.H0_H0 ;  /* 0x3f803f8052527831 */ /* 0x000fe20000240863 */
[----:B------:R-:W-:Y:S01]  /*3ee0*/  SHF.R.U64 R71, R166, 0x10, R167 ;  /* 0x00000010a6477819 */ /* 0x000fe200000012a7 */
[----:B------:R-:W-:Y:S01]  /*3ef0*/  HFMA2.BF16_V2 R89, R89.H0_H0, 1, 1, R72.H0_H0 ;  /* 0x3f803f8059597831 */ /* 0x000fe20000240848 */
[----:B------:R-:W-:Y:S01]  /*3f00*/  SHF.R.U64 R70, R174, 0x10, R175 ;  /* 0x00000010ae467819 */ /* 0x000fe200000012af */
[----:B------:R-:W-:Y:S01]  /*3f10*/  HFMA2.BF16_V2 R93, R93.H0_H0, 1, 1, R98.H0_H0 ;  /* 0x3f803f805d5d7831 */ /* 0x000fe20000240862 */
[----:B------:R-:W-:Y:S01]  /*3f20*/  SHF.R.U32.HI R54, RZ, 0x10, R129 ;  /* 0x00000010ff367819 */ /* 0x000fe20000011681 */
[----:B------:R-:W-:Y:S01]  /*3f30*/  HFMA2.BF16_V2 R78, R78.H0_H0, 1, 1, R97.H0_H0 ;  /* 0x3f803f804e4e7831 */ /* 0x000fe20000240861 */
[----:B------:R-:W-:Y:S01]  /*3f40*/  SHF.R.U32.HI R99, RZ, 0x10, R163 ;  /* 0x00000010ff637819 */ /* 0x000fe200000116a3 */
[----:B------:R-:W-:Y:S01]  /*3f50*/  FMUL.FTZ R8, R8, UR10 ;  /* 0x0000000a08087c20 */ /* 0x000fe20008410000 */
[----:B------:R-:W-:Y:S01]  /*3f60*/  SHF.R.U64 R72, R172, 0x10, R173 ;  /* 0x00000010ac487819 */ /* 0x000fe200000012ad */
[----:B------:R-:W-:Y:S01]  /*3f70*/  HFMA2.BF16_V2 R90, R90.H0_H0, R215.H0_H0, -RZ.H0_H0 ;  /* 0x200000d75a5a7231 */ /* 0x000fe200003408ff */
[----:B------:R-:W-:Y:S01]  /*3f80*/  SHF.R.U64 R98, R176, 0x10, R177 ;  /* 0x00000010b0627819 */ /* 0x000fe200000012b1 */
[----:B------:R-:W-:Y:S01]  /*3f90*/  HFMA2.BF16_V2 R92, R92.H0_H0, 1, 1, R71.H0_H0 ;  /* 0x3f803f805c5c7831 */ /* 0x000fe20000240847 */
[----:B------:R-:W-:Y:S01]  /*3fa0*/  SHF.R.U64 R97, R180, 0x10, R181 ;  /* 0x00000010b4617819 */ /* 0x000fe200000012b5 */
[----:B------:R-:W-:Y:S01]  /*3fb0*/  HFMA2.BF16_V2 R75, R75.H0_H0, 1, 1, R70.H0_H0 ;  /* 0x3f803f804b4b7831 */ /* 0x000fe20000240846 */
[--C-:B------:R-:W-:Y:S01]  /*3fc0*/  SHF.R.U64 R202, R168, 0x10, R169.reuse ;  /* 0x00000010a8ca7819 */ /* 0x100fe200000012a9 */
[----:B------:R-:W-:Y:S01]  /*3fd0*/  HFMA2.BF16_V2 R57, R54.H0_H0, R57.H0_H0, -RZ.H0_H0 ;  /* 0x2000003936397231 */ /* 0x000fe200003408ff */
[----:B------:R-:W-:Y:S01]  /*3fe0*/  SHF.R.U32.HI R71, RZ, 0x10, R169 ;  /* 0x00000010ff477819 */ /* 0x000fe200000116a9 */
[----:B------:R-:W-:Y:S01]  /*3ff0*/  HFMA2.BF16_V2 R90, R90.H0_H0, 1, 1, R99.H0_H0 ;  /* 0x3f803f805a5a7831 */ /* 0x000fe20000240863 */
[----:B------:R-:W-:Y:S01]  /*4000*/  SHF.R.U64 R70, R182, 0x10, R183 ;  /* 0x00000010b6467819 */ /* 0x000fe200000012b7 */
[----:B------:R-:W-:Y:S01]  /*4010*/  HFMA2.BF16_V2 R77, R77.H0_H0, 1, 1, R72.H0_H0 ;  /* 0x3f803f804d4d7831 */ /* 0x000fe20000240848 */
[----:B------:R-:W-:Y:S01]  /*4020*/  F2FP.BF16.PACK_AB R219, RZ, R219 ;  /* 0x000000dbffdb723e */ /* 0x000fe200000010ff */
[----:B------:R-:W-:Y:S01]  /*4030*/  HFMA2.BF16_V2 R59, R59.H0_H0, 1, 1, R98.H0_H0 ;  /* 0x3f803f803b3b7831 */ /* 0x000fe20000240862 */
[----:B------:R-:W-:Y:S01]  /*4040*/  F2FP.BF16.PACK_AB R220, RZ, R220 ;  /* 0x000000dcffdc723e */ /* 0x000fe200000010ff */
        /* <DEDUP_REMOVED lines=17> */
[----:B------:R-:W-:Y:S01]  /*4160*/  SHF.R.U64 R71, R178, 0x10, R179 ;  /* 0x00000010b2477819 */ /* 0x000fe200000012b3 */
[----:B------:R-:W-:Y:S01]  /*4170*/  HFMA2.BF16_V2 R61, R61.H0_H0, 1, 1, R72.H0_H0 ;  /* 0x3f803f803d3d7831 */ /* 0x000fe20000240848 */
[----:B------:R-:W-:Y:S01]  /*4180*/  SHF.R.U32.HI R70, RZ, 0x10, R185 ;  /* 0x00000010ff467819 */ /* 0x000fe200000116b9 */
[----:B------:R-:W-:Y:S01]  /*4190*/  HFMA2.BF16_V2 R54, R54.H0_H0, 1, 1, R97.H0_H0 ;  /* 0x3f803f8036367831 */ /* 0x000fe20000240861 */
[----:B------:R-:W-:Y:S01]  /*41a0*/  F2FP.BF16.PACK_AB R13, RZ, R13 ;  /* 0x0000000dff0d723e */ /* 0x000fe200000010ff */
[----:B------:R-:W-:Y:S01]  /*41b0*/  HFMA2.BF16_V2 R55, R55.H0_H0, 1, 1, R98.H0_H0 ;  /* 0x3f803f8037377831 */ /* 0x000fe20000240862 */
[----:B------:R-:W-:Y:S01]  /*41c0*/  F2FP.BF16.PACK_AB R21, RZ, R21 ;  /* 0x00000015ff15723e */ /* 0x000fe200000010ff */
[----:B------:R-:W-:Y:S01]  /*41d0*/  HFMA2.BF16_V2 R57, R57.H0_H0, 1, 1, R202.H0_H0 ;  /* 0x3f803f8039397831 */ /* 0x000fe200002408ca */
[----:B------:R-:W-:Y:S01]  /*41e0*/  F2FP.BF16.PACK_AB R19, RZ, R19 ;  /* 0x00000013ff13723e */ /* 0x000fe200000010ff */
[----:B------:R-:W-:Y:S01]  /*41f0*/  HFMA2.BF16_V2 R62, R62.H0_H0, 1, 1, R71.H0_H0 ;  /* 0x3f803f803e3e7831 */ /* 0x000fe20000240847 */
[----:B------:R-:W-:Y:S01]  /*4200*/  F2FP.BF16.PACK_AB R24, RZ, R24 ;  /* 0x00000018ff18723e */ /* 0x000fe200000010ff */
[----:B------:R-:W-:Y:S01]  /*4210*/  HFMA2.BF16_V2 R51, R51.H0_H0, 1, 1, R70.H0_H0 ;  /* 0x3f803f8033337831 */ /* 0x000fe20000240846 */
        /* <DEDUP_REMOVED lines=8> */
[----:B------:R-:W-:Y:S01]  /*42a0*/  SHF.R.U32.HI R71, RZ, 0x10, R179 ;  /* 0x00000010ff477819 */ /* 0x000fe200000116b3 */
[----:B------:R-:W-:Y:S01]  /*42b0*/  HFMA2.BF16_V2 R19, R113.H0_H0, R19.H0_H0, -RZ.H0_H0 ;  /* 0x2000001371137231 */ /* 0x000fe200003408ff */
[----:B------:R-:W-:Y:S01]  /*42c0*/  SHF.R.U32.HI R70, RZ, 0x10, R189 ;  /* 0x00000010ff467819 */ /* 0x000fe200000116bd */
[----:B------:R-:W-:Y:S01]  /*42d0*/  HFMA2.BF16_V2 R24, R117.H0_H0, R24.H0_H0, -RZ.H0_H0 ;  /* 0x2000001875187231 */ /* 0x000fe200003408ff */
[----:B------:R-:W-:Y:S01]  /*42e0*/  F2FP.BF16.PACK_AB R23, RZ, R23 ;  /* 0x00000017ff17723e */ /* 0x000fe200000010ff */
[----:B------:R-:W-:Y:S01]  /*42f0*/  HFMA2.BF16_V2 R208, R5.H0_H0, 1, 1, R146.H0_H0 ;  /* 0x3f803f8005d07831 */ /* 0x000fe20000240892 */
[----:B------:R-:W-:Y:S01]  /*4300*/  PRMT R6, R209, 0x7610, R6 ;  /* 0x00007610d1067816 */ /* 0x000fe20000000006 */
[----:B------:R-:W-:Y:S01]  /*4310*/  HFMA2.BF16_V2 R60, R60.H0_H0, 1, 1, R99.H0_H0 ;  /* 0x3f803f803c3c7831 */ /* 0x000fe20000240863 */
[----:B------:R-:W-:Y:S01]  /*4320*/  LOP3.LUT R204, R204, 0xffff, RZ, 0xc0, !PT ;  /* 0x0000ffffcccc7812 */ /* 0x000fe200078ec0ff */
[----:B------:R-:W-:Y:S01]  /*4330*/  HFMA2.BF16_V2 R73, R73.H0_H0, 1, 1, R72.H0_H0 ;  /* 0x3f803f8049497831 */ /* 0x000fe20000240848 */
[----:B------:R-:W-:Y:S01]  /*4340*/  F2FP.BF16.PACK_AB R11, RZ, R11 ;  /* 0x0000000bff0b723e */ /* 0x000fe200000010ff */
[----:B------:R-:W-:Y:S01]  /*4350*/  HFMA2.BF16_V2 R52, R52.H0_H0, 1, 1, R97.H0_H0 ;  /* 0x3f803f8034347831 */ /* 0x000fe20000240861 */
[----:B------:R-:W-:Y:S01]  /*4360*/  LOP3.LUT R25, R25, 0xffff, RZ, 0xc0, !PT ;  /* 0x0000ffff19197812 */ /* 0x000fe200078ec0ff */
[----:B------:R-:W-:Y:S01]  /*4370*/  HFMA2.BF16_V2 R63, R63.H0_H0, 1, 1, R98.H0_H0 ;  /* 0x3f803f803f3f7831 */ /* 0x000fe20000240862 */
[----:B------:R-:W-:Y:S01]  /*4380*/  SHF.R.U64 R72, R192, 0x10, R193 ;  /* 0x00000010c0487819 */ /* 0x000fe200000012c1 */
[----:B------:R-:W-:Y:S01]  /*4390*/  HFMA2.BF16_V2 R99, R13.H0_H0, 1, 1, R154.H0_H0 ;  /* 0x3f803f800d637831 */ /* 0x000fe2000024089a */
[----:B------:R-:W-:Y:S01]  /*43a0*/  LOP3.LUT R13, R6, 0xffff, RZ, 0xc0, !PT ;  /* 0x0000ffff060d7812 */ /* 0x000fe200078ec0ff */
[----:B------:R-:W-:Y:S01]  /*43b0*/  HFMA2.BF16_V2 R58, R58.H0_H0, 1, 1, R71.H0_H0 ;  /* 0x3f803f803a3a7831 */ /* 0x000fe20000240847 */
[----:B------:R-:W-:Y:S01]  /*43c0*/  SHF.R.U64 R71, R184, 0x10, R185 ;  /* 0x00000010b8477819 */ /* 0x000fe200000012b9 */
[----:B------:R-:W-:Y:S01]  /*43d0*/  HFMA2.BF16_V2 R49, R49.H0_H0, 1, 1, R70.H0_H0 ;  /* 0x3f803f8031317831 */ /* 0x000fe20000240846 */
[----:B------:R-:W-:Y:S01]  /*43e0*/  SHF.L.U32 R6, R204, 0x10, RZ ;  /* 0x00000010cc067819 */ /* 0x000fe200000006ff */
[----:B------:R-:W-:Y:S01]  /*43f0*/  HFMA2.BF16_V2 R98, R17.H0_H0, 1, 1, R159.H0_H0 ;  /* 0x3f803f8011627831 */ /* 0x000fe2000024089f */
[----:B------:R-:W-:Y:S01]  /*4400*/  PRMT R17, R210, 0x7610, R17 ;  /* 0x00007610d2117816 */ /* 0x000fe20000000011 */
[----:B------:R-:W-:Y:S01]  /*4410*/  HFMA2.BF16_V2 R97, R21.H0_H0, 1, 1, R164.H0_H0 ;  /* 0x3f803f8015617831 */ /* 0x000fe200002408a4 */
[----:B------:R-:W-:Y:S01]  /*4420*/  PRMT R4, R208, 0x7610, R4 ;  /* 0x00007610d0047816 */ /* 0x000fe20000000004 */
[----:B------:R-:W-:Y:S01]  /*4430*/  HFMA2.BF16_V2 R23, R115.H0_H0, R23.H0_H0, -RZ.H0_H0 ;  /* 0x2000001773177231 */ /* 0x000fe200003408ff */
[----:B------:R-:W-:Y:S01]  /*4440*/  LOP3.LUT R45, R45, 0xffff, RZ, 0xc0, !PT ;  /* 0x0000ffff2d2d7812 */ /* 0x000fe200078ec0ff */
[----:B------:R-:W-:Y:S01]  /*4450*/  HFMA2.BF16_V2 R8, R9.H0_H0, 1, 1, R152.H0_H0 ;  /* 0x3f803f8009087831 */ /* 0x000fe20000240898 */
[----:B------:R-:W-:Y:S01]  /*4460*/  LOP3.LUT R205, R205, 0xffff, RZ, 0xc0, !PT ;  /* 0x0000ffffcdcd7812 */ /* 0x000fe200078ec0ff */
[----:B------:R-:W-:Y:S01]  /*4470*/  HFMA2.BF16_V2 R70, R19.H0_H0, 1, 1, R161.H0_H0 ;  /* 0x3f803f8013467831 */ /* 0x000fe200002408a1 */
[C---:B------:R-:W-:Y:S01]  /*4480*/  SHF.L.U32 R19, R25.reuse, 0x10, RZ ;  /* 0x0000001019137819 */ /* 0x040fe200000006ff */
[----:B------:R-:W-:Y:S01]  /*4490*/  HFMA2.BF16_V2 R21, R24.H0_H0, 1, 1, R165.H0_H0 ;  /* 0x3f803f8018157831 */ /* 0x000fe200002408a5 */
[----:B------:R-:W-:Y:S01]  /*44a0*/  SHF.L.U64.HI R24, R25, 0x10, RZ ;  /* 0x0000001019187819 */ /* 0x000fe200000102ff */
[----:B------:R-:W-:Y:S01]  /*44b0*/  HFMA2.BF16_V2 R11, R107.H0_H0, R11.H0_H0, -RZ.H0_H0 ;  /* 0x2000000b6b0b7231 */ /* 0x000fe200003408ff */
[----:B------:R-:W-:Y:S01]  /*44c0*/  LOP3.LUT R6, R6, 0xffff, R17, 0xf8, !PT ;  /* 0x0000ffff06067812 */ /* 0x000fe200078ef811 */
[----:B------:R-:W-:Y:S01]  /*44d0*/  HFMA2.BF16_V2 R47, R47.H0_H0, 1, 1, R72.H0_H0 ;  /* 0x3f803f802f2f7831 */ /* 0x000fe20000240848 */
[----:B------:R-:W-:Y:S01]  /*44e0*/  LOP3.LUT R4, R19, 0xffff, R4, 0xf8, !PT ;  /* 0x0000ffff13047812 */ /* 0x000fe200078ef804 */
[----:B------:R-:W-:Y:S01]  /*44f0*/  HFMA2.BF16_V2 R72, R23.H0_H0, 1, 1, R163.H0_H0 ;  /* 0x3f803f8017487831 */ /* 0x000fe200002408a3 */
[----:B------:R-:W-:Y:S01]  /*4500*/  LOP3.LUT R13, R13, 0xffff0000, R24, 0xf8, !PT ;  /* 0xffff00000d0d7812 */ /* 0x000fe200078ef818 */
[----:B------:R-:W-:Y:S01]  /*4510*/  HFMA2.BF16_V2 R56, R56.H0_H0, 1, 1, R201.H0_H0 ;  /* 0x3f803f8038387831 */ /* 0x000fe200002408c9 */
[----:B------:R-:W-:Y:S01]  /*4520*/  PRMT R23, R8, 0x7610, R23 ;  /* 0x0000761008177816 */ /* 0x000fe20000000017 */
[----:B------:R-:W-:Y:S01]  /*4530*/  HFMA2.BF16_V2 R50, R50.H0_H0, 1, 1, R71.H0_H0 ;  /* 0x3f803f8032327831 */ /* 0x000fe20000240847 */
[----:B------:R-:W-:Y:S01]  /*4540*/  LOP3.LUT R17, R10, 0xffff, RZ, 0xc0, !PT ;  /* 0x0000ffff0a117812 */ /* 0x000fe200078ec0ff */
[----:B------:R-:W-:Y:S01]  /*4550*/  HFMA2.BF16_V2 R201, R11.H0_H0, 1, 1, R155.H0_H0 ;  /* 0x3f803f800bc97831 */ /* 0x000fe2000024089b */
[----:B------:R-:W-:Y:S01]  /*4560*/  SHF.R.U64 R71, R190, 0x10, R191 ;  /* 0x00000010be477819 */ /* 0x000fe200000012bf */
[----:B------:R-:W-:Y:S01]  /*4570*/  FADD.FTZ R64, R64, -UR4 ;  /* 0x8000000440407e21 */ /* 0x000fe20008010000 */
[----:B------:R-:W-:Y:S01]  /*4580*/  LOP3.LUT R19, R207, 0xffff, RZ, 0xc0, !PT ;  /* 0x0000ffffcf137812 */ /* 0x000fe200078ec0ff */
[----:B------:R-:W-:Y:S01]  /*4590*/  HFMA2.BF16_V2 R94, R94.H0_H0, 1, 1, R188.H0_H0 ;  /* 0x3f803f805e5e7831 */ /* 0x000fe200002408bc */
[----:B------:R-:W-:Y:S01]  /*45a0*/  SHF.L.U64.HI R8, R204, 0x10, RZ ;  /* 0x00000010cc087819 */ /* 0x000fe200000102ff */
[----:B------:R-:W-:Y:S01]  /*45b0*/  HFMA2.BF16_V2 R48, R48.H0_H0, 1, 1, R71.H0_H0 ;  /* 0x3f803f8030307831 */ /* 0x000fe20000240847 */
[----:B------:R-:W-:Y:S01]  /*45c0*/  SHF.L.U64.HI R24, R45, 0x10, RZ ;  /* 0x000000102d187819 */ /* 0x000fe200000102ff */
[----:B------:R-:W-:Y:S01]  /*45d0*/  HFMA2.BF16_V2 R71, R15.H0_H0, 1, 1, R157.H0_H0 ;  /* 0x3f803f800f477831 */ /* 0x000fe2000024089d */
[----:B------:R-:W-:Y:S01]  /*45e0*/  SHF.L.U32 R10, R205, 0x10, RZ ;  /* 0x00000010cd0a7819 */ /* 0x000fe200000006ff */
[----:B------:R-:W-:Y:S01]  /*45f0*/  FMUL.FTZ R64, R64, UR10 ;  /* 0x0000000a40407c20 */ /* 0x000fe20008410000 */
[----:B------:R-:W-:Y:S01]  /*4600*/  SHF.L.U32 R25, R45, 0x10, RZ ;  /* 0x000000102d197819 */ /* 0x000fe200000006ff */
[----:B------:R-:W-:Y:S01]  /*4610*/  HFMA2.BF16_V2 R96, R96.H0_H0, 1, 1, R192.H0_H0 ;  /* 0x3f803f8060607831 */ /* 0x000fe200002408c0 */
[----:B------:R-:W-:Y:S01]  /*4620*/  LOP3.LUT R199, R199, 0xffff, RZ, 0xc0, !PT ;  /* 0x0000ffffc7c77812 */ /* 0x000fe200078ec0ff */
[----:B------:R-:W-:Y:S01]  /*4630*/  HFMA2.BF16_V2 R30, R30.H0_H0, 1, 1, R170.H0_H0 ;  /* 0x3f803f801e1e7831 */ /* 0x000fe200002408aa */
[----:B------:R-:W-:Y:S01]  /*4640*/  LOP3.LUT R81, R81, 0xffff, RZ, 0xc0, !PT ;  /* 0x0000ffff51517812 */ /* 0x000fe200078ec0ff */
[----:B------:R-:W-:Y:S01]  /*4650*/  HFMA2.BF16_V2 R95, R95.H0_H0, 1, 1, R190.H0_H0 ;  /* 0x3f803f805f5f7831 */ /* 0x000fe200002408be */
[----:B------:R-:W-:-:S02]  /*4660*/  F2FP.BF16.PACK_AB R36, RZ, R36 ;  /* 0x00000024ff24723e */ /* 0x000fc400000010ff */
[----:B------:R-:W-:Y:S02]  /*4670*/  LOP3.LUT R19, R19, 0xffff0000, R8, 0xf8, !PT ;  /* 0xffff000013137812 */ /* 0x000fe400078ef808 */
[----:B------:R-:W-:Y:S01]  /*4680*/  LOP3.LUT R17, R17, 0xffff0000, R24, 0xf8, !PT ;  /* 0xffff000011117812 */ /* 0x000fe200078ef818 */
[----:B------:R-:W-:Y:S01]  /*4690*/  HFMA2.BF16_V2 R36, R129.H0_H0, R36.H0_H0, -RZ.H0_H0 ;  /* 0x2000002481247231 */ /* 0x000fe200003408ff */
[----:B------:R-:W-:Y:S02]  /*46a0*/  LOP3.LUT R10, R10, 0xffff, R23, 0xf8, !PT ;  /* 0x0000ffff0a0a7812 */ /* 0x000fe400078ef817 */
[----:B------:R-:W-:Y:S01]  /*46b0*/  LOP3.LUT R8, R25, 0xffff, R202, 0xf8, !PT ;  /* 0x0000ffff19087812 */ /* 0x000fe200078ef8ca */
[----:B------:R-:W-:Y:S01]  /*46c0*/  HFMA2.BF16_V2 R9, R36.H0_H0, 1, 1, R177.H0_H0 ;  /* 0x3f803f8024097831 */ /* 0x000fe200002408b1 */
[----:B------:R-:W-:Y:S02]  /*46d0*/  LOP3.LUT R23, R201, 0xffff, RZ, 0xc0, !PT ;  /* 0x0000ffffc9177812 */ /* 0x000fe400078ec0ff */
[----:B------:R-:W-:-:S02]  /*46e0*/  SHF.L.U64.HI R24, R199, 0x10, RZ ;  /* 0x00000010c7187819 */ /* 0x000fc400000102ff */
[----:B------:R-:W-:Y:S02]  /*46f0*/  LOP3.LUT R25, R12, 0xffff, RZ, 0xc0, !PT ;  /* 0x0000ffff0c197812 */ /* 0x000fe400078ec0ff */
[----:B------:R-:W-:Y:S02]  /*4700*/  SHF.L.U32 R45, R81, 0x10, RZ ;  /* 0x00000010512d7819 */ /* 0x000fe400000006ff */
[----:B------:R-:W-:Y:S02]  /*4710*/  SHF.L.U32 R12, R199, 0x10, RZ ;  /* 0x00000010c70c7819 */ /* 0x000fe400000006ff */
[----:B------:R-:W-:Y:S02]  /*4720*/  F2FP.BF16.PACK_AB R20, RZ, R20 ;  /* 0x00000014ff14723e */ /* 0x000fe400000010ff */
[----:B------:R-:W-:Y:S02]  /*4730*/  LOP3.LUT R82, R82, 0xffff, RZ, 0xc0, !PT ;  /* 0x0000ffff52527812 */ /* 0x000fe400078ec0ff */
[----:B------:R-:W-:Y:S01]  /*4740*/  F2FP.BF16.PACK_AB R27, RZ, R27 ;  /* 0x0000001bff1b723e */ /* 0x000fe200000010ff */
[----:B------:R-:W-:Y:S01]  /*4750*/  HFMA2.BF16_V2 R20, R114.H0_H0, R20.H0_H0, -RZ.H0_H0 ;  /* 0x2000001472147231 */ /* 0x000fe200003408ff */
[----:B------:R-:W-:-:S02]  /*4760*/  F2FP.BF16.PACK_AB R26, RZ, R26 ;  /* 0x0000001aff1a723e */ /* 0x000fc400000010ff */
[----:B------:R-:W-:Y:S01]  /*4770*/  LOP3.LUT R23, R23, 0xffff0000, R24, 0xf8, !PT ;  /* 0xffff000017177812 */ /* 0x000fe200078ef818 */
[----:B------:R-:W-:Y:S01]  /*4780*/  HFMA2.BF16_V2 R27, R118.H0_H0, R27.H0_H0, -RZ.H0_H0 ;  /* 0x2000001b761b7231 */ /* 0x000fe200003408ff */
[----:B------:R-:W-:Y:S01]  /*4790*/  LOP3.LUT R84, R84, 0xffff, RZ, 0xc0, !PT ;  /* 0x0000ffff54547812 */ /* 0x000fe200078ec0ff */
[----:B------:R-:W-:Y:S01]  /*47a0*/  HFMA2.BF16_V2 R26, R119.H0_H0, R26.H0_H0, -RZ.H0_H0 ;  /* 0x2000001a771a7231 */ /* 0x000fe200003408ff */
[----:B------:R-:W-:Y:S01]  /*47b0*/  LOP3.LUT R14, R45, 0xffff, R14, 0xf8, !PT ;  /* 0x0000ffff2d0e7812 */ /* 0x000fe200078ef80e */
[----:B------:R-:W-:Y:S01]  /*47c0*/  HFMA2.BF16_V2 R20, R20.H0_H0, 1, 1, R162.H0_H0 ;  /* 0x3f803f8014147831 */ /* 0x000fe200002408a2 */
[----:B------:R-:W-:Y:S01]  /*47d0*/  PRMT R24, R16, 0x7610, R24 ;  /* 0x0000761010187816 */ /* 0x000fe20000000018 */
[----:B------:R-:W-:Y:S01]  /*47e0*/  HFMA2.BF16_V2 R27, R27.H0_H0, 1, 1, R166.H0_H0 ;  /* 0x3f803f801b1b7831 */ /* 0x000fe200002408a6 */
[----:B------:R-:W-:Y:S01]  /*47f0*/  LOP3.LUT R12, R12, 0xffff, R99, 0xf8, !PT ;  /* 0x0000ffff0c0c7812 */ /* 0x000fe200078ef863 */
[----:B------:R-:W-:Y:S01]  /*4800*/  HFMA2.BF16_V2 R26, R26.H0_H0, 1, 1, R167.H0_H0 ;  /* 0x3f803f801a1a7831 */ /* 0x000fe200002408a7 */
[----:B------:R-:W-:-:S02]  /*4810*/  LOP3.LUT R45, R71, 0xffff, RZ, 0xc0, !PT ;  /* 0x0000ffff472d7812 */ /* 0x000fc400078ec0ff */
[----:B------:R-:W-:Y:S02]  /*4820*/  SHF.L.U64.HI R16, R81, 0x10, RZ ;  /* 0x0000001051107819 */ /* 0x000fe400000102ff */
[----:B------:R-:W-:Y:S02]  /*4830*/  SHF.L.U32 R99, R82, 0x10, RZ ;  /* 0x0000001052637819 */ /* 0x000fe400000006ff */
[----:B------:R-:W-:Y:S02]  /*4840*/  SHF.L.U64.HI R36, R205, 0x10, RZ ;  /* 0x00000010cd247819 */ /* 0x000fe400000102ff */
[----:B------:R-:W-:Y:S02]  /*4850*/  SHF.L.U32 R81, R84, 0x10, RZ ;  /* 0x0000001054517819 */ /* 0x000fe400000006ff */
[----:B------:R-:W-:Y:S02]  /*4860*/  LOP3.LUT R86, R86, 0xffff, RZ, 0xc0, !PT ;  /* 0x0000ffff56567812 */ /* 0x000fe400078ec0ff */
[----:B------:R-:W-:-:S02]  /*4870*/  LOP3.LUT R45, R45, 0xffff0000, R16, 0xf8, !PT ;  /* 0xffff00002d2d7812 */ /* 0x000fc400078ef810 */
[----:B------:R-:W-:Y:S02]  /*4880*/  LOP3.LUT R16, R99, 0xffff, R18, 0xf8, !PT ;  /* 0x0000ffff63107812 */ /* 0x000fe400078ef812 */
[----:B------:R-:W-:Y:S02]  /*4890*/  LOP3.LUT R25, R25, 0xffff0000, R36, 0xf8, !PT ;  /* 0xffff000019197812 */ /* 0x000fe400078ef824 */
[----:B------:R-:W-:Y:S02]  /*48a0*/  LOP3.LUT R18, R81, 0xffff, R24, 0xf8, !PT ;  /* 0x0000ffff51127812 */ /* 0x000fe400078ef818 */
[----:B------:R-:W-:Y:S02]  /*48b0*/  F2FP.BF16.PACK_AB R38, RZ, R38 ;  /* 0x00000026ff26723e */ /* 0x000fe400000010ff */
[----:B------:R-:W-:Y:S02]  /*48c0*/  LOP3.LUT R71, R98, 0xffff, RZ, 0xc0, !PT ;  /* 0x0000ffff62477812 */ /* 0x000fe400078ec0ff */
[----:B------:R-:W-:Y:S01]  /*48d0*/  SHF.L.U64.HI R36, R82, 0x10, RZ ;  /* 0x0000001052247819 */ /* 0x000fe200000102ff */
[----:B------:R-:W-:Y:S01]  /*48e0*/  HFMA2.BF16_V2 R38, R133.H0_H0, R38.H0_H0, -RZ.H0_H0 ;  /* 0x2000002685267231 */ /* 0x000fe200003408ff */
[----:B------:R-:W-:-:S02]  /*48f0*/  SHF.L.U32 R81, R86, 0x10, RZ ;  /* 0x0000001056517819 */ /* 0x000fc400000006ff */
[----:B------:R-:W-:Y:S01]  /*4900*/  F2FP.BF16.PACK_AB R31, RZ, R31 ;  /* 0x0000001fff1f723e */ /* 0x000fe200000010ff */
[----:B------:R-:W-:Y:S01]  /*4910*/  HFMA2.BF16_V2 R7, R38.H0_H0, 1, 1, R181.H0_H0 ;  /* 0x3f803f8026077831 */ /* 0x000fe200002408b5 */
[----:B------:R-:W-:Y:S02]  /*4920*/  LOP3.LUT R87, R87, 0xffff, RZ, 0xc0, !PT ;  /* 0x0000ffff57577812 */ /* 0x000fe400078ec0ff */
[----:B------:R-:W-:Y:S01]  /*4930*/  F2FP.BF16.PACK_AB R32, RZ, R32 ;  /* 0x00000020ff20723e */ /* 0x000fe200000010ff */
[----:B------:R-:W-:Y:S01]  /*4940*/  HFMA2.BF16_V2 R31, R124.H0_H0, R31.H0_H0, -RZ.H0_H0 ;  /* 0x2000001f7c1f7231 */ /* 0x000fe200003408ff */
[----:B------:R-:W-:Y:S02]  /*4950*/  LOP3.LUT R92, R92, 0xffff, RZ, 0xc0, !PT ;  /* 0x0000ffff5c5c7812 */ /* 0x000fe400078ec0ff */
[----:B------:R-:W-:Y:S01]  /*4960*/  LOP3.LUT R71, R71, 0xffff0000, R36, 0xf8, !PT ;  /* 0xffff000047477812 */ /* 0x000fe200078ef824 */
[----:B------:R-:W-:Y:S01]  /*4970*/  HFMA2.BF16_V2 R32, R123.H0_H0, R32.H0_H0, -RZ.H0_H0 ;  /* 0x200000207b207231 */ /* 0x000fe200003408ff */
[----:B------:R-:W-:Y:S01]  /*4980*/  LOP3.LUT R20, R81, 0xffff, R20, 0xf8, !PT ;  /* 0x0000ffff51147812 */ /* 0x000fe200078ef814 */
[----:B------:R-:W-:Y:S01]  /*4990*/  HFMA2.BF16_V2 R31, R31.H0_H0, 1, 1, R172.H0_H0 ;  /* 0x3f803f801f1f7831 */ /* 0x000fe200002408ac */
[----:B------:R-:W-:Y:S01]  /*49a0*/  PRMT R36, R27, 0x7610, R36 ;  /* 0x000076101b247816 */ /* 0x000fe20000000024 */
[----:B------:R-:W-:Y:S01]  /*49b0*/  HFMA2.BF16_V2 R32, R32.H0_H0, 1, 1, R171.H0_H0 ;  /* 0x3f803f8020207831 */ /* 0x000fe200002408ab */
[----:B------:R-:W-:-:S02]  /*49c0*/  LOP3.LUT R81, R26, 0xffff, RZ, 0xc0, !PT ;  /* 0x0000ffff1a517812 */ /* 0x000fc400078ec0ff */
[----:B------:R-:W-:Y:S02]  /*49d0*/  F2FP.BF16.PACK_AB R34, RZ, R34 ;  /* 0x00000022ff22723e */ /* 0x000fe400000010ff */
[----:B------:R-:W-:Y:S02]  /*49e0*/  SHF.L.U32 R24, R87, 0x10, RZ ;  /* 0x0000001057187819 */ /* 0x000fe400000006ff */
[----:B------:R-:W-:Y:S01]  /*49f0*/  LOP3.LUT R27, R21, 0xffff, RZ, 0xc0, !PT ;  /* 0x0000ffff151b7812 */ /* 0x000fe200078ec0ff */
[----:B------:R-:W-:Y:S01]  /*4a00*/  HFMA2.BF16_V2 R34, R125.H0_H0, R34.H0_H0, -RZ.H0_H0 ;  /* 0x200000227d227231 */ /* 0x000fe200003408ff */
[----:B------:R-:W-:Y:S02]  /*4a10*/  SHF.L.U64.HI R26, R87, 0x10, RZ ;  /* 0x00000010571a7819 */ /* 0x000fe400000102ff */
[----:B------:R-:W-:Y:S01]  /*4a20*/  LOP3.LUT R91, R91, 0xffff, RZ, 0xc0, !PT ;  /* 0x0000ffff5b5b7812 */ /* 0x000fe200078ec0ff */
[----:B------:R-:W-:Y:S01]  /*4a30*/  HFMA2.BF16_V2 R34, R34.H0_H0, 1, 1, R173.H0_H0 ;  /* 0x3f803f8022227831 */ /* 0x000fe200002408ad */
[----:B------:R-:W-:-:S02]  /*4a40*/  SHF.L.U32 R87, R92, 0x10, RZ ;  /* 0x000000105c577819 */ /* 0x000fc400000006ff */
[----:B------:R-:W-:Y:S02]  /*4a50*/  F2FP.BF16.PACK_AB R33, RZ, R33 ;  /* 0x00000021ff21723e */ /* 0x000fe400000010ff */
[----:B------:R-:W-:Y:S02]  /*4a60*/  F2FP.BF16.PACK_AB R42, RZ, R42 ;  /* 0x0000002aff2a723e */ /* 0x000fe400000010ff */
[----:B------:R-:W-:Y:S01]  /*4a70*/  SHF.L.U64.HI R38, R92, 0x10, RZ ;  /* 0x000000105c267819 */ /* 0x000fe200000102ff */
[----:B------:R-:W-:Y:S01]  /*4a80*/  HFMA2.BF16_V2 R33, R127.H0_H0, R33.H0_H0, -RZ.H0_H0 ;  /* 0x200000217f217231 */ /* 0x000fe200003408ff */
[----:B------:R-:W-:Y:S01]  /*4a90*/  LOP3.LUT R27, R27, 0xffff0000, R26, 0xf8, !PT ;  /* 0xffff00001b1b7812 */ /* 0x000fe200078ef81a */
[----:B------:R-:W-:Y:S01]  /*4aa0*/  HFMA2.BF16_V2 R42, R141.H0_H0, R42.H0_H0, -RZ.H0_H0 ;  /* 0x2000002a8d2a7231 */ /* 0x000fe200003408ff */
[----:B------:R-:W-:Y:S01]  /*4ab0*/  SHF.L.U32 R21, R91, 0x10, RZ ;  /* 0x000000105b157819 */ /* 0x000fe200000006ff */
[----:B------:R-:W-:Y:S01]  /*4ac0*/  HFMA2.BF16_V2 R33, R33.H0_H0, 1, 1, R175.H0_H0 ;  /* 0x3f803f8021217831 */ /* 0x000fe200002408af */
[----:B------:R-:W-:Y:S01]  /*4ad0*/  LOP3.LUT R26, R87, 0xffff, R36, 0xf8, !PT ;  /* 0x0000ffff571a7812 */ /* 0x000fe200078ef824 */
[----:B------:R-:W-:Y:S01]  /*4ae0*/  HFMA2.BF16_V2 R11, R42.H0_H0, 1, 1, R189.H0_H0 ;  /* 0x3f803f802a0b7831 */ /* 0x000fe200002408bd */
[----:B------:R-:W-:-:S02]  /*4af0*/  LOP3.LUT R36, R79, 0xffff, RZ, 0xc0, !PT ;  /* 0x0000ffff4f247812 */ /* 0x000fc400078ec0ff */
[----:B------:R-:W-:Y:S02]  /*4b00*/  F2FP.BF16.PACK_AB R64, RZ, R64 ;  /* 0x00000040ff40723e */ /* 0x000fe400000010ff */
[----:B------:R-:W-:Y:S02]  /*4b10*/  F2FP.BF16.PACK_AB R37, RZ, R37 ;  /* 0x00000025ff25723e */ /* 0x000fe400000010ff */
[----:B------:R-:W-:Y:S01]  /*4b20*/  LOP3.LUT R81, R81, 0xffff0000, R38, 0xf8, !PT ;  /* 0xffff000051517812 */ /* 0x000fe200078ef826 */
[----:B------:R-:W-:Y:S01]  /*4b30*/  HFMA2.BF16_V2 R64, R128.H0_H0, R64.H0_H0, -RZ.H0_H0 ;  /* 0x2000004080407231 */ /* 0x000fe200003408ff */
[----:B------:R-:W-:Y:S01]  /*4b40*/  LOP3.LUT R77, R77, 0xffff, RZ, 0xc0, !PT ;  /* 0x0000ffff4d4d7812 */ /* 0x000fe200078ec0ff */
[----:B------:R-:W-:Y:S01]  /*4b50*/  HFMA2.BF16_V2 R37, R131.H0_H0, R37.H0_H0, -RZ.H0_H0 ;  /* 0x2000002583257231 */ /* 0x000fe200003408ff */
[----:B------:R-:W-:Y:S01]  /*4b60*/  LOP3.LUT R28, R21, 0xffff, R28, 0xf8, !PT ;  /* 0x0000ffff151c7812 */ /* 0x000fe200078ef81c */
[----:B------:R-:W-:Y:S01]  /*4b70*/  HFMA2.BF16_V2 R64, R64.H0_H0, 1, 1, R176.H0_H0 ;  /* 0x3f803f8040407831 */ /* 0x000fe200002408b0 */
[----:B------:R-:W-:Y:S01]  /*4b80*/  LOP3.LUT R29, R29, 0xffff, RZ, 0xc0, !PT ;  /* 0x0000ffff1d1d7812 */ /* 0x000fe200078ec0ff */
[----:B------:R-:W-:Y:S01]  /*4b90*/  HFMA2.BF16_V2 R37, R37.H0_H0, 1, 1, R179.H0_H0 ;  /* 0x3f803f8025257831 */ /* 0x000fe200002408b3 */
[----:B------:R-:W-:-:S02]  /*4ba0*/  SHF.L.U64.HI R38, R91, 0x10, RZ ;  /* 0x000000105b267819 */ /* 0x000fc400000102ff */
[----:B------:R-:W-:Y:S02]  /*4bb0*/  PRMT R21, R31, 0x7610, R21 ;  /* 0x000076101f157816 */ /* 0x000fe40000000015 */
[----:B------:R-:W-:Y:S02]  /*4bc0*/  SHF.L.U32 R79, R36, 0x10, RZ ;  /* 0x00000010244f7819 */ /* 0x000fe400000006ff */
[----:B------:R-:W-:Y:S02]  /*4bd0*/  LOP3.LUT R31, R32, 0xffff, RZ, 0xc0, !PT ;  /* 0x0000ffff201f7812 */ /* 0x000fe400078ec0ff */
[----:B------:R-:W-:Y:S02]  /*4be0*/  SHF.L.U64.HI R36, R36, 0x10, RZ ;  /* 0x0000001024247819 */ /* 0x000fe400000102ff */
[----:B------:R-:W-:Y:S02]  /*4bf0*/  LOP3.LUT R75, R75, 0xffff, RZ, 0xc0, !PT ;  /* 0x0000ffff4b4b7812 */ /* 0x000fe400078ec0ff */
[----:B------:R-:W-:-:S02]  /*4c00*/  F2FP.BF16.PACK_AB R40, RZ, R40 ;  /* 0x00000028ff28723e */ /* 0x000fc400000010ff */
[----:B------:R-:W-:Y:S02]  /*4c10*/  SHF.L.U32 R32, R77, 0x10, RZ ;  /* 0x000000104d207819 */ /* 0x000fe400000006ff */
[----:B------:R-:W-:Y:S01]  /*4c20*/  F2FP.BF16.PACK_AB R66, RZ, R66 ;  /* 0x00000042ff42723e */ /* 0x000fe200000010ff */
[----:B------:R-:W-:Y:S01]  /*4c30*/  HFMA2.BF16_V2 R40, R137.H0_H0, R40.H0_H0, -RZ.H0_H0 ;  /* 0x2000002889287231 */ /* 0x000fe200003408ff */
[----:B------:R-:W-:Y:S02]  /*4c40*/  LOP3.LUT R29, R29, 0xffff0000, R38, 0xf8, !PT ;  /* 0xffff00001d1d7812 */ /* 0x000fe400078ef826 */
[----:B------:R-:W-:Y:S01]  /*4c50*/  LOP3.LUT R42, R59, 0xffff, RZ, 0xc0, !PT ;  /* 0x0000ffff3b2a7812 */ /* 0x000fe200078ec0ff */
[----:B------:R-:W-:Y:S01]  /*4c60*/  HFMA2.BF16_V2 R66, R132.H0_H0, R66.H0_H0, -RZ.H0_H0 ;  /* 0x2000004284427231 */ /* 0x000fe200003408ff */
[----:B------:R-:W-:Y:S01]  /*4c70*/  LOP3.LUT R38, R34, 0xffff, RZ, 0xc0, !PT ;  /* 0x0000ffff22267812 */ /* 0x000fe200078ec0ff */
[----:B------:R-:W-:Y:S01]  /*4c80*/  HFMA2.BF16_V2 R5, R40.H0_H0, 1, 1, R185.H0_H0 ;  /* 0x3f803f8028057831 */ /* 0x000fe200002408b9 */
[----:B------:R-:W-:Y:S01]  /*4c90*/  LOP3.LUT R31, R31, 0xffff0000, R36, 0xf8, !PT ;  /* 0xffff00001f1f7812 */ /* 0x000fe200078ef824 */
[----:B------:R-:W-:Y:S01]  /*4ca0*/  HFMA2.BF16_V2 R66, R66.H0_H0, 1, 1, R180.H0_H0 ;  /* 0x3f803f8042427831 */ /* 0x000fe200002408b4 */
[----:B------:R-:W-:-:S02]  /*4cb0*/  SHF.L.U32 R34, R75, 0x10, RZ ;  /* 0x000000104b227819 */ /* 0x000fc400000006ff */
[----:B------:R-:W-:Y:S02]  /*4cc0*/  LOP3.LUT R32, R32, 0xffff, R21, 0xf8, !PT ;  /* 0x0000ffff20207812 */ /* 0x000fe400078ef815 */
[----:B------:R-:W-:Y:S02]  /*4cd0*/  LOP3.LUT R36, R33, 0xffff, RZ, 0xc0, !PT ;  /* 0x0000ffff21247812 */ /* 0x000fe400078ec0ff */
[----:B------:R-:W-:Y:S02]  /*4ce0*/  SHF.L.U64.HI R59, R75, 0x10, RZ ;  /* 0x000000104b3b7819 */ /* 0x000fe400000102ff */
[----:B------:R-:W-:Y:S02]  /*4cf0*/  SHF.L.U32 R21, R42, 0x10, RZ ;  /* 0x000000102a157819 */ /* 0x000fe400000006ff */
[----:B------:R-:W-:Y:S02]  /*4d00*/  F2FP.BF16.PACK_AB R44, RZ, R44 ;  /* 0x0000002cff2c723e */ /* 0x000fe400000010ff */
[----:B------:R-:W-:-:S02]  /*4d10*/  LOP3.LUT R62, R62, 0xffff, RZ, 0xc0, !PT ;  /* 0x0000ffff3e3e7812 */ /* 0x000fc400078ec0ff */
[----:B------:R-:W-:Y:S01]  /*4d20*/  F2FP.BF16.PACK_AB R68, RZ, R68 ;  /* 0x00000044ff44723e */ /* 0x000fe200000010ff */
[----:B------:R-:W-:Y:S01]  /*4d30*/  HFMA2.BF16_V2 R44, R145.H0_H0, R44.H0_H0, -RZ.H0_H0 ;  /* 0x2000002c912c7231 */ /* 0x000fe200003408ff */
[----:B------:R-:W-:Y:S02]  /*4d40*/  LOP3.LUT R34, R34, 0xffff, R35, 0xf8, !PT ;  /* 0x0000ffff22227812 */ /* 0x000fe400078ef823 */
[----:B------:R-:W-:Y:S01]  /*4d50*/  LOP3.LUT R74, R74, 0xffff, RZ, 0xc0, !PT ;  /* 0x0000ffff4a4a7812 */ /* 0x000fe200078ec0ff */
[----:B------:R-:W-:Y:S01]  /*4d60*/  HFMA2.BF16_V2 R68, R136.H0_H0, R68.H0_H0, -RZ.H0_H0 ;  /* 0x2000004488447231 */ /* 0x000fe200003408ff */
[----:B------:R-:W-:Y:S01]  /*4d70*/  LOP3.LUT R35, R36, 0xffff0000, R59, 0xf8, !PT ;  /* 0xffff000024237812 */ /* 0x000fe200078ef83b */
[----:B------:R-:W-:Y:S01]  /*4d80*/  HFMA2.BF16_V2 R15, R44.H0_H0, 1, 1, R193.H0_H0 ;  /* 0x3f803f802c0f7831 */ /* 0x000fe200002408c1 */
[----:B------:R-:W-:Y:S01]  /*4d90*/  LOP3.LUT R36, R21, 0xffff, R64, 0xf8, !PT ;  /* 0x0000ffff15247812 */ /* 0x000fe200078ef840 */
[----:B------:R-:W-:Y:S01]  /*4da0*/  HFMA2.BF16_V2 R68, R68.H0_H0, 1, 1, R184.H0_H0 ;  /* 0x3f803f8044447831 */ /* 0x000fe200002408b8 */
[----:B------:R-:W-:-:S02]  /*4db0*/  LOP3.LUT R21, R9, 0xffff, RZ, 0xc0, !PT ;  /* 0x0000ffff09157812 */ /* 0x000fc400078ec0ff */
[----:B------:R-:W-:Y:S02]  /*4dc0*/  LOP3.LUT R59, R37, 0xffff, RZ, 0xc0, !PT ;  /* 0x0000ffff253b7812 */ /* 0x000fe400078ec0ff */
[----:B------:R-:W-:Y:S02]  /*4dd0*/  SHF.L.U64.HI R40, R62, 0x10, RZ ;  /* 0x000000103e287819 */ /* 0x000fe400000102ff */
[----:B------:R-:W-:Y:S02]  /*4de0*/  F2FP.BF16.PACK_AB R41, RZ, R41 ;  /* 0x00000029ff29723e */ /* 0x000fe400000010ff */
[----:B------:R-:W-:Y:S02]  /*4df0*/  SHF.L.U32 R9, R74, 0x10, RZ ;  /* 0x000000104a097819 */ /* 0x000fe400000006ff */
[----:B------:R-:W-:Y:S01]  /*4e00*/  LOP3.LUT R50, R50, 0xffff, RZ, 0xc0, !PT ;  /* 0x0000ffff32327812 */ /* 0x000fe200078ec0ff */
[----:B------:R-:W-:Y:S01]  /*4e10*/  HFMA2.BF16_V2 R41, R139.H0_H0, R41.H0_H0, -RZ.H0_H0 ;  /* 0x200000298b297231 */ /* 0x000fe200003408ff */
[----:B------:R-:W-:-:S02]  /*4e20*/  F2FP.BF16.PACK_AB R65, RZ, R65 ;  /* 0x00000041ff41723e */ /* 0x000fc400000010ff */
[----:B------:R-:W-:Y:S01]  /*4e30*/  SHF.L.U64.HI R42, R42, 0x10, RZ ;  /* 0x000000102a2a7819 */ /* 0x000fe200000102ff */
[----:B------:R-:W-:Y:S01]  /*4e40*/  HFMA2.BF16_V2 R41, R41.H0_H0, 1, 1, R187.H0_H0 ;  /* 0x3f803f8029297831 */ /* 0x000fe200002408bb */
[----:B------:R-:W-:Y:S01]  /*4e50*/  LOP3.LUT R59, R59, 0xffff0000, R40, 0xf8, !PT ;  /* 0xffff00003b3b7812 */ /* 0x000fe200078ef828 */
[----:B------:R-:W-:Y:S01]  /*4e60*/  HFMA2.BF16_V2 R65, R130.H0_H0, R65.H0_H0, -RZ.H0_H0 ;  /* 0x2000004182417231 */ /* 0x000fe200003408ff */
[----:B------:R-:W-:Y:S02]  /*4e70*/  LOP3.LUT R40, R9, 0xffff, R66, 0xf8, !PT ;  /* 0x0000ffff09287812 */ /* 0x000fe400078ef842 */
[----:B------:R-:W-:Y:S01]  /*4e80*/  LOP3.LUT R53, R53, 0xffff, RZ, 0xc0, !PT ;  /* 0x0000ffff35357812 */ /* 0x000fe200078ec0ff */
[----:B------:R-:W-:Y:S01]  /*4e90*/  HFMA2.BF16_V2 R65, R65.H0_H0, 1, 1, R178.H0_H0 ;  /* 0x3f803f8041417831 */ /* 0x000fe200002408b2 */
[----:B------:R-:W-:Y:S02]  /*4ea0*/  LOP3.LUT R9, R7, 0xffff, RZ, 0xc0, !PT ;  /* 0x0000ffff07097812 */ /* 0x000fe400078ec0ff */
[----:B------:R-:W-:-:S02]  /*4eb0*/  SHF.L.U64.HI R44, R74, 0x10, RZ ;  /* 0x000000104a2c7819 */ /* 0x000fc400000102ff */
[----:B------:R-:W-:Y:S02]  /*4ec0*/  SHF.L.U32 R7, R50, 0x10, RZ ;  /* 0x0000001032077819 */ /* 0x000fe400000006ff */
[----:B------:R-:W-:Y:S02]  /*4ed0*/  LOP3.LUT R37, R21, 0xffff0000, R42, 0xf8, !PT ;  /* 0xffff000015257812 */ /* 0x000fe400078ef82a */
[----:B------:R-:W-:Y:S02]  /*4ee0*/  SHF.L.U64.HI R33, R77, 0x10, RZ ;  /* 0x000000104d217819 */ /* 0x000fe400000102ff */
[C---:B------:R-:W-:Y:S02]  /*4ef0*/  SHF.L.U32 R42, R53.reuse, 0x10, RZ ;  /* 0x00000010352a7819 */ /* 0x040fe400000006ff */
[----:B------:R-:W-:Y:S02]  /*4f00*/  SHF.L.U64.HI R64, R53, 0x10, RZ ;  /* 0x0000001035407819 */ /* 0x000fe400000102ff */
[----:B------:R-:W-:-:S02]  /*4f10*/  LOP3.LUT R53, R9, 0xffff0000, R44, 0xf8, !PT ;  /* 0xffff000009357812 */ /* 0x000fc400078ef82c */
[----:B------:R-:W-:Y:S02]  /*4f20*/  LOP3.LUT R44, R7, 0xffff, R68, 0xf8, !PT ;  /* 0x0000ffff072c7812 */ /* 0x000fe400078ef844 */
[----:B------:R-:W-:Y:S02]  /*4f30*/  LOP3.LUT R73, R73, 0xffff, RZ, 0xc0, !PT ;  /* 0x0000ffff49497812 */ /* 0x000fe400078ec0ff */
[----:B------:R-:W-:Y:S02]  /*4f40*/  LOP3.LUT R68, R55, 0xffff, RZ, 0xc0, !PT ;  /* 0x0000ffff37447812 */ /* 0x000fe400078ec0ff */
[----:B------:R-:W-:Y:S02]  /*4f50*/  LOP3.LUT R33, R38, 0xffff0000, R33, 0xf8, !PT ;  /* 0xffff000026217812 */ /* 0x000fe400078ef821 */
[----:B------:R-:W-:Y:S02]  /*4f60*/  SHF.L.U32 R38, R62, 0x10, RZ ;  /* 0x000000103e267819 */ /* 0x000fe400000006ff */
[----:B------:R-:W-:-:S02]  /*4f70*/  LOP3.LUT R7, R5, 0xffff, RZ, 0xc0, !PT ;  /* 0x0000ffff05077812 */ /* 0x000fc400078ec0ff */
[----:B------:R-:W-:Y:S02]  /*4f80*/  LOP3.LUT R41, R41, 0xffff, RZ, 0xc0, !PT ;  /* 0x0000ffff29297812 */ /* 0x000fe400078ec0ff */
[----:B------:R-:W-:Y:S02]  /*4f90*/  SHF.L.U64.HI R62, R73, 0x10, RZ ;  /* 0x00000010493e7819 */ /* 0x000fe400000102ff */
[----:B------:R-:W-:Y:S02]  /*4fa0*/  SHF.L.U32 R5, R68, 0x10, RZ ;  /* 0x0000001044057819 */ /* 0x000fe400000006ff */
[----:B------:R-:W-:Y:S02]  /*4fb0*/  LOP3.LUT R38, R38, 0xffff, R65, 0xf8, !PT ;  /* 0x0000ffff26267812 */ /* 0x000fe400078ef841 */
[----:B------:R-:W-:Y:S02]  /*4fc0*/  LOP3.LUT R65, R41, 0xffff0000, R62, 0xf8, !PT ;  /* 0xffff000029417812 */ /* 0x000fe400078ef83e */
[----:B------:R-:W-:-:S02]  /*4fd0*/  LOP3.LUT R62, R5, 0xffff, R94, 0xf8, !PT ;  /* 0x0000ffff053e7812 */ /* 0x000fc400078ef85e */
[----:B------:R-:W-:Y:S02]  /*4fe0*/  LOP3.LUT R11, R11, 0xffff, RZ, 0xc0, !PT ;  /* 0x0000ffff0b0b7812 */ /* 0x000fe400078ec0ff */
[----:B------:R-:W-:Y:S02]  /*4ff0*/  SHF.L.U64.HI R68, R68, 0x10, RZ ;  /* 0x0000001044447819 */ /* 0x000fe400000102ff */
[----:B------:R-:W-:Y:S02]  /*5000*/  PRMT R5, R47, 0x7610, R5 ;  /* 0x000076102f057816 */ /* 0x000fe40000000005 */
[----:B------:R-:W-:Y:S02]  /*5010*/  LOP3.LUT R47, R11, 0xffff0000, R68, 0xf8, !PT ;  /* 0xffff00000b2f7812 */ /* 0x000fe400078ef844 */
[----:B------:R-:W-:Y:S02]  /*5020*/  LOP3.LUT R68, R5, 0xffff, RZ, 0xc0, !PT ;  /* 0x0000ffff05447812 */ /* 0x000fe400078ec0ff */
[----:B------:R-:W-:-:S02]  /*5030*/  LOP3.LUT R74, R22, 0xffff, RZ, 0xc0, !PT ;  /* 0x0000ffff164a7812 */ /* 0x000fc400078ec0ff */
[----:B------:R-:W-:Y:S02]  /*5040*/  SHF.L.U32 R5, R68, 0x10, RZ ;  /* 0x0000001044057819 */ /* 0x000fe400000006ff */
[----:B------:R-:W-:Y:S02]  /*5050*/  LOP3.LUT R70, R70, 0xffff, RZ, 0xc0, !PT ;  /* 0x0000ffff46467812 */ /* 0x000fe400078ec0ff */
[----:B------:R-:W-:Y:S02]  /*5060*/  SHF.L.U64.HI R199, R84, 0x10, RZ ;  /* 0x0000001054c77819 */ /* 0x000fe400000102ff */
[----:B------:R-:W-:Y:S02]  /*5070*/  LOP3.LUT R46, R46, 0xffff, RZ, 0xc0, !PT ;  /* 0x0000ffff2e2e7812 */ /* 0x000fe400078ec0ff */
[----:B------:R-:W-:Y:S02]  /*5080*/  LOP3.LUT R22, R5, 0xffff, R96, 0xf8, !PT ;  /* 0x0000ffff05167812 */ /* 0x000fe400078ef860 */
[----:B------:R-:W-:-:S02]  /*5090*/  SHF.L.U64.HI R66, R50, 0x10, RZ ;  /* 0x0000001032427819 */ /* 0x000fc400000102ff */
[----:B------:R-:W-:Y:S02]  /*50a0*/  PRMT R5, R13, 0x5410, R74 ;  /* 0x000054100d057816 */ /* 0x000fe4000000004a */
[----:B------:R-:W-:Y:S02]  /*50b0*/  LOP3.LUT R74, R203, 0xffff, RZ, 0xc0, !PT ;  /* 0x0000ffffcb4a7812 */ /* 0x000fe400078ec0ff */
[----:B------:R-:W-:Y:S02]  /*50c0*/  LOP3.LUT R70, R70, 0xffff0000, R199, 0xf8, !PT ;  /* 0xffff000046467812 */ /* 0x000fe400078ef8c7 */
[----:B------:R-:W-:Y:S02]  /*50d0*/  LOP3.LUT R206, R206, 0xffff, RZ, 0xc0, !PT ;  /* 0x0000ffffcece7812 */ /* 0x000fe400078ec0ff */
[----:B------:R-:W-:Y:S02]  /*50e0*/  PRMT R11, R25, 0x5410, R46 ;  /* 0x00005410190b7816 */ /* 0x000fe4000000002e */
[----:B------:R-:W-:-:S02]  /*50f0*/  LOP3.LUT R85, R85, 0xffff, RZ, 0xc0, !PT ;  /* 0x0000ffff55557812 */ /* 0x000fc400078ec0ff */
[----:B------:R-:W-:Y:S02]  /*5100*/  LOP3.LUT R46, R83, 0xffff, RZ, 0xc0, !PT ;  /* 0x0000ffff532e7812 */ /* 0x000fe400078ec0ff */
[----:B------:R-:W-:Y:S02]  /*5110*/  LOP3.LUT R55, R7, 0xffff0000, R66, 0xf8, !PT ;  /* 0xffff000007377812 */ /* 0x000fe400078ef842 */
[----:B------:R-:W-:Y:S02]  /*5120*/  PRMT R7, R19, 0x5410, R74 ;  /* 0x0000541013077816 */ /* 0x000fe4000000004a */
[----:B------:R-:W-:Y:S02]  /*5130*/  F2FP.BF16.PACK_AB R43, RZ, R43 ;  /* 0x0000002bff2b723e */ /* 0x000fe400000010ff */
[----:B------:R-:W-:Y:S02]  /*5140*/  PRMT R9, R17, 0x5410, R206 ;  /* 0x0000541011097816 */ /* 0x000fe400000000ce */
[----:B------:R-:W-:Y:S01]  /*5150*/  PRMT R19, R70, 0x5410, R85 ;  /* 0x0000541046137816 */ /* 0x000fe20000000055 */
[----:B------:R-:W-:Y:S01]  /*5160*/  HFMA2.BF16_V2 R43, R143.H0_H0, R43.H0_H0, -RZ.H0_H0 ;  /* 0x2000002b8f2b7231 */ /* 0x000fe200003408ff */
[----:B------:R-:W-:-:S02]  /*5170*/  PRMT R17, R71, 0x5410, R46 ;  /* 0x0000541047117816 */ /* 0x000fc4000000002e */
[----:B------:R-:W-:Y:S01]  /*5180*/  LOP3.LUT R70, R89, 0xffff, RZ, 0xc0, !PT ;  /* 0x0000ffff59467812 */ /* 0x000fe200078ec0ff */
[----:B------:R-:W-:Y:S01]  /*5190*/  HFMA2.BF16_V2 R43, R43.H0_H0, 1, 1, R191.H0_H0 ;  /* 0x3f803f802b2b7831 */ /* 0x000fe200002408bf */
[----:B------:R-:W-:Y:S02]  /*51a0*/  LOP3.LUT R46, R93, 0xffff, RZ, 0xc0, !PT ;  /* 0x0000ffff5d2e7812 */ /* 0x000fe400078ec0ff */
[----:B------:R-:W-:Y:S02]  /*51b0*/  PRMT R25, R27, 0x5410, R70 ;  /* 0x000054101b197816 */ /* 0x000fe40000000046 */
[----:B------:R-:W-:Y:S02]  /*51c0*/  PRMT R27, R81, 0x5410, R46 ;  /* 0x00005410511b7816 */ /* 0x000fe4000000002e */
[----:B------:R-:W-:Y:S02]  /*51d0*/  LOP3.LUT R46, R57, 0xffff, RZ, 0xc0, !PT ;  /* 0x0000ffff392e7812 */ /* 0x000fe400078ec0ff */
[----:B------:R-:W-:-:S02]  /*51e0*/  LOP3.LUT R66, R48, 0xffff, RZ, 0xc0, !PT ;  /* 0x0000ffff30427812 */ /* 0x000fc400078ec0ff */
[----:B------:R-:W-:Y:S02]  /*51f0*/  LOP3.LUT R15, R15, 0xffff, RZ, 0xc0, !PT ;  /* 0x0000ffff0f0f7812 */ /* 0x000fe400078ec0ff */
[----:B------:R-:W-:Y:S02]  /*5200*/  SHF.L.U64.HI R68, R68, 0x10, RZ ;  /* 0x0000001044447819 */ /* 0x000fe400000102ff */
[----:B------:R-:W-:Y:S02]  /*5210*/  LOP3.LUT R80, R80, 0xffff, RZ, 0xc0, !PT ;  /* 0x0000ffff50507812 */ /* 0x000fe400078ec0ff */
[----:B------:R-:W-:Y:S02]  /*5220*/  LOP3.LUT R200, R200, 0xffff, RZ, 0xc0, !PT ;  /* 0x0000ffffc8c87812 */ /* 0x000fe400078ec0ff */
[----:B------:R-:W-:Y:S02]  /*5230*/  PRMT R37, R37, 0x5410, R46 ;  /* 0x0000541025257816 */ /* 0x000fe4000000002e */
[----:B------:R-:W-:-:S02]  /*5240*/  LOP3.LUT R46, R51, 0xffff, RZ, 0xc0, !PT ;  /* 0x0000ffff332e7812 */ /* 0x000fc400078ec0ff */
[----:B------:R-:W-:Y:S02]  /*5250*/  LOP3.LUT R54, R54, 0xffff, RZ, 0xc0, !PT ;  /* 0x0000ffff36367812 */ /* 0x000fe400078ec0ff */
[C---:B------:R-:W-:Y:S02]  /*5260*/  SHF.L.U32 R48, R66.reuse, 0x10, RZ ;  /* 0x0000001042307819 */ /* 0x040fe400000006ff */
[----:B------:R-:W-:Y:S02]  /*5270*/  LOP3.LUT R43, R43, 0xffff, RZ, 0xc0, !PT ;  /* 0x0000ffff2b2b7812 */ /* 0x000fe400078ec0ff */
[----:B------:R-:W-:Y:S02]  /*5280*/  SHF.L.U64.HI R66, R66, 0x10, RZ ;  /* 0x0000001042427819 */ /* 0x000fe400000102ff */
[----:B------:R-:W-:Y:S02]  /*5290*/  LOP3.LUT R68, R15, 0xffff0000, R68, 0xf8, !PT ;  /* 0xffff00000f447812 */ /* 0x000fe400078ef844 */
[----:B------:R-:W-:-:S02]  /*52a0*/  PRMT R13, R23, 0x5410, R80 ;  /* 0x00005410170d7816 */ /* 0x000fc40000000050 */
[----:B------:R-:W-:Y:S02]  /*52b0*/  LOP3.LUT R64, R39, 0xffff0000, R64, 0xf8, !PT ;  /* 0xffff000027407812 */ /* 0x000fe400078ef840 */
[----:B------:R-:W-:Y:S02]  /*52c0*/  PRMT R15, R45, 0x5410, R200 ;  /* 0x000054102d0f7816 */ /* 0x000fe400000000c8 */
[----:B------:R-:W-:Y:S02]  /*52d0*/  LOP3.LUT R23, R56, 0xffff, RZ, 0xc0, !PT ;  /* 0x0000ffff38177812 */ /* 0x000fe400078ec0ff */
[----:B------:R-:W-:Y:S02]  /*52e0*/  PRMT R45, R55, 0x5410, R46 ;  /* 0x00005410372d7816 */ /* 0x000fe4000000002e */
[----:B------:R-:W-:Y:S02]  /*52f0*/  PRMT R51, R65, 0x5410, R54 ;  /* 0x0000541041337816 */ /* 0x000fe40000000036 */
[----:B------:R-:W-:-:S02]  /*5300*/  LOP3.LUT R58, R58, 0xffff, RZ, 0xc0, !PT ;  /* 0x0000ffff3a3a7812 */ /* 0x000fc400078ec0ff */
[----:B------:R-:W-:Y:S02]  /*5310*/  LOP3.LUT R46, R49, 0xffff, RZ, 0xc0, !PT ;  /* 0x0000ffff312e7812 */ /* 0x000fe400078ec0ff */
[----:B------:R-:W-:Y:S02]  /*5320*/  MOV R65, 0x8 ;  /* 0x0000000800417802 */ /* 0x000fe40000000f00 */
[----:B------:R-:W-:Y:S02]  /*5330*/  LOP3.LUT R66, R43, 0xffff0000, R66, 0xf8, !PT ;  /* 0xffff00002b427812 */ /* 0x000fe400078ef842 */
[----:B------:R-:W-:Y:S02]  /*5340*/  LOP3.LUT R49, R52, 0xffff, RZ, 0xc0, !PT ;  /* 0x0000ffff34317812 */ /* 0x000fe400078ec0ff */
[----:B------:R-:W-:Y:S02]  /*5350*/  LOP3.LUT R60, R60, 0xffff, RZ, 0xc0, !PT ;  /* 0x0000ffff3c3c7812 */ /* 0x000fe400078ec0ff */
[----:B------:R-:W-:-:S02]  /*5360*/  PRMT R43, R64, 0x5410, R23 ;  /* 0x00005410402b7816 */ /* 0x000fc40000000017 */
[C---:B------:R-:W-:Y:S02]  /*5370*/  IADD3 R52, R198.reuse, 0x100, RZ ;  /* 0x00000100c6347810 */ /* 0x040fe40007ffe0ff */
[----:B------:R-:W-:Y:S02]  /*5380*/  PRMT R23, R63, 0x7610, R23 ;  /* 0x000076103f177816 */ /* 0x000fe40000000017 */
[C---:B------:R-:W-:Y:S02]  /*5390*/  IADD3 R54, R198.reuse, 0x200, RZ ;  /* 0x00000200c6367810 */ /* 0x040fe40007ffe0ff */
[----:B------:R-:W-:Y:S02]  /*53a0*/  PRMT R39, R59, 0x5410, R58 ;  /* 0x000054103b277816 */ /* 0x000fe4000000003a */
[----:B------:R-:W-:Y:S01]  /*53b0*/  PRMT R63, R47, 0x5410, R46 ;  /* 0x000054102f3f7816 */ /* 0x000fe2000000002e */
[C---:B------:R-:W-:Y:S01]  /*53c0*/  IMAD.WIDE.U32 R46, R198.reuse, R65, c[0x0][0x178] ;  /* 0x00005e00c62e7625 */ /* 0x040fe200078e0041 */
[----:B------:R-:W-:-:S02]  /*53d0*/  IADD3 R56, R198, 0x300, RZ ;  /* 0x00000300c6387810 */ /* 0x000fc40007ffe0ff */
[----:B------:R-:W-:Y:S01]  /*53e0*/  LOP3.LUT R70, R61, 0xffff, RZ, 0xc0, !PT ;  /* 0x0000ffff3d467812 */ /* 0x000fe200078ec0ff */
[-C--:B------:R-:W-:Y:S01]  /*53f0*/  IMAD.WIDE.U32 R54, R54, R65.reuse, c[0x0][0x178] ;  /* 0x00005e0036367625 */ /* 0x080fe200078e0041 */
[----:B------:R-:W-:Y:S01]  /*5400*/  IADD3 R58, R198, 0x400, RZ ;  /* 0x00000400c63a7810 */ /* 0x000fe20007ffe0ff */
[----:B------:R0:W-:Y:S01]  /*5410*/  STG.E.64 [R46.64], R4 ;  /* 0x000000042e007986 */ /* 0x0001e2000c101b08 */
[----:B------:R-:W-:Y:S01]  /*5420*/  PRMT R41, R53, 0x5410, R60 ;  /* 0x0000541035297816 */ /* 0x000fe2000000003c */
[-C--:B------:R-:W-:Y:S01]  /*5430*/  IMAD.WIDE.U32 R52, R52, R65.reuse, c[0x0][0x178] ;  /* 0x00005e0034347625 */ /* 0x080fe200078e0041 */
[C---:B------:R-:W-:Y:S02]  /*5440*/  IADD3 R61, R198.reuse, 0x500, RZ ;  /* 0x00000500c63d7810 */ /* 0x040fe40007ffe0ff */
[----:B------:R-:W-:Y:S01]  /*5450*/  IADD3 R60, R198, 0x600, RZ ;  /* 0x00000600c63c7810 */ /* 0x000fe20007ffe0ff */
[----:B------:R-:W-:Y:S01]  /*5460*/  IMAD.WIDE.U32 R56, R56, R65, c[0x0][0x178] ;  /* 0x00005e0038387625 */ /* 0x000fe200078e0041 */
[----:B------:R1:W-:Y:S01]  /*5470*/  STG.E.64 [R52.64], R6 ;  /* 0x0000000634007986 */ /* 0x0003e2000c101b08 */
[----:B------:R-:W-:-:S02]  /*5480*/  LOP3.LUT R72, R72, 0xffff, RZ, 0xc0, !PT ;  /* 0x0000ffff48487812 */ /* 0x000fc400078ec0ff */
[-C--:B------:R-:W-:Y:S01]  /*5490*/  IMAD.WIDE.U32 R58, R58, R65.reuse, c[0x0][0x178] ;  /* 0x00005e003a3a7625 */ /* 0x080fe200078e0041 */
[----:B------:R-:W-:Y:S01]  /*54a0*/  SHF.L.U64.HI R99, R86, 0x10, RZ ;  /* 0x0000001056637819 */ /* 0x000fe200000102ff */
[----:B------:R2:W-:Y:S01]  /*54b0*/  STG.E.64 [R54.64], R8 ;  /* 0x0000000836007986 */ /* 0x0005e2000c101b08 */
[----:B------:R-:W-:Y:S01]  /*54c0*/  LOP3.LUT R21, R90, 0xffff, RZ, 0xc0, !PT ;  /* 0x0000ffff5a157812 */ /* 0x000fe200078ec0ff */
[-C--:B0-----:R-:W-:Y:S01]  /*54d0*/  IMAD.WIDE.U32 R4, R61, R65.reuse, c[0x0][0x178] ;  /* 0x00005e003d047625 */ /* 0x081fe200078e0041 */
[C---:B------:R-:W-:Y:S01]  /*54e0*/  IADD3 R46, R198.reuse, 0x700, RZ ;  /* 0x00000700c62e7810 */ /* 0x040fe20007ffe0ff */
[----:B------:R0:W-:Y:S01]  /*54f0*/  STG.E.64 [R56.64], R10 ;  /* 0x0000000a38007986 */ /* 0x0001e2000c101b08 */
[----:B------:R-:W-:Y:S02]  /*5500*/  IADD3 R47, R198, 0x800, RZ ;  /* 0x00000800c62f7810 */ /* 0x000fe40007ffe0ff */
[----:B------:R-:W-:Y:S01]  /*5510*/  LOP3.LUT R72, R72, 0xffff0000, R99, 0xf8, !PT ;  /* 0xffff000048487812 */ /* 0x000fe200078ef863 */
[----:B------:R3:W-:Y:S01]  /*5520*/  STG.E.64 [R58.64], R12 ;  /* 0x0000000c3a007986 */ /* 0x0007e2000c101b08 */
[----:B-1----:R-:W-:Y:S01]  /*5530*/  IMAD.WIDE.U32 R6, R60, R65, c[0x0][0x178] ;  /* 0x00005e003c067625 */ /* 0x002fe200078e0041 */
[----:B------:R-:W-:-:S02]  /*5540*/  LOP3.LUT R24, R24, 0xffff, R97, 0xf8, !PT ;  /* 0x0000ffff18187812 */ /* 0x000fc400078ef861 */
[----:B------:R1:W-:Y:S01]  /*5550*/  STG.E.64 [R4.64], R14 ;  /* 0x0000000e04007986 */ /* 0x0003e2000c101b08 */
[----:B------:R-:W-:Y:S01]  /*5560*/  PRMT R21, R72, 0x5410, R21 ;  /* 0x0000541048157816 */ /* 0x000fe20000000015 */
[-C--:B--2---:R-:W-:Y:S01]  /*5570*/  IMAD.WIDE.U32 R8, R46, R65.reuse, c[0x0][0x178] ;  /* 0x00005e002e087625 */ /* 0x084fe200078e0041 */
[----:B------:R-:W-:Y:S01]  /*5580*/  IADD3 R46, R198, 0x900, RZ ;  /* 0x00000900c62e7810 */ /* 0x000fe20007ffe0ff */
[----:B------:R2:W-:Y:S01]  /*5590*/  STG.E.64 [R6.64], R16 ;  /* 0x0000001006007986 */ /* 0x0005e2000c101b08 */
[----:B------:R-:W-:Y:S01]  /*55a0*/  LOP3.LUT R88, R88, 0xffff, RZ, 0xc0, !PT ;  /* 0x0000ffff58587812 */ /* 0x000fe200078ec0ff */
[-C--:B0-----:R-:W-:Y:S01]  /*55b0*/  IMAD.WIDE.U32 R10, R47, R65.reuse, c[0x0][0x178] ;  /* 0x00005e002f0a7625 */ /* 0x081fe200078e0041 */
[----:B------:R-:W-:Y:S01]  /*55c0*/  IADD3 R47, R198, 0xa00, RZ ;  /* 0x00000a00c62f7810 */ /* 0x000fe20007ffe0ff */
[----:B------:R0:W-:Y:S01]  /*55d0*/  STG.E.64 [R8.64], R18 ;  /* 0x0000001208007986 */ /* 0x0001e2000c101b08 */
[----:B------:R-:W-:Y:S01]  /*55e0*/  PRMT R29, R29, 0x5410, R88 ;  /* 0x000054101d1d7816 */ /* 0x000fe20000000058 */
        /* <DEDUP_REMOVED lines=8> */
[----:B--2---:R-:W-:Y:S01]  /*5670*/  IMAD.WIDE.U32 R6, R46, R65, c[0x0][0x178] ;  /* 0x00005e002e067625 */ /* 0x004fe200078e0041 */
[----:B------:R-:W-:Y:S01]  /*5680*/  LOP3.LUT R76, R76, 0xffff, RZ, 0xc0, !PT ;  /* 0x0000ffff4c4c7812 */ /* 0x000fe200078ec0ff */
[----:B------:R2:W-:Y:S01]  /*5690*/  STG.E.64 [R4.64], R26 ;  /* 0x0000001a04007986 */ /* 0x0005e2000c101b08 */
[----:B------:R-:W-:Y:S01]  /*56a0*/  F2FP.BF16.PACK_AB R67, RZ, R67 ;  /* 0x00000043ff43723e */ /* 0x000fe200000010ff */
[-C--:B0-----:R-:W-:Y:S01]  /*56b0*/  IMAD.WIDE.U32 R8, R14, R65.reuse, c[0x0][0x178] ;  /* 0x00005e000e087625 */ /* 0x081fe200078e0041 */
[C---:B------:R-:W-:Y:S01]  /*56c0*/  IADD3 R14, R198.reuse, 0xe00, RZ ;  /* 0x00000e00c60e7810 */ /* 0x040fe20007ffe0ff */
[----:B------:R0:W-:Y:S01]  /*56d0*/  STG.E.64 [R6.64], R28 ;  /* 0x0000001c06007986 */ /* 0x0001e2000c101b08 */
[----:B------:R-:W-:Y:S01]  /*56e0*/  LOP3.LUT R30, R79, 0xffff, R30, 0xf8, !PT ;  /* 0x0000ffff4f1e7812 */ /* 0x000fe200078ef81e */
[-C--:B---3--:R-:W-:Y:S01]  /*56f0*/  IMAD.WIDE.U32 R10, R15, R65.reuse, c[0x0][0x178] ;  /* 0x00005e000f0a7625 */ /* 0x088fe200078e0041 */
[----:B------:R-:W-:Y:S01]  /*5700*/  IADD3 R15, R198, 0xf00, RZ ;  /* 0x00000f00c60f7810 */ /* 0x000fe20007ffe0ff */
[----:B------:R-:W-:Y:S01]  /*5710*/  HFMA2.BF16_V2 R67, R134.H0_H0, R67.H0_H0, -RZ.H0_H0 ;  /* 0x2000004386437231 */ /* 0x000fe200003408ff */
[----:B------:R-:W-:Y:S01]  /*5720*/  PRMT R31, R31, 0x5410, R78 ;  /* 0x000054101f1f7816 */ /* 0x000fe2000000004e */
[-C--:B-1----:R-:W-:Y:S01]  /*5730*/  IMAD.WIDE.U32 R12, R14, R65.reuse, c[0x0][0x178] ;  /* 0x00005e000e0c7625 */ /* 0x082fe200078e0041 */
[C---:B------:R-:W-:Y:S01]  /*5740*/  IADD3 R14, R198.reuse, 0x1000, RZ ;  /* 0x00001000c60e7810 */ /* 0x040fe20007ffe0ff */
[----:B------:R-:W-:Y:S01]  /*5750*/  HFMA2.BF16_V2 R67, R67.H0_H0, 1, 1, R182.H0_H0 ;  /* 0x3f803f8043437831 */ /* 0x000fe200002408b6 */
[----:B------:R-:W-:Y:S01]  /*5760*/  PRMT R33, R33, 0x5410, R76 ;  /* 0x0000541021217816 */ /* 0x000fe2000000004c */
[----:B--2---:R-:W-:Y:S01]  /*5770*/  IMAD.WIDE.U32 R4, R15, R65, c[0x0][0x178] ;  /* 0x00005e000f047625 */ /* 0x004fe200078e0041 */
[----:B------:R-:W-:Y:S01]  /*5780*/  IADD3 R15, R198, 0x1100, RZ ;  /* 0x00001100c60f7810 */ /* 0x000fe20007ffe0ff */
[----:B------:R1:W-:Y:S01]  /*5790*/  STG.E.64 [R8.64], R30 ;  /* 0x0000001e08007986 */ /* 0x0003e2000c101b08 */
[----:B------:R-:W-:Y:S01]  /*57a0*/  F2FP.BF16.PACK_AB R69, RZ, R69 ;  /* 0x00000045ff45723e */ /* 0x000fe200000010ff */
[----:B0-----:R-:W-:Y:S01]  /*57b0*/  IMAD.WIDE.U32 R6, R14, R65, c[0x0][0x178] ;  /* 0x00005e000e067625 */ /* 0x001fe200078e0041 */
[----:B------:R-:W-:Y:S01]  /*57c0*/  IADD3 R14, R198, 0x1200, RZ ;  /* 0x00001200c60e7810 */ /* 0x000fe20007ffe0ff */
[----:B------:R0:W-:Y:S01]  /*57d0*/  STG.E.64 [R10.64], R32 ;  /* 0x000000200a007986 */ /* 0x0001e2000c101b08 */
[----:B------:R-:W-:Y:S01]  /*57e0*/  PRMT R35, R35, 0x5410, R70 ;  /* 0x0000541023237816 */ /* 0x000fe20000000046 */
[----:B------:R-:W-:Y:S01]  /*57f0*/  HFMA2.BF16_V2 R69, R138.H0_H0, R69.H0_H0, -RZ.H0_H0 ;  /* 0x200000458a457231 */ /* 0x000fe200003408ff */
[----:B------:R-:W-:-:S02]  /*5800*/  SHF.L.U32 R50, R73, 0x10, RZ ;  /* 0x0000001049327819 */ /* 0x000fc400000006ff */
[----:B------:R-:W-:Y:S01]  /*5810*/  IADD3 R16, R198, 0x1500, RZ ;  /* 0x00001500c6107810 */ /* 0x000fe20007ffe0ff */
[----:B------:R-:W-:Y:S01]  /*5820*/  HFMA2.BF16_V2 R69, R69.H0_H0, 1, 1, R186.H0_H0 ;  /* 0x3f803f8045457831 */ /* 0x000fe200002408ba */
[----:B------:R2:W-:Y:S01]  /*5830*/  STG.E.64 [R12.64], R34 ;  /* 0x000000220c007986 */ /* 0x0005e2000c101b08 */
[----:B------:R-:W-:Y:S01]  /*5840*/  LOP3.LUT R42, R42, 0xffff, R67, 0xf8, !PT ;  /* 0x0000ffff2a2a7812 */ /* 0x000fe200078ef843 */
[-C--:B-1----:R-:W-:Y:S01]  /*5850*/  IMAD.WIDE.U32 R8, R15, R65.reuse, c[0x0][0x178] ;  /* 0x00005e000f087625 */ /* 0x082fe200078e0041 */
[----:B------:R-:W-:Y:S01]  /*5860*/  IADD3 R15, R198, 0x1300, RZ ;  /* 0x00001300c60f7810 */ /* 0x000fe20007ffe0ff */
[----:B------:R1:W-:Y:S01]  /*5870*/  STG.E.64 [R4.64], R36 ;  /* 0x0000002404007986 */ /* 0x0003e2000c101b08 */
[----:B------:R-:W-:Y:S01]  /*5880*/  LOP3.LUT R23, R23, 0xffff, RZ, 0xc0, !PT ;  /* 0x0000ffff17177812 */ /* 0x000fe200078ec0ff */
[----:B0-----:R-:W-:Y:S01]  /*5890*/  IMAD.WIDE.U32 R10, R14, R65, c[0x0][0x178] ;  /* 0x00005e000e0a7625 */ /* 0x001fe200078e0041 */
[----:B------:R-:W-:Y:S01]  /*58a0*/  IADD3 R14, R198, 0x1400, RZ ;  /* 0x00001400c60e7810 */ /* 0x000fe20007ffe0ff */
[----:B------:R0:W-:Y:S01]  /*58b0*/  STG.E.64 [R6.64], R38 ;  /* 0x0000002606007986 */ /* 0x0001e2000c101b08 */
[----:B------:R-:W-:-:S02]  /*58c0*/  LOP3.LUT R50, R50, 0xffff, R69, 0xf8, !PT ;  /* 0x0000ffff32327812 */ /* 0x000fc400078ef845 */
[----:B------:R-:W-:Y:S01]  /*58d0*/  LOP3.LUT R48, R48, 0xffff, R95, 0xf8, !PT ;  /* 0x0000ffff30307812 */ /* 0x000fe200078ef85f */
[----:B------:R3:W-:Y:S01]  /*58e0*/  STG.E.64 [R8.64], R40 ;  /* 0x0000002808007986 */ /* 0x0007e2000c101b08 */
[-C--:B--2---:R-:W-:Y:S01]  /*58f0*/  IMAD.WIDE.U32 R12, R15, R65.reuse, c[0x0][0x178] ;  /* 0x00005e000f0c7625 */ /* 0x084fe200078e0041 */
[----:B------:R-:W-:Y:S02]  /*5900*/  IADD3 R15, R198, 0x1600, RZ ;  /* 0x00001600c60f7810 */ /* 0x000fe40007ffe0ff */
[----:B------:R-:W-:Y:S01]  /*5910*/  PRMT R49, R66, 0x5410, R49 ;  /* 0x0000541042317816 */ /* 0x000fe20000000031 */
[----:B------:R2:W-:Y:S01]  /*5920*/  STG.E.64 [R10.64], R42 ;  /* 0x0000002a0a007986 */ /* 0x0005e2000c101b08 */
[-C--:B-1----:R-:W-:Y:S01]  /*5930*/  IMAD.WIDE.U32 R4, R14, R65.reuse, c[0x0][0x178] ;  /* 0x00005e000e047625 */ /* 0x082fe200078e0041 */
[----:B------:R-:W-:Y:S02]  /*5940*/  IADD3 R14, R198, 0x1700, RZ ;  /* 0x00001700c60e7810 */ /* 0x000fe40007ffe0ff */
[----:B------:R-:W-:Y:S01]  /*5950*/  PRMT R23, R68, 0x5410, R23 ;  /* 0x0000541044177816 */ /* 0x000fe20000000017 */
[----:B0-----:R-:W-:Y:S01]  /*5960*/  IMAD.WIDE.U32 R6, R16, R65, c[0x0][0x178] ;  /* 0x00005e0010067625 */ /* 0x001fe200078e0041 */
[----:B------:R2:W-:Y:S01]  /*5970*/  STG.E.64 [R12.64], R44 ;  /* 0x0000002c0c007986 */ /* 0x0005e2000c101b08 */
[----:B------:R-:W-:-:S02]  /*5980*/  IADD3 R197, R197, c[0x0][0x160], RZ ;  /* 0x00005800c5c57a10 */ /* 0x000fc40007ffe0ff */
[-C--:B---3--:R-:W-:Y:S01]  /*5990*/  IMAD.WIDE.U32 R8, R15, R65.reuse, c[0x0][0x178] ;  /* 0x00005e000f087625 */ /* 0x088fe200078e0041 */
[----:B------:R2:W-:Y:S01]  /*59a0*/  STG.E.64 [R4.64], R50 ;  /* 0x0000003204007986 */ /* 0x0005e2000c101b08 */
[----:B------:R-:W-:Y:S02]  /*59b0*/  ISETP.GE.AND P0, PT, R197, c[0x0][0x164], PT ;  /* 0x00005900c5007a0c */ /* 0x000fe40003f06270 */
[----:B------:R-:W-:Y:S01]  /*59c0*/  IMAD.WIDE.U32 R14, R14, R65, c[0x0][0x178] ;  /* 0x00005e000e0e7625 */ /* 0x000fe200078e0041 */
[----:B------:R2:W-:Y:S04]  /*59d0*/  STG.E.64 [R6.64], R62 ;  /* 0x0000003e06007986 */ /* 0x0005e8000c101b08 */
[----:B------:R2:W-:Y:S04]  /*59e0*/  STG.E.64 [R8.64], R48 ;  /* 0x0000003008007986 */ /* 0x0005e8000c101b08 */
[----:B------:R2:W-:Y:S02]  /*59f0*/  STG.E.64 [R14.64], R22 ;  /* 0x000000160e007986 */ /* 0x0005e4000c101b08 */
[----:B--2---:R-:W-:Y:S01]  /*5a00*/  @P0 CALL.REL.NOINC `(.L_x_274) ;  /* 0x0000001000000944 */ /* 0x004fe20003c00000 */
[----:B------:R-:W-:Y:S05]  /*5a10*/  BRA `(.L_x_275) ;  /* 0xffffaa1000007947 */ /* 0x000fea000383ffff */
.L_x_274:
[----:B------:R-:W-:Y:S05]  /*5a20*/  EXIT ;  /* 0x000000000000794d */ /* 0x000fea0003800000 */
.L_x_270:
[----:B------:R-:W-:Y:S01]  /*5a30*/  HFMA2.MMA R205, -RZ, RZ, 0, 5.9604644775390625e-08 ;  /* 0x00000001ffcd7435 */ /* 0x000fe200000001ff */
[----:B------:R-:W-:-:S02]  /*5a40*/  MOV R199, 0x1f ;  /* 0x0000001f00c77802 */ /* 0x000fc40000000f00 */
[----:B------:R-:W-:Y:S02]  /*5a50*/  MOV R200, 0xffffffff ;  /* 0xffffffff00c87802 */ /* 0x000fe40000000f00 */
[----:B------:R-:W-:Y:S02]  /*5a60*/  MOV R202, 0x5a80 ;  /* 0x00005a8000ca7802 */ /* 0x000fe40000000f00 */
[----:B-----5:R-:W-:Y:S05]  /*5a70*/  CALL.REL.NOINC `($__internal_30_$__cuda_sm70_shflsync_bfly_p) ;  /* 0x00000f9000007944 */ /* 0x020fea0003c00000 */
[----:B-1----:R-:W-:Y:S01]  /*5a80*/  MOV R198, R205 ;  /* 0x000000cd00c67202 */ /* 0x002fe20000000f00 */
[----:B0-----:R-:W-:Y:S05]  /*5a90*/  BRA `(.L_x_276) ;  /* 0xffffb4e000007947 */ /* 0x001fea000383ffff */
.L_x_271:
[----:B------:R-:W-:Y:S01]  /*5aa0*/  HFMA2.MMA R205, -RZ, RZ, 0, 1.1920928955078125e-07 ;  /* 0x00000002ffcd7435 */ /* 0x000fe200000001ff */
[----:B------:R-:W-:Y:S02]  /*5ab0*/  MOV R199, 0x1f ;  /* 0x0000001f00c77802 */ /* 0x000fe40000000f00 */
[----:B------:R-:W-:Y:S02]  /*5ac0*/  MOV R200, 0xffffffff ;  /* 0xffffffff00c87802 */ /* 0x000fe40000000f00 */
[----:B------:R-:W-:Y:S02]  /*5ad0*/  MOV R202, 0x5af0 ;  /* 0x00005af000ca7802 */ /* 0x000fe40000000f00 */
[----:B-----5:R-:W-:Y:S05]  /*5ae0*/  CALL.REL.NOINC `($__internal_30_$__cuda_sm70_shflsync_bfly_p) ;  /* 0x00000f2000007944 */ /* 0x020fea0003c00000 */
[----:B01----:R-:W-:Y:S01]  /*5af0*/  FADD.FTZ R204, R204, R205 ;  /* 0x000000cdcccc7221 */ /* 0x003fe20000010000 */
[----:B------:R-:W-:Y:S01]  /*5b00*/  HFMA2.MMA R205, -RZ, RZ, 0, 2.384185791015625e-07 ;  /* 0x00000004ffcd7435 */ /* 0x000fe200000001ff */
[----:B------:R-:W-:-:S02]  /*5b10*/  MOV R199, 0x1f ;  /* 0x0000001f00c77802 */ /* 0x000fc40000000f00 */
[----:B------:R-:W-:Y:S02]  /*5b20*/  MOV R200, 0xffffffff ;  /* 0xffffffff00c87802 */ /* 0x000fe40000000f00 */
[----:B------:R-:W-:Y:S02]  /*5b30*/  MOV R202, 0x5b50 ;  /* 0x00005b5000ca7802 */ /* 0x000fe40000000f00 */
[----:B------:R-:W-:Y:S05]  /*5b40*/  CALL.REL.NOINC `($__internal_30_$__cuda_sm70_shflsync_bfly_p) ;  /* 0x00000ec000007944 */ /* 0x000fea0003c00000 */
[----:B01----:R-:W-:Y:S01]  /*5b50*/  FADD.FTZ R204, R204, R205 ;  /* 0x000000cdcccc7221 */ /* 0x003fe20000010000 */
[----:B------:R-:W-:Y:S01]  /*5b60*/  HFMA2.MMA R205, -RZ, RZ, 0, 4.76837158203125e-07 ;  /* 0x00000008ffcd7435 */ /* 0x000fe200000001ff */
[----:B------:R-:W-:Y:S02]  /*5b70*/  MOV R199, 0x1f ;  /* 0x0000001f00c77802 */ /* 0x000fe40000000f00 */
[----:B------:R-:W-:Y:S02]  /*5b80*/  MOV R200, 0xffffffff ;  /* 0xffffffff00c87802 */ /* 0x000fe40000000f00 */
[----:B------:R-:W-:Y:S02]  /*5b90*/  MOV R202, 0x5bb0 ;  /* 0x00005bb000ca7802 */ /* 0x000fe40000000f00 */
[----:B------:R-:W-:Y:S05]  /*5ba0*/  CALL.REL.NOINC `($__internal_30_$__cuda_sm70_shflsync_bfly_p) ;  /* 0x00000e6000007944 */ /* 0x000fea0003c00000 */
[----:B01----:R-:W-:Y:S01]  /*5bb0*/  FADD.FTZ R204, R204, R205 ;  /* 0x000000cdcccc7221 */ /* 0x003fe20000010000 */
[----:B------:R-:W-:Y:S01]  /*5bc0*/  HFMA2.MMA R205, -RZ, RZ, 0, 9.5367431640625e-07 ;  /* 0x00000010ffcd7435 */ /* 0x000fe200000001ff */
[----:B------:R-:W-:-:S02]  /*5bd0*/  MOV R199, 0x1f ;  /* 0x0000001f00c77802 */ /* 0x000fc40000000f00 */
[----:B------:R-:W-:Y:S02]  /*5be0*/  MOV R200, 0xffffffff ;  /* 0xffffffff00c87802 */ /* 0x000fe40000000f00 */
[----:B------:R-:W-:Y:S02]  /*5bf0*/  MOV R202, 0x5c10 ;  /* 0x00005c1000ca7802 */ /* 0x000fe40000000f00 */
[----:B------:R-:W-:Y:S05]  /*5c00*/  CALL.REL.NOINC `($__internal_30_$__cuda_sm70_shflsync_bfly_p) ;  /* 0x00000e0000007944 */ /* 0x000fea0003c00000 */
        /* <DEDUP_REMOVED lines=198> */
[----:B------:R-:W-:Y:S05]  /*6870*/  CALL.REL.NOINC `($__internal_30_$__cuda_sm70_shflsync_bfly_p) ;  /* 0x0000019000007944 */ /* 0x000fea0003c00000 */
[----:B01----:R-:W-:Y:S01]  /*6880*/  FADD.FTZ R204, R204, R205 ;  /* 0x000000cdcccc7221 */ /* 0x003fe20000010000 */
[----:B------:R-:W-:Y:S01]  /*6890*/  HFMA2.MMA R205, -RZ, RZ, 0, 1.1920928955078125e-07 ;  /* 0x00000002ffcd7435 */ /* 0x000fe200000001ff */
[----:B------:R-:W-:Y:S02]  /*68a0*/  MOV R199, 0x1f ;  /* 0x0000001f00c77802 */ /* 0x000fe40000000f00 */
[----:B------:R-:W-:Y:S02]  /*68b0*/  MOV R200, 0xffffffff ;  /* 0xffffffff00c87802 */ /* 0x000fe40000000f00 */
[----:B------:R-:W-:Y:S02]  /*68c0*/  MOV R202, 0x68e0 ;  /* 0x000068e000ca7802 */ /* 0x000fe40000000f00 */
[----:B------:R-:W-:Y:S05]  /*68d0*/  CALL.REL.NOINC `($__internal_30_$__cuda_sm70_shflsync_bfly_p) ;  /* 0x0000013000007944 */ /* 0x000fea0003c00000 */
        /* <DEDUP_REMOVED lines=18> */
[----:B01----:R-:W-:Y:S05]  /*6a00*/  BRA `(.L_x_277) ;  /* 0xffffb2b000007947 */ /* 0x003fea000383ffff */
        .weak           $__internal_30_$__cuda_sm70_shflsync_bfly_p
        .type           $__internal_30_$__cuda_sm70_shflsync_bfly_p,@function
        .size           $__internal_30_$__cuda_sm70_shflsync_bfly_p,(.L_x_1079 - $__internal_30_$__cuda_sm70_shflsync_bfly_p)
$__internal_30_$__cuda_sm70_shflsync_bfly_p:
[----:B------:R-:W-:Y:S01]  /*6a10*/  HFMA2.MMA R203, -RZ, RZ, 0, 0 ;  /* 0x00000000ffcb7435 */ /* 0x000fe200000001ff */
[----:B------:R-:W-:Y:S04]  /*6a20*/  WARPSYNC R200 ;  /* 0x000000c800007348 */ /* 0x000fe80003800000 */
[----:B------:R0:W1:Y:S01]  /*6a30*/  SHFL.BFLY PT, R205, R204, R205, R199 ;  /* 0x0c0000cdcccd7389 */ /* 0x00006200000e00c7 */
[----:B------:R-:W-:Y:S05]  /*6a40*/  RET.REL.NODEC R202 `(_ZN10layer_norm13ln_fwd_kernelINS_13Kernel_traitsI13__nv_bfloat16fS2_fjLj24576ELj2ELj1ELj4ELj16ENS_18Kernel_traits_baseILj24576ES2_fS2_fjLj128EEEEEEEvNS_9FwdParamsE) ;  /* 0xffff95b0ca007950 */ /* 0x000fea0003c3ffff */
.L_x_278:
        /* <DEDUP_REMOVED lines=11> */
.L_x_1079:


//--------------------- .text._ZN10layer_norm13ln_fwd_kernelINS_13Kernel_traitsI13__nv_bfloat16S2_S2_fjLj24576ELj2ELj1ELj4ELj16ENS_18Kernel_traits_baseILj24576ES2_S2_S2_fjLj128EEEEEEEvNS_9FwdParamsE --------------------------
	.section	.text._ZN10layer_norm13ln_fwd_kernelINS_13Kernel_traitsI13__nv_bfloat16S2_S2_fjLj24576ELj2ELj1ELj4ELj16ENS_18Kernel_traits_baseILj24576ES2_S2_S2_fjLj128EEEEEEEvNS_9FwdParamsE,"ax",@progbits
	.sectioninfo	@"SHI_REGISTERS=254"
	.align	128
        .global         _ZN10layer_norm13ln_fwd_kernelINS_13Kernel_traitsI13__nv_bfloat16S2_S2_fjLj24576ELj2ELj1ELj4ELj16ENS_18Kernel_traits_baseILj24576ES2_S2_S2_fjLj128EEEEEEEvNS_9FwdParamsE
        .type           _ZN10layer_norm13ln_fwd_kernelINS_13Kernel_traitsI13__nv_bfloat16S2_S2_fjLj24576ELj2ELj1ELj4ELj16ENS_18Kernel_traits_baseILj24576ES2_S2_S2_fjLj128EEEEEEEvNS_9FwdParamsE,@function
        .size           _ZN10layer_norm13ln_fwd_kernelINS_13Kernel_traitsI13__nv_bfloat16S2_S2_fjLj24576ELj2ELj1ELj4ELj16ENS_18Kernel_traits_baseILj24576ES2_S2_S2_fjLj128EEEEEEEvNS_9FwdParamsE,(.L_x_1080 - _ZN10layer_norm13ln_fwd_kernelINS_13Kernel_traitsI13__nv_bfloat16S2_S2_fjLj24576ELj2ELj1ELj4ELj16ENS_18Kernel_traits_baseILj24576ES2_S2_S2_fjLj128EEEEEEEvNS_9FwdParamsE)
        .other          _ZN10layer_norm13ln_fwd_kernelINS_13Kernel_traitsI13__nv_bfloat16S2_S2_fjLj24576ELj2ELj1ELj4ELj16ENS_18Kernel_traits_baseILj24576ES2_S2_S2_fjLj128EEEEEEEvNS_9FwdParamsE,@"STO_CUDA_ENTRY STV_DEFAULT"
_ZN10layer_norm13ln_fwd_kernelINS_13Kernel_traitsI13__nv_bfloat16S2_S2_fjLj24576ELj2ELj1ELj4ELj16ENS_18Kernel_traits_baseILj24576ES2_S2_S2_fjLj128EEEEEEEvNS_9FwdParamsE:
.text._ZN10layer_norm13ln_fwd_kernelINS_13Kernel_traitsI13__nv_bfloat16S2_S2_fjLj24576ELj2ELj1ELj4ELj16ENS_18Kernel_traits_baseILj24576ES2_S2_S2_fjLj128EEEEEEEvNS_9FwdParamsE:
        /* <DEDUP_REMOVED lines=42> */
.L_x_284:
[----:B0-----:R-:W-:Y:S01]  /*02a0*/  SHF.L.U32 R3, R146, 0x7, RZ ;  /* 0x0000000792037819 */ /* 0x001fe200000006ff */
[----:B------:R-:W-:Y:S01]  /*02b0*/  IMAD R2, R142, 0xc00, RZ ;  /* 0x00000c008e027824 */ /* 0x000fe200078e02ff */
[----:B------:R-:W-:-:S02]  /*02c0*/  MOV R137, 0x10 ;  /* 0x0000001000897802 */ /* 0x000fc40000000f00 */
[----:B------:R-:W-:-:S04]  /*02d0*/  LOP3.LUT R100, R3, 0x80, R144, 0xe2, !PT ;  /* 0x0000008003647812 */ /* 0x000fc800078ee290 */
        /* <DEDUP_REMOVED lines=236> */
.L_x_285:
        /* <DEDUP_REMOVED lines=212> */
.L_x_286:
        /* <DEDUP_REMOVED lines=71> */
.L_x_282:
[----:B------:R-:W2:Y:S01]  /*2350*/  LDG.E.STRONG.GPU R100, [R2.64] ;  /* 0x0000000602647981 */ /* 0x000ea2000c1ef900 */
[----:B------:R-:W-:Y:S01]  /*2360*/  YIELD ;  /* 0x0000000000007946 */ /* 0x000fe20003800000 */
[----:B--2---:R-:W-:Y:S01]  /*2370*/  ISETP.NE.AND P0, PT, R100, R101, PT ;  /* 0x000000656400720c */ /* 0x004fe20003f05270 */
[----:B------:R-:W-:-:S12]  /*2380*/  CCTL.IVALL ;  /* 0x00000000ff00798f */ /* 0x000fd80002000000 */
[----:B------:R-:W-:Y:S05]  /*2390*/  @P0 BRA `(.L_x_282) ;  /* 0xffffffb000000947 */ /* 0x000fea000383ffff */
.L_x_281:
        /* <DEDUP_REMOVED lines=16> */
[----:B0-----:R-:W-:-:S06]  /*24a0*/  FADD.FTZ R168, R162, R158 ;  /* 0x0000009ea2a87221 */ /* 0x001fcc0000010000 */
[----:B------:R-:W0:Y:S01]  /*24b0*/  MUFU.RCP R168, R168 ;  /* 0x000000a800a87308 */ /* 0x000e220000001000 */
[----:B--2---:R-:W1:Y:S04]  /*24c0*/  SHFL.DOWN PT, R164, R100, 0x1, 0x1f ;  /* 0x08201f0064a47f89 */ /* 0x004e6800000e0000 */
[----:B------:R-:W2:Y:S01]  /*24d0*/  SHFL.DOWN PT, R166, R101, 0x1, 0x1f ;  /* 0x08201f0065a67f89 */ /* 0x000ea200000e0000 */
[----:B-1----:R-:W-:Y:S02]  /*24e0*/  FADD.FTZ R170, -R164, R100 ;  /* 0x00000064a4aa7221 */ /* 0x002fe40000010100 */
[----:B------:R-:W-:Y:S02]  /*24f0*/  FMUL.FTZ R164, R162, R164 ;  /* 0x000000a4a2a47220 */ /* 0x000fe40000410000 */
[----:B------:R-:W-:-:S02]  /*2500*/  FMUL.FTZ R170, R170, R170 ;  /* 0x000000aaaaaa7220 */ /* 0x000fc40000410000 */
[----:B--2---:R-:W-:Y:S02]  /*2510*/  FADD.FTZ R166, R166, R101 ;  /* 0x00000065a6a67221 */ /* 0x004fe40000010000 */
[----:B------:R-:W-:Y:S02]  /*2520*/  FMUL.FTZ R3, R170, R158 ;  /* 0x0000009eaa037220 */ /* 0x000fe40000410000 */
[----:B------:R-:W-:Y:S01]  /*2530*/  FFMA.FTZ R164, R158, R100, R164 ;  /* 0x000000649ea47223 */ /* 0x000fe200000100a4 */
[----:B------:R-:W-:Y:S01]  /*2540*/  MOV R100, 0x382aaaab ;  /* 0x382aaaab00647802 */ /* 0x000fe20000000f00 */
[----:B------:R-:W-:Y:S01]  /*2550*/  FMUL.FTZ R162, R162, R3 ;  /* 0x00000003a2a27220 */ /* 0x000fe20000410000 */
[----:B------:R-:W-:Y:S01]  /*2560*/  LOP3.LUT R3, R144, 0x1, R177, 0xf8, !PT ;  /* 0x0000000190037812 */ /* 0x000fe200078ef8b1 */
[C---:B0-----:R-:W-:Y:S02]  /*2570*/  FMUL.FTZ R164, R168.reuse, R164 ;  /* 0x000000a4a8a47220 */ /* 0x041fe40000410000 */
[----:B------:R-:W-:Y:S01]  /*2580*/  FFMA.FTZ R162, R168, R162, R166 ;  /* 0x000000a2a8a27223 */ /* 0x000fe200000100a6 */
[----:B------:R-:W-:Y:S01]  /*2590*/  LOP3.LUT P0, RZ, R3, R160, RZ, 0xfc, !PT ;  /* 0x000000a003ff7212 */ /* 0x000fe2000780fcff */
[----:B------:R-:W-:Y:S01]  /*25a0*/  IMAD R158, R142, 0xc00, RZ ;  /* 0x00000c008e9e7824 */ /* 0x000fe200078e02ff */
[----:B------:R-:W0:Y:S01]  /*25b0*/  SHFL.IDX PT, R160, R164, RZ, 0x1f ;  /* 0x00001fffa4a07589 */ /* 0x000e2200000e0000 */
[----:B------:R-:W-:-:S03]  /*25c0*/  SHF.L.U32 R3, R146, 0x7, RZ ;  /* 0x0000000792037819 */ /* 0x000fc600000006ff */
[----:B------:R-:W1:Y:S01]  /*25d0*/  SHFL.IDX PT, R101, R162, RZ, 0x1f ;  /* 0x00001fffa2657589 */ /* 0x000e6200000e0000 */
[----:B------:R-:W-:-:S04]  /*25e0*/  LOP3.LUT R2, R3, 0x80, R144, 0xe2, !PT ;  /* 0x0000008003027812 */ /* 0x000fc800078ee290 */
[----:B------:R-:W-:Y:S02]  /*25f0*/  LOP3.LUT R168, R2, 0x60, R175, 0xf8, !PT ;  /* 0x0000006002a87812 */ /* 0x000fe400078ef8af */
        /* <DEDUP_REMOVED lines=26> */
[C---:B------:R-:W-:Y:S02]  /*27a0*/  FMUL.FTZ R163, R162.reuse, R163 ;  /* 0x000000a3a2a37220 */ /* 0x040fe40000410000 */
[----:B------:R-:W-:Y:S02]  /*27b0*/  FMUL.FTZ R153, R162, R153 ;  /* 0x00000099a2997220 */ /* 0x000fe40000410000 */
[----:B------:R-:W-:-:S02]  /*27c0*/  FADD.FTZ R164, R135, -R160 ;  /* 0x800000a087a47221 */ /* 0x000fc40000010000 */
[--C-:B------:R-:W-:Y:S01]  /*27d0*/  FADD.FTZ R166, R137, -R160.reuse ;  /* 0x800000a089a67221 */ /* 0x100fe20000010000 */
[----:B0-----:R-:W-:Y:S01]  /*27e0*/  IADD3 R100, R158, 0x100, RZ ;  /* 0x000001009e647810 */ /* 0x001fe20007ffe0ff */
[----:B------:R-:W-:Y:S01]  /*27f0*/  FMUL.FTZ R2, R162, R149 ;  /* 0x00000095a2027220 */ /* 0x000fe20000410000 */
[----:B------:R-:W-:Y:S01]  /*2800*/  F2FP.BF16.PACK_AB R149, RZ, R155 ;  /* 0x0000009bff95723e */ /* 0x000fe200000010ff */
[--C-:B------:R-:W-:Y:S01]  /*2810*/  FADD.FTZ R147, R147, -R160.reuse ;  /* 0x800000a093937221 */ /* 0x100fe20000010000 */
[----:B------:R-:W-:Y:S01]  /*2820*/  F2FP.BF16.PACK_AB R155, RZ, R153 ;  /* 0x00000099ff9b723e */ /* 0x000fe200000010ff */
[--C-:B------:R-:W-:Y:S01]  /*2830*/  FADD.FTZ R135, R138, -R160.reuse ;  /* 0x800000a08a877221 */ /* 0x100fe20000010000 */
[----:B------:R-:W-:Y:S01]  /*2840*/  F2FP.BF16.PACK_AB R153, RZ, R2 ;  /* 0x00000002ff99723e */ /* 0x000fe200000010ff */
[----:B------:R-:W-:Y:S02]  /*2850*/  FADD.FTZ R137, R156, -R160 ;  /* 0x800000a09c897221 */ /* 0x000fe40000010000 */
[----:B------:R-:W-:-:S02]  /*2860*/  FMUL.FTZ R167, R162, R167 ;  /* 0x000000a7a2a77220 */ /* 0x000fc40000410000 */
[--C-:B------:R-:W-:Y:S02]  /*2870*/  FADD.FTZ R157, R157, -R160.reuse ;  /* 0x800000a09d9d7221 */ /* 0x100fe40000010000 */
[--C-:B------:R-:W-:Y:S01]  /*2880*/  FADD.FTZ R151, R151, -R160.reuse ;  /* 0x800000a097977221 */ /* 0x100fe20000010000 */
[----:B------:R-:W-:Y:S01]  /*2890*/  F2FP.BF16.PACK_AB R165, RZ, R167 ;  /* 0x000000a7ffa5723e */ /* 0x000fe200000010ff */
        /* <DEDUP_REMOVED lines=194> */
[----:B------:R-:W-:Y:S01]  /*34c0*/  STG.E.128 [R2.64], R104 ;  /* 0x0000006802007986 */ /* 0x000fe2000c101d06 */
        /* <DEDUP_REMOVED lines=33> */
[----:B------:R-:W-:Y:S01]  /*36e0*/  FMUL.FTZ R184, R162, R127 ;  /* 0x0000007fa2b87220 */ /* 0x000fe20000410000 */
        /* <DEDUP_REMOVED lines=37> */
[----:B------:R-:W-:Y:S01]  /*3940*/  FMUL.FTZ R122, R162, R122 ;  /* 0x0000007aa27a7220 */ /* 0x000fe20000410000 */
[----:B------:R-:W-:Y:S01]  /*3950*/  IADD3 R138, R158, 0x300, RZ ;  /* 0x000003009e8a7810 */ /* 0x000fe20007ffe0ff */
[----:B------:R-:W-:Y:S01]  /*3960*/  FMUL.FTZ R150, R162, R150 ;  /* 0x00000096a2967220 */ /* 0x000fe20000410000 */
[----:B------:R-:W-:Y:S01]  /*3970*/  IADD3 R156, R158, 0x400, RZ ;  /* 0x000004009e9c7810 */ /* 0x000fe20007ffe0ff */
[----:B------:R-:W-:Y:S01]  /*3980*/  FMUL.FTZ R164, R162, R164 ;  /* 0x000000a4a2a47220 */ /* 0x000fe20000410000 */
[----:B------:R-:W-:Y:S01]  /*3990*/  IADD3 R160, R158, 0x500, RZ ;  /* 0x000005009ea07810 */ /* 0x000fe20007ffe0ff */
        /* <DEDUP_REMOVED lines=12> */
[----:B------:R-:W-:Y:S01]  /*3a60*/  FMUL.FTZ R145, R162, R139 ;  /* 0x0000008ba2917220 */ /* 0x000fe20000410000 */
[----:B------:R-:W-:Y:S01]  /*3a70*/  IADD3 R162, R158, 0x600, RZ ;  /* 0x000006009ea27810 */ /* 0x000fe20007ffe0ff */
        /* <DEDUP_REMOVED lines=12> */
[----:B------:R-:W-:Y:S01]  /*3b40*/  HFMA2.BF16_V2 R100, R100, 1, 1, R40 ;  /* 0x3f803f8064647831 */ /* 0x000fe20000200028 */
        /* <DEDUP_REMOVED lines=39> */
[----:B------:R-:W-:Y:S01]  /*3dc0*/  STG.E.128 [R138.64], R104 ;  /* 0x000000688a007986 */ /* 0x000fe2000c101d06 */
[----:B------:R-:W-:-:S02]  /*3dd0*/  F2FP.BF16.PACK_AB R129, RZ, R129 ;  /* 0x00000081ff81723e */ /* 0x000fc400000010ff */
[----:B------:R-:W-:Y:S01]  /*3de0*/  F2FP.BF16.PACK_AB R192, RZ, R192 ;  /* 0x000000c0ffc0723e */ /* 0x000fe200000010ff */
[----:B------:R0:W-:Y:S01]  /*3df0*/  STG.E.128 [R156.64], R108 ;  /* 0x0000006c9c007986 */ /* 0x0001e2000c101d06 */
[----:B------:R-:W-:Y:S02]  /*3e00*/  F2FP.BF16.PACK_AB R130, RZ, R130 ;  /* 0x00000082ff82723e */ /* 0x000fe400000010ff */
[----:B------:R-:W-:Y:S01]  /*3e10*/  F2FP.BF16.PACK_AB R131, RZ, R131 ;  /* 0x00000083ff83723e */ /* 0x000fe200000010ff */
[----:B------:R1:W-:Y:S01]  /*3e20*/  STG.E.128 [R160.64], R112 ;  /* 0x00000070a0007986 */ /* 0x0003e2000c101d06 */
[----:B------:R-:W-:Y:S02]  /*3e30*/  F2FP.BF16.PACK_AB R116, RZ, R116 ;  /* 0x00000074ff74723e */ /* 0x000fe400000010ff */
        /* <DEDUP_REMOVED lines=16> */
[----:B------:R-:W-:Y:S02]  /*3f40*/  PRMT R119, R119, 0x5410, R243 ;  /* 0x0000541077777816 */ /* 0x000fe400000000f3 */
[----:B------:R-:W-:Y:S02]  /*3f50*/  PRMT R241, R241, 0x5410, R245 ;  /* 0x00005410f1f17816 */ /* 0x000fe400000000f5 */
        /* <DEDUP_REMOVED lines=75> */
.L_x_283:
[----:B------:R-:W-:Y:S05]  /*4410*/  EXIT ;  /* 0x000000000000794d */ /* 0x000fea0003800000 */
.L_x_279:
[----:B------:R-:W-:Y:S01]  /*4420*/  HFMA2.MMA R3, -RZ, RZ, 0, 5.9604644775390625e-08 ;  /* 0x00000001ff037435 */ /* 0x000fe200000001ff */
[----:B------:R-:W-:Y:S02]  /*4430*/  MOV R164, 0x1f ;  /* 0x0000001f00a47802 */ /* 0x000fe40000000f00 */
[----:B------:R-:W-:Y:S02]  /*4440*/  MOV R160, 0xffffffff ;  /* 0xffffffff00a07802 */ /* 0x000fe40000000f00 */
[----:B------:R-:W-:Y:S02]  /*4450*/  MOV R100, 0x4470 ;  /* 0x0000447000647802 */ /* 0x000fe40000000f00 */
[----:B-----5:R-:W-:Y:S05]  /*4460*/  CALL.REL.NOINC `($__internal_31_$__cuda_sm70_shflsync_bfly_p) ;  /* 0x00000f9000007944 */ /* 0x020fea0003c00000 */
[----:B-1----:R-:W-:Y:S01]  /*4470*/  MOV R2, R164 ;  /* 0x000000a400027202 */ /* 0x002fe20000000f00 */
[----:B0-----:R-:W-:Y:S05]  /*4480*/  BRA `(.L_x_285) ;  /* 0xffffcd1000007947 */ /* 0x001fea000383ffff */
.L_x_280:
[----:B------:R-:W-:Y:S01]  /*4490*/  HFMA2.MMA R3, -RZ, RZ, 0, 1.1920928955078125e-07 ;  /* 0x00000002ff037435 */ /* 0x000fe200000001ff */
[----:B------:R-:W-:Y:S02]  /*44a0*/  MOV R164, 0x1f ;  /* 0x0000001f00a47802 */ /* 0x000fe40000000f00 */
[----:B------:R-:W-:-:S02]  /*44b0*/  MOV R160, 0xffffffff ;  /* 0xffffffff00a07802 */ /* 0x000fc40000000f00 */
[----:B------:R-:W-:Y:S02]  /*44c0*/  MOV R100, 0x44e0 ;  /* 0x000044e000647802 */ /* 0x000fe40000000f00 */
[----:B-----5:R-:W-:Y:S05]  /*44d0*/  CALL.REL.NOINC `($__internal_31_$__cuda_sm70_shflsync_bfly_p) ;  /* 0x00000f2000007944 */ /* 0x020fea0003c00000 */
[----:B0-----:R-:W-:Y:S01]  /*44e0*/  HFMA2.MMA R3, -RZ, RZ, 0, 2.384185791015625e-07 ;  /* 0x00000004ff037435 */ /* 0x001fe200000001ff */
[----:B-1----:R-:W-:Y:S01]  /*44f0*/  FADD.FTZ R162, R162, R164 ;  /* 0x000000a4a2a27221 */ /* 0x002fe20000010000 */
[----:B------:R-:W-:Y:S02]  /*4500*/  MOV R164, 0x1f ;  /* 0x0000001f00a47802 */ /* 0x000fe40000000f00 */
[----:B------:R-:W-:Y:S02]  /*4510*/  MOV R160, 0xffffffff ;  /* 0xffffffff00a07802 */ /* 0x000fe40000000f00 */
[----:B------:R-:W-:Y:S02]  /*4520*/  MOV R100, 0x4540 ;  /* 0x0000454000647802 */ /* 0x000fe40000000f00 */
[----:B------:R-:W-:Y:S05]  /*4530*/  CALL.REL.NOINC `($__internal_31_$__cuda_sm70_shflsync_bfly_p) ;  /* 0x00000ec000007944 */ /* 0x000fea0003c00000 */
[----:B0-----:R-:W-:Y:S01]  /*4540*/  HFMA2.MMA R3, -RZ, RZ, 0, 4.76837158203125e-07 ;  /* 0x00000008ff037435 */ /* 0x001fe200000001ff */
[----:B-1----:R-:W-:Y:S01]  /*4550*/  FADD.FTZ R162, R162, R164 ;  /* 0x000000a4a2a27221 */ /* 0x002fe20000010000 */
[----:B------:R-:W-:Y:S02]  /*4560*/  MOV R164, 0x1f ;  /* 0x0000001f00a47802 */ /* 0x000fe40000000f00 */
[----:B------:R-:W-:-:S02]  /*4570*/  MOV R160, 0xffffffff ;  /* 0xffffffff00a07802 */ /* 0x000fc40000000f00 */
[----:B------:R-:W-:Y:S02]  /*4580*/  MOV R100, 0x45a0 ;  /* 0x000045a000647802 */ /* 0x000fe40000000f00 */
[----:B------:R-:W-:Y:S05]  /*4590*/  CALL.REL.NOINC `($__internal_31_$__cuda_sm70_shflsync_bfly_p) ;  /* 0x00000e6000007944 */ /* 0x000fea0003c00000 */
[----:B0-----:R-:W-:Y:S01]  /*45a0*/  HFMA2.MMA R3, -RZ, RZ, 0, 9.5367431640625e-07 ;  /* 0x00000010ff037435 */ /* 0x001fe200000001ff */
[----:B-1----:R-:W-:Y:S01]  /*45b0*/  FADD.FTZ R162, R162, R164 ;  /* 0x000000a4a2a27221 */ /* 0x002fe20000010000 */
[----:B------:R-:W-:Y:S02]  /*45c0*/  MOV R164, 0x1f ;  /* 0x0000001f00a47802 */ /* 0x000fe40000000f00 */
[----:B------:R-:W-:Y:S02]  /*45d0*/  MOV R160, 0xffffffff ;  /* 0xffffffff00a07802 */ /* 0x000fe40000000f00 */
[----:B------:R-:W-:Y:S02]  /*45e0*/  MOV R100, 0x4600 ;  /* 0x0000460000647802 */ /* 0x000fe40000000f00 */
[----:B------:R-:W-:Y:S05]  /*45f0*/  CALL.REL.NOINC `($__internal_31_$__cuda_sm70_shflsync_bfly_p) ;  /* 0x00000e0000007944 */ /* 0x000fea0003c00000 */
        /* <DEDUP_REMOVED lines=198> */
[----:B------:R-:W-:Y:S05]  /*5260*/  CALL.REL.NOINC `($__internal_31_$__cuda_sm70_shflsync_bfly_p) ;  /* 0x0000019000007944 */ /* 0x000fea0003c00000 */
[----:B0-----:R-:W-:Y:S01]  /*5270*/  HFMA2.MMA R3, -RZ, RZ, 0, 1.1920928955078125e-07 ;  /* 0x00000002ff037435 */ /* 0x001fe200000001ff */
[----:B-1----:R-:W-:Y:S01]  /*5280*/  FADD.FTZ R162, R162, R164 ;  /* 0x000000a4a2a27221 */ /* 0x002fe20000010000 */
[----:B------:R-:W-:Y:S02]  /*5290*/  MOV R164, 0x1f ;  /* 0x0000001f00a47802 */ /* 0x000fe40000000f00 */
[----:B------:R-:W-:Y:S02]  /*52a0*/  MOV R160, 0xffffffff ;  /* 0xffffffff00a07802 */ /* 0x000fe40000000f00 */
[----:B------:R-:W-:Y:S02]  /*52b0*/  MOV R100, 0x52d0 ;  /* 0x000052d000647802 */ /* 0x000fe40000000f00 */
[----:B------:R-:W-:Y:S05]  /*52c0*/  CALL.REL.NOINC `($__internal_31_$__cuda_sm70_shflsync_bfly_p) ;  /* 0x0000013000007944 */ /* 0x000fea0003c00000 */
[----:B0-----:R-:W-:Y:S01]  /*52d0*/  HFMA2.MMA R3, -RZ, RZ, 0, 2.384185791015625e-07 ;  /* 0x00000004ff037435 */ /* 0x001fe200000001ff */
[----:B-1----:R-:W-:Y:S01]  /*52e0*/  FADD.FTZ R162, R162, R164 ;  /* 0x000000a4a2a27221 */ /* 0x002fe20000010000 */
[----:B------:R-:W-:-:S02]  /*52f0*/  MOV R164, 0x1f ;  /* 0x0000001f00a47802 */ /* 0x000fc40000000f00 */
[----:B------:R-:W-:Y:S02]  /*5300*/  MOV R160, 0xffffffff ;  /* 0xffffffff00a07802 */ /* 0x000fe40000000f00 */
[----:B------:R-:W-:Y:S02]  /*5310*/  MOV R100, 0x5330 ;  /* 0x0000533000647802 */ /* 0x000fe40000000f00 */
[----:B------:R-:W-:Y:S05]  /*5320*/  CALL.REL.NOINC `($__internal_31_$__cuda_sm70_shflsync_bfly_p) ;  /* 0x000000d000007944 */ /* 0x000fea0003c00000 */
[----:B0-----:R-:W-:Y:S01]  /*5330*/  HFMA2.MMA R3, -RZ, RZ, 0, 4.76837158203125e-07 ;  /* 0x00000008ff037435 */ /* 0x001fe200000001ff */
[----:B-1----:R-:W-:Y:S01]  /*5340*/  FADD.FTZ R162, R162, R164 ;  /* 0x000000a4a2a27221 */ /* 0x002fe20000010000 */
[----:B------:R-:W-:Y:S02]  /*5350*/  MOV R164, 0x1f ;  /* 0x0000001f00a47802 */ /* 0x000fe40000000f00 */
[----:B------:R-:W-:Y:S02]  /*5360*/  MOV R160, 0xffffffff ;  /* 0xffffffff00a07802 */ /* 0x000fe40000000f00 */
[----:B------:R-:W-:Y:S02]  /*5370*/  MOV R100, 0x5390 ;  /* 0x0000539000647802 */ /* 0x000fe40000000f00 */
[----:B------:R-:W-:Y:S05]  /*5380*/  CALL.REL.NOINC `($__internal_31_$__cuda_sm70_shflsync_bfly_p) ;  /* 0x0000007000007944 */ /* 0x000fea0003c00000 */
[----:B0-----:R-:W-:Y:S01]  /*5390*/  HFMA2.MMA R3, -RZ, RZ, 0, 9.5367431640625e-07 ;  /* 0x00000010ff037435 */ /* 0x001fe200000001ff */
[----:B-1----:R-:W-:Y:S01]  /*53a0*/  FADD.FTZ R162, R162, R164 ;  /* 0x000000a4a2a27221 */ /* 0x002fe20000010000 */
[----:B------:R-:W-:-:S02]  /*53b0*/  MOV R164, 0x1f ;  /* 0x0000001f00a47802 */ /* 0x000fc40000000f00 */
[----:B------:R-:W-:Y:S02]  /*53c0*/  MOV R160, 0xffffffff ;  /* 0xffffffff00a07802 */ /* 0x000fe40000000f00 */
[----:B------:R-:W-:Y:S02]  /*53d0*/  MOV R100, 0x53f0 ;  /* 0x000053f000647802 */ /* 0x000fe40000000f00 */
[----:B------:R-:W-:Y:S05]  /*53e0*/  CALL.REL.NOINC `($__internal_31_$__cuda_sm70_shflsync_bfly_p) ;  /* 0x0000001000007944 */ /* 0x000fea0003c00000 */
[----:B01----:R-:W-:Y:S05]  /*53f0*/  BRA `(.L_x_286) ;  /* 0xffffcae000007947 */ /* 0x003fea000383ffff */
        .weak           $__internal_31_$__cuda_sm70_shflsync_bfly_p
        .type           $__internal_31_$__cuda_sm70_shflsync_bfly_p,@function
        .size           $__internal_31_$__cuda_sm70_shflsync_bfly_p,(.L_x_1080 - $__internal_31_$__cuda_sm70_shflsync_bfly_p)
$__internal_31_$__cuda_sm70_shflsync_bfly_p:
[----:B------:R-:W-:Y:S01]  /*5400*/  HFMA2.MMA R101, -RZ, RZ, 0, 0 ;  /* 0x00000000ff657435 */ /* 0x000fe200000001ff */
[----:B------:R-:W-:Y:S04]  /*5410*/  WARPSYNC R160 ;  /* 0x000000a000007348 */ /* 0x000fe80003800000 */
[----:B------:R0:W1:Y:S01]  /*5420*/  SHFL.BFLY PT, R164, R162, R3, R164 ;  /* 0x0c000003a2a47389 */ /* 0x00006200000e00a4 */
[----:B------:R-:W-:Y:S05]  /*5430*/  RET.REL.NODEC R100 `(_ZN10layer_norm13ln_fwd_kernelINS_13Kernel_traitsI13__nv_bfloat16S2_S2_fjLj24576ELj2ELj1ELj4ELj16ENS_18Kernel_traits_baseILj24576ES2_S2_S2_fjLj128EEEEEEEvNS_9FwdParamsE) ;  /* 0xffffabc064007950 */ /* 0x000fea0003c3ffff */
.L_x_287:
        /* <DEDUP_REMOVED lines=12> */
.L_x_1080:


//--------------------- .text._ZN10layer_norm13ln_fwd_kernelINS_13Kernel_traitsI6__halffS2_fjLj24576ELj2ELj1ELj4ELj16ENS_18Kernel_traits_baseILj24576ES2_fS2_fjLj128EEEEEEEvNS_9FwdParamsE --------------------------
	.section	.text._ZN10layer_norm13ln_fwd_kernelINS_13Kernel_traitsI6__halffS2_fjLj24576ELj2ELj1ELj4ELj16ENS_18Kernel_traits_baseILj24576ES2_fS2_fjLj128EEEEEEEvNS_9FwdParamsE,"ax",@progbits
	.sectioninfo	@"SHI_REGISTERS=215"
	.align	128
        .global         _ZN10layer_norm13ln_fwd_kernelINS_13Kernel_traitsI6__halffS2_fjLj24576ELj2ELj1ELj4ELj16ENS_18Kernel_traits_baseILj24576ES2_fS2_fjLj128EEEEEEEvNS_9FwdParamsE
        .type           _ZN10layer_norm13ln_fwd_kernelINS_13Kernel_traitsI6__halffS2_fjLj24576ELj2ELj1ELj4ELj16ENS_18Kernel_traits_baseILj24576ES2_fS2_fjLj128EEEEEEEvNS_9FwdParamsE,@function
        .size           _ZN10layer_norm13ln_fwd_kernelINS_13Kernel_traitsI6__halffS2_fjLj24576ELj2ELj1ELj4ELj16ENS_18Kernel_traits_baseILj24576ES2_fS2_fjLj128EEEEEEEvNS_9FwdParamsE,(.L_x_1081 - _ZN10layer_norm13ln_fwd_kernelINS_13Kernel_traitsI6__halffS2_fjLj24576ELj2ELj1ELj4ELj16ENS_18Kernel_traits_baseILj24576ES2_fS2_fjLj128EEEEEEEvNS_9FwdParamsE)
        .other          _ZN10layer_norm13ln_fwd_kernelINS_13Kernel_traitsI6__halffS2_fjLj24576ELj2ELj1ELj4ELj16ENS_18Kernel_traits_baseILj24576ES2_fS2_fjLj128EEEEEEEvNS_9FwdParamsE,@"STO_CUDA_ENTRY STV_DEFAULT"
_ZN10layer_norm13ln_fwd_kernelINS_13Kernel_traitsI6__halffS2_fjLj24576ELj2ELj1ELj4ELj16ENS_18Kernel_traits_baseILj24576ES2_fS2_fjLj128EEEEEEEvNS_9FwdParamsE:
.text._ZN10layer_norm13ln_fwd_kernelINS_13Kernel_traitsI6__halffS2_fjLj24576ELj2ELj1ELj4ELj16ENS_18Kernel_traits_baseILj24576ES2_fS2_fjLj128EEEEEEEvNS_9FwdParamsE:
        /* <DEDUP_REMOVED lines=67> */
.L_x_293:
        /* <DEDUP_REMOVED lines=181> */
.L_x_294:
        /* <DEDUP_REMOVED lines=212> */
.L_x_295:
        /* <DEDUP_REMOVED lines=71> */
.L_x_291:
[----:B0-----:R-:W2:Y:S01]  /*2130*/  LDG.E.STRONG.GPU R201, [R198.64] ;  /* 0x00000008c6c97981 */ /* 0x001ea2000c1ef900 */
[----:B------:R-:W-:Y:S01]  /*2140*/  YIELD ;  /* 0x0000000000007946 */ /* 0x000fe20003800000 */
[----:B--2---:R-:W-:Y:S01]  /*2150*/  ISETP.NE.AND P0, PT, R201, R202, PT ;  /* 0x000000cac900720c */ /* 0x004fe20003f05270 */
[----:B------:R-:W-:-:S12]  /*2160*/  CCTL.IVALL ;  /* 0x00000000ff00798f */ /* 0x000fd80002000000 */
[----:B------:R-:W-:Y:S05]  /*2170*/  @P0 BRA `(.L_x_291) ;  /* 0xffffffb000000947 */ /* 0x000fea000383ffff */
.L_x_290:
        /* <DEDUP_REMOVED lines=43> */
[----:B------:R-:W-:Y:S01]  /*2430*/  FADD.FTZ R201, R24, -UR4 ;  /* 0x8000000418c97e21 */ /* 0x000fe20008010000 */
[----:B------:R-:W-:Y:S01]  /*2440*/  @!P0 MOV R24, 0x4 ;  /* 0x0000000400188802 */ /* 0x000fe20000000f00 */
[----:B------:R-:W-:Y:S01]  /*2450*/  FADD.FTZ R9, R9, -UR4 ;  /* 0x8000000409097e21 */ /* 0x000fe20008010000 */
[----:B------:R-:W-:Y:S01]  /*2460*/  MOV R203, UR4 ;  /* 0x0000000400cb7c02 */ /* 0x000fe20008000f00 */
[----:B0-----:R-:W-:-:S02]  /*2470*/  FFMA.FTZ R22, R205, R22, c[0x0][0x1b0] ;  /* 0x00006c00cd167623 */ /* 0x001fc40000010016 */
[----:B------:R-:W-:Y:S02]  /*2480*/  FADD.FTZ R200, R23, -UR4 ;  /* 0x8000000417c87e21 */ /* 0x000fe40008010000 */
[----:B------:R-:W-:Y:S02]  /*2490*/  FADD.FTZ R202, R25, -UR4 ;  /* 0x8000000419ca7e21 */ /* 0x000fe40008010000 */
[----:B------:R-:W0:Y:S01]  /*24a0*/  MUFU.RSQ R22, R22 ;  /* 0x0000001600167308 */ /* 0x000e220000001400 */
[----:B------:R-:W-:Y:S02]  /*24b0*/  FADD.FTZ R11, R11, -UR4 ;  /* 0x800000040b0b7e21 */ /* 0x000fe40008010000 */
[----:B------:R-:W-:-:S04]  /*24c0*/  @!P0 IMAD.WIDE R24, R197, R24, c[0x0][0x188] ;  /* 0x00006200c5188625 */ /* 0x000fc800078e0218 */
[----:B------:R-:W-:Y:S02]  /*24d0*/  FADD.FTZ R21, R21, -UR4 ;  /* 0x8000000415157e21 */ /* 0x000fe40008010000 */
[----:B------:R-:W-:Y:S02]  /*24e0*/  FADD.FTZ R27, R27, -UR4 ;  /* 0x800000041b1b7e21 */ /* 0x000fe40008010000 */
[----:B------:R-:W-:Y:S02]  /*24f0*/  FADD.FTZ R14, R14, -UR4 ;  /* 0x800000040e0e7e21 */ /* 0x000fe40008010000 */
[----:B------:R-:W-:Y:S02]  /*2500*/  FADD.FTZ R13, R13, -UR4 ;  /* 0x800000040d0d7e21 */ /* 0x000fe40008010000 */
[----:B------:R-:W-:Y:S01]  /*2510*/  FADD.FTZ R18, R18, -UR4 ;  /* 0x8000000412127e21 */ /* 0x000fe20008010000 */
[----:B0-----:R0:W1:Y:S01]  /*2520*/  R2UR UR10, R22 ;  /* 0x00000000160a73c2 */ /* 0x00106200000e0000 */
[----:B------:R-:W-:-:S02]  /*2530*/  FADD.FTZ R69, R69, -UR4 ;  /* 0x8000000445457e21 */ /* 0x000fc40008010000 */
[----:B------:R-:W-:Y:S02]  /*2540*/  FADD.FTZ R32, R32, -UR4 ;  /* 0x8000000420207e21 */ /* 0x000fe40008010000 */
[----:B------:R-:W-:Y:S02]  /*2550*/  FADD.FTZ R39, R39, -UR4 ;  /* 0x8000000427277e21 */ /* 0x000fe40008010000 */
[----:B------:R-:W-:Y:S01]  /*2560*/  FADD.FTZ R73, R73, -UR4 ;  /* 0x8000000449497e21 */ /* 0x000fe20008010000 */
[----:B0-----:R-:W-:Y:S01]  /*2570*/  @!P0 MOV R22, 0x4 ;  /* 0x0000000400168802 */ /* 0x001fe20000000f00 */
[----:B------:R-:W-:Y:S02]  /*2580*/  FADD.FTZ R85, R85, -UR4 ;  /* 0x8000000455557e21 */ /* 0x000fe40008010000 */
[----:B------:R-:W-:Y:S02]  /*2590*/  FADD.FTZ R5, R5, -UR4 ;  /* 0x8000000405057e21 */ /* 0x000fe40008010000 */
[C---:B------:R-:W-:Y:S01]  /*25a0*/  @!P0 IMAD.WIDE R22, R197.reuse, R22, c[0x0][0x180] ;  /* 0x00006000c5168625 */ /* 0x040fe200078e0216 */
[----:B------:R-:W-:-:S03]  /*25b0*/  IADD3 R197, R197, c[0x0][0x160], RZ ;  /* 0x00005800c5c57a10 */ /* 0x000fc60007ffe0ff */
[----:B------:R-:W-:Y:S01]  /*25c0*/  FADD.FTZ R7, R7, -UR4 ;  /* 0x8000000407077e21 */ /* 0x000fe20008010000 */
[----:B------:R-:W-:Y:S01]  /*25d0*/  @!P0 STG.E [R22.64], R203 ;  /* 0x000000cb16008986 */ /* 0x000fe2000c101908 */
[----:B------:R-:W-:Y:S02]  /*25e0*/  FADD.FTZ R17, R17, -UR4 ;  /* 0x8000000411117e21 */ /* 0x000fe40008010000 */
[----:B------:R-:W-:Y:S02]  /*25f0*/  FADD.FTZ R31, R31, -UR4 ;  /* 0x800000041f1f7e21 */ /* 0x000fe40008010000 */
[----:B------:R-:W-:Y:S01]  /*2600*/  FADD.FTZ R38, R38, -UR4 ;  /* 0x8000000426267e21 */ /* 0x000fe20008010000 */
[----:B-1----:R-:W-:Y:S01]  /*2610*/  MOV R205, UR10 ;  /* 0x0000000a00cd7c02 */ /* 0x002fe20008000f00 */
[----:B------:R-:W-:Y:S02]  /*2620*/  FMUL.FTZ R9, R9, UR10 ;  /* 0x0000000a09097c20 */ /* 0x000fe40008410000 */
[----:B------:R-:W-:-:S02]  /*2630*/  FMUL.FTZ R11, R11, UR10 ;  /* 0x0000000a0b0b7c20 */ /* 0x000fc40008410000 */
[----:B------:R0:W-:Y:S01]  /*2640*/  @!P0 STG.E [R24.64], R205 ;  /* 0x000000cd18008986 */ /* 0x0001e2000c101908 */
[----:B------:R-:W-:Y:S01]  /*2650*/  FMUL.FTZ R200, R200, UR10 ;  /* 0x0000000ac8c87c20 */ /* 0x000fe20008410000 */
[----:B------:R-:W-:Y:S01]  /*2660*/  ISETP.GE.AND P0, PT, R197, c[0x0][0x164], PT ;  /* 0x00005900c5007a0c */ /* 0x000fe20003f06270 */
[----:B------:R-:W-:Y:S02]  /*2670*/  FMUL.FTZ R21, R21, UR10 ;  /* 0x0000000a15157c20 */ /* 0x000fe40008410000 */
[----:B------:R-:W-:Y:S02]  /*2680*/  FMUL.FTZ R27, R27, UR10 ;  /* 0x0000000a1b1b7c20 */ /* 0x000fe40008410000 */
[----:B------:R-:W-:Y:S02]  /*2690*/  FADD.FTZ R41, R41, -UR4 ;  /* 0x8000000429297e21 */ /* 0x000fe40008010000 */
[----:B------:R-:W-:Y:S02]  /*26a0*/  FADD.FTZ R50, R50, -UR4 ;  /* 0x8000000432327e21 */ /* 0x000fe40008010000 */
[----:B------:R-:W-:Y:S01]  /*26b0*/  FADD.FTZ R19, R19, -UR4 ;  /* 0x8000000413137e21 */ /* 0x000fe20008010000 */
[----:B0-----:R-:W-:Y:S01]  /*26c0*/  F2FP.PACK_AB R24, RZ, R9 ;  /* 0x00000009ff18723e */ /* 0x001fe200000000ff */
[----:B------:R-:W-:Y:S01]  /*26d0*/  FMUL.FTZ R9, R14, UR10 ;  /* 0x0000000a0e097c20 */ /* 0x000fe20008410000 */
[----:B------:R-:W-:Y:S01]  /*26e0*/  F2FP.PACK_AB R25, RZ, R11 ;  /* 0x0000000bff19723e */ /* 0x000fe200000000ff */
[----:B------:R-:W-:-:S02]  /*26f0*/  FMUL.FTZ R14, R201, UR10 ;  /* 0x0000000ac90e7c20 */ /* 0x000fc40008410000 */
[----:B------:R-:W-:Y:S01]  /*2700*/  FADD.FTZ R28, R28, -UR4 ;  /* 0x800000041c1c7e21 */ /* 0x000fe20008010000 */
[----:B------:R-:W-:Y:S01]  /*2710*/  F2FP.PACK_AB R9, RZ, R9 ;  /* 0x00000009ff09723e */ /* 0x000fe200000000ff */
[----:B------:R-:W-:Y:S01]  /*2720*/  FADD.FTZ R42, R42, -UR4 ;  /* 0x800000042a2a7e21 */ /* 0x000fe20008010000 */
[----:B------:R-:W-:Y:S01]  /*2730*/  F2FP.PACK_AB R14, RZ, R14 ;  /* 0x0000000eff0e723e */ /* 0x000fe200000000ff */
[----:B------:R-:W-:Y:S02]  /*2740*/  FADD.FTZ R43, R43, -UR4 ;  /* 0x800000042b2b7e21 */ /* 0x000fe40008010000 */
[----:B------:R-:W-:Y:S02]  /*2750*/  FADD.FTZ R48, R48, -UR4 ;  /* 0x8000000430307e21 */ /* 0x000fe40008010000 */
[----:B------:R-:W-:Y:S01]  /*2760*/  FADD.FTZ R55, R55, -UR4 ;  /* 0x8000000437377e21 */ /* 0x000fe20008010000 */
[----:B-----5:R-:W-:Y:S01]  /*2770*/  HFMA2 R14, R108.H0_H0, R14.H0_H0, R156.H0_H0 ;  /* 0x2000000e6c0e7231 */ /* 0x020fe2000004089c */
[----:B------:R-:W-:-:S02]  /*2780*/  FADD.FTZ R66, R66, -UR4 ;  /* 0x8000000442427e21 */ /* 0x000fc40008010000 */
[----:B------:R-:W-:Y:S02]  /*2790*/  FMUL.FTZ R205, R13, UR10 ;  /* 0x0000000a0dcd7c20 */ /* 0x000fe40008410000 */
[----:B------:R-:W-:Y:S01]  /*27a0*/  FMUL.FTZ R201, R202, UR10 ;  /* 0x0000000acac97c20 */ /* 0x000fe20008410000 */
[----:B------:R-:W-:Y:S01]  /*27b0*/  F2FP.PACK_AB R202, RZ, R200 ;  /* 0x000000c8ffca723e */ /* 0x000fe200000000ff */
[----:B------:R-:W-:Y:S01]  /*27c0*/  FADD.FTZ R29, R29, -UR4 ;  /* 0x800000041d1d7e21 */ /* 0x000fe20008010000 */
[----:B------:R-:W-:Y:S01]  /*27d0*/  F2FP.PACK_AB R200, RZ, R27 ;  /* 0x0000001bffc8723e */ /* 0x000fe200000000ff */
[----:B------:R-:W-:Y:S01]  /*27e0*/  FADD.FTZ R36, R36, -UR4 ;  /* 0x8000000424247e21 */ /* 0x000fe20008010000 */
[----:B------:R-:W-:Y:S01]  /*27f0*/  F2FP.PACK_AB R205, RZ, R205 ;  /* 0x000000cdffcd723e */ /* 0x000fe200000000ff */
[----:B------:R-:W-:Y:S01]  /*2800*/  FADD.FTZ R45, R45, -UR4 ;  /* 0x800000042d2d7e21 */ /* 0x000fe20008010000 */
[----:B------:R-:W-:Y:S01]  /*2810*/  F2FP.PACK_AB R201, RZ, R201 ;  /* 0x000000c9ffc9723e */ /* 0x000fe200000000ff */
[----:B------:R-:W-:-:S02]  /*2820*/  FADD.FTZ R49, R49, -UR4 ;  /* 0x8000000431317e21 */ /* 0x000fc40008010000 */
[----:B------:R-:W-:Y:S02]  /*2830*/  FADD.FTZ R63, R63, -UR4 ;  /* 0x800000043f3f7e21 */ /* 0x000fe40008010000 */
[----:B------:R-:W-:Y:S02]  /*2840*/  FADD.FTZ R72, R72, -UR4 ;  /* 0x8000000448487e21 */ /* 0x000fe40008010000 */
[----:B------:R-:W-:Y:S02]  /*2850*/  FMUL.FTZ R13, R18, UR10 ;  /* 0x0000000a120d7c20 */ /* 0x000fe40008410000 */
[----:B------:R-:W-:Y:S01]  /*2860*/  FMUL.FTZ R11, R199, UR10 ;  /* 0x0000000ac70b7c20 */ /* 0x000fe20008410000 */
[----:B------:R-:W-:Y:S01]  /*2870*/  F2FP.PACK_AB R199, RZ, R21 ;  /* 0x00000015ffc7723e */ /* 0x000fe200000000ff */
[----:B------:R-:W-:Y:S01]  /*2880*/  FMUL.FTZ R69, R69, UR10 ;  /* 0x0000000a45457c20 */ /* 0x000fe20008410000 */
[----:B------:R-:W-:Y:S01]  /*2890*/  F2FP.PACK_AB R13, RZ, R13 ;  /* 0x0000000dff0d723e */ /* 0x000fe200000000ff */
[----:B------:R-:W-:Y:S01]  /*28a0*/  FADD.FTZ R44, R44, -UR4 ;  /* 0x800000042c2c7e21 */ /* 0x000fe20008010000 */
[----:B------:R-:W-:Y:S01]  /*28b0*/  F2FP.PACK_AB R11, RZ, R11 ;  /* 0x0000000bff0b723e */ /* 0x000fe200000000ff */
[----:B------:R-:W-:-:S02]  /*28c0*/  FADD.FTZ R46, R46, -UR4 ;  /* 0x800000042e2e7e21 */ /* 0x000fc40008010000 */
[----:B------:R-:W-:Y:S02]  /*28d0*/  FADD.FTZ R57, R57, -UR4 ;  /* 0x8000000439397e21 */ /* 0x000fe40008010000 */
[----:B------:R-:W-:Y:S02]  /*28e0*/  FADD.FTZ R60, R60, -UR4 ;  /* 0x800000043c3c7e21 */ /* 0x000fe40008010000 */
[----:B------:R-:W-:Y:S02]  /*28f0*/  FADD.FTZ R77, R77, -UR4 ;  /* 0x800000044d4d7e21 */ /* 0x000fe40008010000 */
[----:B------:R-:W-:Y:S02]  /*2900*/  FADD.FTZ R87, R87, -UR4 ;  /* 0x8000000457577e21 */ /* 0x000fe40008010000 */
[----:B------:R-:W-:Y:S02]  /*2910*/  FMUL.FTZ R18, R32, UR10 ;  /* 0x0000000a20127c20 */ /* 0x000fe40008410000 */
[----:B------:R-:W-:-:S02]  /*2920*/  FMUL.FTZ R39, R39, UR10 ;  /* 0x0000000a27277c20 */ /* 0x000fc40008410000 */
[----:B------:R-:W-:Y:S01]  /*2930*/  FMUL.FTZ R73, R73, UR10 ;  /* 0x0000000a49497c20 */ /* 0x000fe20008410000 */
[----:B------:R-:W-:Y:S01]  /*2940*/  F2FP.PACK_AB R18, RZ, R18 ;  /* 0x00000012ff12723e */ /* 0x000fe200000000ff */
[----:B------:R-:W-:Y:S02]  /*2950*/  FMUL.FTZ R85, R85, UR10 ;  /* 0x0000000a55557c20 */ /* 0x000fe40008410000 */
[----:B------:R-:W-:Y:S02]  /*2960*/  FADD.FTZ R74, R74, -UR4 ;  /* 0x800000044a4a7e21 */ /* 0x000fe40008010000 */
[----:B------:R-:W-:Y:S01]  /*2970*/  FADD.FTZ R75, R75, -UR4 ;  /* 0x800000044b4b7e21 */ /* 0x000fe20008010000 */
[----:B------:R-:W-:Y:S01]  /*2980*/  HFMA2 R18, R112.H0_H0, R18.H0_H0, R160.H0_H0 ;  /* 0x2000001270127231 */ /* 0x000fe200000408a0 */
[----:B------:R-:W-:Y:S02]  /*2990*/  FADD.FTZ R78, R78, -UR4 ;  /* 0x800000044e4e7e21 */ /* 0x000fe40008010000 */
[----:B------:R-:W-:-:S02]  /*29a0*/  FADD.FTZ R84, R84, -UR4 ;  /* 0x8000000454547e21 */ /* 0x000fc40008010000 */
[----:B------:R-:W-:Y:S02]  /*29b0*/  FMUL.FTZ R5, R5, UR10 ;  /* 0x0000000a05057c20 */ /* 0x000fe40008410000 */
[----:B------:R-:W-:Y:S02]  /*29c0*/  FMUL.FTZ R7, R7, UR10 ;  /* 0x0000000a07077c20 */ /* 0x000fe40008410000 */
[----:B------:R-:W-:Y:S01]  /*29d0*/  FMUL.FTZ R203, R17, UR10 ;  /* 0x0000000a11cb7c20 */ /* 0x000fe20008410000 */
[----:B------:R-:W-:Y:S01]  /*29e0*/  F2FP.PACK_AB R23, RZ, R5 ;  /* 0x00000005ff17723e */ /* 0x000fe200000000ff */
        /* <DEDUP_REMOVED lines=27> */
[----:B------:R-:W-:Y:S01]  /*2ba0*/  HFMA2 R27, R117.H0_H0, R27.H0_H0, R165.H0_H0 ;  /* 0x2000001b751b7231 */ /* 0x000fe200000408a5 */
        /* <DEDUP_REMOVED lines=14> */
[----:B------:R-:W-:Y:S01]  /*2c90*/  FMUL.FTZ R29, R44, UR10 ;  /* 0x0000000a2c1d7c20 */ /* 0x000fe20008410000 */
[----:B------:R-:W-:Y:S01]  /*2ca0*/  HFMA2 R31, R120.H0_H0, R31.H0_H0, R168.H0_H0 ;  /* 0x2000001f781f7231 */ /* 0x000fe200000408a8 */
[----:B------:R-:W-:Y:S01]  /*2cb0*/  FMUL.FTZ R46, R46, UR10 ;  /* 0x0000000a2e2e7c20 */ /* 0x000fe20008410000 */
[----:B------:R-:W-:Y:S01]  /*2cc0*/  HFMA2 R32, R121.H0_H0, R32.H0_H0, R169.H0_H0 ;  /* 0x2000002079207231 */ /* 0x000fe200000408a9 */
        /* <DEDUP_REMOVED lines=8> */
[----:B------:R-:W-:Y:S01]  /*2d50*/  FADD.FTZ R40, R40, -UR4 ;  /* 0x8000000428287e21 */ /* 0x000fe20008010000 */
[----:B------:R-:W-:Y:S01]  /*2d60*/  SHF.R.U64 R73, R146, 0x10, R147 ;  /* 0x0000001092497819 */ /* 0x000fe20000001293 */
[----:B------:R-:W-:Y:S01]  /*2d70*/  FADD.FTZ R51, R51, -UR4 ;  /* 0x8000000433337e21 */ /* 0x000fe20008010000 */
[----:B------:R-:W-:Y:S01]  /*2d80*/  SHF.R.U64 R85, R100, 0x10, R101 ;  /* 0x0000001064557819 */ /* 0x000fe20000001265 */
[----:B------:R-:W-:Y:S01]  /*2d90*/  FADD.FTZ R54, R54, -UR4 ;  /* 0x8000000436367e21 */ /* 0x000fe20008010000 */
[----:B------:R-:W-:Y:S01]  /*2da0*/  F2FP.PACK_AB R49, RZ, R49 ;  /* 0x00000031ff31723e */ /* 0x000fe200000000ff */
[----:B------:R-:W-:Y:S01]  /*2db0*/  FMUL.FTZ R44, R74, UR10 ;  /* 0x0000000a4a2c7c20 */ /* 0x000fe20008410000 */
[----:B------:R-:W-:Y:S01]  /*2dc0*/  SHF.R.U32.HI R74, RZ, 0x10, R147 ;  /* 0x00000010ff4a7819 */ /* 0x000fe20000011693 */
[----:B------:R-:W-:Y:S01]  /*2dd0*/  FMUL.FTZ R57, R75, UR10 ;  /* 0x0000000a4b397c20 */ /* 0x000fe20008410000 */
[----:B------:R-:W-:Y:S01]  /*2de0*/  SHF.R.U32.HI R75, RZ, 0x10, R3 ;  /* 0x00000010ff4b7819 */ /* 0x000fe20000011603 */
[----:B------:R-:W-:Y:S01]  /*2df0*/  FMUL.FTZ R60, R78, UR10 ;  /* 0x0000000a4e3c7c20 */ /* 0x000fe20008410000 */
[----:B------:R-:W-:Y:S01]  /*2e00*/  SHF.R.U64 R78, R148, 0x10, R149 ;  /* 0x00000010944e7819 */ /* 0x000fe20000001295 */
[----:B------:R-:W-:Y:S01]  /*2e10*/  FMUL.FTZ R69, R84, UR10 ;  /* 0x0000000a54457c20 */ /* 0x000fe20008410000 */
[----:B------:R-:W-:Y:S01]  /*2e20*/  SHF.R.U64 R84, R2, 0x10, R3 ;  /* 0x0000001002547819 */ /* 0x000fe20000001203 */
[----:B------:R-:W-:Y:S01]  /*2e30*/  FADD.FTZ R53, R53, -UR4 ;  /* 0x8000000435357e21 */ /* 0x000fe20008010000 */
[----:B------:R-:W-:Y:S01]  /*2e40*/  HFMA2 R22, R75.H0_H0, R22.H0_H0, R74.H0_H0 ;  /* 0x200000164b167231 */ /* 0x000fe2000004084a */
[----:B------:R-:W-:Y:S01]  /*2e50*/  FADD.FTZ R65, R65, -UR4 ;  /* 0x8000000441417e21 */ /* 0x000fe20008010000 */
[----:B------:R-:W-:Y:S01]  /*2e60*/  HFMA2 R85, R85.H0_H0, R24.H0_H0, R78.H0_H0 ;  /* 0x2000001855557231 */ /* 0x000fe2000004084e */
[----:B------:R-:W-:Y:S01]  /*2e70*/  FADD.FTZ R70, R70, -UR4 ;  /* 0x8000000446467e21 */ /* 0x000fe20008010000 */
[----:B------:R-:W-:Y:S01]  /*2e80*/  HFMA2 R84, R84.H0_H0, R23.H0_H0, R73.H0_H0 ;  /* 0x2000001754547231 */ /* 0x000fe20000040849 */
[----:B------:R-:W-:Y:S01]  /*2e90*/  FADD.FTZ R82, R82, -UR4 ;  /* 0x8000000452527e21 */ /* 0x000fe20008010000 */
[----:B------:R-:W-:Y:S01]  /*2ea0*/  SHF.R.U32.HI R23, RZ, 0x10, R149 ;  /* 0x00000010ff177819 */ /* 0x000fe20000011695 */
[----:B------:R-:W-:Y:S01]  /*2eb0*/  FADD.FTZ R59, R59, -UR4 ;  /* 0x800000043b3b7e21 */ /* 0x000fe20008010000 */
[----:B------:R-:W-:Y:S01]  /*2ec0*/  SHF.R.U32.HI R24, RZ, 0x10, R101 ;  /* 0x00000010ff187819 */ /* 0x000fe20000011665 */
[----:B------:R-:W-:Y:S01]  /*2ed0*/  FADD.FTZ R68, R68, -UR4 ;  /* 0x8000000444447e21 */ /* 0x000fe20008010000 */
[----:B------:R-:W-:Y:S01]  /*2ee0*/  SHF.R.U64 R73, R150, 0x10, R151 ;  /* 0x0000001096497819 */ /* 0x000fe20000001297 */
[----:B------:R-:W-:Y:S01]  /*2ef0*/  FADD.FTZ R81, R81, -UR4 ;  /* 0x8000000451517e21 */ /* 0x000fe20008010000 */
[----:B------:R-:W-:Y:S01]  /*2f00*/  SHF.R.U64 R74, R102, 0x10, R103 ;  /* 0x00000010664a7819 */ /* 0x000fe20000001267 */
[----:B------:R-:W-:Y:S01]  /*2f10*/  FADD.FTZ R94, R94, -UR4 ;  /* 0x800000045e5e7e21 */ /* 0x000fe20008010000 */
[----:B------:R-:W-:Y:S01]  /*2f20*/  SHF.R.U32.HI R78, RZ, 0x10, R151 ;  /* 0x00000010ff4e7819 */ /* 0x000fe20000011697 */
[----:B------:R-:W-:Y:S01]  /*2f30*/  FMUL.FTZ R204, R15, UR10 ;  /* 0x0000000a0fcc7c20 */ /* 0x000fe20008410000 */
[----:B------:R-:W-:Y:S01]  /*2f40*/  SHF.R.U32.HI R75, RZ, 0x10, R103 ;  /* 0x00000010ff4b7819 */ /* 0x000fe20000011667 */
[----:B------:R-:W-:Y:S01]  /*2f50*/  FADD.FTZ R79, R79, -UR4 ;  /* 0x800000044f4f7e21 */ /* 0x000fe20008010000 */
[----:B------:R-:W-:Y:S01]  /*2f60*/  HFMA2 R25, R24.H0_H0, R25.H0_H0, R23.H0_H0 ;  /* 0x2000001918197231 */ /* 0x000fe20000040817 */
[----:B------:R-:W-:Y:S01]  /*2f70*/  FADD.FTZ R80, R80, -UR4 ;  /* 0x8000000450507e21 */ /* 0x000fe20008010000 */
[----:B------:R-:W-:Y:S01]  /*2f80*/  F2FP.PACK_AB R204, RZ, R204 ;  /* 0x000000ccffcc723e */ /* 0x000fe200000000ff */
[----:B------:R-:W-:Y:S01]  /*2f90*/  FMUL.FTZ R15, R26, UR10 ;  /* 0x0000000a1a0f7c20 */ /* 0x000fe20008410000 */
[----:B------:R-:W-:Y:S01]  /*2fa0*/  HFMA2 R205, R74.H0_H0, R205.H0_H0, R73.H0_H0 ;  /* 0x200000cd4acd7231 */ /* 0x000fe20000040849 */
[----:B------:R-:W-:Y:S01]  /*2fb0*/  FMUL.FTZ R211, R33, UR10 ;  /* 0x0000000a21d37c20 */ /* 0x000fe20008410000 */
[----:B------:R-:W-:Y:S01]  /*2fc0*/  SHF.R.U64 R23, R154, 0x10, R155 ;  /* 0x000000109a177819 */ /* 0x000fe2000000129b */
[----:B------:R-:W-:Y:S01]  /*2fd0*/  FMUL.FTZ R42, R47, UR10 ;  /* 0x0000000a2f2a7c20 */ /* 0x000fe20008410000 */
[----:B------:R-:W-:Y:S01]  /*2fe0*/  HFMA2 R204, R75.H0_H0, R204.H0_H0, R78.H0_H0 ;  /* 0x200000cc4bcc7231 */ /* 0x000fe2000004084e */
[----:B------:R-:W-:Y:S01]  /*2ff0*/  FMUL.FTZ R26, R40, UR10 ;  /* 0x0000000a281a7c20 */ /* 0x000fe20008410000 */
[----:B------:R-:W-:Y:S01]  /*3000*/  SHF.R.U64 R24, R106, 0x10, R107 ;  /* 0x000000106a187819 */ /* 0x000fe2000000126b */
        /* <DEDUP_REMOVED lines=8> */
[----:B------:R-:W-:Y:S01]  /*3090*/  FMUL.FTZ R40, R70, UR10 ;  /* 0x0000000a46287c20 */ /* 0x000fe20008410000 */
[----:B------:R-:W-:Y:S01]  /*30a0*/  HFMA2 R199, R24.H0_H0, R199.H0_H0, R23.H0_H0 ;  /* 0x200000c718c77231 */ /* 0x000fe20000040817 */
[----:B------:R-:W-:Y:S01]  /*30b0*/  FMUL.FTZ R46, R82, UR10 ;  /* 0x0000000a522e7c20 */ /* 0x000fe20008410000 */
[----:B------:R-:W-:Y:S01]  /*30c0*/  HFMA2 R202, R73.H0_H0, R202.H0_H0, R74.H0_H0 ;  /* 0x200000ca49ca7231 */ /* 0x000fe2000004084a */
[----:B------:R-:W-:Y:S01]  /*30d0*/  FADD.FTZ R6, R6, -UR4 ;  /* 0x8000000406067e21 */ /* 0x000fe20008010000 */
[----:B------:R-:W-:Y:S01]  /*30e0*/  HFMA2 R201, R78.H0_H0, R201.H0_H0, R75.H0_H0 ;  /* 0x200000c94ec97231 */ /* 0x000fe2000004084b */
[----:B------:R-:W-:Y:S01]  /*30f0*/  FMUL.FTZ R53, R59, UR10 ;  /* 0x0000000a3b357c20 */ /* 0x000fe20008410000 */
[----:B------:R-:W-:Y:S01]  /*3100*/  F2FP.PACK_AB R211, RZ, R211 ;  /* 0x000000d3ffd3723e */ /* 0x000fe200000000ff */
[----:B------:R-:W-:Y:S01]  /*3110*/  FMUL.FTZ R65, R68, UR10 ;  /* 0x0000000a44417c20 */ /* 0x000fe20008410000 */
[----:B------:R-:W-:Y:S01]  /*3120*/  SHF.R.U32.HI R23, RZ, 0x10, R159 ;  /* 0x00000010ff177819 */ /* 0x000fe2000001169f */
[----:B------:R-:W-:Y:S01]  /*3130*/  FMUL.FTZ R70, R81, UR10 ;  /* 0x0000000a51467c20 */ /* 0x000fe20008410000 */
[----:B------:R-:W-:Y:S01]  /*3140*/  SHF.R.U32.HI R81, RZ, 0x10, R105 ;  /* 0x00000010ff517819 */ /* 0x000fe20000011669 */
        /* <DEDUP_REMOVED lines=12> */
[----:B------:R-:W-:Y:S01]  /*3210*/  FADD.FTZ R12, R12, -UR4 ;  /* 0x800000040c0c7e21 */ /* 0x000fe20008010000 */
[----:B------:R-:W-:Y:S01]  /*3220*/  SHF.R.U64 R81, R110, 0x10, R111 ;  /* 0x000000106e517819 */ /* 0x000fe2000000126f */
[----:B------:R-:W-:Y:S01]  /*3230*/  FADD.FTZ R20, R20, -UR4 ;  /* 0x8000000414147e21 */ /* 0x000fe20008010000 */
[----:B------:R-:W-:Y:S01]  /*3240*/  SHF.R.U32.HI R80, RZ, 0x10, R157 ;  /* 0x00000010ff507819 */ /* 0x000fe2000001169d */
[----:B------:R-:W-:Y:S01]  /*3250*/  FADD.FTZ R34, R34, -UR4 ;  /* 0x8000000422227e21 */ /* 0x000fe20008010000 */
[----:B------:R-:W-:Y:S01]  /*3260*/  SHF.R.U32.HI R79, RZ, 0x10, R109 ;  /* 0x00000010ff4f7819 */ /* 0x000fe2000001166d */
[----:B------:R-:W-:Y:S01]  /*3270*/  FMUL.FTZ R210, R35, UR10 ;  /* 0x0000000a23d27c20 */ /* 0x000fe20008410000 */
[----:B------:R-:W-:Y:S01]  /*3280*/  F2FP.PACK_AB R5, RZ, R6 ;  /* 0x00000006ff05723e */ /* 0x000fe200000000ff */
[----:B------:R-:W-:Y:S01]  /*3290*/  FADD.FTZ R56, R56, -UR4 ;  /* 0x8000000438387e21 */ /* 0x000fe20008010000 */
[----:B------:R-:W-:Y:S01]  /*32a0*/  HFMA2 R208, R81.H0_H0, R208.H0_H0, R94.H0_H0 ;  /* 0x200000d051d07231 */ /* 0x000fe2000004085e */
[----:B------:R-:W-:Y:S01]  /*32b0*/  FMUL.FTZ R209, R37, UR10 ;  /* 0x0000000a25d17c20 */ /* 0x000fe20008410000 */
[----:B------:R-:W-:Y:S01]  /*32c0*/  F2FP.PACK_AB R210, RZ, R210 ;  /* 0x000000d2ffd2723e */ /* 0x000fe200000000ff */
[----:B------:R-:W-:Y:S01]  /*32d0*/  FADD.FTZ R67, R67, -UR4 ;  /* 0x8000000443437e21 */ /* 0x000fe20008010000 */
[----:B------:R-:W-:Y:S01]  /*32e0*/  HFMA2 R200, R79.H0_H0, R200.H0_H0, R80.H0_H0 ;  /* 0x200000c84fc87231 */ /* 0x000fe20000040850 */
[----:B------:R-:W-:Y:S01]  /*32f0*/  FMUL.FTZ R6, R12, UR10 ;  /* 0x0000000a0c067c20 */ /* 0x000fe20008410000 */
[----:B------:R-:W-:Y:S01]  /*3300*/  SHF.R.U32.HI R24, RZ, 0x10, R111 ;  /* 0x00000010ff187819 */ /* 0x000fe2000001166f */
[----:B------:R-:W-:Y:S01]  /*3310*/  FADD.FTZ R76, R76, -UR4 ;  /* 0x800000044c4c7e21 */ /* 0x000fe20008010000 */
[----:B------:R-:W-:Y:S01]  /*3320*/  SHF.R.U64 R73, R160, 0x10, R161 ;  /* 0x00000010a0497819 */ /* 0x000fe200000012a1 */
[----:B------:R-:W-:Y:S01]  /*3330*/  FMUL.FTZ R12, R20, UR10 ;  /* 0x0000000a140c7c20 */ /* 0x000fe20008410000 */
[----:B------:R-:W-:Y:S01]  /*3340*/  SHF.R.U64 R74, R112, 0x10, R113 ;  /* 0x00000010704a7819 */ /* 0x000fe20000001271 */
[----:B------:R-:W-:Y:S01]  /*3350*/  FADD.FTZ R88, R88, -UR4 ;  /* 0x8000000458587e21 */ /* 0x000fe20008010000 */
[----:B------:R-:W-:Y:S01]  /*3360*/  SHF.R.U32.HI R78, RZ, 0x10, R161 ;  /* 0x00000010ff4e7819 */ /* 0x000fe200000116a1 */
[----:B------:R-:W-:Y:S01]  /*3370*/  FMUL.FTZ R20, R34, UR10 ;  /* 0x0000000a22147c20 */ /* 0x000fe20008410000 */
[----:B------:R-:W-:Y:S01]  /*3380*/  SHF.R.U32.HI R75, RZ, 0x10, R113 ;  /* 0x00000010ff4b7819 */ /* 0x000fe20000011671 */
[----:B------:R-:W-:Y:S01]  /*3390*/  FADD.FTZ R89, R89, -UR4 ;  /* 0x8000000459597e21 */ /* 0x000fe20008010000 */
[----:B------:R-:W-:Y:S01]  /*33a0*/  SHF.R.U32.HI R81, RZ, 0x10, R163 ;  /* 0x00000010ff517819 */ /* 0x000fe200000116a3 */
[----:B------:R-:W-:Y:S01]  /*33b0*/  FMUL.FTZ R34, R56, UR10 ;  /* 0x0000000a38227c20 */ /* 0x000fe20008410000 */
[----:B------:R-:W-:Y:S01]  /*33c0*/  SHF.R.U32.HI R94, RZ, 0x10, R115 ;  /* 0x00000010ff5e7819 */ /* 0x000fe20000011673 */
[----:B------:R-:W-:Y:S01]  /*33d0*/  FADD.FTZ R91, R91, -UR4 ;  /* 0x800000045b5b7e21 */ /* 0x000fe20008010000 */
[----:B------:R-:W-:Y:S01]  /*33e0*/  F2FP.PACK_AB R209, RZ, R209 ;  /* 0x000000d1ffd1723e */ /* 0x000fe200000000ff */
[----:B------:R-:W-:Y:S01]  /*33f0*/  FMUL.FTZ R56, R67, UR10 ;  /* 0x0000000a43387c20 */ /* 0x000fe20008410000 */
[----:B------:R-:W-:Y:S01]  /*3400*/  SHF.R.U64 R79, R162, 0x10, R163 ;  /* 0x00000010a24f7819 */ /* 0x000fe200000012a3 */
[----:B------:R-:W-:Y:S01]  /*3410*/  FADD.FTZ R95, R95, -UR4 ;  /* 0x800000045f5f7e21 */ /* 0x000fe20008010000 */
[----:B------:R-:W-:Y:S01]  /*3420*/  SHF.R.U64 R80, R114, 0x10, R115 ;  /* 0x0000001072507819 */ /* 0x000fe20000001273 */
[----:B------:R-:W-:Y:S01]  /*3430*/  FMUL.FTZ R67, R76, UR10 ;  /* 0x0000000a4c437c20 */ /* 0x000fe20008410000 */
[----:B------:R-:W-:Y:S01]  /*3440*/  HFMA2 R207, R24.H0_H0, R207.H0_H0, R23.H0_H0 ;  /* 0x200000cf18cf7231 */ /* 0x000fe20000040817 */
[----:B------:R-:W-:Y:S01]  /*3450*/  FMUL.FTZ R76, R88, UR10 ;  /* 0x0000000a584c7c20 */ /* 0x000fe20008410000 */
[----:B------:R-:W-:Y:S01]  /*3460*/  HFMA2 R211, R74.H0_H0, R211.H0_H0, R73.H0_H0 ;  /* 0x200000d34ad37231 */ /* 0x000fe20000040849 */
[----:B------:R-:W-:Y:S01]  /*3470*/  FMUL.FTZ R88, R89, UR10 ;  /* 0x0000000a59587c20 */ /* 0x000fe20008410000 */
[----:B------:R-:W-:Y:S01]  /*3480*/  HFMA2 R210, R75.H0_H0, R210.H0_H0, R78.H0_H0 ;  /* 0x200000d24bd27231 */ /* 0x000fe2000004084e */
[----:B------:R-:W-:Y:S01]  /*3490*/  FMUL.FTZ R89, R91, UR10 ;  /* 0x0000000a5b597c20 */ /* 0x000fe20008410000 */
[----:B------:R-:W-:Y:S01]  /*34a0*/  HFMA2 R41, R94.H0_H0, R41.H0_H0, R81.H0_H0 ;  /* 0x200000295e297231 */ /* 0x000fe20000040851 */
[----:B------:R-:W-:Y:S01]  /*34b0*/  FADD.FTZ R10, R10, -UR4 ;  /* 0x800000040a0a7e21 */ /* 0x000fe20008010000 */
[----:B------:R-:W-:Y:S01]  /*34c0*/  HFMA2 R209, R80.H0_H0, R209.H0_H0, R79.H0_H0 ;  /* 0x200000d150d17231 */ /* 0x000fe2000004084f */
[----:B------:R-:W-:Y:S01]  /*34d0*/  FMUL.FTZ R91, R95, UR10 ;  /* 0x0000000a5f5b7c20 */ /* 0x000fe20008410000 */
[----:B------:R-:W-:Y:S01]  /*34e0*/  SHF.R.U64 R81, R164, 0x10, R165 ;  /* 0x00000010a4517819 */ /* 0x000fe200000012a5 */
[----:B------:R-:W-:Y:S01]  /*34f0*/  FADD.FTZ R16, R16, -UR4 ;  /* 0x8000000410107e21 */ /* 0x000fe20008010000 */
[----:B------:R-:W-:Y:S01]  /*3500*/  SHF.R.U64 R24, R116, 0x10, R117 ;  /* 0x0000001074187819 */ /* 0x000fe20000001275 */
[----:B------:R-:W-:Y:S01]  /*3510*/  FADD.FTZ R30, R30, -UR4 ;  /* 0x800000041e1e7e21 */ /* 0x000fe20008010000 */
[----:B------:R-:W-:Y:S01]  /*3520*/  SHF.R.U32.HI R23, RZ, 0x10, R165 ;  /* 0x00000010ff177819 */ /* 0x000fe200000116a5 */
[----:B------:R-:W-:Y:S01]  /*3530*/  FADD.FTZ R52, R52, -UR4 ;  /* 0x8000000434347e21 */ /* 0x000fe20008010000 */
[----:B------:R-:W-:Y:S01]  /*3540*/  SHF.R.U32.HI R74, RZ, 0x10, R117 ;  /* 0x00000010ff4a7819 */ /* 0x000fe20000011675 */
[----:B------:R-:W-:Y:S01]  /*3550*/  FADD.FTZ R61, R61, -UR4 ;  /* 0x800000043d3d7e21 */ /* 0x000fe20008010000 */
[----:B------:R-:W-:Y:S01]  /*3560*/  SHF.R.U64 R75, R166, 0x10, R167 ;  /* 0x00000010a64b7819 */ /* 0x000fe200000012a7 */
[----:B------:R-:W-:Y:S01]  /*3570*/  FMUL.FTZ R7, R10, UR10 ;  /* 0x0000000a0a077c20 */ /* 0x000fe20008410000 */
[----:B------:R-:W-:Y:S01]  /*3580*/  SHF.R.U64 R78, R118, 0x10, R119 ;  /* 0x00000010764e7819 */ /* 0x000fe20000001277 */
[----:B------:R-:W-:Y:S01]  /*3590*/  FMUL.FTZ R10, R16, UR10 ;  /* 0x0000000a100a7c20 */ /* 0x000fe20008410000 */
[----:B------:R-:W-:Y:S01]  /*35a0*/  F2FP.PACK_AB R42, RZ, R42 ;  /* 0x0000002aff2a723e */ /* 0x000fe200000000ff */
[----:B------:R-:W-:Y:S01]  /*35b0*/  HFMA2 R81, R24.H0_H0, R39.H0_H0, R81.H0_H0 ;  /* 0x2000002718517231 */ /* 0x000fe20000040851 */
[----:B------:R-:W-:Y:S01]  /*35c0*/  SHF.R.U32.HI R79, RZ, 0x10, R167 ;  /* 0x00000010ff4f7819 */ /* 0x000fe200000116a7 */
[----:B------:R-:W-:Y:S01]  /*35d0*/  HFMA2 R23, R74.H0_H0, R45.H0_H0, R23.H0_H0 ;  /* 0x2000002d4a177231 */ /* 0x000fe20000040817 */
        /* <DEDUP_REMOVED lines=8> */
[----:B------:R-:W-:Y:S01]  /*3660*/  F2FP.PACK_AB R51, RZ, R51 ;  /* 0x00000033ff33723e */ /* 0x000fe200000000ff */
[----:B------:R-:W-:Y:S01]  /*3670*/  HFMA2 R80, R95.H0_H0, R48.H0_H0, R80.H0_H0 ;  /* 0x200000305f507231 */ /* 0x000fe20000040850 */
[----:B------:R-:W-:Y:S01]  /*3680*/  SHF.R.U32.HI R39, RZ, 0x10, R169 ;  /* 0x00000010ff277819 */ /* 0x000fe200000116a9 */
[----:B------:R-:W-:Y:S01]  /*3690*/  FMUL.FTZ R52, R61, UR10 ;  /* 0x0000000a3d347c20 */ /* 0x000fe20008410000 */
[----:B------:R-:W-:Y:S01]  /*36a0*/  SHF.R.U32.HI R24, RZ, 0x10, R121 ;  /* 0x00000010ff187819 */ /* 0x000fe20000011679 */
[----:B------:R-:W-:Y:S01]  /*36b0*/  FADD.FTZ R58, R58, -UR4 ;  /* 0x800000043a3a7e21 */ /* 0x000fe20008010000 */
[----:B------:R-:W-:Y:S01]  /*36c0*/  SHF.R.U64 R43, R170, 0x10, R171 ;  /* 0x00000010aa2b7819 */ /* 0x000fe200000012ab */
[----:B------:R-:W-:Y:S01]  /*36d0*/  FADD.FTZ R71, R71, -UR4 ;  /* 0x8000000447477e21 */ /* 0x000fe20008010000 */
[----:B------:R-:W-:Y:S01]  /*36e0*/  SHF.R.U64 R74, R122, 0x10, R123 ;  /* 0x000000107a4a7819 */ /* 0x000fe2000000127b */
[----:B------:R-:W-:Y:S01]  /*36f0*/  HFMA2 R24, R24.H0_H0, R47.H0_H0, R39.H0_H0 ;  /* 0x2000002f18187231 */ /* 0x000fe20000040827 */
[----:B------:R-:W-:Y:S01]  /*3700*/  F2FP.PACK_AB R53, RZ, R53 ;  /* 0x00000035ff35723e */ /* 0x000fe200000000ff */
[----:B------:R-:W-:Y:S01]  /*3710*/  FMUL.FTZ R37, R58, UR10 ;  /* 0x0000000a3a257c20 */ /* 0x000fe20008410000 */
[----:B------:R-:W-:Y:S01]  /*3720*/  SHF.R.U32.HI R48, RZ, 0x10, R171 ;  /* 0x00000010ff307819 */ /* 0x000fe200000116ab */
[----:B------:R-:W-:Y:S01]  /*3730*/  HFMA2 R74, R74.H0_H0, R51.H0_H0, R43.H0_H0 ;  /* 0x200000334a4a7231 */ /* 0x000fe2000004082b */
[----:B------:R-:W-:Y:S01]  /*3740*/  SHF.R.U32.HI R45, RZ, 0x10, R123 ;  /* 0x00000010ff2d7819 */ /* 0x000fe2000001167b */
        /* <DEDUP_REMOVED lines=15> */
[----:B------:R-:W-:Y:S01]  /*3840*/  F2FP.PACK_AB R54, RZ, R54 ;  /* 0x00000036ff36723e */ /* 0x000fe200000000ff */
[----:B------:R-:W-:Y:S01]  /*3850*/  FADD.FTZ R90, R90, -UR4 ;  /* 0x800000045a5a7e21 */ /* 0x000fe20008010000 */
        /* <DEDUP_REMOVED lines=18> */
[----:B------:R-:W-:Y:S01]  /*3980*/  F2FP.PACK_AB R58, RZ, R58 ;  /* 0x0000003aff3a723e */ /* 0x000fe200000000ff */
[----:B------:R-:W-:Y:S01]  /*3990*/  FMUL.FTZ R90, R93, UR10 ;  /* 0x0000000a5d5a7c20 */ /* 0x000fe20008410000 */
[----:B------:R-:W-:Y:S01]  /*39a0*/  F2FP.PACK_AB R63, RZ, R63 ;  /* 0x0000003fff3f723e */ /* 0x000fe200000000ff */
[----:B------:R-:W-:Y:S01]  /*39b0*/  HFMA2 R56, R51.H0_H0, R56.H0_H0, R50.H0_H0 ;  /* 0x2000003833387231 */ /* 0x000fe20000040832 */
[----:B------:R-:W-:Y:S01]  /*39c0*/  SHF.R.U32.HI R48, RZ, 0x10, R179 ;  /* 0x00000010ff307819 */ /* 0x000fe200000116b3 */
[----:B------:R-:W-:Y:S01]  /*39d0*/  FADD.FTZ R8, R8, -UR4 ;  /* 0x8000000408087e21 */ /* 0x000fe20008010000 */
[----:B------:R-:W-:Y:S01]  /*39e0*/  SHF.R.U32.HI R47, RZ, 0x10, R131 ;  /* 0x00000010ff2f7819 */ /* 0x000fe20000011683 */
[----:B------:R-:W-:Y:S01]  /*39f0*/  FMUL.FTZ R93, R99, UR10 ;  /* 0x0000000a635d7c20 */ /* 0x000fe20008410000 */
        /* <DEDUP_REMOVED lines=14> */
[----:B------:R-:W-:Y:S01]  /*3ae0*/  F2FP.PACK_AB R59, RZ, R59 ;  /* 0x0000003bff3b723e */ /* 0x000fe200000000ff */
[----:B------:R-:W-:Y:S01]  /*3af0*/  FMUL.FTZ R92, R97, UR10 ;  /* 0x0000000a615c7c20 */ /* 0x000fe20008410000 */
[----:B------:R-:W-:Y:S01]  /*3b00*/  SHF.R.U32.HI R55, RZ, 0x10, R183 ;  /* 0x00000010ff377819 */ /* 0x000fe200000116b7 */
[----:B------:R-:W-:Y:S01]  /*3b10*/  HFMA2 R57, R52.H0_H0, R57.H0_H0, R51.H0_H0 ;  /* 0x2000003934397231 */ /* 0x000fe20000040833 */
[----:B------:R-:W-:Y:S01]  /*3b20*/  SHF.R.U32.HI R94, RZ, 0x10, R135 ;  /* 0x00000010ff5e7819 */ /* 0x000fe20000011687 */
[----:B------:R-:W-:Y:S01]  /*3b30*/  FADD.FTZ R4, R4, -UR4 ;  /* 0x8000000404047e21 */ /* 0x000fe20008010000 */
[----:B------:R-:W-:Y:S01]  /*3b40*/  F2FP.PACK_AB R70, RZ, R70 ;  /* 0x00000046ff46723e */ /* 0x000fe200000000ff */
[----:B------:R-:W-:Y:S01]  /*3b50*/  HFMA2 R28, R119.H0_H0, R28.H0_H0, R167.H0_H0 ;  /* 0x2000001c771c7231 */ /* 0x000fe200000408a7 */
[----:B------:R-:W-:Y:S01]  /*3b60*/  F2FP.PACK_AB R212, RZ, R212 ;  /* 0x000000d4ffd4723e */ /* 0x000fe200000000ff */
[----:B------:R-:W-:Y:S01]  /*3b70*/  HFMA2 R55, R94.H0_H0, R59.H0_H0, R55.H0_H0 ;  /* 0x2000003b5e377231 */ /* 0x000fe20000040837 */
[----:B------:R-:W-:Y:S01]  /*3b80*/  SHF.R.U64 R48, R184, 0x10, R185 ;  /* 0x00000010b8307819 */ /* 0x000fe200000012b9 */
[----:B------:R-:W-:Y:S01]  /*3b90*/  FMUL.FTZ R4, R4, UR10 ;  /* 0x0000000a04047c20 */ /* 0x000fe20008410000 */
[----:B------:R-:W-:Y:S01]  /*3ba0*/  SHF.R.U64 R47, R136, 0x10, R137 ;  /* 0x00000010882f7819 */ /* 0x000fe20000001289 */
[----:B------:R-:W-:Y:S01]  /*3bb0*/  FADD.FTZ R64, R64, -UR4 ;  /* 0x8000000440407e21 */ /* 0x000fe20008010000 */
[----:B------:R-:W-:Y:S01]  /*3bc0*/  SHF.R.U32.HI R54, RZ, 0x10, R187 ;  /* 0x00000010ff367819 */ /* 0x000fe200000116bb */
[----:B------:R-:W-:Y:S01]  /*3bd0*/  FADD.FTZ R96, R96, -UR4 ;  /* 0x8000000460607e21 */ /* 0x000fe20008010000 */
        /* <DEDUP_REMOVED lines=14> */
[----:B------:R-:W-:-:S02]  /*3cc0*/  F2FP.PACK_AB R89, RZ, R89 ;  /* 0x00000059ff59723e */ /* 0x000fc400000000ff */
[----:B------:R-:W-:Y:S01]  /*3cd0*/  SHF.R.U32.HI R53, RZ, 0x10, R189 ;  /* 0x00000010ff357819 */ /* 0x000fe200000116bd */
[----:B------:R-:W-:Y:S01]  /*3ce0*/  HFMA2 R59, R59.H0_H0, R88.H0_H0, R94.H0_H0 ;  /* 0x200000583b3b7231 */ /* 0x000fe2000004085e */
[----:B------:R-:W-:Y:S02]  /*3cf0*/  SHF.R.U32.HI R48, RZ, 0x10, R141 ;  /* 0x00000010ff307819 */ /* 0x000fe4000001168d */
[----:B------:R-:W-:Y:S02]  /*3d00*/  F2FP.PACK_AB R90, RZ, R90 ;  /* 0x0000005aff5a723e */ /* 0x000fe400000000ff */
[----:B------:R-:W-:Y:S01]  /*3d10*/  SHF.R.U64 R49, R190, 0x10, R191 ;  /* 0x00000010be317819 */ /* 0x000fe200000012bf */
[----:B------:R-:W-:Y:S01]  /*3d20*/  HFMA2 R53, R48.H0_H0, R89.H0_H0, R53.H0_H0 ;  /* 0x2000005930357231 */ /* 0x000fe20000040835 */
[----:B------:R-:W-:Y:S01]  /*3d30*/  SHF.R.U64 R47, R142, 0x10, R143 ;  /* 0x000000108e2f7819 */ /* 0x000fe2000000128f */
[----:B------:R-:W-:Y:S01]  /*3d40*/  HFMA2 R89, R105.H0_H0, R13.H0_H0, R153.H0_H0 ;  /* 0x2000000d69597231 */ /* 0x000fe20000040899 */
[----:B------:R-:W-:-:S02]  /*3d50*/  F2FP.PACK_AB R93, RZ, R93 ;  /* 0x0000005dff5d723e */ /* 0x000fc400000000ff */
[----:B------:R-:W-:Y:S01]  /*3d60*/  SHF.R.U32.HI R95, RZ, 0x10, R193 ;  /* 0x00000010ff5f7819 */ /* 0x000fe200000116c1 */
[----:B------:R-:W-:Y:S01]  /*3d70*/  HFMA2 R48, R47.H0_H0, R90.H0_H0, R49.H0_H0 ;  /* 0x2000005a2f307231 */ /* 0x000fe20000040831 */
[----:B------:R-:W-:Y:S01]  /*3d80*/  SHF.R.U32.HI R94, RZ, 0x10, R145 ;  /* 0x00000010ff5e7819 */ /* 0x000fe20000011691 */
[----:B------:R-:W-:Y:S01]  /*3d90*/  HFMA2 R90, R107.H0_H0, R11.H0_H0, R155.H0_H0 ;  /* 0x2000000b6b5a7231 */ /* 0x000fe2000004089b */
[----:B------:R-:W-:Y:S02]  /*3da0*/  SHF.R.U64 R51, R186, 0x10, R187 ;  /* 0x00000010ba337819 */ /* 0x000fe400000012bb */
[----:B------:R-:W-:Y:S01]  /*3db0*/  SHF.R.U64 R50, R138, 0x10, R139 ;  /* 0x000000108a327819 */ /* 0x000fe2000000128b */
[----:B------:R-:W-:Y:S01]  /*3dc0*/  HFMA2 R49, R94.H0_H0, R93.H0_H0, R95.H0_H0 ;  /* 0x2000005d5e317231 */ /* 0x000fe2000004085f */
[----:B------:R-:W-:Y:S01]  /*3dd0*/  F2FP.PACK_AB R8, RZ, R8 ;  /* 0x00000008ff08723e */ /* 0x000fe200000000ff */
[----:B------:R-:W-:Y:S01]  /*3de0*/  HFMA2 R93, R3.H0_H0, R5.H0_H0, R147.H0_H0 ;  /* 0x20000005035d7231 */ /* 0x000fe20000040893 */
[----:B------:R-:W-:Y:S01]  /*3df0*/  F2FP.PACK_AB R6, RZ, R6 ;  /* 0x00000006ff06723e */ /* 0x000fe200000000ff */
[----:B------:R-:W-:Y:S01]  /*3e00*/  HFMA2 R51, R50.H0_H0, R87.H0_H0, R51.H0_H0 ;  /* 0x2000005732337231 */ /* 0x000fe20000040833 */
[----:B------:R-:W-:Y:S01]  /*3e10*/  F2FP.PACK_AB R92, RZ, R92 ;  /* 0x0000005cff5c723e */ /* 0x000fe200000000ff */
[----:B------:R-:W-:Y:S01]  /*3e20*/  HFMA2 R94, R100.H0_H0, R8.H0_H0, R148.H0_H0 ;  /* 0x20000008645e7231 */ /* 0x000fe20000040894 */
[----:B------:R-:W-:Y:S01]  /*3e30*/  SHF.R.U64 R88, R192, 0x10, R193 ;  /* 0x00000010c0587819 */ /* 0x000fe200000012c1 */
[----:B------:R-:W-:Y:S01]  /*3e40*/  HFMA2 R8, R102.H0_H0, R6.H0_H0, R150.H0_H0 ;  /* 0x2000000666087231 */ /* 0x000fe20000040896 */
[----:B------:R-:W-:-:S02]  /*3e50*/  SHF.R.U64 R87, R144, 0x10, R145 ;  /* 0x0000001090577819 */ /* 0x000fc40000001291 */
[----:B------:R-:W-:Y:S02]  /*3e60*/  F2FP.PACK_AB R30, RZ, R30 ;  /* 0x0000001eff1e723e */ /* 0x000fe400000000ff */
[----:B------:R-:W-:Y:S01]  /*3e70*/  F2FP.PACK_AB R91, RZ, R91 ;  /* 0x0000005bff5b723e */ /* 0x000fe200000000ff */
[----:B------:R-:W-:Y:S01]  /*3e80*/  HFMA2 R47, R87.H0_H0, R92.H0_H0, R88.H0_H0 ;  /* 0x2000005c572f7231 */ /* 0x000fe20000040858 */
[----:B------:R-:W-:Y:S01]  /*3e90*/  SHF.R.U32.HI R86, RZ, 0x10, R191 ;  /* 0x00000010ff567819 */ /* 0x000fe200000116bf */
[----:B------:R-:W-:Y:S01]  /*3ea0*/  HFMA2 R88, R110.H0_H0, R17.H0_H0, R158.H0_H0 ;  /* 0x200000116e587231 */ /* 0x000fe2000004089e */
[----:B------:R-:W-:Y:S01]  /*3eb0*/  SHF.R.U32.HI R50, RZ, 0x10, R143 ;  /* 0x00000010ff327819 */ /* 0x000fe2000001168f */
[----:B------:R-:W-:Y:S01]  /*3ec0*/  HFMA2 R17, R122.H0_H0, R30.H0_H0, R170.H0_H0 ;  /* 0x2000001e7a117231 */ /* 0x000fe200000408aa */
[----:B------:R-:W-:Y:S01]  /*3ed0*/  PRMT R6, R93, 0x7610, R6 ;  /* 0x000076105d067816 */ /* 0x000fe20000000006 */
[----:B------:R-:W-:Y:S01]  /*3ee0*/  HFMA2 R87, R115.H0_H0, R21.H0_H0, R163.H0_H0 ;  /* 0x2000001573577231 */ /* 0x000fe200000408a3 */
[----:B------:R-:W-:Y:S01]  /*3ef0*/  LOP3.LUT R84, R84, 0xffff, RZ, 0xc0, !PT ;  /* 0x0000ffff54547812 */ /* 0x000fe200078ec0ff */
[----:B------:R-:W-:Y:S01]  /*3f00*/  HFMA2 R50, R50.H0_H0, R91.H0_H0, R86.H0_H0 ;  /* 0x2000005b32327231 */ /* 0x000fe20000040856 */
[----:B------:R-:W-:Y:S01]  /*3f10*/  LOP3.LUT R85, R85, 0xffff, RZ, 0xc0, !PT ;  /* 0x0000ffff55557812 */ /* 0x000fe200078ec0ff */
[----:B------:R-:W-:Y:S01]  /*3f20*/  HFMA2 R91, R103.H0_H0, R9.H0_H0, R151.H0_H0 ;  /* 0x20000009675b7231 */ /* 0x000fe20000040897 */
[----:B------:R-:W-:Y:S01]  /*3f30*/  F2FP.PACK_AB R10, RZ, R10 ;  /* 0x0000000aff0a723e */ /* 0x000fe200000000ff */
[----:B------:R-:W-:Y:S01]  /*3f40*/  HFMA2 R9, R129.H0_H0, R38.H0_H0, R177.H0_H0 ;  /* 0x2000002681097231 */ /* 0x000fe200000408b1 */
[----:B------:R-:W-:-:S02]  /*3f50*/  LOP3.LUT R11, R6, 0xffff, RZ, 0xc0, !PT ;  /* 0x0000ffff060b7812 */ /* 0x000fc400078ec0ff */
[----:B------:R-:W-:Y:S01]  /*3f60*/  PRMT R13, R94, 0x7610, R13 ;  /* 0x000076105e0d7816 */ /* 0x000fe2000000000d */
[----:B------:R-:W-:Y:S01]  /*3f70*/  HFMA2 R10, R104.H0_H0, R10.H0_H0, R152.H0_H0 ;  /* 0x2000000a680a7231 */ /* 0x000fe20000040898 */
[----:B------:R-:W-:Y:S02]  /*3f80*/  SHF.L.U64.HI R30, R84, 0x10, RZ ;  /* 0x00000010541e7819 */ /* 0x000fe400000102ff */
[----:B------:R-:W-:Y:S02]  /*3f90*/  SHF.L.U32 R6, R85, 0x10, RZ ;  /* 0x0000001055067819 */ /* 0x000fe400000006ff */
[----:B------:R-:W-:Y:S02]  /*3fa0*/  F2FP.PACK_AB R15, RZ, R15 ;  /* 0x0000000fff0f723e */ /* 0x000fe400000000ff */
[----:B------:R-:W-:Y:S02]  /*3fb0*/  LOP3.LUT R205, R205, 0xffff, RZ, 0xc0, !PT ;  /* 0x0000ffffcdcd7812 */ /* 0x000fe400078ec0ff */
[----:B------:R-:W-:Y:S01]  /*3fc0*/  LOP3.LUT R203, R203, 0xffff, RZ, 0xc0, !PT ;  /* 0x0000ffffcbcb7812 */ /* 0x000fe200078ec0ff */
[----:B------:R-:W-:Y:S01]  /*3fd0*/  HFMA2 R86, R109.H0_H0, R15.H0_H0, R157.H0_H0 ;  /* 0x2000000f6d567231 */ /* 0x000fe2000004089d */
[----:B------:R-:W-:-:S02]  /*3fe0*/  F2FP.PACK_AB R4, RZ, R4 ;  /* 0x00000004ff04723e */ /* 0x000fc400000000ff */
[----:B------:R-:W-:Y:S02]  /*3ff0*/  F2FP.PACK_AB R12, RZ, R12 ;  /* 0x0000000cff0c723e */ /* 0x000fe400000000ff */
[----:B------:R-:W-:Y:S01]  /*4000*/  F2FP.PACK_AB R7, RZ, R7 ;  /* 0x00000007ff07723e */ /* 0x000fe200000000ff */
[----:B------:R-:W-:Y:S01]  /*4010*/  HFMA2 R4, R2.H0_H0, R4.H0_H0, R146.H0_H0 ;  /* 0x2000000402047231 */ /* 0x000fe20000040892 */
[----:B------:R-:W-:Y:S01]  /*4020*/  LOP3.LUT R11, R11, 0xffff0000, R30, 0xf8, !PT ;  /* 0xffff00000b0b7812 */ /* 0x000fe200078ef81e */
[----:B------:R-:W-:Y:S01]  /*4030*/  HFMA2 R12, R106.H0_H0, R12.H0_H0, R154.H0_H0 ;  /* 0x2000000c6a0c7231 */ /* 0x000fe2000004089a */
[----:B------:R-:W-:Y:S01]  /*4040*/  LOP3.LUT R6, R6, 0xffff, R13, 0xf8, !PT ;  /* 0x0000ffff06067812 */ /* 0x000fe200078ef80d */
[----:B------:R-:W-:Y:S01]  /*4050*/  HFMA2 R92, R101.H0_H0, R7.H0_H0, R149.H0_H0 ;  /* 0x20000007655c7231 */ /* 0x000fe20000040895 */
[----:B------:R-:W-:Y:S02]  /*4060*/  LOP3.LUT R13, R91, 0xffff, RZ, 0xc0, !PT ;  /* 0x0000ffff5b0d7812 */ /* 0x000fe400078ec0ff */
[----:B------:R-:W-:-:S02]  /*4070*/  SHF.L.U64.HI R30, R205, 0x10, RZ ;  /* 0x00000010cd1e7819 */ /* 0x000fc400000102ff */
[----:B------:R-:W-:Y:S02]  /*4080*/  SHF.L.U32 R21, R203, 0x10, RZ ;  /* 0x00000010cb157819 */ /* 0x000fe400000006ff */
[----:B------:R-:W-:Y:S02]  /*4090*/  LOP3.LUT R199, R199, 0xffff, RZ, 0xc0, !PT ;  /* 0x0000ffffc7c77812 */ /* 0x000fe400078ec0ff */
[----:B------:R-:W-:Y:S02]  /*40a0*/  F2FP.PACK_AB R20, RZ, R20 ;  /* 0x00000014ff14723e */ /* 0x000fe400000000ff */
[----:B------:R-:W-:Y:S02]  /*40b0*/  SHF.L.U32 R15, R84, 0x10, RZ ;  /* 0x00000010540f7819 */ /* 0x000fe400000006ff */
[----:B------:R-:W-:Y:S01]  /*40c0*/  LOP3.LUT R84, R89, 0xffff, RZ, 0xc0, !PT ;  /* 0x0000ffff59547812 */ /* 0x000fe200078ec0ff */
[----:B------:R-:W-:Y:S01]  /*40d0*/  HFMA2 R20, R113.H0_H0, R20.H0_H0, R161.H0_H0 ;  /* 0x2000001471147231 */ /* 0x000fe200000408a1 */
[----:B------:R-:W-:-:S02]  /*40e0*/  LOP3.LUT R13, R13, 0xffff0000, R30, 0xf8, !PT ;  /* 0xffff00000d0d7812 */ /* 0x000fc400078ef81e */
[----:B------:R-:W-:Y:S02]  /*40f0*/  LOP3.LUT R10, R21, 0xffff, R10, 0xf8, !PT ;  /* 0x0000ffff150a7812 */ /* 0x000fe400078ef80a */
[C---:B------:R-:W-:Y:S02]  /*4100*/  SHF.L.U32 R89, R199.reuse, 0x10, RZ ;  /* 0x00000010c7597819 */ /* 0x040fe400000006ff */
[----:B------:R-:W-:Y:S02]  /*4110*/  LOP3.LUT R21, R90, 0xffff, RZ, 0xc0, !PT ;  /* 0x0000ffff5a157812 */ /* 0x000fe400078ec0ff */
[----:B------:R-:W-:Y:S02]  /*4120*/  SHF.L.U64.HI R30, R199, 0x10, RZ ;  /* 0x00000010c71e7819 */ /* 0x000fe400000102ff */
[----:B------:R-:W-:Y:S02]  /*4130*/  LOP3.LUT R211, R211, 0xffff, RZ, 0xc0, !PT ;  /* 0x0000ffffd3d37812 */ /* 0x000fe400078ec0ff */
[----:B------:R-:W-:-:S02]  /*4140*/  F2FP.PACK_AB R44, RZ, R44 ;  /* 0x0000002cff2c723e */ /* 0x000fc400000000ff */
[----:B------:R-:W-:Y:S02]  /*4150*/  LOP3.LUT R4, R15, 0xffff, R4, 0xf8, !PT ;  /* 0x0000ffff0f047812 */ /* 0x000fe400078ef804 */
[----:B------:R-:W-:Y:S01]  /*4160*/  LOP3.LUT R12, R89, 0xffff, R12, 0xf8, !PT ;  /* 0x0000ffff590c7812 */ /* 0x000fe200078ef80c */
[----:B------:R-:W-:Y:S01]  /*4170*/  HFMA2 R7, R133.H0_H0, R44.H0_H0, R181.H0_H0 ;  /* 0x2000002c85077231 */ /* 0x000fe200000408b5 */
[----:B------:R-:W-:Y:S02]  /*4180*/  LOP3.LUT R15, R92, 0xffff, RZ, 0xc0, !PT ;  /* 0x0000ffff5c0f7812 */ /* 0x000fe400078ec0ff */
[----:B------:R-:W-:Y:S02]  /*4190*/  SHF.L.U64.HI R38, R85, 0x10, RZ ;  /* 0x0000001055267819 */ /* 0x000fe400000102ff */
[----:B------:R-:W-:Y:S02]  /*41a0*/  LOP3.LUT R21, R21, 0xffff0000, R30, 0xf8, !PT ;  /* 0xffff000015157812 */ /* 0x000fe400078ef81e */
[----:B------:R-:W-:-:S02]  /*41b0*/  SHF.L.U32 R89, R211, 0x10, RZ ;  /* 0x00000010d3597819 */ /* 0x000fc400000006ff */
[----:B------:R-:W-:Y:S02]  /*41c0*/  LOP3.LUT R209, R209, 0xffff, RZ, 0xc0, !PT ;  /* 0x0000ffffd1d17812 */ /* 0x000fe400078ec0ff */
[----:B------:R-:W-:Y:S02]  /*41d0*/  PRMT R30, R19, 0x7610, R30 ;  /* 0x00007610131e7816 */ /* 0x000fe4000000001e */
[----:B------:R-:W-:Y:S02]  /*41e0*/  LOP3.LUT R19, R20, 0xffff, RZ, 0xc0, !PT ;  /* 0x0000ffff14137812 */ /* 0x000fe400078ec0ff */
[----:B------:R-:W-:Y:S02]  /*41f0*/  LOP3.LUT R44, R81, 0xffff, RZ, 0xc0, !PT ;  /* 0x0000ffff512c7812 */ /* 0x000fe400078ec0ff */
[----:B------:R-:W-:Y:S02]  /*4200*/  SHF.L.U64.HI R20, R211, 0x10, RZ ;  /* 0x00000010d3147819 */ /* 0x000fe400000102ff */
[----:B------:R-:W-:-:S02]  /*4210*/  LOP3.LUT R15, R15, 0xffff0000, R38, 0xf8, !PT ;  /* 0xffff00000f0f7812 */ /* 0x000fc400078ef826 */
[----:B------:R-:W-:Y:S02]  /*4220*/  LOP3.LUT R18, R89, 0xffff, R18, 0xf8, !PT ;  /* 0x0000ffff59127812 */ /* 0x000fe400078ef812 */
[----:B------:R-:W-:Y:S02]  /*4230*/  SHF.L.U32 R81, R209, 0x10, RZ ;  /* 0x00000010d1517819 */ /* 0x000fe400000006ff */
        /* <DEDUP_REMOVED lines=8> */
[----:B------:R-:W-:Y:S02]  /*42c0*/  LOP3.LUT R20, R81, 0xffff, R30, 0xf8, !PT ;  /* 0x0000ffff51147812 */ /* 0x000fe400078ef81e */
[----:B------:R-:W-:Y:S02]  /*42d0*/  LOP3.LUT R81, R38, 0xffff0000, R89, 0xf8, !PT ;  /* 0xffff000026517812 */ /* 0x000fe400078ef859 */
[----:B------:R-:W-:Y:S02]  /*42e0*/  LOP3.LUT R38, R28, 0xffff, RZ, 0xc0, !PT ;  /* 0x0000ffff1c267812 */ /* 0x000fe400078ec0ff */
[----:B------:R-:W-:-:S02]  /*42f0*/  SHF.L.U32 R28, R75, 0x10, RZ ;  /* 0x000000104b1c7819 */ /* 0x000fc400000006ff */
[----:B------:R-:W-:Y:S02]  /*4300*/  LOP3.LUT R80, R80, 0xffff, RZ, 0xc0, !PT ;  /* 0x0000ffff50507812 */ /* 0x000fe400078ec0ff */
[----:B------:R-:W-:Y:S02]  /*4310*/  SHF.L.U64.HI R75, R75, 0x10, RZ ;  /* 0x000000104b4b7819 */ /* 0x000fe400000102ff */
[----:B------:R-:W-:Y:S02]  /*4320*/  LOP3.LUT R74, R74, 0xffff, RZ, 0xc0, !PT ;  /* 0x0000ffff4a4a7812 */ /* 0x000fe400078ec0ff */
[----:B------:R-:W-:Y:S02]  /*4330*/  SHF.L.U32 R87, R44, 0x10, RZ ;  /* 0x000000102c577819 */ /* 0x000fe400000006ff */
[----:B------:R-:W-:Y:S02]  /*4340*/  LOP3.LUT R28, R28, 0xffff, R29, 0xf8, !PT ;  /* 0x0000ffff1c1c7812 */ /* 0x000fe400078ef81d */
[----:B------:R-:W-:-:S02]  /*4350*/  F2FP.PACK_AB R37, RZ, R37 ;  /* 0x00000025ff25723e */ /* 0x000fc400000000ff */
[----:B------:R-:W-:Y:S02]  /*4360*/  LOP3.LUT R27, R27, 0xffff, RZ, 0xc0, !PT ;  /* 0x0000ffff1b1b7812 */ /* 0x000fe400078ec0ff */
[----:B------:R-:W-:Y:S01]  /*4370*/  SHF.L.U64.HI R44, R44, 0x10, RZ ;  /* 0x000000102c2c7819 */ /* 0x000fe200000102ff */
[----:B------:R-:W-:Y:S01]  /*4380*/  HFMA2 R37, R125.H0_H0, R37.H0_H0, R173.H0_H0 ;  /* 0x200000257d257231 */ /* 0x000fe200000408ad */
[----:B------:R-:W-:Y:S02]  /*4390*/  SHF.L.U32 R30, R80, 0x10, RZ ;  /* 0x00000010501e7819 */ /* 0x000fe400000006ff */
[----:B------:R-:W-:Y:S02]  /*43a0*/  LOP3.LUT R29, R38, 0xffff0000, R75, 0xf8, !PT ;  /* 0xffff0000261d7812 */ /* 0x000fe400078ef84b */
[----:B------:R-:W-:Y:S02]  /*43b0*/  F2FP.PACK_AB R35, RZ, R35 ;  /* 0x00000023ff23723e */ /* 0x000fe400000000ff */
[----:B------:R-:W-:-:S02]  /*43c0*/  LOP3.LUT R33, R33, 0xffff, RZ, 0xc0, !PT ;  /* 0x0000ffff21217812 */ /* 0x000fc400078ec0ff */
[----:B------:R-:W-:Y:S01]  /*43d0*/  SHF.L.U64.HI R38, R74, 0x10, RZ ;  /* 0x000000104a267819 */ /* 0x000fe200000102ff */
[----:B------:R-:W-:Y:S01]  /*43e0*/  HFMA2 R35, R127.H0_H0, R35.H0_H0, R175.H0_H0 ;  /* 0x200000237f237231 */ /* 0x000fe200000408af */
[----:B------:R-:W-:Y:S02]  /*43f0*/  F2FP.PACK_AB R36, RZ, R36 ;  /* 0x00000024ff24723e */ /* 0x000fe400000000ff */
[----:B------:R-:W-:Y:S02]  /*4400*/  LOP3.LUT R27, R27, 0xffff0000, R44, 0xf8, !PT ;  /* 0xffff00001b1b7812 */ /* 0x000fe400078ef82c */
[----:B------:R-:W-:Y:S01]  /*4410*/  LOP3.LUT R30, R30, 0xffff, R31, 0xf8, !PT ;  /* 0x0000ffff1e1e7812 */ /* 0x000fe200078ef81f */
[----:B------:R-:W-:Y:S01]  /*4420*/  HFMA2 R36, R126.H0_H0, R36.H0_H0, R174.H0_H0 ;  /* 0x200000247e247231 */ /* 0x000fe200000408ae */
[----:B------:R-:W-:Y:S02]  /*4430*/  LOP3.LUT R31, R32, 0xffff, RZ, 0xc0, !PT ;  /* 0x0000ffff201f7812 */ /* 0x000fe400078ec0ff */
[----:B------:R-:W-:-:S02]  /*4440*/  SHF.L.U64.HI R44, R80, 0x10, RZ ;  /* 0x00000010502c7819 */ /* 0x000fc400000102ff */
[----:B------:R-:W-:Y:S02]  /*4450*/  LOP3.LUT R33, R33, 0xffff0000, R38, 0xf8, !PT ;  /* 0xffff000021217812 */ /* 0x000fe400078ef826 */
[----:B------:R-:W-:Y:S02]  /*4460*/  F2FP.PACK_AB R64, RZ, R64 ;  /* 0x00000040ff40723e */ /* 0x000fe400000000ff */
[----:B------:R-:W-:Y:S02]  /*4470*/  LOP3.LUT R38, R73, 0xffff, RZ, 0xc0, !PT ;  /* 0x0000ffff49267812 */ /* 0x000fe400078ec0ff */
[----:B------:R-:W-:Y:S01]  /*4480*/  F2FP.PACK_AB R65, RZ, R65 ;  /* 0x00000041ff41723e */ /* 0x000fe200000000ff */
[----:B------:R-:W-:Y:S01]  /*4490*/  HFMA2 R64, R128.H0_H0, R64.H0_H0, R176.H0_H0 ;  /* 0x2000004080407231 */ /* 0x000fe200000408b0 */
[----:B------:R-:W-:Y:S02]  /*44a0*/  SHF.L.U32 R32, R74, 0x10, RZ ;  /* 0x000000104a207819 */ /* 0x000fe400000006ff */
[----:B------:R-:W-:Y:S01]  /*44b0*/  F2FP.PACK_AB R40, RZ, R40 ;  /* 0x00000028ff28723e */ /* 0x000fe200000000ff */
[----:B------:R-:W-:Y:S01]  /*44c0*/  HFMA2 R65, R130.H0_H0, R65.H0_H0, R178.H0_H0 ;  /* 0x2000004182417231 */ /* 0x000fe200000408b2 */
[----:B------:R-:W-:-:S02]  /*44d0*/  LOP3.LUT R78, R78, 0xffff, RZ, 0xc0, !PT ;  /* 0x0000ffff4e4e7812 */ /* 0x000fc400078ec0ff */
[----:B------:R-:W-:Y:S01]  /*44e0*/  LOP3.LUT R79, R79, 0xffff, RZ, 0xc0, !PT ;  /* 0x0000ffff4f4f7812 */ /* 0x000fe200078ec0ff */
[----:B------:R-:W-:Y:S01]  /*44f0*/  HFMA2 R40, R131.H0_H0, R40.H0_H0, R179.H0_H0 ;  /* 0x2000002883287231 */ /* 0x000fe200000408b3 */
[----:B------:R-:W-:Y:S02]  /*4500*/  LOP3.LUT R31, R31, 0xffff0000, R44, 0xf8, !PT ;  /* 0xffff00001f1f7812 */ /* 0x000fe400078ef82c */
[----:B------:R-:W-:Y:S02]  /*4510*/  LOP3.LUT R44, R37, 0xffff, RZ, 0xc0, !PT ;  /* 0x0000ffff252c7812 */ /* 0x000fe400078ec0ff */
[----:B------:R-:W-:Y:S02]  /*4520*/  SHF.L.U32 R73, R38, 0x10, RZ ;  /* 0x0000001026497819 */ /* 0x000fe400000006ff */
[----:B------:R-:W-:Y:S02]  /*4530*/  LOP3.LUT R32, R32, 0xffff, R17, 0xf8, !PT ;  /* 0x0000ffff20207812 */ /* 0x000fe400078ef811 */
[----:B------:R-:W-:-:S02]  /*4540*/  LOP3.LUT R37, R35, 0xffff, RZ, 0xc0, !PT ;  /* 0x0000ffff23257812 */ /* 0x000fc400078ec0ff */
[----:B------:R-:W-:Y:S02]  /*4550*/  SHF.L.U64.HI R38, R38, 0x10, RZ ;  /* 0x0000001026267819 */ /* 0x000fe400000102ff */
[----:B------:R-:W-:Y:S02]  /*4560*/  SHF.L.U32 R17, R78, 0x10, RZ ;  /* 0x000000104e117819 */ /* 0x000fe400000006ff */
[----:B------:R-:W-:Y:S02]  /*4570*/  F2FP.PACK_AB R66, RZ, R66 ;  /* 0x00000042ff42723e */ /* 0x000fe400000000ff */
[----:B------:R-:W-:Y:S02]  /*4580*/  SHF.L.U64.HI R35, R79, 0x10, RZ ;  /* 0x000000104f237819 */ /* 0x000fe400000102ff */
[----:B------:R-:W-:Y:S01]  /*4590*/  F2FP.PACK_AB R60, RZ, R60 ;  /* 0x0000003cff3c723e */ /* 0x000fe200000000ff */
[----:B------:R-:W-:Y:S01]  /*45a0*/  HFMA2 R66, R132.H0_H0, R66.H0_H0, R180.H0_H0 ;  /* 0x2000004284427231 */ /* 0x000fe200000408b4 */
[----:B------:R-:W-:-:S02]  /*45b0*/  LOP3.LUT R36, R73, 0xffff, R36, 0xf8, !PT ;  /* 0x0000ffff49247812 */ /* 0x000fc400078ef824 */
[----:B------:R-:W-:Y:S01]  /*45c0*/  LOP3.LUT R37, R37, 0xffff0000, R38, 0xf8, !PT ;  /* 0xffff000025257812 */ /* 0x000fe200078ef826 */
[----:B------:R-:W-:Y:S01]  /*45d0*/  HFMA2 R60, R135.H0_H0, R60.H0_H0, R183.H0_H0 ;  /* 0x2000003c873c7231 */ /* 0x000fe200000408b7 */
[----:B------:R-:W-:Y:S02]  /*45e0*/  LOP3.LUT R73, R72, 0xffff, RZ, 0xc0, !PT ;  /* 0x0000ffff48497812 */ /* 0x000fe400078ec0ff */
[----:B------:R-:W-:Y:S02]  /*45f0*/  LOP3.LUT R77, R77, 0xffff, RZ, 0xc0, !PT ;  /* 0x0000ffff4d4d7812 */ /* 0x000fe400078ec0ff */
[----:B------:R-:W-:Y:S02]  /*4600*/  LOP3.LUT R38, R17, 0xffff, R64, 0xf8, !PT ;  /* 0x0000ffff11267812 */ /* 0x000fe400078ef840 */
[----:B------:R-:W-:Y:S02]  /*4610*/  F2FP.PACK_AB R67, RZ, R67 ;  /* 0x00000043ff43723e */ /* 0x000fe400000000ff */
[----:B------:R-:W-:-:S02]  /*4620*/  F2FP.PACK_AB R46, RZ, R46 ;  /* 0x0000002eff2e723e */ /* 0x000fc400000000ff */
[----:B------:R-:W-:Y:S01]  /*4630*/  LOP3.LUT R35, R44, 0xffff0000, R35, 0xf8, !PT ;  /* 0xffff00002c237812 */ /* 0x000fe200078ef823 */
[----:B------:R-:W-:Y:S01]  /*4640*/  HFMA2 R67, R134.H0_H0, R67.H0_H0, R182.H0_H0 ;  /* 0x2000004386437231 */ /* 0x000fe200000408b6 */
[----:B------:R-:W-:Y:S01]  /*4650*/  PRMT R17, R65, 0x7610, R17 ;  /* 0x0000761041117816 */ /* 0x000fe20000000011 */
[----:B------:R-:W-:Y:S01]  /*4660*/  HFMA2 R5, R137.H0_H0, R46.H0_H0, R185.H0_H0 ;  /* 0x2000002e89057231 */ /* 0x000fe200000408b9 */
[----:B------:R-:W-:Y:S02]  /*4670*/  LOP3.LUT R65, R9, 0xffff, RZ, 0xc0, !PT ;  /* 0x0000ffff09417812 */ /* 0x000fe400078ec0ff */
[----:B------:R-:W-:Y:S02]  /*4680*/  LOP3.LUT R72, R40, 0xffff, RZ, 0xc0, !PT ;  /* 0x0000ffff28487812 */ /* 0x000fe400078ec0ff */
[----:B------:R-:W-:Y:S02]  /*4690*/  SHF.L.U64.HI R44, R78, 0x10, RZ ;  /* 0x000000104e2c7819 */ /* 0x000fe400000102ff */
[----:B------:R-:W-:-:S02]  /*46a0*/  F2FP.PACK_AB R68, RZ, R68 ;  /* 0x00000044ff44723e */ /* 0x000fc400000000ff */
[----:B------:R-:W-:Y:S02]  /*46b0*/  SHF.L.U32 R40, R73, 0x10, RZ ;  /* 0x0000001049287819 */ /* 0x000fe400000006ff */
[----:B------:R-:W-:Y:S01]  /*46c0*/  SHF.L.U32 R9, R77, 0x10, RZ ;  /* 0x000000104d097819 */ /* 0x000fe200000006ff */
[----:B------:R-:W-:Y:S01]  /*46d0*/  HFMA2 R68, R136.H0_H0, R68.H0_H0, R184.H0_H0 ;  /* 0x2000004488447231 */ /* 0x000fe200000408b8 */
[----:B------:R-:W-:Y:S02]  /*46e0*/  LOP3.LUT R63, R63, 0xffff, RZ, 0xc0, !PT ;  /* 0x0000ffff3f3f7812 */ /* 0x000fe400078ec0ff */
[----:B------:R-:W-:Y:S02]  /*46f0*/  LOP3.LUT R70, R70, 0xffff, RZ, 0xc0, !PT ;  /* 0x0000ffff46467812 */ /* 0x000fe400078ec0ff */
[----:B------:R-:W-:Y:S02]  /*4700*/  LOP3.LUT R65, R65, 0xffff0000, R44, 0xf8, !PT ;  /* 0xffff000041417812 */ /* 0x000fe400078ef82c */
[----:B------:R-:W-:-:S02]  /*4710*/  F2FP.PACK_AB R61, RZ, R61 ;  /* 0x0000003dff3d723e */ /* 0x000fc400000000ff */
[----:B------:R-:W-:Y:S02]  /*4720*/  LOP3.LUT R40, R40, 0xffff, R17, 0xf8, !PT ;  /* 0x0000ffff28287812 */ /* 0x000fe400078ef811 */
[----:B------:R-:W-:Y:S01]  /*4730*/  LOP3.LUT R44, R9, 0xffff, R66, 0xf8, !PT ;  /* 0x0000ffff092c7812 */ /* 0x000fe200078ef842 */
[----:B------:R-:W-:Y:S01]  /*4740*/  HFMA2 R61, R139.H0_H0, R61.H0_H0, R187.H0_H0 ;  /* 0x2000003d8b3d7231 */ /* 0x000fe200000408bb */
[----:B------:R-:W-:Y:S02]  /*4750*/  SHF.L.U32 R46, R63, 0x10, RZ ;  /* 0x000000103f2e7819 */ /* 0x000fe400000006ff */
[----:B------:R-:W-:Y:S02]  /*4760*/  LOP3.LUT R17, R7, 0xffff, RZ, 0xc0, !PT ;  /* 0x0000ffff07117812 */ /* 0x000fe400078ec0ff */
[----:B------:R-:W-:Y:S02]  /*4770*/  LOP3.LUT R60, R60, 0xffff, RZ, 0xc0, !PT ;  /* 0x0000ffff3c3c7812 */ /* 0x000fe400078ec0ff */
[----:B------:R-:W-:-:S02]  /*4780*/  SHF.L.U64.HI R9, R63, 0x10, RZ ;  /* 0x000000103f097819 */ /* 0x000fc400000102ff */
[----:B------:R-:W-:Y:S02]  /*4790*/  SHF.L.U32 R7, R70, 0x10, RZ ;  /* 0x0000001046077819 */ /* 0x000fe400000006ff */
[----:B------:R-:W-:Y:S02]  /*47a0*/  LOP3.LUT R46, R46, 0xffff, R67, 0xf8, !PT ;  /* 0x0000ffff2e2e7812 */ /* 0x000fe400078ef843 */
[----:B------:R-:W-:Y:S02]  /*47b0*/  F2FP.PACK_AB R76, RZ, R76 ;  /* 0x0000004cff4c723e */ /* 0x000fe400000000ff */
[----:B------:R-:W-:Y:S02]  /*47c0*/  LOP3.LUT R67, R60, 0xffff0000, R9, 0xf8, !PT ;  /* 0xffff00003c437812 */ /* 0x000fe400078ef809 */
[----:B------:R-:W-:Y:S01]  /*47d0*/  LOP3.LUT R60, R7, 0xffff, R68, 0xf8, !PT ;  /* 0x0000ffff073c7812 */ /* 0x000fe200078ef844 */
[----:B------:R-:W-:Y:S01]  /*47e0*/  HFMA2 R76, R140.H0_H0, R76.H0_H0, R188.H0_H0 ;  /* 0x2000004c8c4c7231 */ /* 0x000fe200000408bc */
[----:B------:R-:W-:-:S02]  /*47f0*/  LOP3.LUT R51, R51, 0xffff, RZ, 0xc0, !PT ;  /* 0x0000ffff33337812 */ /* 0x000fc400078ec0ff */
[----:B------:R-:W-:Y:S02]  /*4800*/  LOP3.LUT R7, R59, 0xffff, RZ, 0xc0, !PT ;  /* 0x0000ffff3b077812 */ /* 0x000fe400078ec0ff */
[----:B------:R-:W-:Y:S02]  /*4810*/  LOP3.LUT R9, R5, 0xffff, RZ, 0xc0, !PT ;  /* 0x0000ffff05097812 */ /* 0x000fe400078ec0ff */
[----:B------:R-:W-:Y:S02]  /*4820*/  LOP3.LUT R61, R61, 0xffff, RZ, 0xc0, !PT ;  /* 0x0000ffff3d3d7812 */ /* 0x000fe400078ec0ff */
[----:B------:R-:W-:Y:S02]  /*4830*/  SHF.L.U64.HI R66, R51, 0x10, RZ ;  /* 0x0000001033427819 */ /* 0x000fe400000102ff */
[----:B------:R-:W-:Y:S02]  /*4840*/  F2FP.PACK_AB R82, RZ, R82 ;  /* 0x00000052ff52723e */ /* 0x000fe400000000ff */
[----:B------:R-:W-:-:S02]  /*4850*/  SHF.L.U32 R5, R7, 0x10, RZ ;  /* 0x0000001007057819 */ /* 0x000fc400000006ff */
[----:B------:R-:W-:Y:S01]  /*4860*/  SHF.L.U64.HI R64, R77, 0x10, RZ ;  /* 0x000000104d407819 */ /* 0x000fe200000102ff */
[----:B------:R-:W-:Y:S01]  /*4870*/  HFMA2 R82, R143.H0_H0, R82.H0_H0, R191.H0_H0 ;  /* 0x200000528f527231 */ /* 0x000fe200000408bf */
[----:B------:R-:W-:Y:S02]  /*4880*/  LOP3.LUT R59, R61, 0xffff0000, R66, 0xf8, !PT ;  /* 0xffff00003d3b7812 */ /* 0x000fe400078ef842 */
[----:B------:R-:W-:Y:S02]  /*4890*/  LOP3.LUT R66, R5, 0xffff, R76, 0xf8, !PT ;  /* 0x0000ffff05427812 */ /* 0x000fe400078ef84c */
[----:B------:R-:W-:Y:S02]  /*48a0*/  F2FP.PACK_AB R62, RZ, R62 ;  /* 0x0000003eff3e723e */ /* 0x000fe400000000ff */
[----:B------:R-:W-:Y:S02]  /*48b0*/  SHF.L.U64.HI R68, R70, 0x10, RZ ;  /* 0x0000001046447819 */ /* 0x000fe400000102ff */
[----:B------:R-:W-:Y:S01]  /*48c0*/  LOP3.LUT R5, R48, 0xffff, RZ, 0xc0, !PT ;  /* 0x0000ffff30057812 */ /* 0x000fe200078ec0ff */
[----:B------:R-:W-:Y:S01]  /*48d0*/  HFMA2 R62, R141.H0_H0, R62.H0_H0, R189.H0_H0 ;  /* 0x2000003e8d3e7231 */ /* 0x000fe200000408bd */
[----:B------:R-:W-:-:S02]  /*48e0*/  LOP3.LUT R63, R17, 0xffff0000, R64, 0xf8, !PT ;  /* 0xffff0000113f7812 */ /* 0x000fc400078ef840 */
[----:B------:R-:W-:Y:S02]  /*48f0*/  SHF.L.U32 R64, R51, 0x10, RZ ;  /* 0x0000001033407819 */ /* 0x000fe400000006ff */
[----:B------:R-:W-:Y:S02]  /*4900*/  F2FP.PACK_AB R96, RZ, R96 ;  /* 0x00000060ff60723e */ /* 0x000fe400000000ff */
[----:B------:R-:W-:Y:S02]  /*4910*/  LOP3.LUT R51, R9, 0xffff0000, R68, 0xf8, !PT ;  /* 0xffff000009337812 */ /* 0x000fe400078ef844 */
[----:B------:R-:W-:Y:S01]  /*4920*/  SHF.L.U32 R48, R5, 0x10, RZ ;  /* 0x0000001005307819 */ /* 0x000fe200000006ff */
[----:B------:R-:W-:Y:S01]  /*4930*/  HFMA2 R96, R144.H0_H0, R96.H0_H0, R192.H0_H0 ;  /* 0x2000006090607231 */ /* 0x000fe200000408c0 */
[----:B------:R-:W-:Y:S02]  /*4940*/  F2FP.PACK_AB R83, RZ, R83 ;  /* 0x00000053ff53723e */ /* 0x000fe400000000ff */
[----:B------:R-:W-:-:S02]  /*4950*/  LOP3.LUT R68, R82, 0xffff, RZ, 0xc0, !PT ;  /* 0x0000ffff52447812 */ /* 0x000fc400078ec0ff */
[----:B------:R-:W-:Y:S01]  /*4960*/  SHF.L.U64.HI R5, R5, 0x10, RZ ;  /* 0x0000001005057819 */ /* 0x000fe200000102ff */
[----:B------:R-:W-:Y:S01]  /*4970*/  HFMA2 R83, R145.H0_H0, R83.H0_H0, R193.H0_H0 ;  /* 0x2000005391537231 */ /* 0x000fe200000408c1 */
[----:B------:R-:W-:Y:S02]  /*4980*/  LOP3.LUT R47, R47, 0xffff, RZ, 0xc0, !PT ;  /* 0x0000ffff2f2f7812 */ /* 0x000fe400078ec0ff */
[----:B------:R-:W-:Y:S02]  /*4990*/  LOP3.LUT R68, R68, 0xffff0000, R5, 0xf8, !PT ;  /* 0xffff000044447812 */ /* 0x000fe400078ef805 */
[----:B------:R-:W-:Y:S02]  /*49a0*/  LOP3.LUT R62, R62, 0xffff, RZ, 0xc0, !PT ;  /* 0x0000ffff3e3e7812 */ /* 0x000fe400078ec0ff */
[----:B------:R-:W-:Y:S02]  /*49b0*/  SHF.L.U64.HI R7, R7, 0x10, RZ ;  /* 0x0000001007077819 */ /* 0x000fe400000102ff */
[----:B------:R-:W-:-:S02]  /*49c0*/  SHF.L.U32 R5, R47, 0x10, RZ ;  /* 0x000000102f057819 */ /* 0x000fc400000006ff */
[----:B------:R-:W-:Y:S02]  /*49d0*/  LOP3.LUT R74, R22, 0xffff, RZ, 0xc0, !PT ;  /* 0x0000ffff164a7812 */ /* 0x000fe400078ec0ff */
[----:B------:R-:W-:Y:S02]  /*49e0*/  LOP3.LUT R62, R62, 0xffff0000, R7, 0xf8, !PT ;  /* 0xffff00003e3e7812 */ /* 0x000fe400078ef807 */
[----:B------:R-:W-:Y:S02]  /*49f0*/  LOP3.LUT R22, R5, 0xffff, R96, 0xf8, !PT ;  /* 0x0000ffff05167812 */ /* 0x000fe400078ef860 */
[----:B------:R-:W-:Y:S02]  /*4a00*/  LOP3.LUT R70, R83, 0xffff, RZ, 0xc0, !PT ;  /* 0x0000ffff53467812 */ /* 0x000fe400078ec0ff */
[----:B------:R-:W-:Y:S02]  /*4a10*/  SHF.L.U64.HI R7, R47, 0x10, RZ ;  /* 0x000000102f077819 */ /* 0x000fe400000102ff */
[----:B------:R-:W-:-:S02]  /*4a20*/  PRMT R5, R11, 0x5410, R74 ;  /* 0x000054100b057816 */ /* 0x000fc4000000004a */
[----:B------:R-:W-:Y:S02]  /*4a30*/  LOP3.LUT R74, R25, 0xffff, RZ, 0xc0, !PT ;  /* 0x0000ffff194a7812 */ /* 0x000fe400078ec0ff */
[----:B------:R-:W-:Y:S02]  /*4a40*/  LOP3.LUT R70, R70, 0xffff0000, R7, 0xf8, !PT ;  /* 0xffff000046467812 */ /* 0x000fe400078ef807 */
[----:B------:R-:W-:Y:S02]  /*4a50*/  LOP3.LUT R204, R204, 0xffff, RZ, 0xc0, !PT ;  /* 0x0000ffffcccc7812 */ /* 0x000fe400078ec0ff */
[----:B------:R-:W-:Y:S02]  /*4a60*/  PRMT R7, R15, 0x5410, R74 ;  /* 0x000054100f077816 */ /* 0x000fe4000000004a */
[----:B------:R-:W-:Y:S02]  /*4a70*/  LOP3.LUT R202, R202, 0xffff, RZ, 0xc0, !PT ;  /* 0x0000ffffcaca7812 */ /* 0x000fe400078ec0ff */
[----:B------:R-:W-:-:S02]  /*4a80*/  LOP3.LUT R74, R41, 0xffff, RZ, 0xc0, !PT ;  /* 0x0000ffff294a7812 */ /* 0x000fc400078ec0ff */
[----:B------:R-:W-:Y:S02]  /*4a90*/  PRMT R9, R13, 0x5410, R204 ;  /* 0x000054100d097816 */ /* 0x000fe400000000cc */
[----:B------:R-:W-:Y:S02]  /*4aa0*/  PRMT R13, R21, 0x5410, R202 ;  /* 0x00005410150d7816 */ /* 0x000fe400000000ca */
[----:B------:R-:W-:Y:S02]  /*4ab0*/  PRMT R21, R81, 0x5410, R74 ;  /* 0x0000541051157816 */ /* 0x000fe4000000004a */
[----:B------:R-:W-:Y:S02]  /*4ac0*/  LOP3.LUT R74, R42, 0xffff, RZ, 0xc0, !PT ;  /* 0x0000ffff2a4a7812 */ /* 0x000fe400078ec0ff */
[----:B------:R-:W-:Y:S02]  /*4ad0*/  LOP3.LUT R42, R24, 0xffff, RZ, 0xc0, !PT ;  /* 0x0000ffff182a7812 */ /* 0x000fe400078ec0ff */
[----:B------:R-:W-:-:S02]  /*4ae0*/  LOP3.LUT R24, R39, 0xffff, RZ, 0xc0, !PT ;  /* 0x0000ffff27187812 */ /* 0x000fc400078ec0ff */
[----:B------:R-:W-:Y:S02]  /*4af0*/  SHF.L.U32 R85, R205, 0x10, RZ ;  /* 0x00000010cd557819 */ /* 0x000fe400000006ff */
[----:B------:R-:W-:Y:S02]  /*4b00*/  PRMT R31, R31, 0x5410, R42 ;  /* 0x000054101f1f7816 */ /* 0x000fe4000000002a */
[----:B------:R-:W-:Y:S02]  /*4b10*/  F2FP.PACK_AB R16, RZ, R16 ;  /* 0x00000010ff10723e */ /* 0x000fe400000000ff */
[----:B------:R-:W-:Y:S02]  /*4b20*/  LOP3.LUT R201, R201, 0xffff, RZ, 0xc0, !PT ;  /* 0x0000ffffc9c97812 */ /* 0x000fe400078ec0ff */
[----:B------:R-:W-:Y:S01]  /*4b30*/  LOP3.LUT R42, R43, 0xffff, RZ, 0xc0, !PT ;  /* 0x0000ffff2b2a7812 */ /* 0x000fe200078ec0ff */
[----:B------:R-:W-:Y:S01]  /*4b40*/  HFMA2 R16, R111.H0_H0, R16.H0_H0, R159.H0_H0 ;  /* 0x200000106f107231 */ /* 0x000fe2000004089f */
[----:B------:R-:W-:-:S02]  /*4b50*/  SHF.L.U64.HI R73, R73, 0x10, RZ ;  /* 0x0000001049497819 */ /* 0x000fc400000102ff */
[----:B------:R-:W-:Y:S02]  /*4b60*/  PRMT R33, R33, 0x5410, R24 ;  /* 0x0000541021217816 */ /* 0x000fe40000000018 */
[----:B------:R-:W-:Y:S02]  /*4b70*/  LOP3.LUT R56, R56, 0xffff, RZ, 0xc0, !PT ;  /* 0x0000ffff38387812 */ /* 0x000fe400078ec0ff */
[----:B------:R-:W-:Y:S02]  /*4b80*/  LOP3.LUT R8, R85, 0xffff, R8, 0xf8, !PT ;  /* 0x0000ffff55087812 */ /* 0x000fe400078ef808 */
[----:B------:R-:W-:Y:S02]  /*4b90*/  LOP3.LUT R24, R45, 0xffff, RZ, 0xc0, !PT ;  /* 0x0000ffff2d187812 */ /* 0x000fe400078ec0ff */
[----:B------:R-:W-:Y:S02]  /*4ba0*/  LOP3.LUT R54, R54, 0xffff, RZ, 0xc0, !PT ;  /* 0x0000ffff36367812 */ /* 0x000fe400078ec0ff */
[----:B------:R-:W-:-:S02]  /*4bb0*/  SHF.L.U32 R85, R201, 0x10, RZ ;  /* 0x00000010c9557819 */ /* 0x000fc400000006ff */
[----:B------:R-:W-:Y:S02]  /*4bc0*/  PRMT R35, R35, 0x5410, R42 ;  /* 0x0000541023237816 */ /* 0x000fe4000000002a */
[----:B------:R-:W-:Y:S02]  /*4bd0*/  LOP3.LUT R76, R23, 0xffff, RZ, 0xc0, !PT ;  /* 0x0000ffff174c7812 */ /* 0x000fe400078ec0ff */
[----:B------:R-:W-:Y:S02]  /*4be0*/  LOP3.LUT R42, R57, 0xffff, RZ, 0xc0, !PT ;  /* 0x0000ffff392a7812 */ /* 0x000fe400078ec0ff */
[----:B------:R-:W-:Y:S02]  /*4bf0*/  LOP3.LUT R72, R72, 0xffff0000, R73, 0xf8, !PT ;  /* 0xffff000048487812 */ /* 0x000fe400078ef849 */
[----:B------:R-:W-:Y:S02]  /*4c00*/  LOP3.LUT R23, R58, 0xffff, RZ, 0xc0, !PT ;  /* 0x0000ffff3a177812 */ /* 0x000fe400078ec0ff */
[----:B------:R-:W-:-:S02]  /*4c10*/  PRMT R39, R65, 0x5410, R56 ;  /* 0x0000541041277816 */ /* 0x000fc40000000038 */
[----:B------:R-:W-:Y:S02]  /*4c20*/  PRMT R37, R37, 0x5410, R24 ;  /* 0x0000541025257816 */ /* 0x000fe40000000018 */
[----:B------:R-:W-:Y:S02]  /*4c30*/  LOP3.LUT R52, R52, 0xffff, RZ, 0xc0, !PT ;  /* 0x0000ffff34347812 */ /* 0x000fe400078ec0ff */
[----:B------:R-:W-:Y:S02]  /*4c40*/  PRMT R65, R59, 0x5410, R54 ;  /* 0x000054103b417816 */ /* 0x000fe40000000036 */
[----:B------:R-:W-:Y:S02]  /*4c50*/  LOP3.LUT R14, R85, 0xffff, R14, 0xf8, !PT ;  /* 0x0000ffff550e7812 */ /* 0x000fe400078ef80e */
[----:B------:R-:W-:Y:S02]  /*4c60*/  LOP3.LUT R24, R55, 0xffff, RZ, 0xc0, !PT ;  /* 0x0000ffff37187812 */ /* 0x000fe400078ec0ff */
[----:B------:R-:W-:-:S02]  /*4c70*/  MOV R59, 0x8 ;  /* 0x00000008003b7802 */ /* 0x000fc40000000f00 */
[----:B------:R-:W-:Y:S02]  /*4c80*/  LOP3.LUT R25, R50, 0xffff, RZ, 0xc0, !PT ;  /* 0x0000ffff32197812 */ /* 0x000fe400078ec0ff */
[----:B------:R-:W-:Y:S02]  /*4c90*/  SHF.L.U64.HI R91, R203, 0x10, RZ ;  /* 0x00000010cb5b7819 */ /* 0x000fe400000102ff */
[----:B------:R-:W-:Y:S02]  /*4ca0*/  LOP3.LUT R85, R86, 0xffff, RZ, 0xc0, !PT ;  /* 0x0000ffff56557812 */ /* 0x000fe400078ec0ff */
[----:B------:R-:W-:Y:S02]  /*4cb0*/  PRMT R45, R63, 0x5410, R42 ;  /* 0x000054103f2d7816 */ /* 0x000fe4000000002a */
[----:B------:R-:W-:Y:S02]  /*4cc0*/  LOP3.LUT R86, R16, 0xffff, RZ, 0xc0, !PT ;  /* 0x0000ffff10567812 */ /* 0x000fe400078ec0ff */
[----:B------:R-:W-:-:S02]  /*4cd0*/  PRMT R41, R72, 0x5410, R23 ;  /* 0x0000541048297816 */ /* 0x000fc40000000017 */
[----:B------:R-:W-:Y:S02]  /*4ce0*/  IADD3 R42, R198, 0x100, RZ ;  /* 0x00000100c62a7810 */ /* 0x000fe40007ffe0ff */
[----:B------:R-:W-:Y:S02]  /*4cf0*/  LOP3.LUT R208, R208, 0xffff, RZ, 0xc0, !PT ;  /* 0x0000ffffd0d07812 */ /* 0x000fe400078ec0ff */
[----:B------:R-:W-:Y:S01]  /*4d00*/  SHF.L.U64.HI R16, R201, 0x10, RZ ;  /* 0x00000010c9107819 */ /* 0x000fe200000102ff */
[----:B------:R-:W-:Y:S01]  /*4d10*/  IMAD.WIDE.U32 R42, R42, R59, c[0x0][0x178] ;  /* 0x00005e002a2a7625 */ /* 0x000fe200078e003b */
[----:B------:R-:W-:Y:S02]  /*4d20*/  PRMT R61, R51, 0x5410, R52 ;  /* 0x00005410333d7816 */ /* 0x000fe40000000034 */
[----:B------:R-:W-:Y:S02]  /*4d30*/  LOP3.LUT R23, R49, 0xffff, RZ, 0xc0, !PT ;  /* 0x0000ffff31177812 */ /* 0x000fe400078ec0ff */
[----:B------:R-:W-:-:S02]  /*4d40*/  IADD3 R50, R198, 0x200, RZ ;  /* 0x00000200c6327810 */ /* 0x000fc40007ffe0ff */
[----:B------:R-:W-:Y:S02]  /*4d50*/  PRMT R47, R67, 0x5410, R24 ;  /* 0x00005410432f7816 */ /* 0x000fe40000000018 */
[----:B------:R-:W-:Y:S01]  /*4d60*/  LOP3.LUT R53, R53, 0xffff, RZ, 0xc0, !PT ;  /* 0x0000ffff35357812 */ /* 0x000fe200078ec0ff */
[-C--:B------:R-:W-:Y:S01]  /*4d70*/  IMAD.WIDE.U32 R50, R50, R59.reuse, c[0x0][0x178] ;  /* 0x00005e0032327625 */ /* 0x080fe200078e003b */
[----:B------:R-:W-:Y:S02]  /*4d80*/  PRMT R49, R68, 0x5410, R25 ;  /* 0x0000541044317816 */ /* 0x000fe40000000019 */
[C---:B------:R-:W-:Y:S01]  /*4d90*/  IADD3 R52, R198.reuse, 0x300, RZ ;  /* 0x00000300c6347810 */ /* 0x040fe20007ffe0ff */
[----:B------:R-:W-:Y:S01]  /*4da0*/  IMAD.WIDE.U32 R24, R198, R59, c[0x0][0x178] ;  /* 0x00005e00c6187625 */ /* 0x000fe200078e003b */
[----:B------:R-:W-:Y:S02]  /*4db0*/  LOP3.LUT R84, R84, 0xffff0000, R91, 0xf8, !PT ;  /* 0xffff000054547812 */ /* 0x000fe400078ef85b */
[----:B------:R-:W-:-:S02]  /*4dc0*/  LOP3.LUT R11, R206, 0xffff, RZ, 0xc0, !PT ;  /* 0x0000ffffce0b7812 */ /* 0x000fc400078ec0ff */
[C---:B------:R-:W-:Y:S01]  /*4dd0*/  IADD3 R54, R198.reuse, 0x400, RZ ;  /* 0x00000400c6367810 */ /* 0x040fe20007ffe0ff */
[----:B------:R0:W-:Y:S01]  /*4de0*/  STG.E.64 [R24.64], R4 ;  /* 0x0000000418007986 */ /* 0x0001e2000c101b08 */
[----:B------:R-:W-:Y:S02]  /*4df0*/  IADD3 R57, R198, 0x500, RZ ;  /* 0x00000500c6397810 */ /* 0x000fe40007ffe0ff */
[----:B------:R-:W-:Y:S01]  /*4e00*/  SHF.L.U64.HI R93, R208, 0x10, RZ ;  /* 0x00000010d05d7819 */ /* 0x000fe200000102ff */
[-C--:B------:R-:W-:Y:S01]  /*4e10*/  IMAD.WIDE.U32 R54, R54, R59.reuse, c[0x0][0x178] ;  /* 0x00005e0036367625 */ /* 0x080fe200078e003b */
[----:B------:R-:W-:Y:S01]  /*4e20*/  LOP3.LUT R85, R85, 0xffff0000, R16, 0xf8, !PT ;  /* 0xffff000055557812 */ /* 0x000fe200078ef810 */
[----:B------:R1:W-:Y:S01]  /*4e30*/  STG.E.64 [R42.64], R6 ;  /* 0x000000062a007986 */ /* 0x0003e2000c101b08 */
[----:B------:R-:W-:Y:S02]  /*4e40*/  LOP3.LUT R200, R200, 0xffff, RZ, 0xc0, !PT ;  /* 0x0000ffffc8c87812 */ /* 0x000fe400078ec0ff */
[----:B------:R-:W-:Y:S01]  /*4e50*/  PRMT R67, R62, 0x5410, R53 ;  /* 0x000054103e437816 */ /* 0x000fe20000000035 */
[-C--:B------:R-:W-:Y:S01]  /*4e60*/  IMAD.WIDE.U32 R52, R52, R59.reuse, c[0x0][0x178] ;  /* 0x00005e0034347625 */ /* 0x080fe200078e003b */
[----:B------:R-:W-:Y:S01]  /*4e70*/  PRMT R11, R84, 0x5410, R11 ;  /* 0x00005410540b7816 */ /* 0x000fe2000000000b */
[----:B------:R2:W-:Y:S01]  /*4e80*/  STG.E.64 [R50.64], R8 ;  /* 0x0000000832007986 */ /* 0x0005e2000c101b08 */
[----:B------:R-:W-:Y:S01]  /*4e90*/  IADD3 R56, R198, 0x600, RZ ;  /* 0x00000600c6387810 */ /* 0x000fe20007ffe0ff */
[----:B0-----:R-:W-:Y:S01]  /*4ea0*/  IMAD.WIDE.U32 R4, R57, R59, c[0x0][0x178] ;  /* 0x00005e0039047625 */ /* 0x001fe200078e003b */
[----:B------:R-:W-:Y:S01]  /*4eb0*/  SHF.L.U32 R91, R208, 0x10, RZ ;  /* 0x00000010d05b7819 */ /* 0x000fe200000006ff */
[----:B------:R0:W-:Y:S01]  /*4ec0*/  STG.E.64 [R52.64], R10 ;  /* 0x0000000a34007986 */ /* 0x0001e2000c101b08 */
[----:B------:R-:W-:-:S02]  /*4ed0*/  LOP3.LUT R86, R86, 0xffff0000, R93, 0xf8, !PT ;  /* 0xffff000056567812 */ /* 0x000fc400078ef85d */
[----:B------:R-:W-:Y:S01]  /*4ee0*/  LOP3.LUT R207, R207, 0xffff, RZ, 0xc0, !PT ;  /* 0x0000ffffcfcf7812 */ /* 0x000fe200078ec0ff */
[----:B------:R-:W-:Y:S01]  /*4ef0*/  STG.E.64 [R54.64], R12 ;  /* 0x0000000c36007986 */ /* 0x000fe2000c101b08 */
[----:B------:R-:W-:Y:S01]  /*4f00*/  PRMT R15, R85, 0x5410, R200 ;  /* 0x00005410550f7816 */ /* 0x000fe200000000c8 */
[-C--:B-1----:R-:W-:Y:S01]  /*4f10*/  IMAD.WIDE.U32 R6, R56, R59.reuse, c[0x0][0x178] ;  /* 0x00005e0038067625 */ /* 0x082fe200078e003b */
[----:B------:R-:W-:Y:S02]  /*4f20*/  IADD3 R24, R198, 0x700, RZ ;  /* 0x00000700c6187810 */ /* 0x000fe40007ffe0ff */
[----:B------:R-:W-:Y:S01]  /*4f30*/  F2FP.PACK_AB R26, RZ, R26 ;  /* 0x0000001aff1a723e */ /* 0x000fe200000000ff */
[----:B------:R1:W-:Y:S01]  /*4f40*/  STG.E.64 [R4.64], R14 ;  /* 0x0000000e04007986 */ /* 0x0003e2000c101b08 */
[----:B------:R-:W-:Y:S01]  /*4f50*/  LOP3.LUT R210, R210, 0xffff, RZ, 0xc0, !PT ;  /* 0x0000ffffd2d27812 */ /* 0x000fe200078ec0ff */
[----:B--2---:R-:W-:Y:S01]  /*4f60*/  IMAD.WIDE.U32 R8, R24, R59, c[0x0][0x178] ;  /* 0x00005e0018087625 */ /* 0x004fe200078e003b */
[----:B------:R-:W-:Y:S01]  /*4f70*/  LOP3.LUT R16, R91, 0xffff, R88, 0xf8, !PT ;  /* 0x0000ffff5b107812 */ /* 0x000fe200078ef858 */
[----:B------:R-:W-:Y:S01]  /*4f80*/  HFMA2 R26, R116.H0_H0, R26.H0_H0, R164.H0_H0 ;  /* 0x2000001a741a7231 */ /* 0x000fe200000408a4 */
[----:B------:R-:W-:-:S02]  /*4f90*/  PRMT R17, R86, 0x5410, R207 ;  /* 0x0000541056117816 */ /* 0x000fc400000000cf */
[----:B------:R-:W-:Y:S02]  /*4fa0*/  PRMT R19, R19, 0x5410, R210 ;  /* 0x0000541013137816 */ /* 0x000fe400000000d2 */
[C---:B------:R-:W-:Y:S01]  /*4fb0*/  IADD3 R25, R198.reuse, 0x800, RZ ;  /* 0x00000800c6197810 */ /* 0x040fe20007ffe0ff */
[----:B------:R2:W-:Y:S01]  /*4fc0*/  STG.E.64 [R6.64], R16 ;  /* 0x0000001006007986 */ /* 0x0005e2000c101b08 */
[C---:B------:R-:W-:Y:S02]  /*4fd0*/  IADD3 R24, R198.reuse, 0x900, RZ ;  /* 0x00000900c6187810 */ /* 0x040fe40007ffe0ff */
[----:B------:R-:W-:Y:S01]  /*4fe0*/  LOP3.LUT R26, R87, 0xffff, R26, 0xf8, !PT ;  /* 0x0000ffff571a7812 */ /* 0x000fe200078ef81a */
[-C--:B0-----:R-:W-:Y:S01]  /*4ff0*/  IMAD.WIDE.U32 R10, R25, R59.reuse, c[0x0][0x178] ;  /* 0x00005e00190a7625 */ /* 0x081fe200078e003b */
[----:B-1----:R-:W-:Y:S01]  /*5000*/  IADD3 R14, R198, 0xc00, RZ ;  /* 0x00000c00c60e7810 */ /* 0x002fe20007ffe0ff */
[----:B------:R0:W-:Y:S01]  /*5010*/  STG.E.64 [R8.64], R18 ;  /* 0x0000001208007986 */ /* 0x0001e2000c101b08 */
[----:B------:R-:W-:Y:S01]  /*5020*/  PRMT R27, R27, 0x5410, R76 ;  /* 0x000054101b1b7816 */ /* 0x000fe2000000004c */
[----:B------:R-:W-:Y:S01]  /*5030*/  IMAD.WIDE.U32 R12, R24, R59, c[0x0][0x178] ;  /* 0x00005e00180c7625 */ /* 0x000fe200078e003b */
[C---:B------:R-:W-:Y:S01]  /*5040*/  IADD3 R25, R198.reuse, 0xa00, RZ ;  /* 0x00000a00c6197810 */ /* 0x040fe20007ffe0ff */
[----:B------:R1:W-:Y:S01]  /*5050*/  STG.E.64 [R10.64], R20 ;  /* 0x000000140a007986 */ /* 0x0003e2000c101b08 */
[----:B------:R-:W-:-:S02]  /*5060*/  IADD3 R15, R198, 0xd00, RZ ;  /* 0x00000d00c60f7810 */ /* 0x000fc40007ffe0ff */
[----:B------:R-:W-:Y:S01]  /*5070*/  IADD3 R24, R198, 0xb00, RZ ;  /* 0x00000b00c6187810 */ /* 0x000fe20007ffe0ff */
[-C--:B------:R-:W-:Y:S01]  /*5080*/  IMAD.WIDE.U32 R4, R25, R59.reuse, c[0x0][0x178] ;  /* 0x00005e0019047625 */ /* 0x080fe200078e003b */
[----:B------:R-:W-:Y:S01]  /*5090*/  F2FP.PACK_AB R34, RZ, R34 ;  /* 0x00000022ff22723e */ /* 0x000fe200000000ff */
[----:B------:R3:W-:Y:S01]  /*50a0*/  STG.E.64 [R12.64], R26 ;  /* 0x0000001a0c007986 */ /* 0x0007e2000c101b08 */
[----:B------:R-:W-:Y:S01]  /*50b0*/  PRMT R29, R29, 0x5410, R74 ;  /* 0x000054101d1d7816 */ /* 0x000fe2000000004a */
[----:B--2---:R-:W-:Y:S01]  /*50c0*/  IMAD.WIDE.U32 R6, R24, R59, c[0x0][0x178] ;  /* 0x00005e0018067625 */ /* 0x004fe200078e003b */
[----:B------:R-:W-:Y:S01]  /*50d0*/  SHF.L.U32 R75, R79, 0x10, RZ ;  /* 0x000000104f4b7819 */ /* 0x000fe200000006ff */
[----:B------:R-:W-:Y:S01]  /*50e0*/  HFMA2 R34, R124.H0_H0, R34.H0_H0, R172.H0_H0 ;  /* 0x200000227c227231 */ /* 0x000fe200000408ac */
[----:B------:R-:W-:Y:S01]  /*50f0*/  F2FP.PACK_AB R69, RZ, R69 ;  /* 0x00000045ff45723e */ /* 0x000fe200000000ff */
[-C--:B0-----:R-:W-:Y:S01]  /*5100*/  IMAD.WIDE.U32 R8, R14, R59.reuse, c[0x0][0x178] ;  /* 0x00005e000e087625 */ /* 0x081fe200078e003b */
[C---:B------:R-:W-:Y:S01]  /*5110*/  IADD3 R14, R198.reuse, 0xe00, RZ ;  /* 0x00000e00c60e7810 */ /* 0x040fe20007ffe0ff */
[----:B------:R0:W-:Y:S01]  /*5120*/  STG.E.64 [R4.64], R28 ;  /* 0x0000001c04007986 */ /* 0x0001e2000c101b08 */
[----:B------:R-:W-:Y:S01]  /*5130*/  LOP3.LUT R34, R75, 0xffff, R34, 0xf8, !PT ;  /* 0x0000ffff4b227812 */ /* 0x000fe200078ef822 */
[----:B-1----:R-:W-:Y:S01]  /*5140*/  IMAD.WIDE.U32 R10, R15, R59, c[0x0][0x178] ;  /* 0x00005e000f0a7625 */ /* 0x002fe200078e003b */
[----:B------:R-:W-:Y:S01]  /*5150*/  IADD3 R15, R198, 0xf00, RZ ;  /* 0x00000f00c60f7810 */ /* 0x000fe20007ffe0ff */
[----:B------:R1:W-:Y:S01]  /*5160*/  STG.E.64 [R6.64], R30 ;  /* 0x0000001e06007986 */ /* 0x0003e2000c101b08 */
[----:B------:R-:W-:Y:S01]  /*5170*/  F2FP.PACK_AB R71, RZ, R71 ;  /* 0x00000047ff47723e */ /* 0x000fe200000000ff */
[-C--:B---3--:R-:W-:Y:S01]  /*5180*/  IMAD.WIDE.U32 R12, R14, R59.reuse, c[0x0][0x178] ;  /* 0x00005e000e0c7625 */ /* 0x088fe200078e003b */
[C---:B------:R-:W-:Y:S01]  /*5190*/  IADD3 R14, R198.reuse, 0x1000, RZ ;  /* 0x00001000c60e7810 */ /* 0x040fe20007ffe0ff */
[----:B------:R2:W-:Y:S01]  /*51a0*/  STG.E.64 [R8.64], R32 ;  /* 0x0000002008007986 */ /* 0x0005e2000c101b08 */
[----:B------:R-:W-:Y:S01]  /*51b0*/  HFMA2 R69, R138.H0_H0, R69.H0_H0, R186.H0_H0 ;  /* 0x200000458a457231 */ /* 0x000fe200000408ba */
[----:B------:R-:W-:Y:S01]  /*51c0*/  IADD3 R16, R198, 0x1500, RZ ;  /* 0x00001500c6107810 */ /* 0x000fe20007ffe0ff */
[----:B------:R-:W-:Y:S01]  /*51d0*/  HFMA2 R71, R142.H0_H0, R71.H0_H0, R190.H0_H0 ;  /* 0x200000478e477231 */ /* 0x000fe200000408be */
[----:B------:R3:W-:Y:S01]  /*51e0*/  STG.E.64 [R10.64], R34 ;  /* 0x000000220a007986 */ /* 0x0007e2000c101b08 */
[----:B------:R-:W-:Y:S01]  /*51f0*/  PRMT R23, R70, 0x5410, R23 ;  /* 0x0000541046177816 */ /* 0x000fe20000000017 */
[-C--:B0-----:R-:W-:Y:S01]  /*5200*/  IMAD.WIDE.U32 R4, R15, R59.reuse, c[0x0][0x178] ;  /* 0x00005e000f047625 */ /* 0x081fe200078e003b */
[----:B------:R-:W-:Y:S01]  /*5210*/  IADD3 R15, R198, 0x1100, RZ ;  /* 0x00001100c60f7810 */ /* 0x000fe20007ffe0ff */
[----:B------:R0:W-:Y:S01]  /*5220*/  STG.E.64 [R12.64], R36 ;  /* 0x000000240c007986 */ /* 0x0001e2000c101b08 */
[----:B------:R-:W-:Y:S01]  /*5230*/  LOP3.LUT R64, R64, 0xffff, R69, 0xf8, !PT ;  /* 0x0000ffff40407812 */ /* 0x000fe200078ef845 */
[-C--:B-1----:R-:W-:Y:S01]  /*5240*/  IMAD.WIDE.U32 R6, R14, R59.reuse, c[0x0][0x178] ;  /* 0x00005e000e067625 */ /* 0x082fe200078e003b */
[----:B------:R-:W-:Y:S01]  /*5250*/  IADD3 R14, R198, 0x1200, RZ ;  /* 0x00001200c60e7810 */ /* 0x000fe20007ffe0ff */
[----:B------:R1:W-:Y:S01]  /*5260*/  STG.E.64 [R4.64], R38 ;  /* 0x0000002604007986 */ /* 0x0003e2000c101b08 */
[----:B------:R-:W-:Y:S01]  /*5270*/  LOP3.LUT R48, R48, 0xffff, R71, 0xf8, !PT ;  /* 0x0000ffff30307812 */ /* 0x000fe200078ef847 */
        /* <DEDUP_REMOVED lines=10> */
[----:B------:R-:W-:Y:S01]  /*5320*/  IADD3 R14, R198, 0x1700, RZ ;  /* 0x00001700c60e7810 */ /* 0x000fe20007ffe0ff */
[----:B------:R0:W-:Y:S02]  /*5330*/  STG.E.64 [R12.64], R60 ;  /* 0x0000003c0c007986 */ /* 0x0001e4000c101b08 */
[----:B--2---:R-:W-:-:S02]  /*5340*/  IMAD.WIDE.U32 R6, R16, R59, c[0x0][0x178] ;  /* 0x00005e0010067625 */ /* 0x004fc400078e003b */
        /* <DEDUP_REMOVED lines=8> */
.L_x_292:
[----:B------:R-:W-:Y:S05]  /*53d0*/  EXIT ;  /* 0x000000000000794d */ /* 0x000fea0003800000 */
.L_x_288:
[----:B------:R-:W-:Y:S01]  /*53e0*/  HFMA2.MMA R205, -RZ, RZ, 0, 5.9604644775390625e-08 ;  /* 0x00000001ffcd7435 */ /* 0x000fe200000001ff */
[----:B------:R-:W-:-:S02]  /*53f0*/  MOV R199, 0x1f ;  /* 0x0000001f00c77802 */ /* 0x000fc40000000f00 */
[----:B------:R-:W-:Y:S02]  /*5400*/  MOV R200, 0xffffffff ;  /* 0xffffffff00c87802 */ /* 0x000fe40000000f00 */
[----:B------:R-:W-:Y:S02]  /*5410*/  MOV R202, 0x5430 ;  /* 0x0000543000ca7802 */ /* 0x000fe40000000f00 */
[----:B-----5:R-:W-:Y:S05]  /*5420*/  CALL.REL.NOINC `($__internal_32_$__cuda_sm70_shflsync_bfly_p) ;  /* 0x00000f9000007944 */ /* 0x020fea0003c00000 */
[----:B-1----:R-:W-:Y:S01]  /*5430*/  MOV R198, R205 ;  /* 0x000000cd00c67202 */ /* 0x002fe20000000f00 */
[----:B0-----:R-:W-:Y:S05]  /*5440*/  BRA `(.L_x_294) ;  /* 0xffffbb3000007947 */ /* 0x001fea000383ffff */
.L_x_289:
[----:B------:R-:W-:Y:S01]  /*5450*/  HFMA2.MMA R205, -RZ, RZ, 0, 1.1920928955078125e-07 ;  /* 0x00000002ffcd7435 */ /* 0x000fe200000001ff */
[----:B------:R-:W-:Y:S02]  /*5460*/  MOV R199, 0x1f ;  /* 0x0000001f00c77802 */ /* 0x000fe40000000f00 */
[----:B------:R-:W-:Y:S02]  /*5470*/  MOV R200, 0xffffffff ;  /* 0xffffffff00c87802 */ /* 0x000fe40000000f00 */
[----:B------:R-:W-:Y:S02]  /*5480*/  MOV R202, 0x54a0 ;  /* 0x000054a000ca7802 */ /* 0x000fe40000000f00 */
[----:B-----5:R-:W-:Y:S05]  /*5490*/  CALL.REL.NOINC `($__internal_32_$__cuda_sm70_shflsync_bfly_p) ;  /* 0x00000f2000007944 */ /* 0x020fea0003c00000 */
[----:B01----:R-:W-:Y:S01]  /*54a0*/  FADD.FTZ R204, R204, R205 ;  /* 0x000000cdcccc7221 */ /* 0x003fe20000010000 */
[----:B------:R-:W-:Y:S01]  /*54b0*/  HFMA2.MMA R205, -RZ, RZ, 0, 2.384185791015625e-07 ;  /* 0x00000004ffcd7435 */ /* 0x000fe200000001ff */
[----:B------:R-:W-:-:S02]  /*54c0*/  MOV R199, 0x1f ;  /* 0x0000001f00c77802 */ /* 0x000fc40000000f00 */
[----:B------:R-:W-:Y:S02]  /*54d0*/  MOV R200, 0xffffffff ;  /* 0xffffffff00c87802 */ /* 0x000fe40000000f00 */
[----:B------:R-:W-:Y:S02]  /*54e0*/  MOV R202, 0x5500 ;  /* 0x0000550000ca7802 */ /* 0x000fe40000000f00 */
[----:B------:R-:W-:Y:S05]  /*54f0*/  CALL.REL.NOINC `($__internal_32_$__cuda_sm70_shflsync_bfly_p) ;  /* 0x00000ec000007944 */ /* 0x000fea0003c00000 */
[----:B01----:R-:W-:Y:S01]  /*5500*/  FADD.FTZ R204, R204, R205 ;  /* 0x000000cdcccc7221 */ /* 0x003fe20000010000 */
[----:B------:R-:W-:Y:S01]  /*5510*/  HFMA2.MMA R205, -RZ, RZ, 0, 4.76837158203125e-07 ;  /* 0x00000008ffcd7435 */ /* 0x000fe200000001ff */
[----:B------:R-:W-:Y:S02]  /*5520*/  MOV R199, 0x1f ;  /* 0x0000001f00c77802 */ /* 0x000fe40000000f00 */
[----:B------:R-:W-:Y:S02]  /*5530*/  MOV R200, 0xffffffff ;  /* 0xffffffff00c87802 */ /* 0x000fe40000000f00 */
[----:B------:R-:W-:Y:S02]  /*5540*/  MOV R202, 0x5560 ;  /* 0x0000556000ca7802 */ /* 0x000fe40000000f00 */
[----:B------:R-:W-:Y:S05]  /*5550*/  CALL.REL.NOINC `($__internal_32_$__cuda_sm70_shflsync_bfly_p) ;  /* 0x00000e6000007944 */ /* 0x000fea0003c00000 */
[----:B01----:R-:W-:Y:S01]  /*5560*/  FADD.FTZ R204, R204, R205 ;  /* 0x000000cdcccc7221 */ /* 0x003fe20000010000 */
[----:B------:R-:W-:Y:S01]  /*5570*/  HFMA2.MMA R205, -RZ, RZ, 0, 9.5367431640625e-07 ;  /* 0x00000010ffcd7435 */ /* 0x000fe200000001ff */
[----:B------:R-:W-:-:S02]  /*5580*/  MOV R199, 0x1f ;  /* 0x0000001f00c77802 */ /* 0x000fc40000000f00 */
[----:B------:R-:W-:Y:S02]  /*5590*/  MOV R200, 0xffffffff ;  /* 0xffffffff00c87802 */ /* 0x000fe40000000f00 */
[----:B------:R-:W-:Y:S02]  /*55a0*/  MOV R202, 0x55c0 ;  /* 0x000055c000ca7802 */ /* 0x000fe40000000f00 */
[----:B------:R-:W-:Y:S05]  /*55b0*/  CALL.REL.NOINC `($__internal_32_$__cuda_sm70_shflsync_bfly_p) ;  /* 0x00000e0000007944 */ /* 0x000fea0003c00000 */
        /* <DEDUP_REMOVED lines=198> */
[----:B------:R-:W-:Y:S05]  /*6220*/  CALL.REL.NOINC `($__internal_32_$__cuda_sm70_shflsync_bfly_p) ;  /* 0x0000019000007944 */ /* 0x000fea0003c00000 */
[----:B01----:R-:W-:Y:S01]  /*6230*/  FADD.FTZ R204, R204, R205 ;  /* 0x000000cdcccc7221 */ /* 0x003fe20000010000 */
[----:B------:R-:W-:Y:S01]  /*6240*/  HFMA2.MMA R205, -RZ, RZ, 0, 1.1920928955078125e-07 ;  /* 0x00000002ffcd7435 */ /* 0x000fe200000001ff */
[----:B------:R-:W-:Y:S02]  /*6250*/  MOV R199, 0x1f ;  /* 0x0000001f00c77802 */ /* 0x000fe40000000f00 */
[----:B------:R-:W-:Y:S02]  /*6260*/  MOV R200, 0xffffffff ;  /* 0xffffffff00c87802 */ /* 0x000fe40000000f00 */
[----:B------:R-:W-:Y:S02]  /*6270*/  MOV R202, 0x6290 ;  /* 0x0000629000ca7802 */ /* 0x000fe40000000f00 */
[----:B------:R-:W-:Y:S05]  /*6280*/  CALL.REL.NOINC `($__internal_32_$__cuda_sm70_shflsync_bfly_p) ;  /* 0x0000013000007944 */ /* 0x000fea0003c00000 */
        /* <DEDUP_REMOVED lines=18> */
[----:B01----:R-:W-:Y:S05]  /*63b0*/  BRA `(.L_x_295) ;  /* 0xffffb90000007947 */ /* 0x003fea000383ffff */
        .weak           $__internal_32_$__cuda_sm70_shflsync_bfly_p
        .type           $__internal_32_$__cuda_sm70_shflsync_bfly_p,@function
        .size           $__internal_32_$__cuda_sm70_shflsync_bfly_p,(.L_x_1081 - $__internal_32_$__cuda_sm70_shflsync_bfly_p)
$__internal_32_$__cuda_sm70_shflsync_bfly_p:
[----:B------:R-:W-:Y:S01]  /*63c0*/  HFMA2.MMA R203, -RZ, RZ, 0, 0 ;  /* 0x00000000ffcb7435 */ /* 0x000fe200000001ff */
[----:B------:R-:W-:Y:S04]  /*63d0*/  WARPSYNC R200 ;  /* 0x000000c800007348 */ /* 0x000fe80003800000 */
[----:B------:R0:W1:Y:S01]  /*63e0*/  SHFL.BFLY PT, R205, R204, R205, R199 ;  /* 0x0c0000cdcccd7389 */ /* 0x00006200000e00c7 */
[----:B------:R-:W-:Y:S05]  /*63f0*/  RET.REL.NODEC R202 `(_ZN10layer_norm13ln_fwd_kernelINS_13Kernel_traitsI6__halffS2_fjLj24576ELj2ELj1ELj4ELj16ENS_18Kernel_traits_baseILj24576ES2_fS2_fjLj128EEEEEEEvNS_9FwdParamsE) ;  /* 0xffff9c00ca007950 */ /* 0x000fea0003c3ffff */
.L_x_296:
        /* <DEDUP_REMOVED lines=16> */
.L_x_1081:


//--------------------- .text._ZN10layer_norm13ln_fwd_kernelINS_13Kernel_traitsI6__halfS2_S2_fjLj24576ELj2ELj1ELj4ELj16ENS_18Kernel_traits_baseILj24576ES2_S2_S2_fjLj128EEEEEEEvNS_9FwdParamsE --------------------------
	.section	.text._ZN10layer_norm13ln_fwd_kernelINS_13Kernel_traitsI6__halfS2_S2_fjLj24576ELj2ELj1ELj4ELj16ENS_18Kernel_traits_baseILj24576ES2_S2_S2_fjLj128EEEEEEEvNS_9FwdParamsE,"ax",@progbits
	.sectioninfo	@"SHI_REGISTERS=254"
	.align	128
        .global         _ZN10layer_norm13ln_fwd_kernelINS_13Kernel_traitsI6__halfS2_S2_fjLj24576ELj2ELj1ELj4ELj16ENS_18Kernel_traits_baseILj24576ES2_S2_S2_fjLj128EEEEEEEvNS_9FwdParamsE
        .type           _ZN10layer_norm13ln_fwd_kernelINS_13Kernel_traitsI6__halfS2_S2_fjLj24576ELj2ELj1ELj4ELj16ENS_18Kernel_traits_baseILj24576ES2_S2_S2_fjLj128EEEEEEEvNS_9FwdParamsE,@function
        .size           _ZN10layer_norm13ln_fwd_kernelINS_13Kernel_traitsI6__halfS2_S2_fjLj24576ELj2ELj1ELj4ELj16ENS_18Kernel_traits_baseILj24576ES2_S2_S2_fjLj128EEEEEEEvNS_9FwdParamsE,(.L_x_1082 - _ZN10layer_norm13ln_fwd_kernelINS_13Kernel_traitsI6__halfS2_S2_fjLj24576ELj2ELj1ELj4ELj16ENS_18Kernel_traits_baseILj24576ES2_S2_S2_fjLj128EEEEEEEvNS_9FwdParamsE)
        .other          _ZN10layer_norm13ln_fwd_kernelINS_13Kernel_traitsI6__halfS2_S2_fjLj24576ELj2ELj1ELj4ELj16ENS_18Kernel_traits_baseILj24576ES2_S2_S2_fjLj128EEEEEEEvNS_9FwdParamsE,@"STO_CUDA_ENTRY STV_DEFAULT"
_ZN10layer_norm13ln_fwd_kernelINS_13Kernel_traitsI6__halfS2_S2_fjLj24576ELj2ELj1ELj4ELj16ENS_18Kernel_traits_baseILj24576ES2_S2_S2_fjLj128EEEEEEEvNS_9FwdParamsE:
.text._ZN10layer_norm13ln_fwd_kernelINS_13Kernel_traitsI6__halfS2_S2_fjLj24576ELj2ELj1ELj4ELj16ENS_18Kernel_traits_baseILj24576ES2_S2_S2_fjLj128EEEEEEEvNS_9FwdParamsE:
        /* <DEDUP_REMOVED lines=42> */
.L_x_302:
        /* <DEDUP_REMOVED lines=240> */
.L_x_303:
        /* <DEDUP_REMOVED lines=212> */
.L_x_304:
        /* <DEDUP_REMOVED lines=71> */
.L_x_300:
[----:B------:R-:W2:Y:S01]  /*2350*/  LDG.E.STRONG.GPU R100, [R2.64] ;  /* 0x0000000602647981 */ /* 0x000ea2000c1ef900 */
[----:B------:R-:W-:Y:S01]  /*2360*/  YIELD ;  /* 0x0000000000007946 */ /* 0x000fe20003800000 */
[----:B--2---:R-:W-:Y:S01]  /*2370*/  ISETP.NE.AND P0, PT, R100, R101, PT ;  /* 0x000000656400720c */ /* 0x004fe20003f05270 */
[----:B------:R-:W-:-:S12]  /*2380*/  CCTL.IVALL ;  /* 0x00000000ff00798f */ /* 0x000fd80002000000 */
[----:B------:R-:W-:Y:S05]  /*2390*/  @P0 BRA `(.L_x_300) ;  /* 0xffffffb000000947 */ /* 0x000fea000383ffff */
.L_x_299:
        /* <DEDUP_REMOVED lines=52> */
[----:B------:R-:W-:Y:S02]  /*26e0*/  FADD.FTZ R155, R155, -R160 ;  /* 0x800000a09b9b7221 */ /* 0x000fe40000010000 */
[C---:B------:R-:W-:Y:S01]  /*26f0*/  @!P0 IMAD.WIDE R100, R142.reuse, R166, c[0x0][0x188] ;  /* 0x000062008e648625 */ /* 0x040fe200078e02a6 */
[----:B------:R-:W-:-:S03]  /*2700*/  IADD3 R142, R142, c[0x0][0x160], RZ ;  /* 0x000058008e8e7a10 */ /* 0x000fc60007ffe0ff */
[--C-:B------:R-:W-:Y:S02]  /*2710*/  FADD.FTZ R164, R135, -R160.reuse ;  /* 0x800000a087a47221 */ /* 0x100fe40000010000 */
[--C-:B------:R-:W-:Y:S01]  /*2720*/  FADD.FTZ R173, R173, -R160.reuse ;  /* 0x800000a0adad7221 */ /* 0x100fe20000010000 */
[----:B-1----:R1:W-:Y:S01]  /*2730*/  @!P0 STG.E [R100.64], R162 ;  /* 0x000000a264008986 */ /* 0x0023e2000c101906 */
[--C-:B------:R-:W-:Y:S01]  /*2740*/  FADD.FTZ R171, R171, -R160.reuse ;  /* 0x800000a0abab7221 */ /* 0x100fe20000010000 */
[----:B------:R-:W-:Y:S01]  /*2750*/  ISETP.GE.AND P0, PT, R142, c[0x0][0x164], PT ;  /* 0x000059008e007a0c */ /* 0x000fe20003f06270 */
[--C-:B------:R-:W-:Y:S02]  /*2760*/  FADD.FTZ R135, R138, -R160.reuse ;  /* 0x800000a08a877221 */ /* 0x100fe40000010000 */
[--C-:B------:R-:W-:Y:S02]  /*2770*/  FADD.FTZ R149, R149, -R160.reuse ;  /* 0x800000a095957221 */ /* 0x100fe40000010000 */
[----:B------:R-:W-:-:S02]  /*2780*/  FADD.FTZ R147, R147, -R160 ;  /* 0x800000a093937221 */ /* 0x000fc40000010000 */
[C---:B------:R-:W-:Y:S02]  /*2790*/  FMUL.FTZ R165, R162.reuse, R165 ;  /* 0x000000a5a2a57220 */ /* 0x040fe40000410000 */
[C---:B------:R-:W-:Y:S02]  /*27a0*/  FMUL.FTZ R138, R162.reuse, R163 ;  /* 0x000000a3a28a7220 */ /* 0x040fe40000410000 */
        /* <DEDUP_REMOVED lines=91> */
[----:B------:R-:W-:Y:S01]  /*2d60*/  MOV R137, 0x10 ;  /* 0x0000001000897802 */ /* 0x000fe20000000f00 */
[--C-:B------:R-:W-:Y:S02]  /*2d70*/  FADD.FTZ R156, R156, -R160.reuse ;  /* 0x800000a09c9c7221 */ /* 0x100fe40000010000 */
[----:B------:R-:W-:Y:S02]  /*2d80*/  FADD.FTZ R139, R139, -R160 ;  /* 0x800000a08b8b7221 */ /* 0x000fe40000010000 */
[C---:B------:R-:W-:Y:S02]  /*2d90*/  FMUL.FTZ R160, R162.reuse, R173 ;  /* 0x000000ada2a07220 */ /* 0x040fe40000410000 */
[C---:B------:R-:W-:Y:S02]  /*2da0*/  FMUL.FTZ R171, R162.reuse, R171 ;  /* 0x000000aba2ab7220 */ /* 0x040fe40000410000 */
[----:B------:R-:W-:-:S02]  /*2db0*/  FMUL.FTZ R149, R162, R149 ;  /* 0x00000095a2957220 */ /* 0x000fc40000410000 */
[C---:B-1----:R-:W-:Y:S01]  /*2dc0*/  FMUL.FTZ R100, R162.reuse, R147 ;  /* 0x00000093a2647220 */ /* 0x042fe20000410000 */
[----:B------:R-:W-:Y:S01]  /*2dd0*/  F2FP.PACK_AB R160, R171, R160 ;  /* 0x000000a0aba0723e */ /* 0x000fe200000000ff */
[C---:B------:R-:W-:Y:S02]  /*2de0*/  FMUL.FTZ R153, R162.reuse, R153 ;  /* 0x00000099a2997220 */ /* 0x040fe40000410000 */
[C---:B------:R-:W-:Y:S02]  /*2df0*/  FMUL.FTZ R2, R162.reuse, R151 ;  /* 0x00000097a2027220 */ /* 0x040fe40000410000 */
        /* <DEDUP_REMOVED lines=17> */
[----:B------:R-:W-:Y:S01]  /*2f10*/  FMUL.FTZ R141, R162, R141 ;  /* 0x0000008da28d7220 */ /* 0x000fe20000410000 */
[----:B------:R-:W-:Y:S01]  /*2f20*/  IADD3 R138, R158, 0x300, RZ ;  /* 0x000003009e8a7810 */ /* 0x000fe20007ffe0ff */
[C---:B------:R-:W-:Y:S01]  /*2f30*/  FMUL.FTZ R168, R162.reuse, R181 ;  /* 0x000000b5a2a87220 */ /* 0x040fe20000410000 */
[----:B------:R-:W-:Y:S01]  /*2f40*/  F2FP.PACK_AB R126, R165, R126 ;  /* 0x0000007ea57e723e */ /* 0x000fe200000000ff */
[----:B------:R-:W-:-:S02]  /*2f50*/  FMUL.FTZ R183, R162, R183 ;  /* 0x000000b7a2b77220 */ /* 0x000fc40000410000 */
[----:B------:R-:W-:Y:S01]  /*2f60*/  FMUL.FTZ R172, R162, R189 ;  /* 0x000000bda2ac7220 */ /* 0x000fe20000410000 */
[----:B------:R-:W-:Y:S01]  /*2f70*/  F2FP.PACK_AB R141, R168, R141 ;  /* 0x0000008da88d723e */ /* 0x000fe200000000ff */
[C---:B------:R-:W-:Y:S01]  /*2f80*/  FMUL.FTZ R149, R162.reuse, R105 ;  /* 0x00000069a2957220 */ /* 0x040fe20000410000 */
[----:B------:R-:W-:Y:S01]  /*2f90*/  HFMA2 R105, R97, R159, R49 ;  /* 0x0000009f61697231 */ /* 0x000fe20000000031 */
[----:B------:R-:W-:Y:S01]  /*2fa0*/  FMUL.FTZ R151, R162, R107 ;  /* 0x0000006ba2977220 */ /* 0x000fe20000410000 */
[----:B------:R-:W-:Y:S01]  /*2fb0*/  HFMA2 R107, R99, R155, R51 ;  /* 0x0000009b636b7231 */ /* 0x000fe20000000033 */
[----:B------:R-:W-:-:S04]  /*2fc0*/  IMAD.WIDE.U32 R2, R158, R137, c[0x0][0x178] ;  /* 0x00005e009e027625 */ /* 0x000fc800078e0089 */
[C---:B------:R-:W-:Y:S01]  /*2fd0*/  FMUL.FTZ R161, R162.reuse, R109 ;  /* 0x0000006da2a17220 */ /* 0x040fe20000410000 */
[----:B------:R-:W-:Y:S01]  /*2fe0*/  HFMA2 R109, R93, R147, R45 ;  /* 0x000000935d6d7231 */ /* 0x000fe2000000002d */
[----:B------:R-:W-:Y:S01]  /*2ff0*/  FMUL.FTZ R163, R162, R111 ;  /* 0x0000006fa2a37220 */ /* 0x000fe20000410000 */
[----:B------:R-:W-:Y:S01]  /*3000*/  HFMA2 R111, R95, R143, R47 ;  /* 0x0000008f5f6f7231 */ /* 0x000fe2000000002f */
[----:B------:R-:W-:Y:S01]  /*3010*/  IMAD.WIDE.U32 R100, R170, R137, c[0x0][0x178] ;  /* 0x00005e00aa647625 */ /* 0x000fe200078e0089 */
[----:B------:R0:W-:Y:S03]  /*3020*/  STG.E.128 [R2.64], R104 ;  /* 0x0000006802007986 */ /* 0x0001e6000c101d06 */
        /* <DEDUP_REMOVED lines=60> */
[----:B------:R-:W-:-:S02]  /*33f0*/  FMUL.FTZ R235, R162, R235 ;  /* 0x000000eba2eb7220 */ /* 0x000fc40000410000 */
        /* <DEDUP_REMOVED lines=62> */
[----:B------:R-:W-:Y:S01]  /*37e0*/  IMAD.WIDE.U32 R2, R2, R137, c[0x0][0x178] ;  /* 0x00005e0002027625 */ /* 0x000fe200078e0089 */
[----:B------:R-:W-:-:S02]  /*37f0*/  F2FP.PACK_AB R136, R185, R136 ;  /* 0x00000088b988723e */ /* 0x000fc400000000ff */
[----:B------:R-:W-:Y:S01]  /*3800*/  F2FP.PACK_AB R135, R135, R166 ;  /* 0x000000a68787723e */ /* 0x000fe200000000ff */
[----:B------:R-:W-:Y:S01]  /*3810*/  FMUL.FTZ R162, R162, R139 ;  /* 0x0000008ba2a27220 */ /* 0x000fe20000410000 */
[----:B------:R0:W-:Y:S01]  /*3820*/  STG.E.128 [R2.64], R100 ;  /* 0x0000006402007986 */ /* 0x0001e2000c101d06 */
[----:B------:R-:W-:Y:S01]  /*3830*/  IMAD.WIDE.U32 R138, R138, R137, c[0x0][0x178] ;  /* 0x00005e008a8a7625 */ /* 0x000fe200078e0089 */
[----:B------:R-:W-:Y:S01]  /*3840*/  HFMA2.MMA R164, R52, R164, R4 ;  /* 0x000000a434a47235 */ /* 0x000fe20000000004 */
[----:B------:R-:W-:Y:S01]  /*3850*/  HFMA2 R165, R53, R136, R5 ;  /* 0x0000008835a57231 */ /* 0x000fe20000000005 */
[----:B------:R-:W-:Y:S01]  /*3860*/  F2FP.PACK_AB R143, R162, R143 ;  /* 0x0000008fa28f723e */ /* 0x000fe200000000ff */
[-C--:B------:R-:W-:Y:S01]  /*3870*/  IMAD.WIDE.U32 R150, R150, R137.reuse, c[0x0][0x178] ;  /* 0x00005e0096967625 */ /* 0x080fe200078e0089 */
[----:B------:R1:W-:Y:S01]  /*3880*/  STG.E.128 [R138.64], R104 ;  /* 0x000000688a007986 */ /* 0x0003e2000c101d06 */
[----:B------:R-:W-:Y:S02]  /*3890*/  HFMA2.MMA R166, R54, R135, R6 ;  /* 0x0000008736a67235 */ /* 0x000fe40000000006 */
[----:B------:R-:W-:Y:S01]  /*38a0*/  IMAD.WIDE.U32 R154, R154, R137, c[0x0][0x178] ;  /* 0x00005e009a9a7625 */ /* 0x000fe200078e0089 */
[----:B------:R2:W-:Y:S01]  /*38b0*/  STG.E.128 [R150.64], R108 ;  /* 0x0000006c96007986 */ /* 0x0005e2000c101d06 */
[----:B------:R-:W-:-:S02]  /*38c0*/  HFMA2 R167, R55, R143, R7 ;  /* 0x0000008f37a77231 */ /* 0x000fc40000000007 */
[----:B------:R-:W-:Y:S01]  /*38d0*/  IMAD.WIDE.U32 R156, R156, R137, c[0x0][0x178] ;  /* 0x00005e009c9c7625 */ /* 0x000fe200078e0089 */
[----:B------:R3:W-:Y:S01]  /*38e0*/  STG.E.128 [R154.64], R112 ;  /* 0x000000709a007986 */ /* 0x0007e2000c101d06 */
[----:B0-----:R-:W-:-:S03]  /*38f0*/  IADD3 R2, R158, 0x700, RZ ;  /* 0x000007009e027810 */ /* 0x001fc60007ffe0ff */
[----:B------:R0:W-:Y:S01]  /*3900*/  STG.E.128 [R156.64], R116 ;  /* 0x000000749c007986 */ /* 0x0001e2000c101d06 */
[C---:B------:R-:W-:Y:S02]  /*3910*/  IADD3 R100, R158.reuse, 0x800, RZ ;  /* 0x000008009e647810 */ /* 0x040fe40007ffe0ff */
[----:B------:R-:W-:Y:S01]  /*3920*/  IADD3 R102, R158, 0x900, RZ ;  /* 0x000009009e667810 */ /* 0x000fe20007ffe0ff */
[-C--:B------:R-:W-:Y:S01]  /*3930*/  IMAD.WIDE.U32 R2, R2, R137.reuse, c[0x0][0x178] ;  /* 0x00005e0002027625 */ /* 0x080fe200078e0089 */
[C---:B-1----:R-:W-:Y:S02]  /*3940*/  IADD3 R104, R158.reuse, 0xa00, RZ ;  /* 0x00000a009e687810 */ /* 0x042fe40007ffe0ff */
[----:B------:R-:W-:Y:S01]  /*3950*/  IADD3 R106, R158, 0xb00, RZ ;  /* 0x00000b009e6a7810 */ /* 0x000fe20007ffe0ff */
[-C--:B------:R-:W-:Y:S01]  /*3960*/  IMAD.WIDE.U32 R100, R100, R137.reuse, c[0x0][0x178] ;  /* 0x00005e0064647625 */ /* 0x080fe200078e0089 */
[----:B--2---:R-:W-:Y:S01]  /*3970*/  HFMA2.MMA R108, R68, R153, R20 ;  /* 0x00000099446c7235 */ /* 0x004fe20000000014 */
[----:B------:R-:W-:Y:S01]  /*3980*/  HFMA2 R109, R69, R194, R21 ;  /* 0x000000c2456d7231 */ /* 0x000fe20000000015 */
[----:B------:R-:W-:Y:S01]  /*3990*/  HFMA2.MMA R110, R70, R121, R22 ;  /* 0x00000079466e7235 */ /* 0x000fe20000000016 */
[----:B------:R-:W-:Y:S01]  /*39a0*/  HFMA2 R111, R71, R200, R23 ;  /* 0x000000c8476f7231 */ /* 0x000fe20000000017 */
[----:B---3--:R-:W-:Y:S01]  /*39b0*/  HFMA2.MMA R112, R64, R124, R16 ;  /* 0x0000007c40707235 */ /* 0x008fe20000000010 */
[----:B------:R-:W-:Y:S01]  /*39c0*/  HFMA2 R115, R67, R126, R19 ;  /* 0x0000007e43737231 */ /* 0x000fe20000000013 */
[----:B------:R-:W-:Y:S01]  /*39d0*/  HFMA2.MMA R114, R66, R125, R18 ;  /* 0x0000007d42727235 */ /* 0x000fe20000000012 */
[----:B------:R-:W-:Y:S01]  /*39e0*/  HFMA2 R113, R65, R123, R17 ;  /* 0x0000007b41717231 */ /* 0x000fe20000000011 */
[----:B------:R-:W-:Y:S01]  /*39f0*/  HFMA2.MMA R124, R56, R131, R8 ;  /* 0x00000083387c7235 */ /* 0x000fe20000000008 */
[-C--:B------:R-:W-:Y:S01]  /*3a00*/  IMAD.WIDE.U32 R102, R102, R137.reuse, c[0x0][0x178] ;  /* 0x00005e0066667625 */ /* 0x080fe200078e0089 */
[----:B0-----:R-:W-:Y:S01]  /*3a10*/  HFMA2.MMA R116, R60, R127, R12 ;  /* 0x0000007f3c747235 */ /* 0x001fe2000000000c */
        /* <DEDUP_REMOVED lines=8> */
[----:B------:R-:W-:-:S02]  /*3aa0*/  IMAD.WIDE.U32 R106, R106, R137, c[0x0][0x178] ;  /* 0x00005e006a6a7625 */ /* 0x000fc400078e0089 */
[----:B------:R0:W-:Y:S04]  /*3ab0*/  STG.E.128 [R100.64], R112 ;  /* 0x0000007064007986 */ /* 0x0001e8000c101d06 */
[----:B------:R0:W-:Y:S04]  /*3ac0*/  STG.E.128 [R102.64], R116 ;  /* 0x0000007466007986 */ /* 0x0001e8000c101d06 */
[----:B------:R0:W-:Y:S04]  /*3ad0*/  STG.E.128 [R104.64], R124 ;  /* 0x0000007c68007986 */ /* 0x0001e8000c101d06 */
[----:B------:R0:W-:Y:S02]  /*3ae0*/  STG.E.128 [R106.64], R164 ;  /* 0x000000a46a007986 */ /* 0x0001e4000c101d06 */
[----:B0-----:R-:W-:Y:S01]  /*3af0*/  @P0 CALL.REL.NOINC `(.L_x_301) ;  /* 0x0000001000000944 */ /* 0x001fe20003c00000 */
[----:B------:R-:W-:Y:S05]  /*3b00*/  BRA `(.L_x_302) ;  /* 0xffffc79000007947 */ /* 0x000fea000383ffff */
.L_x_301:
[----:B------:R-:W-:Y:S05]  /*3b10*/  EXIT ;  /* 0x000000000000794d */ /* 0x000fea0003800000 */
.L_x_297:
[----:B------:R-:W-:Y:S01]  /*3b20*/  HFMA2.MMA R164, -RZ, RZ, 0, 1.847743988037109375e-06 ;  /* 0x0000001fffa47435 */ /* 0x000fe200000001ff */
[----:B------:R-:W-:-:S02]  /*3b30*/  MOV R3, 0x1 ;  /* 0x0000000100037802 */ /* 0x000fc40000000f00 */
[----:B------:R-:W-:Y:S02]  /*3b40*/  MOV R160, 0xffffffff ;  /* 0xffffffff00a07802 */ /* 0x000fe40000000f00 */
[----:B------:R-:W-:Y:S02]  /*3b50*/  MOV R100, 0x3b70 ;  /* 0x00003b7000647802 */ /* 0x000fe40000000f00 */
[----:B-----5:R-:W-:Y:S05]  /*3b60*/  CALL.REL.NOINC `($__internal_33_$__cuda_sm70_shflsync_bfly_p) ;  /* 0x00000f9000007944 */ /* 0x020fea0003c00000 */
[----:B-1----:R-:W-:Y:S01]  /*3b70*/  MOV R2, R164 ;  /* 0x000000a400027202 */ /* 0x002fe20000000f00 */
[----:B0-----:R-:W-:Y:S05]  /*3b80*/  BRA `(.L_x_303) ;  /* 0xffffd61000007947 */ /* 0x001fea000383ffff */
.L_x_298:
[----:B------:R-:W-:Y:S01]  /*3b90*/  HFMA2.MMA R3, -RZ, RZ, 0, 1.1920928955078125e-07 ;  /* 0x00000002ff037435 */ /* 0x000fe200000001ff */
[----:B------:R-:W-:Y:S02]  /*3ba0*/  MOV R164, 0x1f ;  /* 0x0000001f00a47802 */ /* 0x000fe40000000f00 */
[----:B------:R-:W-:Y:S02]  /*3bb0*/  MOV R160, 0xffffffff ;  /* 0xffffffff00a07802 */ /* 0x000fe40000000f00 */
[----:B------:R-:W-:Y:S02]  /*3bc0*/  MOV R100, 0x3be0 ;  /* 0x00003be000647802 */ /* 0x000fe40000000f00 */
[----:B-----5:R-:W-:Y:S05]  /*3bd0*/  CALL.REL.NOINC `($__internal_33_$__cuda_sm70_shflsync_bfly_p) ;  /* 0x00000f2000007944 */ /* 0x020fea0003c00000 */
[----:B0-----:R-:W-:Y:S01]  /*3be0*/  HFMA2.MMA R3, -RZ, RZ, 0, 2.384185791015625e-07 ;  /* 0x00000004ff037435 */ /* 0x001fe200000001ff */
[----:B-1----:R-:W-:Y:S01]  /*3bf0*/  FADD.FTZ R162, R162, R164 ;  /* 0x000000a4a2a27221 */ /* 0x002fe20000010000 */
[----:B------:R-:W-:-:S02]  /*3c00*/  MOV R164, 0x1f ;  /* 0x0000001f00a47802 */ /* 0x000fc40000000f00 */
[----:B------:R-:W-:Y:S02]  /*3c10*/  MOV R160, 0xffffffff ;  /* 0xffffffff00a07802 */ /* 0x000fe40000000f00 */
[----:B------:R-:W-:Y:S02]  /*3c20*/  MOV R100, 0x3c40 ;  /* 0x00003c4000647802 */ /* 0x000fe40000000f00 */
[----:B------:R-:W-:Y:S05]  /*3c30*/  CALL.REL.NOINC `($__internal_33_$__cuda_sm70_shflsync_bfly_p) ;  /* 0x00000ec000007944 */ /* 0x000fea0003c00000 */
[----:B0-----:R-:W-:Y:S01]  /*3c40*/  HFMA2.MMA R3, -RZ, RZ, 0, 4.76837158203125e-07 ;  /* 0x00000008ff037435 */ /* 0x001fe200000001ff */
[----:B-1----:R-:W-:Y:S01]  /*3c50*/  FADD.FTZ R162, R162, R164 ;  /* 0x000000a4a2a27221 */ /* 0x002fe20000010000 */
[----:B------:R-:W-:Y:S02]  /*3c60*/  MOV R164, 0x1f ;  /* 0x0000001f00a47802 */ /* 0x000fe40000000f00 */
[----:B------:R-:W-:Y:S02]  /*3c70*/  MOV R160, 0xffffffff ;  /* 0xffffffff00a07802 */ /* 0x000fe40000000f00 */
[----:B------:R-:W-:Y:S02]  /*3c80*/  MOV R100, 0x3ca0 ;  /* 0x00003ca000647802 */ /* 0x000fe40000000f00 */
[----:B------:R-:W-:Y:S05]  /*3c90*/  CALL.REL.NOINC `($__internal_33_$__cuda_sm70_shflsync_bfly_p) ;  /* 0x00000e6000007944 */ /* 0x000fea0003c00000 */
[----:B0-----:R-:W-:Y:S01]  /*3ca0*/  HFMA2.MMA R3, -RZ, RZ, 0, 9.5367431640625e-07 ;  /* 0x00000010ff037435 */ /* 0x001fe200000001ff */
[----:B-1----:R-:W-:Y:S01]  /*3cb0*/  FADD.FTZ R162, R162, R164 ;  /* 0x000000a4a2a27221 */ /* 0x002fe20000010000 */
[----:B------:R-:W-:-:S02]  /*3cc0*/  MOV R164, 0x1f ;  /* 0x0000001f00a47802 */ /* 0x000fc40000000f00 */
[----:B------:R-:W-:Y:S02]  /*3cd0*/  MOV R160, 0xffffffff ;  /* 0xffffffff00a07802 */ /* 0x000fe40000000f00 */
[----:B------:R-:W-:Y:S02]  /*3ce0*/  MOV R100, 0x3d00 ;  /* 0x00003d0000647802 */ /* 0x000fe40000000f00 */
[----:B------:R-:W-:Y:S05]  /*3cf0*/  CALL.REL.NOINC `($__internal_33_$__cuda_sm70_shflsync_bfly_p) ;  /* 0x00000e0000007944 */ /* 0x000fea0003c00000 */
        /* <DEDUP_REMOVED lines=198> */
[----:B------:R-:W-:Y:S05]  /*4960*/  CALL.REL.NOINC `($__internal_33_$__cuda_sm70_shflsync_bfly_p) ;  /* 0x0000019000007944 */ /* 0x000fea0003c00000 */
[----:B0-----:R-:W-:Y:S01]  /*4970*/  HFMA2.MMA R3, -RZ, RZ, 0, 1.1920928955078125e-07 ;  /* 0x00000002ff037435 */ /* 0x001fe200000001ff */
[----:B-1----:R-:W-:Y:S01]  /*4980*/  FADD.FTZ R162, R162, R164 ;  /* 0x000000a4a2a27221 */ /* 0x002fe20000010000 */
[----:B------:R-:W-:Y:S02]  /*4990*/  MOV R164, 0x1f ;  /* 0x0000001f00a47802 */ /* 0x000fe40000000f00 */
[----:B------:R-:W-:Y:S02]  /*49a0*/  MOV R160, 0xffffffff ;  /* 0xffffffff00a07802 */ /* 0x000fe40000000f00 */
[----:B------:R-:W-:Y:S02]  /*49b0*/  MOV R100, 0x49d0 ;  /* 0x000049d000647802 */ /* 0x000fe40000000f00 */
[----:B------:R-:W-:Y:S05]  /*49c0*/  CALL.REL.NOINC `($__internal_33_$__cuda_sm70_shflsync_bfly_p) ;  /* 0x0000013000007944 */ /* 0x000fea0003c00000 */
        /* <DEDUP_REMOVED lines=18> */
[----:B01----:R-:W-:Y:S05]  /*4af0*/  BRA `(.L_x_304) ;  /* 0xffffd3e000007947 */ /* 0x003fea000383ffff */
        .weak           $__internal_33_$__cuda_sm70_shflsync_bfly_p
        .type           $__internal_33_$__cuda_sm70_shflsync_bfly_p,@function
        .size           $__internal_33_$__cuda_sm70_shflsync_bfly_p,(.L_x_1082 - $__internal_33_$__cuda_sm70_shflsync_bfly_p)
$__internal_33_$__cuda_sm70_shflsync_bfly_p:
[----:B------:R-:W-:Y:S01]  /*4b00*/  HFMA2.MMA R101, -RZ, RZ, 0, 0 ;  /* 0x00000000ff657435 */ /* 0x000fe200000001ff */
[----:B------:R-:W-:Y:S04]  /*4b10*/  WARPSYNC R160 ;  /* 0x000000a000007348 */ /* 0x000fe80003800000 */
[----:B------:R0:W1:Y:S01]  /*4b20*/  SHFL.BFLY PT, R164, R162, R3, R164 ;  /* 0x0c000003a2a47389 */ /* 0x00006200000e00a4 */
[----:B------:R-:W-:Y:S05]  /*4b30*/  RET.REL.NODEC R100 `(_ZN10layer_norm13ln_fwd_kernelINS_13Kernel_traitsI6__halfS2_S2_fjLj24576ELj2ELj1ELj4ELj16ENS_18Kernel_traits_baseILj24576ES2_S2_S2_fjLj128EEEEEEEvNS_9FwdParamsE) ;  /* 0xffffb4c064007950 */ /* 0x000fea0003c3ffff */
.L_x_305:
        /* <DEDUP_REMOVED lines=12> */
.L_x_1082:


//--------------------- .text._ZN10layer_norm13ln_fwd_kernelINS_13Kernel_traitsIffffjLj24576ELj4ELj1ELj4ELj16ENS_18Kernel_traits_baseILj24576EffffjLj128EEEEEEEvNS_9FwdParamsE --------------------------
	.section	.text._ZN10layer_norm13ln_fwd_kernelINS_13Kernel_traitsIffffjLj24576ELj4ELj1ELj4ELj16ENS_18Kernel_traits_baseILj24576EffffjLj128EEEEEEEvNS_9FwdParamsE,"ax",@progbits
	.sectioninfo	@"SHI_REGISTERS=166"
	.align	128
        .global         _ZN10layer_norm13ln_fwd_kernelINS_13Kernel_traitsIffffjLj24576ELj4ELj1ELj4ELj16ENS_18Kernel_traits_baseILj24576EffffjLj128EEEEEEEvNS_9FwdParamsE
        .type           _ZN10layer_norm13ln_fwd_kernelINS_13Kernel_traitsIffffjLj24576ELj4ELj1ELj4ELj16ENS_18Kernel_traits_baseILj24576EffffjLj128EEEEEEEvNS_9FwdParamsE,@function
        .size           _ZN10layer_norm13ln_fwd_kernelINS_13Kernel_traitsIffffjLj24576ELj4ELj1ELj4ELj16ENS_18Kernel_traits_baseILj24576EffffjLj128EEEEEEEvNS_9FwdParamsE,(.L_x_1083 - _ZN10layer_norm13ln_fwd_kernelINS_13Kernel_traitsIffffjLj24576ELj4ELj1ELj4ELj16ENS_18Kernel_traits_baseILj24576EffffjLj128EEEEEEEvNS_9FwdParamsE)
        .other          _ZN10layer_norm13ln_fwd_kernelINS_13Kernel_traitsIffffjLj24576ELj4ELj1ELj4ELj16ENS_18Kernel_traits_baseILj24576EffffjLj128EEEEEEEvNS_9FwdParamsE,@"STO_CUDA_ENTRY STV_DEFAULT"
_ZN10layer_norm13ln_fwd_kernelINS_13Kernel_traitsIffffjLj24576ELj4ELj1ELj4ELj16ENS_18Kernel_traits_baseILj24576EffffjLj128EEEEEEEvNS_9FwdParamsE:
.text._ZN10layer_norm13ln_fwd_kernelINS_13Kernel_traitsIffffjLj24576ELj4ELj1ELj4ELj16ENS_18Kernel_traits_baseILj24576EffffjLj128EEEEEEEvNS_9FwdParamsE:
        /* <DEDUP_REMOVED lines=44> */
.L_x_311:
[----:B------:R-:W0:Y:S01]  /*02c0*/  S2R R104, SR_CTAID.X ;  /* 0x0000000000687919 */ /* 0x000e220000002500 */
[----:B------:R-:W-:Y:S01]  /*02d0*/  IMAD R107, R7, 0x1800, RZ ;  /* 0x00001800076b7824 */ /* 0x000fe200078e02ff */
[----:B0-----:R-:W-:-:S04]  /*02e0*/  SHF.L.U32 R105, R104, 0x7, RZ ;  /* 0x0000000768697819 */ /* 0x001fc800000006ff */
[----:B------:R-:W-:-:S04]  /*02f0*/  LOP3.LUT R105, R105, 0x180, R4, 0xe2, !PT ;  /* 0x0000018069697812 */ /* 0x000fc800078ee204 */
[----:B------:R-:W-:Y:S02]  /*0300*/  LOP3.LUT R104, R105, 0x60, R0, 0xf8, !PT ;  /* 0x0000006069687812 */ /* 0x000fe400078ef800 */
[----:B------:R-:W-:Y:S02]  /*0310*/  MOV R105, 0x10 ;  /* 0x0000001000697802 */ /* 0x000fe40000000f00 */
        /* <DEDUP_REMOVED lines=91> */
.L_x_312:
        /* <DEDUP_REMOVED lines=14> */
[----:B------:R-:W-:Y:S02]  /*09b0*/  FADD.FTZ R153, R150, -R152 ;  /* 0x8000009896997221 */ /* 0x000fe40000010000 */
        /* <DEDUP_REMOVED lines=101> */
.L_x_313:
        /* <DEDUP_REMOVED lines=9> */
[----:B------:R-:W-:Y:S04]  /*10a0*/  @!P1 STS.64 [R158.X8], R152 ;  /* 0x000000989e009388 */ /* 0x000fe80000008a00 */
[----:B------:R-:W-:Y:S01]  /*10b0*/  BAR.SYNC.DEFER_BLOCKING 0x0 ;  /* 0x0000000000007b1d */ /* 0x000fe20000010000 */
[----:B------:R-:W-:Y:S02]  /*10c0*/  @!P0 IADD3 R160, R4, R157, RZ ;  /* 0x0000009d04a08210 */ /* 0x000fe40007ffe0ff */
[----:B------:R-:W-:Y:S01]  /*10d0*/  CS2R R156, SRZ ;  /* 0x00000000009c7805 */ /* 0x000fe2000001ff00 */
[----:B------:R-:W-:Y:S02]  /*10e0*/  @!P0 MOV R159, 0x44c00000 ;  /* 0x44c00000009f8802 */ /* 0x000fe40000000f00 */
[----:B------:R-:W-:-:S02]  /*10f0*/  LOP3.LUT P1, RZ, R155, 0x1f, R0, 0xf8, !PT ;  /* 0x0000001f9bff7812 */ /* 0x000fc4000782f800 */
[----:B------:R-:W-:Y:S01]  /*1100*/  LOP3.LUT R155, R6, 0x1, RZ, 0xc0, !PT ;  /* 0x00000001069b7812 */ /* 0x000fe200078ec0ff */
[----:B------:R-:W-:Y:S04]  /*1110*/  SHFL.DOWN PT, R162, R159, 0x2, 0x1f ;  /* 0x08401f009fa27f89 */ /* 0x000fe800000e0000 */
[----:B------:R-:W0:Y:S04]  /*1120*/  @!P0 LDS.64 R156, [R160.X8] ;  /* 0x00000000a09c8984 */ /* 0x000e280000008a00 */
[----:B0-----:R-:W0:Y:S04]  /*1130*/  SHFL.DOWN PT, R161, R156, 0x2, 0x1f ;  /* 0x08401f009ca17f89 */ /* 0x001e2800000e0000 */
[----:B------:R-:W1:Y:S01]  /*1140*/  SHFL.DOWN PT, R158, R157, 0x2, 0x1f ;  /* 0x08401f009d9e7f89 */ /* 0x000e6200000e0000 */
[----:B0-----:R-:W-:-:S02]  /*1150*/  FADD.FTZ R152, -R161, R156 ;  /* 0x0000009ca1987221 */ /* 0x001fc40000010100 */
[----:B------:R-:W-:Y:S02]  /*1160*/  FMUL.FTZ R163, R162, R161 ;  /* 0x000000a1a2a37220 */ /* 0x000fe40000410000 */
[----:B------:R-:W-:Y:S02]  /*1170*/  FMUL.FTZ R152, R152, R152 ;  /* 0x0000009898987220 */ /* 0x000fe40000410000 */
[----:B-1----:R-:W-:Y:S02]  /*1180*/  FADD.FTZ R158, R158, R157 ;  /* 0x0000009d9e9e7221 */ /* 0x002fe40000010000 */
[----:B------:R-:W-:Y:S02]  /*1190*/  FMUL.FTZ R153, R152, R159 ;  /* 0x0000009f98997220 */ /* 0x000fe40000410000 */
[C---:B------:R-:W-:Y:S02]  /*11a0*/  FADD.FTZ R152, R162.reuse, R159 ;  /* 0x0000009fa2987221 */ /* 0x040fe40000010000 */
[----:B------:R-:W-:-:S02]  /*11b0*/  FMUL.FTZ R161, R162, R153 ;  /* 0x00000099a2a17220 */ /* 0x000fc40000410000 */
[----:B------:R-:W0:Y:S01]  /*11c0*/  MUFU.RCP R153, R152 ;  /* 0x0000009800997308 */ /* 0x000e220000001000 */
[----:B------:R-:W-:Y:S02]  /*11d0*/  FFMA.FTZ R156, R159, R156, R163 ;  /* 0x0000009c9f9c7223 */ /* 0x000fe400000100a3 */
[C---:B0-----:R-:W-:Y:S02]  /*11e0*/  FFMA.FTZ R158, R153.reuse, R161, R158 ;  /* 0x000000a1999e7223 */ /* 0x041fe4000001009e */
[----:B------:R-:W-:Y:S02]  /*11f0*/  FMUL.FTZ R157, R153, R156 ;  /* 0x0000009c999d7220 */ /* 0x000fe40000410000 */
[----:B------:R-:W0:Y:S04]  /*1200*/  SHFL.DOWN PT, R153, R152, 0x1, 0x1f ;  /* 0x08201f0098997f89 */ /* 0x000e2800000e0000 */
[----:B------:R-:W1:Y:S04]  /*1210*/  SHFL.DOWN PT, R160, R157, 0x1, 0x1f ;  /* 0x08201f009da07f89 */ /* 0x000e6800000e0000 */
[----:B------:R-:W2:Y:S01]  /*1220*/  SHFL.DOWN PT, R159, R158, 0x1, 0x1f ;  /* 0x08201f009e9f7f89 */ /* 0x000ea200000e0000 */
[----:B0-----:R-:W-:-:S02]  /*1230*/  FADD.FTZ R156, R152, R153 ;  /* 0x00000099989c7221 */ /* 0x001fc40000010000 */
[----:B-1----:R-:W-:-:S04]  /*1240*/  FADD.FTZ R161, R157, -R160 ;  /* 0x800000a09da17221 */ /* 0x002fc80000010000 */
[----:B------:R-:W0:Y:S01]  /*1250*/  MUFU.RCP R156, R156 ;  /* 0x0000009c009c7308 */ /* 0x000e220000001000 */
[----:B------:R-:W-:Y:S02]  /*1260*/  FMUL.FTZ R162, R153, R160 ;  /* 0x000000a099a27220 */ /* 0x000fe40000410000 */
[----:B------:R-:W-:Y:S02]  /*1270*/  FMUL.FTZ R161, R161, R161 ;  /* 0x000000a1a1a17220 */ /* 0x000fe40000410000 */
[----:B--2---:R-:W-:Y:S02]  /*1280*/  FADD.FTZ R159, R158, R159 ;  /* 0x0000009f9e9f7221 */ /* 0x004fe40000010000 */
[C---:B------:R-:W-:Y:S02]  /*1290*/  FMUL.FTZ R160, R152.reuse, R161 ;  /* 0x000000a198a07220 */ /* 0x040fe40000410000 */
[----:B------:R-:W-:Y:S02]  /*12a0*/  FFMA.FTZ R161, R152, R157, R162 ;  /* 0x0000009d98a17223 */ /* 0x000fe400000100a2 */
[----:B------:R-:W-:-:S04]  /*12b0*/  FMUL.FTZ R160, R153, R160 ;  /* 0x000000a099a07220 */ /* 0x000fc80000410000 */
[C---:B0-----:R-:W-:Y:S01]  /*12c0*/  FFMA.FTZ R153, R156.reuse, R160, R159 ;  /* 0x000000a09c997223 */ /* 0x041fe2000001009f */
[----:B------:R-:W-:Y:S01]  /*12d0*/  IADD3 R159, -R155, RZ, RZ ;  /* 0x000000ff9b9f7210 */ /* 0x000fe20007ffe1ff */
[----:B------:R-:W-:Y:S01]  /*12e0*/  FMUL.FTZ R152, R156, R161 ;  /* 0x000000a19c987220 */ /* 0x000fe20000410000 */
        /* <DEDUP_REMOVED lines=13> */
[----:B0-----:R-:W-:-:S04]  /*13c0*/  LOP3.LUT R153, R159, c[0x0][0x160], RZ, 0xc0, !PT ;  /* 0x000058009f997a12 */ /* 0x001fc800078ec0ff */
        /* <DEDUP_REMOVED lines=12> */
.L_x_309:
[----:B------:R-:W2:Y:S01]  /*1490*/  LDG.E.STRONG.GPU R156, [R152.64] ;  /* 0x00000006989c7981 */ /* 0x000ea2000c1ef900 */
[----:B------:R-:W-:Y:S01]  /*14a0*/  YIELD ;  /* 0x0000000000007946 */ /* 0x000fe20003800000 */
[----:B--2---:R-:W-:Y:S01]  /*14b0*/  ISETP.NE.AND P1, PT, R156, R157, PT ;  /* 0x0000009d9c00720c */ /* 0x004fe20003f25270 */
[----:B------:R-:W-:-:S12]  /*14c0*/  CCTL.IVALL ;  /* 0x00000000ff00798f */ /* 0x000fd80002000000 */
[----:B------:R-:W-:Y:S05]  /*14d0*/  @P1 BRA `(.L_x_309) ;  /* 0xffffffb000001947 */ /* 0x000fea000383ffff */
.L_x_308:
        /* <DEDUP_REMOVED lines=9> */
[----:B------:R-:W-:-:S04]  /*1570*/  IADD3 R6, R6, 0x1, RZ ;  /* 0x0000000106067810 */ /* 0x000fc80007ffe0ff */
[----:B------:R-:W-:Y:S02]  /*1580*/  LOP3.LUT R6, R6, 0x3, RZ, 0xc0, !PT ;  /* 0x0000000306067812 */ /* 0x000fe400078ec0ff */
[----:B------:R-:W-:-:S05]  /*1590*/  @!P0 MOV R157, 0x45c00000 ;  /* 0x45c00000009d8802 */ /* 0x000fca0000000f00 */
[----:B------:R-:W-:Y:S04]  /*15a0*/  SHFL.DOWN PT, R156, R157, 0x2, 0x1f ;  /* 0x08401f009d9c7f89 */ /* 0x000fe800000e0000 */
[----:B--2---:R-:W0:Y:S04]  /*15b0*/  SHFL.DOWN PT, R161, R152, 0x2, 0x1f ;  /* 0x08401f0098a17f89 */ /* 0x004e2800000e0000 */
[----:B------:R-:W1:Y:S01]  /*15c0*/  SHFL.DOWN PT, R160, R153, 0x2, 0x1f ;  /* 0x08401f0099a07f89 */ /* 0x000e6200000e0000 */
[----:B0-----:R-:W-:Y:S02]  /*15d0*/  FADD.FTZ R155, -R161, R152 ;  /* 0x00000098a19b7221 */ /* 0x001fe40000010100 */
[----:B------:R-:W-:-:S02]  /*15e0*/  FMUL.FTZ R161, R156, R161 ;  /* 0x000000a19ca17220 */ /* 0x000fc40000410000 */
[----:B------:R-:W-:Y:S02]  /*15f0*/  FMUL.FTZ R162, R155, R155 ;  /* 0x0000009b9ba27220 */ /* 0x000fe40000410000 */
[----:B------:R-:W-:Y:S02]  /*1600*/  FADD.FTZ R155, R156, R157 ;  /* 0x0000009d9c9b7221 */ /* 0x000fe40000010000 */
[----:B------:R-:W-:Y:S02]  /*1610*/  FMUL.FTZ R163, R162, R157 ;  /* 0x0000009da2a37220 */ /* 0x000fe40000410000 */
[----:B-1----:R-:W-:Y:S02]  /*1620*/  FADD.FTZ R159, R160, R153 ;  /* 0x00000099a09f7221 */ /* 0x002fe40000010000 */
[----:B------:R-:W-:Y:S02]  /*1630*/  FMUL.FTZ R163, R156, R163 ;  /* 0x000000a39ca37220 */ /* 0x000fe40000410000 */
[----:B------:R-:W0:Y:S01]  /*1640*/  MUFU.RCP R156, R155 ;  /* 0x0000009b009c7308 */ /* 0x000e220000001000 */
[----:B------:R-:W-:-:S02]  /*1650*/  FFMA.FTZ R161, R157, R152, R161 ;  /* 0x000000989da17223 */ /* 0x000fc400000100a1 */
[C---:B0-----:R-:W-:Y:S02]  /*1660*/  FFMA.FTZ R159, R156.reuse, R163, R159 ;  /* 0x000000a39c9f7223 */ /* 0x041fe4000001009f */
[----:B------:R-:W-:Y:S02]  /*1670*/  FMUL.FTZ R152, R156, R161 ;  /* 0x000000a19c987220 */ /* 0x000fe40000410000 */
[----:B------:R-:W-:Y:S04]  /*1680*/  SHFL.DOWN PT, R156, R155, 0x1, 0x1f ;  /* 0x08201f009b9c7f89 */ /* 0x000fe800000e0000 */
[----:B------:R-:W0:Y:S04]  /*1690*/  SHFL.DOWN PT, R158, R159, 0x1, 0x1f ;  /* 0x08201f009f9e7f89 */ /* 0x000e2800000e0000 */
[----:B------:R-:W1:Y:S01]  /*16a0*/  SHFL.DOWN PT, R157, R152, 0x1, 0x1f ;  /* 0x08201f00989d7f89 */ /* 0x000e6200000e0000 */
[----:B0-----:R-:W-:-:S02]  /*16b0*/  FADD.FTZ R161, R159, R158 ;  /* 0x0000009e9fa17221 */ /* 0x001fc40000010000 */
[----:B------:R-:W-:Y:S02]  /*16c0*/  FADD.FTZ R158, R155, R156 ;  /* 0x0000009c9b9e7221 */ /* 0x000fe40000010000 */
[----:B-1----:R-:W-:-:S04]  /*16d0*/  FADD.FTZ R153, R152, -R157 ;  /* 0x8000009d98997221 */ /* 0x002fc80000010000 */
[----:B------:R-:W0:Y:S01]  /*16e0*/  MUFU.RCP R158, R158 ;  /* 0x0000009e009e7308 */ /* 0x000e220000001000 */
[----:B------:R-:W-:Y:S02]  /*16f0*/  FMUL.FTZ R160, R153, R153 ;  /* 0x0000009999a07220 */ /* 0x000fe40000410000 */
[----:B------:R-:W1:Y:S02]  /*1700*/  S2R R153, SR_CTAID.X ;  /* 0x0000000000997919 */ /* 0x000e640000002500 */
[----:B------:R-:W-:Y:S02]  /*1710*/  FMUL.FTZ R163, R155, R160 ;  /* 0x000000a09ba37220 */ /* 0x000fe40000410000 */
[----:B------:R-:W-:Y:S02]  /*1720*/  IMAD R160, R7, 0x1800, RZ ;  /* 0x0000180007a07824 */ /* 0x000fe400078e02ff */
[C---:B------:R-:W-:Y:S02]  /*1730*/  FMUL.FTZ R163, R156.reuse, R163 ;  /* 0x000000a39ca37220 */ /* 0x040fe40000410000 */
[----:B------:R-:W-:-:S04]  /*1740*/  FMUL.FTZ R156, R156, R157 ;  /* 0x0000009d9c9c7220 */ /* 0x000fc80000410000 */
[----:B------:R-:W-:Y:S02]  /*1750*/  FFMA.FTZ R155, R155, R152, R156 ;  /* 0x000000989b9b7223 */ /* 0x000fe4000001009c */
[C---:B0-----:R-:W-:Y:S02]  /*1760*/  FFMA.FTZ R161, R158.reuse, R163, R161 ;  /* 0x000000a39ea17223 */ /* 0x041fe400000100a1 */
[----:B------:R-:W-:-:S04]  /*1770*/  FMUL.FTZ R152, R158, R155 ;  /* 0x0000009b9e987220 */ /* 0x000fc80000410000 */
[----:B------:R-:W0:Y:S01]  /*1780*/  SHFL.IDX PT, R161, R161, RZ, 0x1f ;  /* 0x00001fffa1a17589 */ /* 0x000e2200000e0000 */
[----:B-1----:R-:W-:Y:S01]  /*1790*/  LOP3.LUT R155, R154, 0x3, R153, 0xc8, !PT ;  /* 0x000000039a9b7812 */ /* 0x002fe200078ec899 */
[----:B------:R-:W-:Y:S02]  /*17a0*/  HFMA2.MMA R154, -RZ, RZ, 0.5205078125, -0.052093505859375 ;  /* 0x382aaaabff9a7435 */ /* 0x000fe400000001ff */
[----:B------:R-:W1:Y:S01]  /*17b0*/  SHFL.IDX PT, R152, R152, RZ, 0x1f ;  /* 0x00001fff98987589 */ /* 0x000e6200000e0000 */
[----:B------:R-:W-:Y:S02]  /*17c0*/  SHF.L.U32 R153, R153, 0x7, RZ ;  /* 0x0000000799997819 */ /* 0x000fe400000006ff */
[----:B------:R-:W-:Y:S02]  /*17d0*/  LOP3.LUT P0, RZ, R155, 0x1f, R0, 0xf8, !PT ;  /* 0x0000001f9bff7812 */ /* 0x000fe4000780f800 */
[----:B------:R-:W-:-:S04]  /*17e0*/  LOP3.LUT R153, R153, 0x180, R4, 0xe2, !PT ;  /* 0x0000018099997812 */ /* 0x000fc800078ee204 */
[----:B------:R-:W-:-:S04]  /*17f0*/  LOP3.LUT R153, R153, 0x60, R0, 0xf8, !PT ;  /* 0x0000006099997812 */ /* 0x000fc800078ef800 */
[----:B------:R-:W-:-:S03]  /*1800*/  LOP3.LUT R153, R160, R153, RZ, 0xfc, !PT ;  /* 0x00000099a0997212 */ /* 0x000fc600078efcff */
[----:B------:R-:W-:Y:S01]  /*1810*/  @!P0 MOV R156, 0x4 ;  /* 0x00000004009c8802 */ /* 0x000fe20000000f00 */
[----:B0-----:R-:W-:Y:S01]  /*1820*/  FFMA.FTZ R154, R161, R154, c[0x0][0x1b0] ;  /* 0x00006c00a19a7623 */ /* 0x001fe2000001009a */
[----:B------:R-:W-:-:S03]  /*1830*/  @!P0 MOV R158, 0x4 ;  /* 0x00000004009e8802 */ /* 0x000fc60000000f00 */
[----:B------:R-:W-:Y:S02]  /*1840*/  @!P0 IMAD.WIDE R156, R7, R156, c[0x0][0x180] ;  /* 0x00006000079c8625 */ /* 0x000fe400078e029c */
[----:B------:R-:W0:Y:S02]  /*1850*/  MUFU.RSQ R154, R154 ;  /* 0x0000009a009a7308 */ /* 0x000e240000001400 */
[--C-:B-1----:R-:W-:Y:S01]  /*1860*/  FADD.FTZ R155, R151, -R152.reuse ;  /* 0x80000098979b7221 */ /* 0x102fe20000010000 */
[----:B------:R1:W-:Y:S01]  /*1870*/  @!P0 STG.E [R156.64], R152 ;  /* 0x000000989c008986 */ /* 0x0003e2000c101906 */
[--C-:B------:R-:W-:Y:S02]  /*1880*/  FADD.FTZ R149, R149, -R152.reuse ;  /* 0x8000009895957221 */ /* 0x100fe40000010000 */
[----:B------:R-:W-:Y:S02]  /*1890*/  FADD.FTZ R151, R148, -R152 ;  /* 0x8000009894977221 */ /* 0x000fe40000010000 */
[C---:B------:R-:W-:Y:S01]  /*18a0*/  @!P0 IMAD.WIDE R158, R7.reuse, R158, c[0x0][0x188] ;  /* 0x00006200079e8625 */ /* 0x040fe200078e029e */
[----:B------:R-:W-:-:S03]  /*18b0*/  IADD3 R7, R7, c[0x0][0x160], RZ ;  /* 0x0000580007077a10 */ /* 0x000fc60007ffe0ff */
[--C-:B------:R-:W-:Y:S02]  /*18c0*/  FADD.FTZ R145, R145, -R152.reuse ;  /* 0x8000009891917221 */ /* 0x100fe40000010000 */
[--C-:B------:R-:W-:Y:S01]  /*18d0*/  FADD.FTZ R161, R146, -R152.reuse ;  /* 0x8000009892a17221 */ /* 0x100fe20000010000 */
[----:B-1----:R-:W-:Y:S01]  /*18e0*/  HFMA2.MMA R156, -RZ, RZ, 0, 9.5367431640625e-07 ;  /* 0x00000010ff9c7435 */ /* 0x002fe200000001ff */
[----:B------:R-:W-:Y:S01]  /*18f0*/  FADD.FTZ R157, R150, -R152 ;  /* 0x80000098969d7221 */ /* 0x000fe20000010000 */
[----:B0-----:R0:W-:Y:S01]  /*1900*/  @!P0 STG.E [R158.64], R154 ;  /* 0x0000009a9e008986 */ /* 0x0011e2000c101906 */
[C---:B------:R-:W-:Y:S02]  /*1910*/  FMUL.FTZ R150, R154.reuse, R155 ;  /* 0x0000009b9a967220 */ /* 0x040fe40000410000 */
[C---:B------:R-:W-:Y:S02]  /*1920*/  FMUL.FTZ R148, R154.reuse, R149 ;  /* 0x000000959a947220 */ /* 0x040fe40000410000 */
[----:B------:R-:W-:-:S02]  /*1930*/  FMUL.FTZ R157, R154, R157 ;  /* 0x0000009d9a9d7220 */ /* 0x000fc40000410000 */
[----:B------:R-:W-:Y:S02]  /*1940*/  FMUL.FTZ R155, R154, R151 ;  /* 0x000000979a9b7220 */ /* 0x000fe40000410000 */
[----:B-----5:R-:W-:Y:S02]  /*1950*/  FFMA.FTZ R151, R11, R150, R59 ;  /* 0x000000960b977223 */ /* 0x020fe4000001003b */
[----:B------:R-:W-:Y:S01]  /*1960*/  FFMA.FTZ R150, R10, R157, R58 ;  /* 0x0000009d0a967223 */ /* 0x000fe2000001003a */
[----:B0-----:R-:W-:Y:S01]  /*1970*/  IADD3 R159, R153, 0x200, RZ ;  /* 0x00000200999f7810 */ /* 0x001fe20007ffe0ff */
[----:B------:R-:W-:Y:S02]  /*1980*/  FFMA.FTZ R149, R9, R148, R57 ;  /* 0x0000009409957223 */ /* 0x000fe40000010039 */
[----:B------:R-:W-:Y:S01]  /*1990*/  FFMA.FTZ R148, R8, R155, R56 ;  /* 0x0000009b08947223 */ /* 0x000fe20000010038 */
[----:B------:R-:W-:Y:S01]  /*19a0*/  LEA R158, P0, R159, c[0x0][0x178], 0x4 ;  /* 0x00005e009f9e7a11 */ /* 0x000fe200078020ff */
[----:B------:R-:W-:-:S03]  /*19b0*/  IMAD.WIDE.U32 R156, R153, R156, c[0x0][0x178] ;  /* 0x00005e00999c7625 */ /* 0x000fc600078e009c */
[----:B------:R-:W-:Y:S01]  /*19c0*/  LEA.HI.X R159, R159, c[0x0][0x17c], RZ, 0x4, P0 ;  /* 0x00005f009f9f7a11 */ /* 0x000fe200000f24ff */
[--C-:B------:R-:W-:Y:S01]  /*19d0*/  FADD.FTZ R155, R144, -R152.reuse ;  /* 0x80000098909b7221 */ /* 0x100fe20000010000 */
[----:B------:R0:W-:Y:S01]  /*19e0*/  STG.E.128 [R156.64], R148 ;  /* 0x000000949c007986 */ /* 0x0001e2000c101d06 */
[----:B------:R-:W-:Y:S02]  /*19f0*/  FADD.FTZ R147, R147, -R152 ;  /* 0x8000009893937221 */ /* 0x000fe40000010000 */
[C---:B------:R-:W-:Y:S02]  /*1a00*/  FMUL.FTZ R144, R154.reuse, R145 ;  /* 0x000000919a907220 */ /* 0x040fe40000410000 */
[C---:B------:R-:W-:Y:S02]  /*1a10*/  FMUL.FTZ R155, R154.reuse, R155 ;  /* 0x0000009b9a9b7220 */ /* 0x040fe40000410000 */
[----:B------:R-:W-:Y:S02]  /*1a20*/  FMUL.FTZ R161, R154, R161 ;  /* 0x000000a19aa17220 */ /* 0x000fe40000410000 */
[----:B------:R-:W-:-:S02]  /*1a30*/  FFMA.FTZ R145, R13, R144, R61 ;  /* 0x000000900d917223 */ /* 0x000fc4000001003d */
[----:B------:R-:W-:Y:S02]  /*1a40*/  FFMA.FTZ R144, R12, R155, R60 ;  /* 0x0000009b0c907223 */ /* 0x000fe4000001003c */
[----:B------:R-:W-:Y:S02]  /*1a50*/  FFMA.FTZ R146, R14, R161, R62 ;  /* 0x000000a10e927223 */ /* 0x000fe4000001003e */
[--C-:B------:R-:W-:Y:S02]  /*1a60*/  FADD.FTZ R143, R143, -R152.reuse ;  /* 0x800000988f8f7221 */ /* 0x100fe40000010000 */
[--C-:B------:R-:W-:Y:S01]  /*1a70*/  FADD.FTZ R142, R142, -R152.reuse ;  /* 0x800000988e8e7221 */ /* 0x100fe20000010000 */
[----:B0-----:R-:W-:Y:S01]  /*1a80*/  IADD3 R149, R153, 0x400, RZ ;  /* 0x0000040099957810 */ /* 0x001fe20007ffe0ff */
[----:B------:R-:W-:Y:S02]  /*1a90*/  FMUL.FTZ R148, R154, R147 ;  /* 0x000000939a947220 */ /* 0x000fe40000410000 */
[----:B------:R-:W-:-:S02]  /*1aa0*/  FADD.FTZ R141, R141, -R152 ;  /* 0x800000988d8d7221 */ /* 0x000fc40000010000 */
[----:B------:R-:W-:Y:S01]  /*1ab0*/  FFMA.FTZ R147, R15, R148, R63 ;  /* 0x000000940f937223 */ /* 0x000fe2000001003f */
[C---:B------:R-:W-:Y:S01]  /*1ac0*/  LEA R148, P0, R149.reuse, c[0x0][0x178], 0x4 ;  /* 0x00005e0095947a11 */ /* 0x040fe200078020ff */
[--C-:B------:R-:W-:Y:S02]  /*1ad0*/  FADD.FTZ R140, R140, -R152.reuse ;  /* 0x800000988c8c7221 */ /* 0x100fe40000010000 */
[--C-:B------:R-:W-:Y:S01]  /*1ae0*/  FADD.FTZ R108, R108, -R152.reuse ;  /* 0x800000986c6c7221 */ /* 0x100fe20000010000 */
[----:B------:R0:W-:Y:S01]  /*1af0*/  STG.E.128 [R158.64], R144 ;  /* 0x000000909e007986 */ /* 0x0001e2000c101d06 */
[----:B------:R-:W-:Y:S01]  /*1b00*/  LEA.HI.X R149, R149, c[0x0][0x17c], RZ, 0x4, P0 ;  /* 0x00005f0095957a11 */ /* 0x000fe200000f24ff */
        /* <DEDUP_REMOVED lines=8> */
[----:B0-----:R-:W-:-:S02]  /*1b90*/  FADD.FTZ R146, R114, -R152 ;  /* 0x8000009872927221 */ /* 0x001fc40000010000 */
[--C-:B------:R-:W-:Y:S02]  /*1ba0*/  FADD.FTZ R145, R113, -R152.reuse ;  /* 0x8000009871917221 */ /* 0x100fe40000010000 */
[----:B------:R-:W-:Y:S02]  /*1bb0*/  FMUL.FTZ R114, R154, R143 ;  /* 0x0000008f9a727220 */ /* 0x000fe40000410000 */
[--C-:B------:R-:W-:Y:S02]  /*1bc0*/  FADD.FTZ R144, R112, -R152.reuse ;  /* 0x8000009870907221 */ /* 0x100fe40000010000 */
[C---:B------:R-:W-:Y:S02]  /*1bd0*/  FMUL.FTZ R113, R154.reuse, R142 ;  /* 0x0000008e9a717220 */ /* 0x040fe40000410000 */
[----:B------:R-:W-:Y:S02]  /*1be0*/  FMUL.FTZ R112, R154, R141 ;  /* 0x0000008d9a707220 */ /* 0x000fe40000410000 */
[----:B------:R-:W-:-:S02]  /*1bf0*/  FADD.FTZ R147, R115, -R152 ;  /* 0x8000009873937221 */ /* 0x000fc40000010000 */
[----:B------:R-:W-:Y:S02]  /*1c00*/  FMUL.FTZ R141, R154, R140 ;  /* 0x0000008c9a8d7220 */ /* 0x000fe40000410000 */
[----:B------:R-:W-:Y:S02]  /*1c10*/  FFMA.FTZ R115, R19, R114, R67 ;  /* 0x0000007213737223 */ /* 0x000fe40000010043 */
[----:B------:R-:W-:Y:S02]  /*1c20*/  FFMA.FTZ R114, R18, R113, R66 ;  /* 0x0000007112727223 */ /* 0x000fe40000010042 */
[----:B------:R-:W-:Y:S02]  /*1c30*/  FFMA.FTZ R113, R17, R112, R65 ;  /* 0x0000007011717223 */ /* 0x000fe40000010041 */
[----:B------:R-:W-:Y:S01]  /*1c40*/  FFMA.FTZ R112, R16, R141, R64 ;  /* 0x0000008d10707223 */ /* 0x000fe20000010040 */
[----:B------:R-:W-:Y:S01]  /*1c50*/  IADD3 R141, R153, 0x600, RZ ;  /* 0x00000600998d7810 */ /* 0x000fe20007ffe0ff */
[----:B------:R-:W-:-:S02]  /*1c60*/  FADD.FTZ R133, R133, -R152 ;  /* 0x8000009885857221 */ /* 0x000fc40000010000 */
[--C-:B------:R-:W-:Y:S01]  /*1c70*/  FADD.FTZ R134, R134, -R152.reuse ;  /* 0x8000009886867221 */ /* 0x100fe20000010000 */
[----:B------:R0:W-:Y:S01]  /*1c80*/  STG.E.128 [R148.64], R112 ;  /* 0x0000007094007986 */ /* 0x0001e2000c101d06 */
[--C-:B------:R-:W-:Y:S01]  /*1c90*/  FADD.FTZ R135, R135, -R152.reuse ;  /* 0x8000009887877221 */ /* 0x100fe20000010000 */
[----:B------:R-:W-:Y:S01]  /*1ca0*/  LEA R140, P0, R141, c[0x0][0x178], 0x4 ;  /* 0x00005e008d8c7a11 */ /* 0x000fe200078020ff */
[--C-:B------:R-:W-:Y:S02]  /*1cb0*/  FADD.FTZ R120, R120, -R152.reuse ;  /* 0x8000009878787221 */ /* 0x100fe40000010000 */
[--C-:B------:R-:W-:Y:S01]  /*1cc0*/  FADD.FTZ R121, R121, -R152.reuse ;  /* 0x8000009879797221 */ /* 0x100fe20000010000 */
[----:B------:R-:W-:Y:S01]  /*1cd0*/  LEA.HI.X R141, R141, c[0x0][0x17c], RZ, 0x4, P0 ;  /* 0x00005f008d8d7a11 */ /* 0x000fe200000f24ff */
[--C-:B------:R-:W-:Y:S02]  /*1ce0*/  FADD.FTZ R122, R122, -R152.reuse ;  /* 0x800000987a7a7221 */ /* 0x100fe40000010000 */
[----:B------:R-:W-:-:S02]  /*1cf0*/  FADD.FTZ R123, R123, -R152 ;  /* 0x800000987b7b7221 */ /* 0x000fc40000010000 */
[--C-:B------:R-:W-:Y:S02]  /*1d00*/  FADD.FTZ R124, R124, -R152.reuse ;  /* 0x800000987c7c7221 */ /* 0x100fe40000010000 */
[--C-:B------:R-:W-:Y:S02]  /*1d10*/  FADD.FTZ R125, R125, -R152.reuse ;  /* 0x800000987d7d7221 */ /* 0x100fe40000010000 */
[--C-:B------:R-:W-:Y:S02]  /*1d20*/  FADD.FTZ R126, R126, -R152.reuse ;  /* 0x800000987e7e7221 */ /* 0x100fe40000010000 */
[--C-:B------:R-:W-:Y:S01]  /*1d30*/  FADD.FTZ R127, R127, -R152.reuse ;  /* 0x800000987f7f7221 */ /* 0x100fe20000010000 */
[C---:B0-----:R-:W-:Y:S01]  /*1d40*/  IADD3 R112, R153.reuse, 0x800, RZ ;  /* 0x0000080099707810 */ /* 0x041fe20007ffe0ff */
[--C-:B------:R-:W-:Y:S01]  /*1d50*/  FADD.FTZ R128, R128, -R152.reuse ;  /* 0x8000009880807221 */ /* 0x100fe20000010000 */
[----:B------:R-:W-:Y:S01]  /*1d60*/  IADD3 R113, R153, 0xc00, RZ ;  /* 0x00000c0099717810 */ /* 0x000fe20007ffe0ff */
[--C-:B------:R-:W-:Y:S01]  /*1d70*/  FADD.FTZ R129, R129, -R152.reuse ;  /* 0x8000009881817221 */ /* 0x100fe20000010000 */
[----:B------:R-:W-:Y:S01]  /*1d80*/  LEA R114, P1, R112, c[0x0][0x178], 0x4 ;  /* 0x00005e0070727a11 */ /* 0x000fe200078220ff */
[----:B------:R-:W-:-:S02]  /*1d90*/  FADD.FTZ R130, R130, -R152 ;  /* 0x8000009882827221 */ /* 0x000fc40000010000 */
[--C-:B------:R-:W-:Y:S01]  /*1da0*/  FADD.FTZ R131, R131, -R152.reuse ;  /* 0x8000009883837221 */ /* 0x100fe20000010000 */
[----:B------:R-:W-:Y:S01]  /*1db0*/  LEA.HI.X R115, R112, c[0x0][0x17c], RZ, 0x4, P1 ;  /* 0x00005f0070737a11 */ /* 0x000fe200008f24ff */
        /* <DEDUP_REMOVED lines=8> */
[----:B------:R-:W-:Y:S01]  /*1e40*/  FADD.FTZ R152, R107, -R152 ;  /* 0x800000986b987221 */ /* 0x000fe20000010000 */
[----:B------:R-:W-:Y:S01]  /*1e50*/  IADD3 R107, R153, 0xa00, RZ ;  /* 0x00000a00996b7810 */ /* 0x000fe20007ffe0ff */
[C---:B------:R-:W-:Y:S02]  /*1e60*/  FMUL.FTZ R108, R154.reuse, R108 ;  /* 0x0000006c9a6c7220 */ /* 0x040fe40000410000 */
[C---:B------:R-:W-:Y:S01]  /*1e70*/  FMUL.FTZ R109, R154.reuse, R109 ;  /* 0x0000006d9a6d7220 */ /* 0x040fe20000410000 */
[----:B------:R-:W-:Y:S01]  /*1e80*/  LEA R142, P0, R107, c[0x0][0x178], 0x4 ;  /* 0x00005e006b8e7a11 */ /* 0x000fe200078020ff */
[----:B------:R-:W-:-:S02]  /*1e90*/  FMUL.FTZ R110, R154, R110 ;  /* 0x0000006e9a6e7220 */ /* 0x000fc40000410000 */
[C---:B------:R-:W-:Y:S01]  /*1ea0*/  FMUL.FTZ R111, R154.reuse, R111 ;  /* 0x0000006f9a6f7220 */ /* 0x040fe20000410000 */
[----:B------:R-:W-:Y:S01]  /*1eb0*/  LEA.HI.X R143, R107, c[0x0][0x17c], RZ, 0x4, P0 ;  /* 0x00005f006b8f7a11 */ /* 0x000fe200000f24ff */
[C---:B------:R-:W-:Y:S01]  /*1ec0*/  FMUL.FTZ R136, R154.reuse, R136 ;  /* 0x000000889a887220 */ /* 0x040fe20000410000 */
[----:B------:R-:W-:Y:S01]  /*1ed0*/  IADD3 R107, R153, 0x1600, RZ ;  /* 0x00001600996b7810 */ /* 0x000fe20007ffe0ff */
[C---:B------:R-:W-:Y:S02]  /*1ee0*/  FMUL.FTZ R137, R154.reuse, R137 ;  /* 0x000000899a897220 */ /* 0x040fe40000410000 */
[C---:B------:R-:W-:Y:S02]  /*1ef0*/  FMUL.FTZ R138, R154.reuse, R138 ;  /* 0x0000008a9a8a7220 */ /* 0x040fe40000410000 */
[----:B------:R-:W-:Y:S02]  /*1f00*/  FMUL.FTZ R139, R154, R139 ;  /* 0x0000008b9a8b7220 */ /* 0x000fe40000410000 */
[----:B------:R-:W-:-:S02]  /*1f10*/  FFMA.FTZ R111, R23, R111, R71 ;  /* 0x0000006f176f7223 */ /* 0x000fc40000010047 */
        /* <DEDUP_REMOVED lines=8> */
[C---:B------:R-:W-:Y:S02]  /*1fa0*/  FMUL.FTZ R132, R154.reuse, R132 ;  /* 0x000000849a847220 */ /* 0x040fe40000410000 */
[C---:B------:R-:W-:Y:S01]  /*1fb0*/  FMUL.FTZ R133, R154.reuse, R133 ;  /* 0x000000859a857220 */ /* 0x040fe20000410000 */
[----:B------:R1:W-:Y:S01]  /*1fc0*/  STG.E.128 [R114.64], R136 ;  /* 0x0000008872007986 */ /* 0x0003e2000c101d06 */
[C---:B------:R-:W-:Y:S02]  /*1fd0*/  FMUL.FTZ R134, R154.reuse, R134 ;  /* 0x000000869a867220 */ /* 0x040fe40000410000 */
[C---:B------:R-:W-:Y:S02]  /*1fe0*/  FMUL.FTZ R135, R154.reuse, R135 ;  /* 0x000000879a877220 */ /* 0x040fe40000410000 */
[----:B------:R-:W-:-:S02]  /*1ff0*/  FMUL.FTZ R120, R154, R120 ;  /* 0x000000789a787220 */ /* 0x000fc40000410000 */
[C---:B------:R-:W-:Y:S02]  /*2000*/  FMUL.FTZ R121, R154.reuse, R121 ;  /* 0x000000799a797220 */ /* 0x040fe40000410000 */
[C---:B------:R-:W-:Y:S01]  /*2010*/  FMUL.FTZ R122, R154.reuse, R122 ;  /* 0x0000007a9a7a7220 */ /* 0x040fe20000410000 */
[C---:B0-----:R-:W-:Y:S01]  /*2020*/  LEA R110, P0, R113.reuse, c[0x0][0x178], 0x4 ;  /* 0x00005e00716e7a11 */ /* 0x041fe200078020ff */
[----:B------:R-:W-:Y:S01]  /*2030*/  FMUL.FTZ R123, R154, R123 ;  /* 0x0000007b9a7b7220 */ /* 0x000fe20000410000 */
[----:B------:R-:W-:Y:S01]  /*2040*/  LEA R108, P1, R112, c[0x0][0x178], 0x4 ;  /* 0x00005e00706c7a11 */ /* 0x000fe200078220ff */
[C---:B------:R-:W-:Y:S01]  /*2050*/  FMUL.FTZ R124, R154.reuse, R124 ;  /* 0x0000007c9a7c7220 */ /* 0x040fe20000410000 */
[----:B------:R-:W-:Y:S01]  /*2060*/  LEA.HI.X R111, R113, c[0x0][0x17c], RZ, 0x4, P0 ;  /* 0x00005f00716f7a11 */ /* 0x000fe200000f24ff */
[----:B------:R-:W-:Y:S01]  /*2070*/  FMUL.FTZ R125, R154, R125 ;  /* 0x0000007d9a7d7220 */ /* 0x000fe20000410000 */
[----:B------:R-:W-:Y:S01]  /*2080*/  LEA.HI.X R109, R112, c[0x0][0x17c], RZ, 0x4, P1 ;  /* 0x00005f00706d7a11 */ /* 0x000fe200008f24ff */
[C---:B------:R-:W-:Y:S01]  /*2090*/  FMUL.FTZ R126, R154.reuse, R126 ;  /* 0x0000007e9a7e7220 */ /* 0x040fe20000410000 */
[C---:B-1----:R-:W-:Y:S01]  /*20a0*/  IADD3 R115, R153.reuse, 0x1000, RZ ;  /* 0x0000100099737810 */ /* 0x042fe20007ffe0ff */
[----:B------:R-:W-:Y:S01]  /*20b0*/  FMUL.FTZ R127, R154, R127 ;  /* 0x0000007f9a7f7220 */ /* 0x000fe20000410000 */
[----:B------:R-:W-:Y:S01]  /*20c0*/  IADD3 R113, R153, 0x1200, RZ ;  /* 0x0000120099717810 */ /* 0x000fe20007ffe0ff */
        /* <DEDUP_REMOVED lines=8> */
[----:B------:R-:W-:Y:S01]  /*2150*/  FFMA.FTZ R121, R33, R121, R81 ;  /* 0x0000007921797223 */ /* 0x000fe20000010051 */
[----:B------:R-:W-:Y:S01]  /*2160*/  LEA.HI.X R113, R113, c[0x0][0x17c], RZ, 0x4, P0 ;  /* 0x00005f0071717a11 */ /* 0x000fe200000f24ff */
[----:B------:R-:W-:Y:S01]  /*2170*/  FFMA.FTZ R120, R32, R120, R80 ;  /* 0x0000007820787223 */ /* 0x000fe20000010050 */
[----:B------:R-:W-:Y:S01]  /*2180*/  STG.E.128 [R142.64], R132 ;  /* 0x000000848e007986 */ /* 0x000fe2000c101d06 */
[----:B------:R-:W-:Y:S01]  /*2190*/  FFMA.FTZ R122, R34, R122, R82 ;  /* 0x0000007a227a7223 */ /* 0x000fe20000010052 */
[----:B------:R-:W-:Y:S01]  /*21a0*/  ISETP.GE.AND P0, PT, R7, c[0x0][0x164], PT ;  /* 0x0000590007007a0c */ /* 0x000fe20003f06270 */
[----:B------:R-:W-:-:S02]  /*21b0*/  FFMA.FTZ R123, R35, R123, R83 ;  /* 0x0000007b237b7223 */ /* 0x000fc40000010053 */
[----:B------:R-:W-:Y:S02]  /*21c0*/  FFMA.FTZ R125, R37, R125, R85 ;  /* 0x0000007d257d7223 */ /* 0x000fe40000010055 */
[----:B------:R-:W-:Y:S01]  /*21d0*/  FFMA.FTZ R124, R36, R124, R84 ;  /* 0x0000007c247c7223 */ /* 0x000fe20000010054 */
[----:B------:R0:W-:Y:S01]  /*21e0*/  STG.E.128 [R110.64], R120 ;  /* 0x000000786e007986 */ /* 0x0001e2000c101d06 */
[----:B------:R-:W-:Y:S02]  /*21f0*/  FFMA.FTZ R126, R38, R126, R86 ;  /* 0x0000007e267e7223 */ /* 0x000fe40000010056 */
[----:B------:R-:W-:Y:S02]  /*2200*/  FFMA.FTZ R127, R39, R127, R87 ;  /* 0x0000007f277f7223 */ /* 0x000fe40000010057 */
[C---:B------:R-:W-:Y:S02]  /*2210*/  FMUL.FTZ R144, R154.reuse, R144 ;  /* 0x000000909a907220 */ /* 0x040fe40000410000 */
[C---:B------:R-:W-:Y:S01]  /*2220*/  FMUL.FTZ R145, R154.reuse, R145 ;  /* 0x000000919a917220 */ /* 0x040fe20000410000 */
[----:B------:R1:W-:Y:S01]  /*2230*/  STG.E.128 [R108.64], R124 ;  /* 0x0000007c6c007986 */ /* 0x0003e2000c101d06 */
[----:B------:R-:W-:-:S02]  /*2240*/  FMUL.FTZ R146, R154, R146 ;  /* 0x000000929a927220 */ /* 0x000fc40000410000 */
[C---:B------:R-:W-:Y:S02]  /*2250*/  FMUL.FTZ R147, R154.reuse, R147 ;  /* 0x000000939a937220 */ /* 0x040fe40000410000 */
[C---:B------:R-:W-:Y:S02]  /*2260*/  FMUL.FTZ R128, R154.reuse, R128 ;  /* 0x000000809a807220 */ /* 0x040fe40000410000 */
[C---:B------:R-:W-:Y:S02]  /*2270*/  FMUL.FTZ R129, R154.reuse, R129 ;  /* 0x000000819a817220 */ /* 0x040fe40000410000 */
[C---:B------:R-:W-:Y:S01]  /*2280*/  FMUL.FTZ R130, R154.reuse, R130 ;  /* 0x000000829a827220 */ /* 0x040fe20000410000 */
[C---:B0-----:R-:W-:Y:S01]  /*2290*/  LEA R110, P2, R107.reuse, c[0x0][0x178], 0x4 ;  /* 0x00005e006b6e7a11 */ /* 0x041fe200078420ff */
[C---:B------:R-:W-:Y:S02]  /*22a0*/  FMUL.FTZ R131, R154.reuse, R131 ;  /* 0x000000839a837220 */ /* 0x040fe40000410000 */
[C---:B------:R-:W-:Y:S01]  /*22b0*/  FMUL.FTZ R116, R154.reuse, R116 ;  /* 0x000000749a747220 */ /* 0x040fe20000410000 */
[----:B------:R-:W-:Y:S01]  /*22c0*/  LEA.HI.X R111, R107, c[0x0][0x17c], RZ, 0x4, P2 ;  /* 0x00005f006b6f7a11 */ /* 0x000fe200010f24ff */
[----:B------:R-:W-:-:S02]  /*22d0*/  FMUL.FTZ R117, R154, R117 ;  /* 0x000000759a757220 */ /* 0x000fc40000410000 */
[C---:B------:R-:W-:Y:S01]  /*22e0*/  FMUL.FTZ R118, R154.reuse, R118 ;  /* 0x000000769a767220 */ /* 0x040fe20000410000 */
[C---:B-1----:R-:W-:Y:S01]  /*22f0*/  LEA R108, P1, R153.reuse, c[0x0][0x178], 0x4 ;  /* 0x00005e00996c7a11 */ /* 0x042fe200078220ff */
[C---:B------:R-:W-:Y:S02]  /*2300*/  FMUL.FTZ R119, R154.reuse, R119 ;  /* 0x000000779a777220 */ /* 0x040fe40000410000 */
[C---:B------:R-:W-:Y:S01]  /*2310*/  FMUL.FTZ R104, R154.reuse, R104 ;  /* 0x000000689a687220 */ /* 0x040fe20000410000 */
[----:B------:R-:W-:Y:S01]  /*2320*/  LEA.HI.X R109, R153, c[0x0][0x17c], RZ, 0x4, P1 ;  /* 0x00005f00996d7a11 */ /* 0x000fe200008f24ff */
[C---:B------:R-:W-:Y:S01]  /*2330*/  FMUL.FTZ R105, R154.reuse, R105 ;  /* 0x000000699a697220 */ /* 0x040fe20000410000 */
[----:B------:R-:W-:Y:S01]  /*2340*/  LOP3.LUT P1, RZ, R5, 0xff, RZ, 0xc0, !PT ;  /* 0x000000ff05ff7812 */ /* 0x000fe2000782c0ff */
[C---:B------:R-:W-:Y:S02]  /*2350*/  FMUL.FTZ R106, R154.reuse, R106 ;  /* 0x0000006a9a6a7220 */ /* 0x040fe40000410000 */
[----:B------:R-:W-:Y:S01]  /*2360*/  FMUL.FTZ R152, R154, R152 ;  /* 0x000000989a987220 */ /* 0x000fe20000410000 */
[----:B------:R-:W-:Y:S01]  /*2370*/  SEL R5, RZ, 0x1, P1 ;  /* 0x00000001ff057807 */ /* 0x000fe20000800000 */
        /* <DEDUP_REMOVED lines=22> */
.L_x_310:
[----:B------:R-:W-:Y:S05]  /*24e0*/  EXIT ;  /* 0x000000000000794d */ /* 0x000fea0003800000 */
.L_x_306:
[----:B------:R-:W-:Y:S01]  /*24f0*/  HFMA2.MMA R156, -RZ, RZ, 0, 1.847743988037109375e-06 ;  /* 0x0000001fff9c7435 */ /* 0x000fe200000001ff */
[----:B------:R-:W-:Y:S02]  /*2500*/  MOV R158, 0x1 ;  /* 0x00000001009e7802 */ /* 0x000fe40000000f00 */
[----:B------:R-:W-:Y:S02]  /*2510*/  MOV R153, 0xffffffff ;  /* 0xffffffff00997802 */ /* 0x000fe40000000f00 */
[----:B------:R-:W-:Y:S02]  /*2520*/  MOV R154, 0x2540 ;  /* 0x00002540009a7802 */ /* 0x000fe40000000f00 */
[----:B-----5:R-:W-:Y:S05]  /*2530*/  CALL.REL.NOINC `($__internal_34_$__cuda_sm70_shflsync_bfly_p) ;  /* 0x0000099000007944 */ /* 0x020fea0003c00000 */
[----:B01----:R-:W-:Y:S05]  /*2540*/  BRA `(.L_x_312) ;  /* 0xffffe38000007947 */ /* 0x003fea000383ffff */
.L_x_307:
[----:B------:R-:W-:Y:S01]  /*2550*/  HFMA2.MMA R158, -RZ, RZ, 0, 1.1920928955078125e-07 ;  /* 0x00000002ff9e7435 */ /* 0x000fe200000001ff */
[----:B------:R-:W-:Y:S02]  /*2560*/  MOV R156, 0x1f ;  /* 0x0000001f009c7802 */ /* 0x000fe40000000f00 */
[----:B------:R-:W-:-:S02]  /*2570*/  MOV R153, 0xffffffff ;  /* 0xffffffff00997802 */ /* 0x000fc40000000f00 */
[----:B------:R-:W-:Y:S02]  /*2580*/  MOV R154, 0x25a0 ;  /* 0x000025a0009a7802 */ /* 0x000fe40000000f00 */
[----:B-----5:R-:W-:Y:S05]  /*2590*/  CALL.REL.NOINC `($__internal_34_$__cuda_sm70_shflsync_bfly_p) ;  /* 0x0000093000007944 */ /* 0x020fea0003c00000 */
[----:B0-----:R-:W-:Y:S01]  /*25a0*/  HFMA2.MMA R158, -RZ, RZ, 0, 2.384185791015625e-07 ;  /* 0x00000004ff9e7435 */ /* 0x001fe200000001ff */
[----:B-1----:R-:W-:Y:S01]  /*25b0*/  FADD.FTZ R159, R159, R153 ;  /* 0x000000999f9f7221 */ /* 0x002fe20000010000 */
[----:B------:R-:W-:Y:S02]  /*25c0*/  MOV R156, 0x1f ;  /* 0x0000001f009c7802 */ /* 0x000fe40000000f00 */
[----:B------:R-:W-:Y:S02]  /*25d0*/  MOV R153, 0xffffffff ;  /* 0xffffffff00997802 */ /* 0x000fe40000000f00 */
[----:B------:R-:W-:Y:S02]  /*25e0*/  MOV R154, 0x2600 ;  /* 0x00002600009a7802 */ /* 0x000fe40000000f00 */
[----:B------:R-:W-:Y:S05]  /*25f0*/  CALL.REL.NOINC `($__internal_34_$__cuda_sm70_shflsync_bfly_p) ;  /* 0x000008d000007944 */ /* 0x000fea0003c00000 */
[----:B0-----:R-:W-:Y:S01]  /*2600*/  HFMA2.MMA R158, -RZ, RZ, 0, 4.76837158203125e-07 ;  /* 0x00000008ff9e7435 */ /* 0x001fe200000001ff */
[----:B-1----:R-:W-:Y:S01]  /*2610*/  FADD.FTZ R159, R159, R153 ;  /* 0x000000999f9f7221 */ /* 0x002fe20000010000 */
[----:B------:R-:W-:Y:S02]  /*2620*/  MOV R156, 0x1f ;  /* 0x0000001f009c7802 */ /* 0x000fe40000000f00 */
[----:B------:R-:W-:-:S02]  /*2630*/  MOV R153, 0xffffffff ;  /* 0xffffffff00997802 */ /* 0x000fc40000000f00 */
[----:B------:R-:W-:Y:S02]  /*2640*/  MOV R154, 0x2660 ;  /* 0x00002660009a7802 */ /* 0x000fe40000000f00 */
[----:B------:R-:W-:Y:S05]  /*2650*/  CALL.REL.NOINC `($__internal_34_$__cuda_sm70_shflsync_bfly_p) ;  /* 0x0000087000007944 */ /* 0x000fea0003c00000 */
[----:B0-----:R-:W-:Y:S01]  /*2660*/  HFMA2.MMA R158, -RZ, RZ, 0, 9.5367431640625e-07 ;  /* 0x00000010ff9e7435 */ /* 0x001fe200000001ff */
[----:B-1----:R-:W-:Y:S01]  /*2670*/  FADD.FTZ R159, R159, R153 ;  /* 0x000000999f9f7221 */ /* 0x002fe20000010000 */
[----:B------:R-:W-:Y:S02]  /*2680*/  MOV R156, 0x1f ;  /* 0x0000001f009c7802 */ /* 0x000fe40000000f00 */
[----:B------:R-:W-:Y:S02]  /*2690*/  MOV R153, 0xffffffff ;  /* 0xffffffff00997802 */ /* 0x000fe40000000f00 */
[----:B------:R-:W-:Y:S02]  /*26a0*/  MOV R154, 0x26c0 ;  /* 0x000026c0009a7802 */ /* 0x000fe40000000f00 */
[----:B------:R-:W-:Y:S05]  /*26b0*/  CALL.REL.NOINC `($__internal_34_$__cuda_sm70_shflsync_bfly_p) ;  /* 0x0000081000007944 */ /* 0x000fea0003c00000 */
        /* <DEDUP_REMOVED lines=102> */
[----:B------:R-:W-:Y:S05]  /*2d20*/  CALL.REL.NOINC `($__internal_34_$__cuda_sm70_shflsync_bfly_p) ;  /* 0x000001a000007944 */ /* 0x000fea0003c00000 */
[----:B0-----:R-:W-:Y:S01]  /*2d30*/  HFMA2.MMA R158, -RZ, RZ, 0, 1.1920928955078125e-07 ;  /* 0x00000002ff9e7435 */ /* 0x001fe200000001ff */
[----:B-1----:R-:W-:Y:S01]  /*2d40*/  FADD.FTZ R159, R159, R153 ;  /* 0x000000999f9f7221 */ /* 0x002fe20000010000 */
[----:B------:R-:W-:Y:S02]  /*2d50*/  MOV R156, 0x1f ;  /* 0x0000001f009c7802 */ /* 0x000fe40000000f00 */
[----:B------:R-:W-:Y:S02]  /*2d60*/  MOV R153, 0xffffffff ;  /* 0xffffffff00997802 */ /* 0x000fe40000000f00 */
[----:B------:R-:W-:Y:S02]  /*2d70*/  MOV R154, 0x2d90 ;  /* 0x00002d90009a7802 */ /* 0x000fe40000000f00 */
[----:B------:R-:W-:Y:S05]  /*2d80*/  CALL.REL.NOINC `($__internal_34_$__cuda_sm70_shflsync_bfly_p) ;  /* 0x0000014000007944 */ /* 0x000fea0003c00000 */
[----:B0-----:R-:W-:Y:S01]  /*2d90*/  HFMA2.MMA R158, -RZ, RZ, 0, 2.384185791015625e-07 ;  /* 0x00000004ff9e7435 */ /* 0x001fe200000001ff */
[----:B-1----:R-:W-:Y:S01]  /*2da0*/  FADD.FTZ R159, R159, R153 ;  /* 0x000000999f9f7221 */ /* 0x002fe20000010000 */
[----:B------:R-:W-:-:S02]  /*2db0*/  MOV R156, 0x1f ;  /* 0x0000001f009c7802 */ /* 0x000fc40000000f00 */
[----:B------:R-:W-:Y:S02]  /*2dc0*/  MOV R153, 0xffffffff ;  /* 0xffffffff00997802 */ /* 0x000fe40000000f00 */
[----:B------:R-:W-:Y:S02]  /*2dd0*/  MOV R154, 0x2df0 ;  /* 0x00002df0009a7802 */ /* 0x000fe40000000f00 */
[----:B------:R-:W-:Y:S05]  /*2de0*/  CALL.REL.NOINC `($__internal_34_$__cuda_sm70_shflsync_bfly_p) ;  /* 0x000000e000007944 */ /* 0x000fea0003c00000 */
[----:B0-----:R-:W-:Y:S01]  /*2df0*/  HFMA2.MMA R158, -RZ, RZ, 0, 4.76837158203125e-07 ;  /* 0x00000008ff9e7435 */ /* 0x001fe200000001ff */
[----:B-1----:R-:W-:Y:S01]  /*2e00*/  FADD.FTZ R159, R159, R153 ;  /* 0x000000999f9f7221 */ /* 0x002fe20000010000 */
[----:B------:R-:W-:Y:S02]  /*2e10*/  MOV R156, 0x1f ;  /* 0x0000001f009c7802 */ /* 0x000fe40000000f00 */
[----:B------:R-:W-:Y:S02]  /*2e20*/  MOV R153, 0xffffffff ;  /* 0xffffffff00997802 */ /* 0x000fe40000000f00 */
[----:B------:R-:W-:Y:S02]  /*2e30*/  MOV R154, 0x2e50 ;  /* 0x00002e50009a7802 */ /* 0x000fe40000000f00 */
[----:B------:R-:W-:Y:S05]  /*2e40*/  CALL.REL.NOINC `($__internal_34_$__cuda_sm70_shflsync_bfly_p) ;  /* 0x0000008000007944 */ /* 0x000fea0003c00000 */
[----:B0-----:R-:W-:Y:S01]  /*2e50*/  HFMA2.MMA R158, -RZ, RZ, 0, 9.5367431640625e-07 ;  /* 0x00000010ff9e7435 */ /* 0x001fe200000001ff */
[----:B-1----:R-:W-:Y:S01]  /*2e60*/  FADD.FTZ R159, R159, R153 ;  /* 0x000000999f9f7221 */ /* 0x002fe20000010000 */
[----:B------:R-:W-:-:S02]  /*2e70*/  MOV R156, 0x1f ;  /* 0x0000001f009c7802 */ /* 0x000fc40000000f00 */
[----:B------:R-:W-:Y:S02]  /*2e80*/  MOV R153, 0xffffffff ;  /* 0xffffffff00997802 */ /* 0x000fe40000000f00 */
[----:B------:R-:W-:Y:S02]  /*2e90*/  MOV R154, 0x2eb0 ;  /* 0x00002eb0009a7802 */ /* 0x000fe40000000f00 */
[----:B------:R-:W-:Y:S05]  /*2ea0*/  CALL.REL.NOINC `($__internal_34_$__cuda_sm70_shflsync_bfly_p) ;  /* 0x0000002000007944 */ /* 0x000fea0003c00000 */
[----:B01----:R-:W-:Y:S01]  /*2eb0*/  MOV R158, R153 ;  /* 0x00000099009e7202 */ /* 0x003fe20000000f00 */
[----:B------:R-:W-:Y:S05]  /*2ec0*/  BRA `(.L_x_313) ;  /* 0xffffe14000007947 */ /* 0x000fea000383ffff */
        .weak           $__internal_34_$__cuda_sm70_shflsync_bfly_p
        .type           $__internal_34_$__cuda_sm70_shflsync_bfly_p,@function
        .size           $__internal_34_$__cuda_sm70_shflsync_bfly_p,(.L_x_1083 - $__internal_34_$__cuda_sm70_shflsync_bfly_p)
$__internal_34_$__cuda_sm70_shflsync_bfly_p:
[----:B------:R-:W-:Y:S01]  /*2ed0*/  HFMA2.MMA R155, -RZ, RZ, 0, 0 ;  /* 0x00000000ff9b7435 */ /* 0x000fe200000001ff */
[----:B------:R-:W-:Y:S04]  /*2ee0*/  WARPSYNC R153 ;  /* 0x0000009900007348 */ /* 0x000fe80003800000 */
[----:B------:R0:W1:Y:S01]  /*2ef0*/  SHFL.BFLY PT, R153, R159, R158, R156 ;  /* 0x0c00009e9f997389 */ /* 0x00006200000e009c */
[----:B------:R-:W-:Y:S05]  /*2f00*/  RET.REL.NODEC R154 `(_ZN10layer_norm13ln_fwd_kernelINS_13Kernel_traitsIffffjLj24576ELj4ELj1ELj4ELj16ENS_18Kernel_traits_baseILj24576EffffjLj128EEEEEEEvNS_9FwdParamsE) ;  /* 0xffffd0f09a007950 */ /* 0x000fea0003c3ffff */
.L_x_314:
        /* <DEDUP_REMOVED lines=15> */
.L_x_1083:


//--------------------- .text._ZN10layer_norm13ln_fwd_kernelINS_13Kernel_traitsI13__nv_bfloat16fS2_fjLj20480ELj2ELj1ELj4ELj16ENS_18Kernel_traits_baseILj20480ES2_fS2_fjLj128EEEEEEEvNS_9FwdParamsE --------------------------
	.section	.text._ZN10layer_norm13ln_fwd_kernelINS_13Kernel_traitsI13__nv_bfloat16fS2_fjLj20480ELj2ELj1ELj4ELj16ENS_18Kernel_traits_baseILj20480ES2_fS2_fjLj128EEEEEEEvNS_9FwdParamsE,"ax",@progbits
	.sectioninfo	@"SHI_REGISTERS=192"
	.align	128
        .global         _ZN10layer_norm13ln_fwd_kernelINS_13Kernel_traitsI13__nv_bfloat16fS2_fjLj20480ELj2ELj1ELj4ELj16ENS_18Kernel_traits_baseILj20480ES2_fS2_fjLj128EEEEEEEvNS_9FwdParamsE
        .type           _ZN10layer_norm13ln_fwd_kernelINS_13Kernel_traitsI13__nv_bfloat16fS2_fjLj20480ELj2ELj1ELj4ELj16ENS_18Kernel_traits_baseILj20480ES2_fS2_fjLj128EEEEEEEvNS_9FwdParamsE,@function
        .size           _ZN10layer_norm13ln_fwd_kernelINS_13Kernel_traitsI13__nv_bfloat16fS2_fjLj20480ELj2ELj1ELj4ELj16ENS_18Kernel_traits_baseILj20480ES2_fS2_fjLj128EEEEEEEvNS_9FwdParamsE,(.L_x_1084 - _ZN10layer_norm13ln_fwd_kernelINS_13Kernel_traitsI13__nv_bfloat16fS2_fjLj20480ELj2ELj1ELj4ELj16ENS_18Kernel_traits_baseILj20480ES2_fS2_fjLj128EEEEEEEvNS_9FwdParamsE)
        .other          _ZN10layer_norm13ln_fwd_kernelINS_13Kernel_traitsI13__nv_bfloat16fS2_fjLj20480ELj2ELj1ELj4ELj16ENS_18Kernel_traits_baseILj20480ES2_fS2_fjLj128EEEEEEEvNS_9FwdParamsE,@"STO_CUDA_ENTRY STV_DEFAULT"
_ZN10layer_norm13ln_fwd_kernelINS_13Kernel_traitsI13__nv_bfloat16fS2_fjLj20480ELj2ELj1ELj4ELj16ENS_18Kernel_traits_baseILj20480ES2_fS2_fjLj128EEEEEEEvNS_9FwdParamsE:
.text._ZN10layer_norm13ln_fwd_kernelINS_13Kernel_traitsI13__nv_bfloat16fS2_fjLj20480ELj2ELj1ELj4ELj16ENS_18Kernel_traits_baseILj20480ES2_fS2_fjLj128EEEEEEEvNS_9FwdParamsE:
        /* <DEDUP_REMOVED lines=59> */
.L_x_320:
[----:B------:R-:W-:Y:S01]  /*03b0*/  USHF.L.U32 UR4, UR6, 0x7, URZ ;  /* 0x0000000706047899 */ /* 0x000fe2000800063f */
[----:B0-----:R-:W-:Y:S01]  /*03c0*/  IMAD R4, R165, 0x1400, RZ ;  /* 0x00001400a5047824 */ /* 0x001fe200078e02ff */
        /* <DEDUP_REMOVED lines=151> */
.L_x_321:
        /* <DEDUP_REMOVED lines=180> */
.L_x_322:
        /* <DEDUP_REMOVED lines=71> */
.L_x_318:
[----:B0-----:R-:W2:Y:S01]  /*1cf0*/  LDG.E.STRONG.GPU R169, [R166.64] ;  /* 0x00000008a6a97981 */ /* 0x001ea2000c1ef900 */
[----:B------:R-:W-:Y:S01]  /*1d00*/  YIELD ;  /* 0x0000000000007946 */ /* 0x000fe20003800000 */
[----:B--2---:R-:W-:Y:S01]  /*1d10*/  ISETP.NE.AND P0, PT, R169, R170, PT ;  /* 0x000000aaa900720c */ /* 0x004fe20003f05270 */
[----:B------:R-:W-:-:S12]  /*1d20*/  CCTL.IVALL ;  /* 0x00000000ff00798f */ /* 0x000fd80002000000 */
[----:B------:R-:W-:Y:S05]  /*1d30*/  @P0 BRA `(.L_x_318) ;  /* 0xffffffb000000947 */ /* 0x000fea000383ffff */
.L_x_317:
        /* <DEDUP_REMOVED lines=19> */
[----:B------:R-:W-:Y:S02]  /*1e70*/  LOP3.LUT R177, R177, 0x60, R0, 0xf8, !PT ;  /* 0x00000060b1b17812 */ /* 0x000fe400078ef800 */
[----:B------:R-:W-:Y:S02]  /*1e80*/  LOP3.LUT P0, RZ, R167, R168, RZ, 0xfc, !PT ;  /* 0x000000a8a7ff7212 */ /* 0x000fe4000780fcff */
[----:B------:R-:W-:Y:S02]  /*1e90*/  SEL R163, RZ, 0x1, P1 ;  /* 0x00000001ffa37807 */ /* 0x000fe40000800000 */
        /* <DEDUP_REMOVED lines=11> */
[----:B--2---:R-:W-:Y:S02]  /*1f50*/  FADD.FTZ R173, R166, R171 ;  /* 0x000000aba6ad7221 */ /* 0x004fe40000010000 */
[----:B------:R-:W0:Y:S01]  /*1f60*/  SHFL.IDX PT, R175, R175, RZ, 0x1f ;  /* 0x00001fffafaf7589 */ /* 0x000e2200000e0000 */
[----:B------:R-:W-:Y:S02]  /*1f70*/  FMUL.FTZ R169, R172, R169 ;  /* 0x000000a9aca97220 */ /* 0x000fe40000410000 */
[----:B------:R-:W-:-:S02]  /*1f80*/  IMAD R166, R165, 0x1400, RZ ;  /* 0x00001400a5a67824 */ /* 0x000fc400078e02ff */
[----:B------:R-:W-:-:S03]  /*1f90*/  FFMA.FTZ R173, R174, R169, R173 ;  /* 0x000000a9aead7223 */ /* 0x000fc600000100ad */
[----:B------:R-:W-:Y:S01]  /*1fa0*/  LOP3.LUT R166, R166, R177, RZ, 0xfc, !PT ;  /* 0x000000b1a6a67212 */ /* 0x000fe200078efcff */
[----:B0-----:R-:W0:Y:S02]  /*1fb0*/  R2UR UR4, R175 ;  /* 0x00000000af0473c2 */ /* 0x001e2400000e0000 */
[----:B0-----:R-:W-:Y:S02]  /*1fc0*/  FADD.FTZ R179, R4, -UR4 ;  /* 0x8000000404b37e21 */ /* 0x001fe40008010000 */
[----:B------:R-:W-:Y:S02]  /*1fd0*/  FADD.FTZ R4, R7, -UR4 ;  /* 0x8000000407047e21 */ /* 0x000fe40008010000 */
[----:B------:R-:W0:Y:S01]  /*1fe0*/  SHFL.IDX PT, R7, R173, RZ, 0x1f ;  /* 0x00001fffad077589 */ /* 0x000e2200000e0000 */
[----:B------:R-:W-:Y:S01]  /*1ff0*/  FADD.FTZ R181, R6, -UR4 ;  /* 0x8000000406b57e21 */ /* 0x000fe20008010000 */
[----:B------:R-:W-:Y:S01]  /*2000*/  MOV R6, 0x384ccccd ;  /* 0x384ccccd00067802 */ /* 0x000fe20000000f00 */
[----:B------:R-:W-:-:S02]  /*2010*/  FADD.FTZ R180, R5, -UR4 ;  /* 0x8000000405b47e21 */ /* 0x000fc40008010000 */
[----:B------:R-:W-:Y:S02]  /*2020*/  FADD.FTZ R172, R18, -UR4 ;  /* 0x8000000412ac7e21 */ /* 0x000fe40008010000 */
[----:B------:R-:W-:Y:S02]  /*2030*/  FADD.FTZ R19, R19, -UR4 ;  /* 0x8000000413137e21 */ /* 0x000fe40008010000 */
[----:B------:R-:W-:Y:S01]  /*2040*/  FADD.FTZ R5, R8, -UR4 ;  /* 0x8000000408057e21 */ /* 0x000fe20008010000 */
[----:B------:R-:W-:Y:S01]  /*2050*/  @!P0 MOV R8, 0x4 ;  /* 0x0000000400088802 */ /* 0x000fe20000000f00 */
[----:B------:R-:W-:Y:S01]  /*2060*/  FADD.FTZ R18, R45, -UR4 ;  /* 0x800000042d127e21 */ /* 0x000fe20008010000 */
[----:B------:R-:W-:Y:S01]  /*2070*/  MOV R45, UR4 ;  /* 0x00000004002d7c02 */ /* 0x000fe20008000f00 */
[----:B------:R-:W-:Y:S02]  /*2080*/  FADD.FTZ R168, R11, -UR4 ;  /* 0x800000040ba87e21 */ /* 0x000fe40008010000 */
[----:B------:R-:W-:-:S02]  /*2090*/  FADD.FTZ R170, R13, -UR4 ;  /* 0x800000040daa7e21 */ /* 0x000fc40008010000 */
[----:B------:R-:W-:Y:S02]  /*20a0*/  FADD.FTZ R11, R16, -UR4 ;  /* 0x80000004100b7e21 */ /* 0x000fe40008010000 */
[----:B------:R-:W-:Y:S02]  /*20b0*/  FADD.FTZ R20, R20, -UR4 ;  /* 0x8000000414147e21 */ /* 0x000fe40008010000 */
[----:B------:R-:W-:Y:S02]  /*20c0*/  FADD.FTZ R13, R21, -UR4 ;  /* 0x80000004150d7e21 */ /* 0x000fe40008010000 */
[----:B------:R-:W-:Y:S02]  /*20d0*/  FADD.FTZ R30, R30, -UR4 ;  /* 0x800000041e1e7e21 */ /* 0x000fe40008010000 */
[----:B0-----:R-:W-:Y:S02]  /*20e0*/  FFMA.FTZ R6, R7, R6, c[0x0][0x1b0] ;  /* 0x00006c0007067623 */ /* 0x001fe40000010006 */
[----:B------:R-:W-:-:S02]  /*20f0*/  FADD.FTZ R16, R44, -UR4 ;  /* 0x800000042c107e21 */ /* 0x000fc40008010000 */
[----:B------:R-:W-:Y:S02]  /*2100*/  FADD.FTZ R167, R9, -UR4 ;  /* 0x8000000409a77e21 */ /* 0x000fe40008010000 */
[----:B------:R-:W0:Y:S01]  /*2110*/  MUFU.RSQ R6, R6 ;  /* 0x0000000600067308 */ /* 0x000e220000001400 */
[----:B------:R-:W-:Y:S02]  /*2120*/  FADD.FTZ R35, R35, -UR4 ;  /* 0x8000000423237e21 */ /* 0x000fe40008010000 */
[----:B------:R-:W-:Y:S02]  /*2130*/  FADD.FTZ R175, R47, -UR4 ;  /* 0x800000042faf7e21 */ /* 0x000fe40008010000 */
[----:B------:R-:W-:Y:S02]  /*2140*/  FADD.FTZ R21, R50, -UR4 ;  /* 0x8000000432157e21 */ /* 0x000fe40008010000 */
[----:B------:R-:W-:Y:S02]  /*2150*/  FADD.FTZ R61, R61, -UR4 ;  /* 0x800000043d3d7e21 */ /* 0x000fe40008010000 */
[----:B------:R-:W-:-:S02]  /*2160*/  FADD.FTZ R174, R23, -UR4 ;  /* 0x8000000417ae7e21 */ /* 0x000fc40008010000 */
[----:B------:R-:W-:Y:S02]  /*2170*/  FADD.FTZ R62, R62, -UR4 ;  /* 0x800000043e3e7e21 */ /* 0x000fe40008010000 */
[----:B------:R-:W-:Y:S01]  /*2180*/  @!P0 IMAD.WIDE R8, R165, R8, c[0x0][0x188] ;  /* 0x00006200a5088625 */ /* 0x000fe200078e0208 */
[----:B0-----:R0:W1:Y:S03]  /*2190*/  R2UR UR10, R6 ;  /* 0x00000000060a73c2 */ /* 0x00106600000e0000 */
[----:B------:R-:W-:Y:S02]  /*21a0*/  FADD.FTZ R23, R51, -UR4 ;  /* 0x8000000433177e21 */ /* 0x000fe40008010000 */
[----:B------:R-:W-:Y:S02]  /*21b0*/  FADD.FTZ R67, R67, -UR4 ;  /* 0x8000000443437e21 */ /* 0x000fe40008010000 */
[----:B------:R-:W-:-:S02]  /*21c0*/  FADD.FTZ R169, R17, -UR4 ;  /* 0x8000000411a97e21 */ /* 0x000fc40008010000 */
[----:B------:R-:W-:Y:S01]  /*21d0*/  FADD.FTZ R66, R66, -UR4 ;  /* 0x8000000442427e21 */ /* 0x000fe20008010000 */
[----:B0-----:R-:W-:Y:S01]  /*21e0*/  @!P0 MOV R6, 0x4 ;  /* 0x0000000400068802 */ /* 0x001fe20000000f00 */
[----:B------:R-:W-:Y:S02]  /*21f0*/  FADD.FTZ R10, R10, -UR4 ;  /* 0x800000040a0a7e21 */ /* 0x000fe40008010000 */
[----:B------:R-:W-:Y:S02]  /*2200*/  FADD.FTZ R26, R26, -UR4 ;  /* 0x800000041a1a7e21 */ /* 0x000fe40008010000 */
[C---:B------:R-:W-:Y:S01]  /*2210*/  @!P0 IMAD.WIDE R6, R165.reuse, R6, c[0x0][0x180] ;  /* 0x00006000a5068625 */ /* 0x040fe200078e0206 */
[----:B------:R-:W-:-:S03]  /*2220*/  IADD3 R165, R165, c[0x0][0x160], RZ ;  /* 0x00005800a5a57a10 */ /* 0x000fc60007ffe0ff */
        /* <DEDUP_REMOVED lines=9> */
[----:B------:R1:W-:Y:S01]  /*22c0*/  @!P0 STG.E [R8.64], R47 ;  /* 0x0000002f08008986 */ /* 0x0003e2000c101908 */
[----:B0-----:R-:W-:Y:S01]  /*22d0*/  FMUL.FTZ R45, R20, UR10 ;  /* 0x0000000a142d7c20 */ /* 0x001fe20008410000 */
        /* <DEDUP_REMOVED lines=16> */
[--C-:B-----5:R-:W-:Y:S01]  /*23e0*/  SHF.R.U32.HI R67, RZ, 0x10, R85.reuse ;  /* 0x00000010ff437819 */ /* 0x120fe20000011655 */
[----:B------:R-:W-:Y:S01]  /*23f0*/  FMUL.FTZ R167, R167, UR10 ;  /* 0x0000000aa7a77c20 */ /* 0x000fe20008410000 */
[----:B------:R-:W-:Y:S01]  /*2400*/  F2FP.BF16.PACK_AB R19, RZ, R21 ;  /* 0x00000015ff13723e */ /* 0x000fe200000010ff */
[----:B-1----:R-:W-:Y:S01]  /*2410*/  FMUL.FTZ R8, R169, UR10 ;  /* 0x0000000aa9087c20 */ /* 0x002fe20008410000 */
        /* <DEDUP_REMOVED lines=11> */
[----:B------:R-:W-:Y:S01]  /*24d0*/  FMUL.FTZ R21, R66, UR10 ;  /* 0x0000000a42157c20 */ /* 0x000fe20008410000 */
[----:B------:R-:W-:Y:S01]  /*24e0*/  SHF.R.U64 R66, R84, 0x10, R85 ;  /* 0x0000001054427819 */ /* 0x000fe20000001255 */
[----:B------:R-:W-:Y:S01]  /*24f0*/  FADD.FTZ R34, R34, -UR4 ;  /* 0x8000000422227e21 */ /* 0x000fe20008010000 */
[--C-:B------:R-:W-:Y:S01]  /*2500*/  SHF.R.U32.HI R67, RZ, 0x10, R91.reuse ;  /* 0x00000010ff437819 */ /* 0x100fe2000001165b */
[----:B------:R-:W-:Y:S01]  /*2510*/  FADD.FTZ R176, R38, -UR4 ;  /* 0x8000000426b07e21 */ /* 0x000fe20008010000 */
[----:B------:R-:W-:Y:S01]  /*2520*/  F2FP.BF16.PACK_AB R21, RZ, R21 ;  /* 0x00000015ff15723e */ /* 0x000fe200000010ff */
[----:B------:R-:W-:Y:S01]  /*2530*/  FMUL.FTZ R6, R10, UR10 ;  /* 0x0000000a0a067c20 */ /* 0x000fe20008410000 */
[----:B------:R-:W-:Y:S01]  /*2540*/  HFMA2.BF16_V2 R167, R66.H0_H0, R167.H0_H0, -RZ.H0_H0 ;  /* 0x200000a742a77231 */ /* 0x000fe200003408ff */
[----:B------:R-:W-:Y:S01]  /*2550*/  FADD.FTZ R24, R24, -UR4 ;  /* 0x8000000418187e21 */ /* 0x000fe20008010000 */
[----:B------:R-:W-:Y:S01]  /*2560*/  SHF.R.U64 R66, R90, 0x10, R91 ;  /* 0x000000105a427819 */ /* 0x000fe2000000125b */
[----:B------:R-:W-:Y:S01]  /*2570*/  FADD.FTZ R173, R28, -UR4 ;  /* 0x800000041cad7e21 */ /* 0x000fe20008010000 */
[----:B------:R-:W-:Y:S01]  /*2580*/  HFMA2.BF16_V2 R174, R67.H0_H0, R174.H0_H0, -RZ.H0_H0 ;  /* 0x200000ae43ae7231 */ /* 0x000fe200003408ff */
[----:B------:R-:W-:Y:S01]  /*2590*/  FADD.FTZ R38, R43, -UR4 ;  /* 0x800000042b267e21 */ /* 0x000fe20008010000 */
[----:B------:R-:W-:Y:S01]  /*25a0*/  SHF.R.U64 R67, R94, 0x10, R95 ;  /* 0x000000105e437819 */ /* 0x000fe2000000125f */
[----:B------:R-:W-:Y:S01]  /*25b0*/  FADD.FTZ R33, R52, -UR4 ;  /* 0x8000000434217e21 */ /* 0x000fe20008010000 */
[----:B------:R-:W-:Y:S01]  /*25c0*/  HFMA2.BF16_V2 R182, R113.H0_H0, R21.H0_H0, -RZ.H0_H0 ;  /* 0x2000001571b67231 */ /* 0x000fe200003408ff */
[----:B------:R-:W-:Y:S01]  /*25d0*/  FMUL.FTZ R10, R26, UR10 ;  /* 0x0000000a1a0a7c20 */ /* 0x000fe20008410000 */
[----:B------:R-:W-:Y:S01]  /*25e0*/  SHF.R.U64 R21, R138, 0x10, R139 ;  /* 0x000000108a157819 */ /* 0x000fe2000000128b */
[----:B------:R-:W-:Y:S01]  /*25f0*/  FADD.FTZ R14, R14, -UR4 ;  /* 0x800000040e0e7e21 */ /* 0x000fe20008010000 */
[----:B------:R-:W-:Y:S01]  /*2600*/  F2FP.BF16.PACK_AB R35, RZ, R35 ;  /* 0x00000023ff23723e */ /* 0x000fe200000010ff */
[----:B------:R-:W-:Y:S01]  /*2610*/  FADD.FTZ R25, R25, -UR4 ;  /* 0x8000000419197e21 */ /* 0x000fe20008010000 */
[----:B------:R-:W-:Y:S01]  /*2620*/  F2FP.BF16.PACK_AB R6, RZ, R6 ;  /* 0x00000006ff06723e */ /* 0x000fe200000010ff */
[----:B------:R-:W-:Y:S01]  /*2630*/  FADD.FTZ R57, R57, -UR4 ;  /* 0x8000000439397e21 */ /* 0x000fe20008010000 */
[----:B------:R-:W-:Y:S01]  /*2640*/  HFMA2.BF16_V2 R184, R105.H0_H0, R16.H0_H0, -RZ.H0_H0 ;  /* 0x2000001069b87231 */ /* 0x000fe200003408ff */
[----:B------:R-:W-:Y:S01]  /*2650*/  FMUL.FTZ R179, R179, UR10 ;  /* 0x0000000ab3b37c20 */ /* 0x000fe20008410000 */
[----:B------:R-:W-:Y:S01]  /*2660*/  SHF.R.U64 R16, R130, 0x10, R131 ;  /* 0x0000001082107819 */ /* 0x000fe20000001283 */
        /* <DEDUP_REMOVED lines=22> */
[----:B------:R-:W-:Y:S01]  /*27d0*/  FADD.FTZ R32, R32, -UR4 ;  /* 0x8000000420207e21 */ /* 0x000fe20008010000 */
[----:B------:R-:W-:Y:S01]  /*27e0*/  HFMA2.BF16_V2 R10, R93.H0_H0, R10.H0_H0, -RZ.H0_H0 ;  /* 0x2000000a5d0a7231 */ /* 0x000fe200003408ff */
[----:B------:R-:W-:Y:S01]  /*27f0*/  FADD.FTZ R28, R46, -UR4 ;  /* 0x800000042e1c7e21 */ /* 0x000fe20008010000 */
[----:B------:R-:W-:Y:S01]  /*2800*/  HFMA2.BF16_V2 R45, R90.H0_H0, R45.H0_H0, -RZ.H0_H0 ;  /* 0x2000002d5a2d7231 */ /* 0x000fe200003408ff */
[----:B------:R-:W-:Y:S01]  /*2810*/  FADD.FTZ R59, R59, -UR4 ;  /* 0x800000043b3b7e21 */ /* 0x000fe20008010000 */
[----:B------:R-:W-:Y:S01]  /*2820*/  HFMA2.BF16_V2 R188, R10.H0_H0, 1, 1, R133.H0_H0 ;  /* 0x3f803f800abc7831 */ /* 0x000fe20000240885 */
[----:B------:R-:W-:Y:S01]  /*2830*/  FMUL.FTZ R42, R4, UR10 ;  /* 0x0000000a042a7c20 */ /* 0x000fe20008410000 */
[----:B------:R-:W-:Y:S01]  /*2840*/  ISETP.GE.AND P0, PT, R165, c[0x0][0x164], PT ;  /* 0x00005900a5007a0c */ /* 0x000fe20003f06270 */
[----:B------:R-:W-:-:S02]  /*2850*/  FMUL.FTZ R13, R34, UR10 ;  /* 0x0000000a220d7c20 */ /* 0x000fc40008410000 */
[----:B------:R-:W-:Y:S02]  /*2860*/  FADD.FTZ R41, R41, -UR4 ;  /* 0x8000000429297e21 */ /* 0x000fe40008010000 */
[----:B------:R-:W-:Y:S01]  /*2870*/  FADD.FTZ R53, R53, -UR4 ;  /* 0x8000000435357e21 */ /* 0x000fe20008010000 */
[----:B------:R-:W-:Y:S01]  /*2880*/  F2FP.BF16.PACK_AB R13, RZ, R13 ;  /* 0x0000000dff0d723e */ /* 0x000fe200000010ff */
[----:B------:R-:W-:Y:S02]  /*2890*/  FMUL.FTZ R46, R24, UR10 ;  /* 0x0000000a182e7c20 */ /* 0x000fe40008410000 */
[----:B------:R-:W-:Y:S02]  /*28a0*/  FMUL.FTZ R47, R173, UR10 ;  /* 0x0000000aad2f7c20 */ /* 0x000fe40008410000 */
        /* <DEDUP_REMOVED lines=30> */
[----:B------:R-:W-:Y:S01]  /*2a90*/  FMUL.FTZ R23, R70, UR10 ;  /* 0x0000000a46177c20 */ /* 0x000fe20008410000 */
[----:B------:R-:W-:Y:S01]  /*2aa0*/  SHF.R.U64 R70, R96, 0x10, R97 ;  /* 0x0000001060467819 */ /* 0x000fe20000001261 */
[----:B------:R-:W-:Y:S01]  /*2ab0*/  FADD.FTZ R56, R56, -UR4 ;  /* 0x8000000438387e21 */ /* 0x000fe20008010000 */
[----:B------:R-:W-:Y:S01]  /*2ac0*/  SHF.R.U32.HI R65, RZ, 0x10, R3 ;  /* 0x00000010ff417819 */ /* 0x000fe20000011603 */
[----:B------:R-:W-:Y:S01]  /*2ad0*/  FMUL.FTZ R48, R32, UR10 ;  /* 0x0000000a20307c20 */ /* 0x000fe20008410000 */
        /* <DEDUP_REMOVED lines=8> */
[----:B------:R-:W-:Y:S01]  /*2b60*/  SHF.R.U64 R65, R88, 0x10, R89 ;  /* 0x0000001058417819 */ /* 0x000fe20000001259 */
[----:B------:R-:W-:Y:S01]  /*2b70*/  FMUL.FTZ R15, R28, UR10 ;  /* 0x0000000a1c0f7c20 */ /* 0x000fe20008410000 */
[----:B------:R-:W-:Y:S01]  /*2b80*/  F2FP.BF16.PACK_AB R28, RZ, R18 ;  /* 0x00000012ff1c723e */ /* 0x000fe200000010ff */
[----:B------:R-:W-:Y:S01]  /*2b90*/  FMUL.FTZ R39, R53, UR10 ;  /* 0x0000000a35277c20 */ /* 0x000fe20008410000 */
        /* <DEDUP_REMOVED lines=9> */
[----:B------:R-:W-:Y:S01]  /*2c30*/  FADD.FTZ R17, R49, -UR4 ;  /* 0x8000000431117e21 */ /* 0x000fe20008010000 */
[----:B------:R-:W-:Y:S01]  /*2c40*/  SHF.R.U64 R65, R92, 0x10, R93 ;  /* 0x000000105c417819 */ /* 0x000fe2000000125d */
[----:B------:R-:W-:Y:S01]  /*2c50*/  FMUL.FTZ R18, R54, UR10 ;  /* 0x0000000a36127c20 */ /* 0x000fe20008410000 */
[----:B------:R-:W-:Y:S01]  /*2c60*/  HFMA2.BF16_V2 R30, R25.H0_H0, R30.H0_H0, -RZ.H0_H0 ;  /* 0x2000001e191e7231 */ /* 0x000fe200003408ff */
[----:B------:R-:W-:Y:S01]  /*2c70*/  FMUL.FTZ R33, R74, UR10 ;  /* 0x0000000a4a217c20 */ /* 0x000fe20008410000 */
[----:B------:R-:W-:Y:S01]  /*2c80*/  HFMA2.BF16_V2 R74, R67.H0_H0, R26.H0_H0, -RZ.H0_H0 ;  /* 0x2000001a434a7231 */ /* 0x000fe200003408ff */
[----:B------:R-:W-:Y:S01]  /*2c90*/  FADD.FTZ R71, R71, -UR4 ;  /* 0x8000000447477e21 */ /* 0x000fe20008010000 */
[----:B------:R-:W-:Y:S01]  /*2ca0*/  HFMA2.BF16_V2 R67, R70.H0_H0, R29.H0_H0, -RZ.H0_H0 ;  /* 0x2000001d46437231 */ /* 0x000fe200003408ff */
[----:B------:R-:W-:Y:S01]  /*2cb0*/  FMUL.FTZ R170, R170, UR10 ;  /* 0x0000000aaaaa7c20 */ /* 0x000fe20008410000 */
[----:B------:R-:W-:Y:S01]  /*2cc0*/  SHF.R.U64 R29, R100, 0x10, R101 ;  /* 0x00000010641d7819 */ /* 0x000fe20000001265 */
[----:B------:R-:W-:Y:S01]  /*2cd0*/  FMUL.FTZ R54, R56, UR10 ;  /* 0x0000000a38367c20 */ /* 0x000fe20008410000 */
[----:B------:R-:W-:Y:S01]  /*2ce0*/  SHF.R.U32.HI R25, RZ, 0x10, R105 ;  /* 0x00000010ff197819 */ /* 0x000fe20000011669 */
[----:B------:R-:W-:Y:S01]  /*2cf0*/  FADD.FTZ R58, R58, -UR4 ;  /* 0x800000043a3a7e21 */ /* 0x000fe20008010000 */
[----:B------:R-:W-:Y:S01]  /*2d00*/  F2FP.BF16.PACK_AB R170, RZ, R170 ;  /* 0x000000aaffaa723e */ /* 0x000fe200000010ff */
[----:B------:R-:W-:Y:S01]  /*2d10*/  FMUL.FTZ R27, R31, UR10 ;  /* 0x0000000a1f1b7c20 */ /* 0x000fe20008410000 */
[----:B------:R-:W-:Y:S01]  /*2d20*/  F2FP.BF16.PACK_AB R48, RZ, R48 ;  /* 0x00000030ff30723e */ /* 0x000fe200000010ff */
[----:B------:R-:W-:Y:S01]  /*2d30*/  FMUL.FTZ R56, R64, UR10 ;  /* 0x0000000a40387c20 */ /* 0x000fe20008410000 */
[----:B------:R-:W-:Y:S01]  /*2d40*/  SHF.R.U64 R64, R2, 0x10, R3 ;  /* 0x0000001002407819 */ /* 0x000fe20000001203 */
[----:B------:R-:W-:Y:S01]  /*2d50*/  FADD.FTZ R72, R72, -UR4 ;  /* 0x8000000448487e21 */ /* 0x000fe20008010000 */
[----:B------:R-:W-:Y:S01]  /*2d60*/  F2FP.BF16.PACK_AB R27, RZ, R27 ;  /* 0x0000001bff1b723e */ /* 0x000fe200000010ff */
[----:B------:R-:W-:Y:S01]  /*2d70*/  FMUL.FTZ R43, R12, UR10 ;  /* 0x0000000a0c2b7c20 */ /* 0x000fe20008410000 */
[----:B------:R-:W-:Y:S01]  /*2d80*/  HFMA2.BF16_V2 R25, R25.H0_H0, R38.H0_H0, -RZ.H0_H0 ;  /* 0x2000002619197231 */ /* 0x000fe200003408ff */
[----:B------:R-:W-:Y:S01]  /*2d90*/  FMUL.FTZ R31, R37, UR10 ;  /* 0x0000000a251f7c20 */ /* 0x000fe20008410000 */
[----:B------:R-:W-:Y:S01]  /*2da0*/  HFMA2.BF16_V2 R179, R64.H0_H0, R179.H0_H0, -RZ.H0_H0 ;  /* 0x200000b340b37231 */ /* 0x000fe200003408ff */
[----:B------:R-:W-:Y:S01]  /*2db0*/  FMUL.FTZ R59, R76, UR10 ;  /* 0x0000000a4c3b7c20 */ /* 0x000fe20008410000 */
[----:B------:R-:W-:Y:S01]  /*2dc0*/  F2FP.BF16.PACK_AB R76, RZ, R75 ;  /* 0x0000004bff4c723e */ /* 0x000fe200000010ff */
[----:B------:R-:W-:Y:S01]  /*2dd0*/  FMUL.FTZ R12, R176, UR10 ;  /* 0x0000000ab00c7c20 */ /* 0x000fe20008410000 */
[----:B------:R-:W-:Y:S01]  /*2de0*/  SHF.R.U32.HI R75, RZ, 0x10, R89 ;  /* 0x00000010ff4b7819 */ /* 0x000fe20000011659 */
[----:B------:R-:W-:Y:S01]  /*2df0*/  FMUL.FTZ R37, R17, UR10 ;  /* 0x0000000a11257c20 */ /* 0x000fe20008410000 */
[--C-:B------:R-:W-:Y:S01]  /*2e00*/  SHF.R.U32.HI R64, RZ, 0x10, R87.reuse ;  /* 0x00000010ff407819 */ /* 0x100fe20000011657 */
[----:B------:R-:W-:Y:S01]  /*2e10*/  FMUL.FTZ R176, R71, UR10 ;  /* 0x0000000a47b07c20 */ /* 0x000fe20008410000 */
[----:B------:R-:W-:Y:S01]  /*2e20*/  SHF.R.U64 R71, R86, 0x10, R87 ;  /* 0x0000001056477819 */ /* 0x000fe20000001257 */
[----:B------:R-:W-:Y:S01]  /*2e30*/  FMUL.FTZ R17, R58, UR10 ;  /* 0x0000000a3a117c20 */ /* 0x000fe20008410000 */
[----:B------:R-:W-:Y:S01]  /*2e40*/  F2FP.BF16.PACK_AB R37, RZ, R37 ;  /* 0x00000025ff25723e */ /* 0x000fe200000010ff */
[----:B------:R-:W-:Y:S01]  /*2e50*/  FMUL.FTZ R58, R72, UR10 ;  /* 0x0000000a483a7c20 */ /* 0x000fe20008410000 */
[----:B------:R-:W-:Y:S01]  /*2e60*/  HFMA2.BF16_V2 R72, R29.H0_H0, R32.H0_H0, -RZ.H0_H0 ;  /* 0x200000201d487231 */ /* 0x000fe200003408ff */
[----:B------:R-:W-:Y:S01]  /*2e70*/  SHF.R.U64 R32, R104, 0x10, R105 ;  /* 0x0000001068207819 */ /* 0x000fe20000001269 */
[----:B------:R-:W-:Y:S01]  /*2e80*/  FADD.FTZ R63, R63, -UR4 ;  /* 0x800000043f3f7e21 */ /* 0x000fe20008010000 */
[----:B------:R-:W-:Y:S01]  /*2e90*/  HFMA2.BF16_V2 R75, R75.H0_H0, R20.H0_H0, -RZ.H0_H0 ;  /* 0x200000144b4b7231 */ /* 0x000fe200003408ff */
[----:B------:R-:W-:Y:S01]  /*2ea0*/  SHF.R.U32.HI R20, RZ, 0x10, R95 ;  /* 0x00000010ff147819 */ /* 0x000fe2000001165f */
[----:B------:R-:W-:Y:S01]  /*2eb0*/  HFMA2.BF16_V2 R170, R71.H0_H0, R170.H0_H0, -RZ.H0_H0 ;  /* 0x200000aa47aa7231 */ /* 0x000fe200003408ff */
[----:B------:R-:W-:Y:S01]  /*2ec0*/  SHF.R.U64 R71, R102, 0x10, R103 ;  /* 0x0000001066477819 */ /* 0x000fe20000001267 */
[----:B------:R-:W-:Y:S01]  /*2ed0*/  FADD.FTZ R73, R73, -UR4 ;  /* 0x8000000449497e21 */ /* 0x000fe20008010000 */
[----:B------:R-:W-:Y:S01]  /*2ee0*/  HFMA2.BF16_V2 R169, R64.H0_H0, R169.H0_H0, -RZ.H0_H0 ;  /* 0x200000a940a97231 */ /* 0x000fe200003408ff */
[----:B------:R-:W-:Y:S01]  /*2ef0*/  FMUL.FTZ R63, R63, UR10 ;  /* 0x0000000a3f3f7c20 */ /* 0x000fe20008410000 */
[----:B------:R-:W-:Y:S01]  /*2f00*/  HFMA2.BF16_V2 R32, R32.H0_H0, R37.H0_H0, -RZ.H0_H0 ;  /* 0x2000002520207231 */ /* 0x000fe200003408ff */
[----:B------:R-:W-:Y:S01]  /*2f10*/  SHF.R.U64 R37, R110, 0x10, R111 ;  /* 0x000000106e257819 */ /* 0x000fe2000000126f */
[----:B------:R-:W-:Y:S01]  /*2f20*/  HFMA2.BF16_V2 R64, R65.H0_H0, R24.H0_H0, -RZ.H0_H0 ;  /* 0x2000001841407231 */ /* 0x000fe200003408ff */
[----:B------:R-:W-:Y:S01]  /*2f30*/  FADD.FTZ R55, R55, -UR4 ;  /* 0x8000000437377e21 */ /* 0x000fe20008010000 */
[----:B------:R-:W-:Y:S01]  /*2f40*/  HFMA2.BF16_V2 R65, R20.H0_H0, R27.H0_H0, -RZ.H0_H0 ;  /* 0x2000001b14417231 */ /* 0x000fe200003408ff */
[----:B------:R-:W-:Y:S01]  /*2f50*/  FADD.FTZ R60, R60, -UR4 ;  /* 0x800000043c3c7e21 */ /* 0x000fe20008010000 */
[----:B------:R-:W-:Y:S01]  /*2f60*/  SHF.R.U32.HI R27, RZ, 0x10, R99 ;  /* 0x00000010ff1b7819 */ /* 0x000fe20000011663 */
[----:B------:R-:W-:Y:S01]  /*2f70*/  HFMA2.BF16_V2 R71, R71.H0_H0, R28.H0_H0, -RZ.H0_H0 ;  /* 0x2000001c47477231 */ /* 0x000fe200003408ff */
[----:B------:R-:W-:Y:S01]  /*2f80*/  FADD.FTZ R77, R77, -UR4 ;  /* 0x800000044d4d7e21 */ /* 0x000fe20008010000 */
[----:B------:R-:W-:Y:S01]  /*2f90*/  SHF.R.U32.HI R28, RZ, 0x10, R109 ;  /* 0x00000010ff1c7819 */ /* 0x000fe2000001166d */
[----:B------:R-:W-:Y:S01]  /*2fa0*/  FADD.FTZ R80, R80, -UR4 ;  /* 0x8000000450507e21 */ /* 0x000fe20008010000 */
[----:B------:R-:W-:Y:S01]  /*2fb0*/  F2FP.BF16.PACK_AB R63, RZ, R63 ;  /* 0x0000003fff3f723e */ /* 0x000fe200000010ff */
[----:B------:R-:W-:Y:S01]  /*2fc0*/  FMUL.FTZ R177, R73, UR10 ;  /* 0x0000000a49b17c20 */ /* 0x000fe20008410000 */
[----:B------:R-:W-:Y:S01]  /*2fd0*/  SHF.R.U32.HI R38, RZ, 0x10, R111 ;  /* 0x00000010ff267819 */ /* 0x000fe2000001166f */
[----:B------:R-:W-:Y:S01]  /*2fe0*/  FADD.FTZ R79, R79, -UR4 ;  /* 0x800000044f4f7e21 */ /* 0x000fe20008010000 */
[----:B------:R-:W-:Y:S01]  /*2ff0*/  HFMA2.BF16_V2 R37, R37.H0_H0, R62.H0_H0, -RZ.H0_H0 ;  /* 0x2000003e25257231 */ /* 0x000fe200003408ff */
[----:B------:R-:W-:Y:S01]  /*3000*/  FADD.FTZ R83, R83, -UR4 ;  /* 0x8000000453537e21 */ /* 0x000fe20008010000 */
[--C-:B------:R-:W-:Y:S01]  /*3010*/  SHF.R.U64 R29, R112, 0x10, R113.reuse ;  /* 0x00000010701d7819 */ /* 0x100fe20000001271 */
[----:B------:R-:W-:Y:S01]  /*3020*/  FMUL.FTZ R41, R55, UR10 ;  /* 0x0000000a37297c20 */ /* 0x000fe20008410000 */
[----:B------:R-:W-:Y:S01]  /*3030*/  SHF.R.U32.HI R62, RZ, 0x10, R113 ;  /* 0x00000010ff3e7819 */ /* 0x000fe20000011671 */
[----:B------:R-:W-:Y:S01]  /*3040*/  FMUL.FTZ R55, R60, UR10 ;  /* 0x0000000a3c377c20 */ /* 0x000fe20008410000 */
[----:B------:R-:W-:Y:S01]  /*3050*/  HFMA2.BF16_V2 R22, R27.H0_H0, R22.H0_H0, -RZ.H0_H0 ;  /* 0x200000161b167231 */ /* 0x000fe200003408ff */
[----:B------:R-:W-:Y:S01]  /*3060*/  FMUL.FTZ R77, R77, UR10 ;  /* 0x0000000a4d4d7c20 */ /* 0x000fe20008410000 */
[----:B------:R-:W-:Y:S01]  /*3070*/  F2FP.BF16.PACK_AB R177, RZ, R177 ;  /* 0x000000b1ffb1723e */ /* 0x000fe200000010ff */
[----:B------:R-:W-:Y:S01]  /*3080*/  FMUL.FTZ R60, R80, UR10 ;  /* 0x0000000a503c7c20 */ /* 0x000fe20008410000 */
[----:B------:R-:W-:Y:S01]  /*3090*/  HFMA2.BF16_V2 R27, R28.H0_H0, R61.H0_H0, -RZ.H0_H0 ;  /* 0x2000003d1c1b7231 */ /* 0x000fe200003408ff */
[----:B------:R-:W-:Y:S01]  /*30a0*/  FMUL.FTZ R79, R79, UR10 ;  /* 0x0000000a4f4f7c20 */ /* 0x000fe20008410000 */
[----:B------:R-:W-:Y:S01]  /*30b0*/  SHF.R.U64 R80, R116, 0x10, R117 ;  /* 0x0000001074507819 */ /* 0x000fe20000001275 */
[----:B------:R-:W-:Y:S01]  /*30c0*/  FMUL.FTZ R83, R83, UR10 ;  /* 0x0000000a53537c20 */ /* 0x000fe20008410000 */
[----:B------:R-:W-:Y:S01]  /*30d0*/  HFMA2.BF16_V2 R28, R38.H0_H0, R63.H0_H0, -RZ.H0_H0 ;  /* 0x2000003f261c7231 */ /* 0x000fe200003408ff */
[----:B------:R-:W-:Y:S01]  /*30e0*/  F2FP.BF16.PACK_AB R31, RZ, R31 ;  /* 0x0000001fff1f723e */ /* 0x000fe200000010ff */
[----:B------:R-:W-:Y:S01]  /*30f0*/  HFMA2.BF16_V2 R38, R29.H0_H0, R68.H0_H0, -RZ.H0_H0 ;  /* 0x200000441d267231 */ /* 0x000fe200003408ff */
[----:B------:R-:W-:Y:S01]  /*3100*/  SHF.R.U64 R20, R98, 0x10, R99 ;  /* 0x0000001062147819 */ /* 0x000fe20000001263 */
[----:B------:R-:W-:Y:S01]  /*3110*/  HFMA2.BF16_V2 R29, R62.H0_H0, R175.H0_H0, -RZ.H0_H0 ;  /* 0x200000af3e1d7231 */ /* 0x000fe200003408ff */
[----:B------:R-:W-:Y:S01]  /*3120*/  F2FP.BF16.PACK_AB R77, RZ, R77 ;  /* 0x0000004dff4d723e */ /* 0x000fe200000010ff */
[----:B------:R-:W-:Y:S01]  /*3130*/  HFMA2.BF16_V2 R63, R80.H0_H0, R177.H0_H0, -RZ.H0_H0 ;  /* 0x200000b1503f7231 */ /* 0x000fe200003408ff */
[--C-:B------:R-:W-:Y:S01]  /*3140*/  SHF.R.U64 R62, R118, 0x10, R119.reuse ;  /* 0x00000010763e7819 */ /* 0x100fe20000001277 */
[----:B------:R-:W-:Y:S01]  /*3150*/  FMUL.FTZ R181, R181, UR10 ;  /* 0x0000000ab5b57c20 */ /* 0x000fe20008410000 */
[----:B------:R-:W-:Y:S01]  /*3160*/  F2FP.BF16.PACK_AB R79, RZ, R79 ;  /* 0x0000004fff4f723e */ /* 0x000fe200000010ff */
[----:B------:R-:W-:Y:S01]  /*3170*/  FADD.FTZ R69, R69, -UR4 ;  /* 0x8000000445457e21 */ /* 0x000fe20008010000 */
[----:B------:R-:W-:Y:S01]  /*3180*/  SHF.R.U32.HI R68, RZ, 0x10, R119 ;  /* 0x00000010ff447819 */ /* 0x000fe20000011677 */
[----:B------:R-:W-:Y:S01]  /*3190*/  HFMA2.BF16_V2 R20, R20.H0_H0, R31.H0_H0, -RZ.H0_H0 ;  /* 0x2000001f14147231 */ /* 0x000fe200003408ff */
[----:B------:R-:W-:Y:S01]  /*31a0*/  F2FP.BF16.PACK_AB R83, RZ, R83 ;  /* 0x00000053ff53723e */ /* 0x000fe200000010ff */
[----:B------:R-:W-:Y:S01]  /*31b0*/  HFMA2.BF16_V2 R31, R62.H0_H0, R77.H0_H0, -RZ.H0_H0 ;  /* 0x2000004d3e1f7231 */ /* 0x000fe200003408ff */
[----:B------:R-:W-:Y:S01]  /*31c0*/  SHF.R.U32.HI R80, RZ, 0x10, R121 ;  /* 0x00000010ff507819 */ /* 0x000fe20000011679 */
[----:B------:R-:W-:Y:S01]  /*31d0*/  FADD.FTZ R36, R36, -UR4 ;  /* 0x8000000424247e21 */ /* 0x000fe20008010000 */
[----:B------:R-:W-:Y:S01]  /*31e0*/  F2FP.BF16.PACK_AB R23, RZ, R23 ;  /* 0x00000017ff17723e */ /* 0x000fe200000010ff */
[----:B------:R-:W-:Y:S01]  /*31f0*/  HFMA2.BF16_V2 R62, R68.H0_H0, R79.H0_H0, -RZ.H0_H0 ;  /* 0x2000004f443e7231 */ /* 0x000fe200003408ff */
[----:B------:R-:W-:Y:S01]  /*3200*/  SHF.R.U64 R70, R108, 0x10, R109 ;  /* 0x000000106c467819 */ /* 0x000fe2000000126d */
[----:B------:R-:W-:Y:S01]  /*3210*/  FADD.FTZ R78, R78, -UR4 ;  /* 0x800000044e4e7e21 */ /* 0x000fe20008010000 */
[----:B------:R-:W-:Y:S01]  /*3220*/  F2FP.BF16.PACK_AB R12, RZ, R12 ;  /* 0x0000000cff0c723e */ /* 0x000fe200000010ff */
[----:B------:R-:W-:Y:S01]  /*3230*/  FMUL.FTZ R69, R69, UR10 ;  /* 0x0000000a45457c20 */ /* 0x000fe20008410000 */
[----:B------:R-:W-:Y:S01]  /*3240*/  F2FP.BF16.PACK_AB R33, RZ, R33 ;  /* 0x00000021ff21723e */ /* 0x000fe200000010ff */
[----:B------:R-:W-:Y:S01]  /*3250*/  HFMA2.BF16_V2 R68, R80.H0_H0, R83.H0_H0, -RZ.H0_H0 ;  /* 0x2000005350447231 */ /* 0x000fe200003408ff */
[----:B------:R-:W-:Y:S01]  /*3260*/  SHF.R.U32.HI R73, RZ, 0x10, R101 ;  /* 0x00000010ff497819 */ /* 0x000fe20000011665 */
[----:B------:R-:W-:Y:S01]  /*3270*/  FMUL.FTZ R52, R178, UR10 ;  /* 0x0000000ab2347c20 */ /* 0x000fe20008410000 */
[----:B------:R-:W-:Y:S01]  /*3280*/  F2FP.BF16.PACK_AB R4, RZ, R181 ;  /* 0x000000b5ff04723e */ /* 0x000fe200000010ff */
[----:B------:R-:W-:Y:S01]  /*3290*/  HFMA2.BF16_V2 R181, R96.H0_H0, R48.H0_H0, -RZ.H0_H0 ;  /* 0x2000003060b57231 */ /* 0x000fe200003408ff */
[----:B------:R-:W-:Y:S01]  /*32a0*/  FADD.FTZ R81, R81, -UR4 ;  /* 0x8000000451517e21 */ /* 0x000fe20008010000 */
[----:B------:R-:W-:Y:S01]  /*32b0*/  HFMA2.BF16_V2 R83, R102.H0_H0, R51.H0_H0, -RZ.H0_H0 ;  /* 0x2000003366537231 */ /* 0x000fe200003408ff */
[----:B------:R-:W-:Y:S01]  /*32c0*/  FMUL.FTZ R49, R36, UR10 ;  /* 0x0000000a24317c20 */ /* 0x000fe20008410000 */
[----:B------:R-:W-:Y:S01]  /*32d0*/  HFMA2.BF16_V2 R70, R70.H0_H0, R173.H0_H0, -RZ.H0_H0 ;  /* 0x200000ad46467231 */ /* 0x000fe200003408ff */
[----:B------:R-:W-:Y:S01]  /*32e0*/  FADD.FTZ R40, R40, -UR4 ;  /* 0x8000000428287e21 */ /* 0x000fe20008010000 */
[----:B------:R-:W-:Y:S01]  /*32f0*/  HFMA2.BF16_V2 R48, R114.H0_H0, R57.H0_H0, -RZ.H0_H0 ;  /* 0x2000003972307231 */ /* 0x000fe200003408ff */
[----:B------:R-:W-:Y:S01]  /*3300*/  F2FP.BF16.PACK_AB R39, RZ, R39 ;  /* 0x00000027ff27723e */ /* 0x000fe200000010ff */
[----:B------:R-:W-:Y:S01]  /*3310*/  HFMA2.BF16_V2 R51, R115.H0_H0, R23.H0_H0, -RZ.H0_H0 ;  /* 0x2000001773337231 */ /* 0x000fe200003408ff */
[----:B------:R-:W-:Y:S01]  /*3320*/  SHF.R.U32.HI R23, RZ, 0x10, R139 ;  /* 0x00000010ff177819 */ /* 0x000fe2000001168b */
[----:B------:R-:W-:Y:S01]  /*3330*/  HFMA2.BF16_V2 R73, R73.H0_H0, R34.H0_H0, -RZ.H0_H0 ;  /* 0x2000002249497231 */ /* 0x000fe200003408ff */
[----:B------:R-:W-:Y:S01]  /*3340*/  FMUL.FTZ R36, R78, UR10 ;  /* 0x0000000a4e247c20 */ /* 0x000fe20008410000 */
[----:B------:R-:W-:Y:S01]  /*3350*/  HFMA2.BF16_V2 R173, R99.H0_H0, R12.H0_H0, -RZ.H0_H0 ;  /* 0x2000000c63ad7231 */ /* 0x000fe200003408ff */
[----:B------:R-:W-:Y:S01]  /*3360*/  SHF.R.U64 R34, R106, 0x10, R107 ;  /* 0x000000106a227819 */ /* 0x000fe2000000126b */
[----:B------:R-:W-:Y:S01]  /*3370*/  HFMA2.BF16_V2 R57, R117.H0_H0, R33.H0_H0, -RZ.H0_H0 ;  /* 0x2000002175397231 */ /* 0x000fe200003408ff */
[----:B------:R-:W-:Y:S01]  /*3380*/  SHF.R.U64 R12, R122, 0x10, R123 ;  /* 0x000000107a0c7819 */ /* 0x000fe2000000127b */
[----:B------:R-:W-:Y:S01]  /*3390*/  FADD.FTZ R82, R82, -UR4 ;  /* 0x8000000452527e21 */ /* 0x000fe20008010000 */
[----:B------:R-:W-:Y:S01]  /*33a0*/  SHF.R.U64 R33, R140, 0x10, R141 ;  /* 0x000000108c217819 */ /* 0x000fe2000000128d */
[----:B------:R-:W-:Y:S01]  /*33b0*/  FMUL.FTZ R81, R81, UR10 ;  /* 0x0000000a51517c20 */ /* 0x000fe20008410000 */
[----:B------:R-:W-:Y:S01]  /*33c0*/  F2FP.BF16.PACK_AB R15, RZ, R15 ;  /* 0x0000000fff0f723e */ /* 0x000fe200000010ff */
[----:B------:R-:W-:Y:S01]  /*33d0*/  HFMA2.BF16_V2 R20, R20.H0_H0, 1, 1, R21.H0_H0 ;  /* 0x3f803f8014147831 */ /* 0x000fe20000240815 */
[----:B------:R-:W-:Y:S01]  /*33e0*/  F2FP.BF16.PACK_AB R69, RZ, R69 ;  /* 0x00000045ff45723e */ /* 0x000fe200000010ff */
[----:B------:R-:W-:Y:S01]  /*33f0*/  FMUL.FTZ R50, R40, UR10 ;  /* 0x0000000a28327c20 */ /* 0x000fe20008410000 */
[----:B------:R-:W-:Y:S01]  /*3400*/  SHF.R.U64 R78, R114, 0x10, R115 ;  /* 0x00000010724e7819 */ /* 0x000fe20000001273 */
[----:B------:R-:W-:Y:S01]  /*3410*/  HFMA2.BF16_V2 R80, R91.H0_H0, R9.H0_H0, -RZ.H0_H0 ;  /* 0x200000095b507231 */ /* 0x000fe200003408ff */
[----:B------:R-:W-:Y:S01]  /*3420*/  F2FP.BF16.PACK_AB R52, RZ, R52 ;  /* 0x00000034ff34723e */ /* 0x000fe200000010ff */
[----:B------:R-:W-:Y:S01]  /*3430*/  HFMA2.BF16_V2 R21, R22.H0_H0, 1, 1, R23.H0_H0 ;  /* 0x3f803f8016157831 */ /* 0x000fe20000240817 */
[----:B------:R-:W-:Y:S01]  /*3440*/  F2FP.BF16.PACK_AB R17, RZ, R17 ;  /* 0x00000011ff11723e */ /* 0x000fe200000010ff */
[----:B------:R-:W-:Y:S01]  /*3450*/  FMUL.FTZ R40, R82, UR10 ;  /* 0x0000000a52287c20 */ /* 0x000fe20008410000 */
[----:B------:R-:W-:Y:S01]  /*3460*/  SHF.R.U32.HI R24, RZ, 0x10, R103 ;  /* 0x00000010ff187819 */ /* 0x000fe20000011667 */
        /* <DEDUP_REMOVED lines=9> */
[----:B------:R-:W-:Y:S01]  /*3500*/  SHF.R.U32.HI R26, RZ, 0x10, R107 ;  /* 0x00000010ff1a7819 */ /* 0x000fe2000001166b */
[----:B------:R-:W-:Y:S01]  /*3510*/  HFMA2.BF16_V2 R24, R24.H0_H0, R35.H0_H0, -RZ.H0_H0 ;  /* 0x2000002318187231 */ /* 0x000fe200003408ff */
[----:B------:R-:W-:Y:S01]  /*3520*/  SHF.R.U32.HI R39, RZ, 0x10, R117 ;  /* 0x00000010ff277819 */ /* 0x000fe20000011675 */
[----:B------:R-:W-:Y:S01]  /*3530*/  HFMA2.BF16_V2 R177, R104.H0_H0, R52.H0_H0, -RZ.H0_H0 ;  /* 0x2000003468b17231 */ /* 0x000fe200003408ff */
[----:B------:R-:W-:Y:S01]  /*3540*/  SHF.R.U32.HI R12, RZ, 0x10, R127 ;  /* 0x00000010ff0c7819 */ /* 0x000fe2000001167f */
[----:B------:R-:W-:Y:S01]  /*3550*/  HFMA2.BF16_V2 R183, R109.H0_H0, R17.H0_H0, -RZ.H0_H0 ;  /* 0x200000116db77231 */ /* 0x000fe200003408ff */
[----:B------:R-:W-:Y:S01]  /*3560*/  SHF.R.U32.HI R33, RZ, 0x10, R143 ;  /* 0x00000010ff217819 */ /* 0x000fe2000001168f */
[----:B------:R-:W-:Y:S01]  /*3570*/  HFMA2.BF16_V2 R185, R101.H0_H0, R14.H0_H0, -RZ.H0_H0 ;  /* 0x2000000e65b97231 */ /* 0x000fe200003408ff */
[----:B------:R-:W-:Y:S01]  /*3580*/  F2FP.BF16.PACK_AB R81, RZ, R81 ;  /* 0x00000051ff51723e */ /* 0x000fe200000010ff */
[----:B------:R-:W-:Y:S01]  /*3590*/  HFMA2.BF16_V2 R52, R107.H0_H0, R18.H0_H0, -RZ.H0_H0 ;  /* 0x200000126b347231 */ /* 0x000fe200003408ff */
[----:B------:R-:W-:Y:S01]  /*35a0*/  SHF.R.U64 R78, R120, 0x10, R121 ;  /* 0x00000010784e7819 */ /* 0x000fe20000001279 */
[----:B------:R-:W-:Y:S01]  /*35b0*/  HFMA2.BF16_V2 R170, R170.H0_H0, 1, 1, R9.H0_H0 ;  /* 0x3f803f80aaaa7831 */ /* 0x000fe20000240809 */
[--C-:B------:R-:W-:Y:S01]  /*35c0*/  SHF.R.U64 R15, R132, 0x10, R133.reuse ;  /* 0x00000010840f7819 */ /* 0x100fe20000001285 */
[----:B------:R-:W-:Y:S01]  /*35d0*/  HFMA2.BF16_V2 R26, R26.H0_H0, R41.H0_H0, -RZ.H0_H0 ;  /* 0x200000291a1a7231 */ /* 0x000fe200003408ff */
[----:B------:R-:W-:Y:S01]  /*35e0*/  SHF.R.U32.HI R17, RZ, 0x10, R133 ;  /* 0x00000010ff117819 */ /* 0x000fe20000011685 */
[----:B------:R-:W-:Y:S01]  /*35f0*/  HFMA2.BF16_V2 R39, R39.H0_H0, R76.H0_H0, -RZ.H0_H0 ;  /* 0x2000004c27277231 */ /* 0x000fe200003408ff */
[----:B------:R-:W-:Y:S01]  /*3600*/  SHF.R.U64 R14, R124, 0x10, R125 ;  /* 0x000000107c0e7819 */ /* 0x000fe2000000127d */
[----:B------:R-:W-:Y:S01]  /*3610*/  HFMA2.BF16_V2 R9, R169.H0_H0, 1, 1, R12.H0_H0 ;  /* 0x3f803f80a9097831 */ /* 0x000fe2000024080c */
[----:B------:R-:W-:Y:S01]  /*3620*/  SHF.R.U32.HI R18, RZ, 0x10, R135 ;  /* 0x00000010ff127819 */ /* 0x000fe20000011687 */
[----:B------:R-:W-:Y:S01]  /*3630*/  HFMA2.BF16_V2 R24, R24.H0_H0, 1, 1, R33.H0_H0 ;  /* 0x3f803f8018187831 */ /* 0x000fe20000240821 */
[----:B------:R-:W-:Y:S01]  /*3640*/  F2FP.BF16.PACK_AB R176, RZ, R176 ;  /* 0x000000b0ffb0723e */ /* 0x000fe200000010ff */
[----:B------:R-:W-:Y:S01]  /*3650*/  HFMA2.BF16_V2 R41, R78.H0_H0, R81.H0_H0, -RZ.H0_H0 ;  /* 0x200000514e297231 */ /* 0x000fe200003408ff */
[----:B------:R-:W-:Y:S01]  /*3660*/  SHF.R.U32.HI R35, RZ, 0x10, R115 ;  /* 0x00000010ff237819 */ /* 0x000fe20000011673 */
[----:B------:R-:W-:Y:S01]  /*3670*/  HFMA2.BF16_V2 R76, R84.H0_H0, R42.H0_H0, -RZ.H0_H0 ;  /* 0x2000002a544c7231 */ /* 0x000fe200003408ff */
[----:B------:R-:W-:Y:S01]  /*3680*/  F2FP.BF16.PACK_AB R54, RZ, R54 ;  /* 0x00000036ff36723e */ /* 0x000fe200000010ff */
[----:B------:R-:W-:Y:S01]  /*3690*/  HFMA2.BF16_V2 R12, R64.H0_H0, 1, 1, R15.H0_H0 ;  /* 0x3f803f80400c7831 */ /* 0x000fe2000024080f */
[----:B------:R-:W-:Y:S01]  /*36a0*/  F2FP.BF16.PACK_AB R50, RZ, R50 ;  /* 0x00000032ff32723e */ /* 0x000fe200000010ff */
[----:B------:R-:W-:Y:S01]  /*36b0*/  HFMA2.BF16_V2 R81, R95.H0_H0, R11.H0_H0, -RZ.H0_H0 ;  /* 0x2000000b5f517231 */ /* 0x000fe200003408ff */
[----:B------:R-:W-:Y:S01]  /*36c0*/  F2FP.BF16.PACK_AB R40, RZ, R40 ;  /* 0x00000028ff28723e */ /* 0x000fe200000010ff */
[----:B------:R-:W-:Y:S01]  /*36d0*/  HFMA2.BF16_V2 R15, R66.H0_H0, 1, 1, R17.H0_H0 ;  /* 0x3f803f80420f7831 */ /* 0x000fe20000240811 */
[----:B------:R-:W-:Y:S01]  /*36e0*/  SHF.R.U32.HI R33, RZ, 0x10, R147 ;  /* 0x00000010ff217819 */ /* 0x000fe20000011693 */
[----:B------:R-:W-:Y:S01]  /*36f0*/  HFMA2.BF16_V2 R4, R3.H0_H0, R4.H0_H0, -RZ.H0_H0 ;  /* 0x2000000403047231 */ /* 0x000fe200003408ff */
[----:B------:R-:W-:Y:S01]  /*3700*/  F2FP.BF16.PACK_AB R36, RZ, R36 ;  /* 0x00000024ff24723e */ /* 0x000fe200000010ff */
[----:B------:R-:W-:Y:S01]  /*3710*/  HFMA2.BF16_V2 R78, R87.H0_H0, R7.H0_H0, -RZ.H0_H0 ;  /* 0x20000007574e7231 */ /* 0x000fe200003408ff */
[----:B------:R-:W-:Y:S01]  /*3720*/  SHF.R.U64 R42, R150, 0x10, R151 ;  /* 0x00000010962a7819 */ /* 0x000fe20000001297 */
[----:B------:R-:W-:Y:S01]  /*3730*/  HFMA2.BF16_V2 R167, R167.H0_H0, 1, 1, R14.H0_H0 ;  /* 0x3f803f80a7a77831 */ /* 0x000fe2000024080e */
[----:B------:R-:W-:Y:S01]  /*3740*/  SHF.R.U64 R11, R128, 0x10, R129 ;  /* 0x00000010800b7819 */ /* 0x000fe20000001281 */
[----:B------:R-:W-:Y:S01]  /*3750*/  HFMA2.BF16_V2 R17, R65.H0_H0, 1, 1, R18.H0_H0 ;  /* 0x3f803f8041117831 */ /* 0x000fe20000240812 */
[----:B------:R-:W-:Y:S01]  /*3760*/  SHF.R.U32.HI R7, RZ, 0x10, R125 ;  /* 0x00000010ff077819 */ /* 0x000fe2000001167d */
        /* <DEDUP_REMOVED lines=8> */
[----:B------:R-:W-:Y:S01]  /*37f0*/  HFMA2.BF16_V2 R54, R121.H0_H0, R40.H0_H0, -RZ.H0_H0 ;  /* 0x2000002879367231 */ /* 0x000fe200003408ff */
[----:B------:R-:W-:Y:S01]  /*3800*/  SHF.R.U32.HI R40, RZ, 0x10, R149 ;  /* 0x00000010ff287819 */ /* 0x000fe20000011695 */
[----:B------:R-:W-:Y:S01]  /*3810*/  HFMA2.BF16_V2 R26, R26.H0_H0, 1, 1, R33.H0_H0 ;  /* 0x3f803f801a1a7831 */ /* 0x000fe20000240821 */
[----:B------:R-:W-:Y:S01]  /*3820*/  SHF.R.U64 R33, R152, 0x10, R153 ;  /* 0x0000001098217819 */ /* 0x000fe20000001299 */
[----:B------:R-:W-:Y:S01]  /*3830*/  HFMA2.BF16_V2 R50, R119.H0_H0, R36.H0_H0, -RZ.H0_H0 ;  /* 0x2000002477327231 */ /* 0x000fe200003408ff */
[----:B------:R-:W-:Y:S01]  /*3840*/  SHF.R.U64 R36, R136, 0x10, R137 ;  /* 0x0000001088247819 */ /* 0x000fe20000001289 */
[----:B------:R-:W-:Y:S01]  /*3850*/  HFMA2.BF16_V2 R37, R37.H0_H0, 1, 1, R42.H0_H0 ;  /* 0x3f803f8025257831 */ /* 0x000fe2000024082a */
[----:B------:R-:W-:Y:S01]  /*3860*/  SHF.R.U64 R42, R154, 0x10, R155 ;  /* 0x000000109a2a7819 */ /* 0x000fe2000000129b */
[----:B------:R-:W-:Y:S01]  /*3870*/  HFMA2.BF16_V2 R169, R4.H0_H0, 1, 1, R123.H0_H0 ;  /* 0x3f803f8004a97831 */ /* 0x000fe2000024087b */
[----:B------:R-:W-:Y:S01]  /*3880*/  LOP3.LUT R179, R179, 0xffff, RZ, 0xc0, !PT ;  /* 0x0000ffffb3b37812 */ /* 0x000fe200078ec0ff */
[----:B------:R-:W-:Y:S01]  /*3890*/  HFMA2.BF16_V2 R172, R172.H0_H0, 1, 1, R11.H0_H0 ;  /* 0x3f803f80acac7831 */ /* 0x000fe2000024080b */
[----:B------:R-:W-:Y:S01]  /*38a0*/  LOP3.LUT R167, R167, 0xffff, RZ, 0xc0, !PT ;  /* 0x0000ffffa7a77812 */ /* 0x000fe200078ec0ff */
[----:B------:R-:W-:Y:S01]  /*38b0*/  HFMA2.BF16_V2 R7, R168.H0_H0, 1, 1, R7.H0_H0 ;  /* 0x3f803f80a8077831 */ /* 0x000fe20000240807 */
[----:B------:R-:W-:Y:S01]  /*38c0*/  F2FP.BF16.PACK_AB R49, RZ, R49 ;  /* 0x00000031ff31723e */ /* 0x000fe200000010ff */
[----:B------:R-:W-:Y:S01]  /*38d0*/  HFMA2.BF16_V2 R11, R75.H0_H0, 1, 1, R14.H0_H0 ;  /* 0x3f803f804b0b7831 */ /* 0x000fe2000024080e */
[----:B------:R-:W-:Y:S01]  /*38e0*/  F2FP.BF16.PACK_AB R56, RZ, R56 ;  /* 0x00000038ff38723e */ /* 0x000fe200000010ff */
[----:B------:R-:W-:Y:S01]  /*38f0*/  HFMA2.BF16_V2 R34, R34.H0_H0, 1, 1, R65.H0_H0 ;  /* 0x3f803f8022227831 */ /* 0x000fe20000240841 */
[----:B------:R-:W-:Y:S01]  /*3900*/  SHF.R.U32.HI R65, RZ, 0x10, R151 ;  /* 0x00000010ff417819 */ /* 0x000fe20000011697 */
[----:B------:R-:W-:Y:S01]  /*3910*/  HFMA2.BF16_V2 R53, R106.H0_H0, R53.H0_H0, -RZ.H0_H0 ;  /* 0x200000356a357231 */ /* 0x000fe200003408ff */
[----:B------:R-:W-:Y:S01]  /*3920*/  F2FP.BF16.PACK_AB R59, RZ, R59 ;  /* 0x0000003bff3b723e */ /* 0x000fe200000010ff */
[----:B------:R-:W-:Y:S01]  /*3930*/  HFMA2.BF16_V2 R14, R171.H0_H0, 1, 1, R16.H0_H0 ;  /* 0x3f803f80ab0e7831 */ /* 0x000fe20000240810 */
[----:B------:R-:W-:Y:S01]  /*3940*/  F2FP.BF16.PACK_AB R58, RZ, R58 ;  /* 0x0000003aff3a723e */ /* 0x000fe200000010ff */
[----:B------:R-:W-:Y:S01]  /*3950*/  HFMA2.BF16_V2 R168, R61.H0_H0, 1, 1, R122.H0_H0 ;  /* 0x3f803f803da87831 */ /* 0x000fe2000024087a */
[----:B------:R-:W-:Y:S01]  /*3960*/  LOP3.LUT R170, R170, 0xffff, RZ, 0xc0, !PT ;  /* 0x0000ffffaaaa7812 */ /* 0x000fe200078ec0ff */
[----:B------:R-:W-:Y:S01]  /*3970*/  HFMA2.BF16_V2 R171, R6.H0_H0, 1, 1, R125.H0_H0 ;  /* 0x3f803f8006ab7831 */ /* 0x000fe2000024087d */
[----:B------:R-:W-:Y:S01]  /*3980*/  PRMT R6, R169, 0x7610, R6 ;  /* 0x00007610a9067816 */ /* 0x000fe20000000006 */
[----:B------:R-:W-:Y:S01]  /*3990*/  HFMA2.BF16_V2 R55, R110.H0_H0, R55.H0_H0, -RZ.H0_H0 ;  /* 0x200000376e377231 */ /* 0x000fe200003408ff */
[----:B------:R-:W-:Y:S01]  /*39a0*/  PRMT R4, R168, 0x7610, R4 ;  /* 0x00007610a8047816 */ /* 0x000fe20000000004 */
[----:B------:R-:W-:Y:S01]  /*39b0*/  HFMA2.BF16_V2 R27, R27.H0_H0, 1, 1, R40.H0_H0 ;  /* 0x3f803f801b1b7831 */ /* 0x000fe20000240828 */
[----:B------:R-:W-:Y:S01]  /*39c0*/  SHF.R.U32.HI R40, RZ, 0x10, R153 ;  /* 0x00000010ff287819 */ /* 0x000fe20000011699 */
[----:B------:R-:W-:Y:S01]  /*39d0*/  HFMA2.BF16_V2 R38, R38.H0_H0, 1, 1, R33.H0_H0 ;  /* 0x3f803f8026267831 */ /* 0x000fe20000240821 */
[----:B------:R-:W-:Y:S01]  /*39e0*/  LOP3.LUT R6, R6, 0xffff, RZ, 0xc0, !PT ;  /* 0x0000ffff06067812 */ /* 0x000fe200078ec0ff */
[----:B------:R-:W-:Y:S01]  /*39f0*/  HFMA2.BF16_V2 R76, R76.H0_H0, 1, 1, R124.H0_H0 ;  /* 0x3f803f804c4c7831 */ /* 0x000fe2000024087c */
[----:B------:R-:W-:Y:S01]  /*3a00*/  LOP3.LUT R172, R172, 0xffff, RZ, 0xc0, !PT ;  /* 0x0000ffffacac7812 */ /* 0x000fe200078ec0ff */
        /* <DEDUP_REMOVED lines=9> */
[----:B------:R-:W-:Y:S01]  /*3aa0*/  SHF.L.U32 R53, R179, 0x10, RZ ;  /* 0x00000010b3357819 */ /* 0x000fe200000006ff */
[----:B------:R-:W-:Y:S01]  /*3ab0*/  HFMA2.BF16_V2 R13, R174.H0_H0, 1, 1, R13.H0_H0 ;  /* 0x3f803f80ae0d7831 */ /* 0x000fe2000024080d */
[----:B------:R-:W-:Y:S01]  /*3ac0*/  F2FP.BF16.PACK_AB R60, RZ, R60 ;  /* 0x0000003cff3c723e */ /* 0x000fe200000010ff */
[----:B------:R-:W-:Y:S01]  /*3ad0*/  HFMA2.BF16_V2 R28, R28.H0_H0, 1, 1, R65.H0_H0 ;  /* 0x3f803f801c1c7831 */ /* 0x000fe20000240841 */
[----:B------:R-:W-:Y:S01]  /*3ae0*/  LOP3.LUT R4, R53, 0xffff, R4, 0xf8, !PT ;  /* 0x0000ffff35047812 */ /* 0x000fe200078ef804 */
[----:B------:R-:W-:Y:S01]  /*3af0*/  HFMA2.BF16_V2 R47, R57.H0_H0, 1, 1, R157.H0_H0 ;  /* 0x3f803f80392f7831 */ /* 0x000fe2000024089d */
[----:B------:R-:W-:Y:S01]  /*3b00*/  SHF.L.U64.HI R57, R179, 0x10, RZ ;  /* 0x00000010b3397819 */ /* 0x000fe200000102ff */
[----:B------:R-:W-:Y:S01]  /*3b10*/  HFMA2.BF16_V2 R174, R8.H0_H0, 1, 1, R129.H0_H0 ;  /* 0x3f803f8008ae7831 */ /* 0x000fe20000240881 */
[----:B------:R-:W-:Y:S01]  /*3b20*/  PRMT R8, R76, 0x7610, R8 ;  /* 0x000076104c087816 */ /* 0x000fe20000000008 */
[----:B------:R-:W-:Y:S01]  /*3b30*/  HFMA2.BF16_V2 R65, R55.H0_H0, 1, 1, R150.H0_H0 ;  /* 0x3f803f8037417831 */ /* 0x000fe20000240896 */
[----:B------:R-:W-:Y:S01]  /*3b40*/  SHF.L.U32 R55, R167, 0x10, RZ ;  /* 0x00000010a7377819 */ /* 0x000fe200000006ff */
[----:B------:R-:W-:Y:S01]  /*3b50*/  HFMA2.BF16_V2 R78, R78.H0_H0, 1, 1, R127.H0_H0 ;  /* 0x3f803f804e4e7831 */ /* 0x000fe2000024087f */
[----:B------:R-:W-:Y:S01]  /*3b60*/  LOP3.LUT R53, R6, 0xffff0000, R57, 0xf8, !PT ;  /* 0xffff000006357812 */ /* 0x000fe200078ef839 */
[----:B------:R-:W-:Y:S01]  /*3b70*/  HFMA2.BF16_V2 R29, R29.H0_H0, 1, 1, R40.H0_H0 ;  /* 0x3f803f801d1d7831 */ /* 0x000fe20000240828 */
[----:B------:R-:W-:Y:S01]  /*3b80*/  SHF.R.U32.HI R40, RZ, 0x10, R157 ;  /* 0x00000010ff287819 */ /* 0x000fe2000001169d */
[----:B------:R-:W-:Y:S01]  /*3b90*/  HFMA2.BF16_V2 R23, R73.H0_H0, 1, 1, R36.H0_H0 ;  /* 0x3f803f8049177831 */ /* 0x000fe20000240824 */
[----:B------:R-:W-:Y:S01]  /*3ba0*/  SHF.R.U32.HI R36, RZ, 0x10, R145 ;  /* 0x00000010ff247819 */ /* 0x000fe20000011691 */
[----:B------:R-:W-:Y:S01]  /*3bb0*/  HFMA2.BF16_V2 R79, R88.H0_H0, R44.H0_H0, -RZ.H0_H0 ;  /* 0x2000002c584f7231 */ /* 0x000fe200003408ff */
[--C-:B------:R-:W-:Y:S01]  /*3bc0*/  LOP3.LUT R6, R55, 0xffff, R8.reuse, 0xf8, !PT ;  /* 0x0000ffff37067812 */ /* 0x100fe200078ef808 */
[----:B------:R-:W-:Y:S01]  /*3bd0*/  HFMA2.BF16_V2 R32, R32.H0_H0, 1, 1, R43.H0_H0 ;  /* 0x3f803f8020207831 */ /* 0x000fe2000024082b */
[----:B------:R-:W-:Y:S01]  /*3be0*/  SHF.R.U64 R43, R148, 0x10, R149 ;  /* 0x00000010942b7819 */ /* 0x000fe20000001295 */
[----:B------:R-:W-:Y:S01]  /*3bf0*/  HFMA2.BF16_V2 R175, R98.H0_H0, R49.H0_H0, -RZ.H0_H0 ;  /* 0x2000003162af7231 */ /* 0x000fe200003408ff */
[----:B------:R-:W-:Y:S01]  /*3c00*/  PRMT R55, R78, 0x7610, R55 ;  /* 0x000076104e377816 */ /* 0x000fe20000000037 */
[----:B------:R-:W-:Y:S01]  /*3c10*/  HFMA2.BF16_V2 R56, R112.H0_H0, R56.H0_H0, -RZ.H0_H0 ;  /* 0x2000003870387231 */ /* 0x000fe200003408ff */
[----:B------:R-:W-:Y:S01]  /*3c20*/  PRMT R8, R171, 0x7610, R8 ;  /* 0x00007610ab087816 */ /* 0x000fe20000000008 */
[----:B------:R-:W-:Y:S01]  /*3c30*/  HFMA2.BF16_V2 R49, R111.H0_H0, R19.H0_H0, -RZ.H0_H0 ;  /* 0x200000136f317231 */ /* 0x000fe200003408ff */
[----:B------:R-:W-:Y:S01]  /*3c40*/  SHF.R.U64 R19, R134, 0x10, R135 ;  /* 0x0000001086137819 */ /* 0x000fe20000001287 */
[----:B------:R-:W-:Y:S01]  /*3c50*/  HFMA2.BF16_V2 R59, R118.H0_H0, R59.H0_H0, -RZ.H0_H0 ;  /* 0x2000003b763b7231 */ /* 0x000fe200003408ff */
[----:B------:R-:W-:Y:S01]  /*3c60*/  LOP3.LUT R8, R8, 0xffff, RZ, 0xc0, !PT ;  /* 0x0000ffff08087812 */ /* 0x000fe200078ec0ff */
[----:B------:R-:W-:Y:S01]  /*3c70*/  HFMA2.BF16_V2 R77, R77.H0_H0, 1, 1, R126.H0_H0 ;  /* 0x3f803f804d4d7831 */ /* 0x000fe2000024087e */
[----:B------:R-:W-:Y:S01]  /*3c80*/  LOP3.LUT R78, R12, 0xffff, RZ, 0xc0, !PT ;  /* 0x0000ffff0c4e7812 */ /* 0x000fe200078ec0ff */
[----:B------:R-:W-:Y:S01]  /*3c90*/  HFMA2.BF16_V2 R58, R116.H0_H0, R58.H0_H0, -RZ.H0_H0 ;  /* 0x2000003a743a7231 */ /* 0x000fe200003408ff */
[----:B------:R-:W-:Y:S01]  /*3ca0*/  SHF.L.U64.HI R12, R172, 0x10, RZ ;  /* 0x00000010ac0c7819 */ /* 0x000fe200000102ff */
[----:B------:R-:W-:Y:S01]  /*3cb0*/  HFMA2.BF16_V2 R39, R39.H0_H0, 1, 1, R40.H0_H0 ;  /* 0x3f803f8027277831 */ /* 0x000fe20000240828 */
[----:B------:R-:W-:Y:S01]  /*3cc0*/  PRMT R10, R77, 0x7610, R10 ;  /* 0x000076104d0a7816 */ /* 0x000fe2000000000a */
[----:B------:R-:W-:Y:S01]  /*3cd0*/  HFMA2.BF16_V2 R79, R79.H0_H0, 1, 1, R128.H0_H0 ;  /* 0x3f803f804f4f7831 */ /* 0x000fe20000240880 */
[----:B------:R-:W-:Y:S01]  /*3ce0*/  SHF.L.U64.HI R77, R170, 0x10, RZ ;  /* 0x00000010aa4d7819 */ /* 0x000fe200000102ff */
[----:B------:R-:W-:Y:S01]  /*3cf0*/  HFMA2.BF16_V2 R25, R25.H0_H0, 1, 1, R36.H0_H0 ;  /* 0x3f803f8019197831 */ /* 0x000fe20000240824 */
[----:B------:R-:W-:Y:S01]  /*3d00*/  SHF.R.U32.HI R44, RZ, 0x10, R155 ;  /* 0x00000010ff2c7819 */ /* 0x000fe2000001169b */
[----:B------:R-:W-:Y:S01]  /*3d10*/  HFMA2.BF16_V2 R40, R56.H0_H0, 1, 1, R152.H0_H0 ;  /* 0x3f803f8038287831 */ /* 0x000fe20000240898 */
[----:B------:R-:W-:Y:S01]  /*3d20*/  LOP3.LUT R56, R55, 0xffff, RZ, 0xc0, !PT ;  /* 0x0000ffff37387812 */ /* 0x000fe200078ec0ff */
[----:B------:R-:W-:Y:S01]  /*3d30*/  HFMA2.BF16_V2 R36, R70.H0_H0, 1, 1, R43.H0_H0 ;  /* 0x3f803f8046247831 */ /* 0x000fe2000024082b */
[----:B------:R-:W-:Y:S01]  /*3d40*/  SHF.L.U64.HI R55, R167, 0x10, RZ ;  /* 0x00000010a7377819 */ /* 0x000fe200000102ff */
[----:B------:R-:W-:Y:S01]  /*3d50*/  HFMA2.BF16_V2 R66, R49.H0_H0, 1, 1, R151.H0_H0 ;  /* 0x3f803f8031427831 */ /* 0x000fe20000240897 */
[----:B------:R-:W-:Y:S01]  /*3d60*/  PRMT R57, R79, 0x7610, R57 ;  /* 0x000076104f397816 */ /* 0x000fe20000000039 */
[----:B------:R-:W-:Y:S01]  /*3d70*/  HFMA2.BF16_V2 R70, R52.H0_H0, 1, 1, R147.H0_H0 ;  /* 0x3f803f8034467831 */ /* 0x000fe20000240893 */
[----:B------:R-:W-:Y:S01]  /*3d80*/  LOP3.LUT R55, R8, 0xffff0000, R55, 0xf8, !PT ;  /* 0xffff000008377812 */ /* 0x000fe200078ef837 */
[----:B------:R-:W-:Y:S01]  /*3d90*/  HFMA2.BF16_V2 R49, R59.H0_H0, 1, 1, R158.H0_H0 ;  /* 0x3f803f803b317831 */ /* 0x000fe2000024089e */
[----:B------:R-:W-:Y:S01]  /*3da0*/  SHF.L.U32 R59, R170, 0x10, RZ ;  /* 0x00000010aa3b7819 */ /* 0x000fe200000006ff */
[----:B------:R-:W-:Y:S01]  /*3db0*/  HFMA2.BF16_V2 R52, R58.H0_H0, 1, 1, R156.H0_H0 ;  /* 0x3f803f803a347831 */ /* 0x000fe2000024089c */
[----:B------:R-:W-:Y:S01]  /*3dc0*/  SHF.L.U32 R58, R172, 0x10, RZ ;  /* 0x00000010ac3a7819 */ /* 0x000fe200000006ff */
[----:B------:R-:W-:Y:S01]  /*3dd0*/  HFMA2.BF16_V2 R80, R80.H0_H0, 1, 1, R131.H0_H0 ;  /* 0x3f803f8050507831 */ /* 0x000fe20000240883 */
[----:B------:R-:W-:Y:S01]  /*3de0*/  LOP3.LUT R8, R59, 0xffff, R10, 0xf8, !PT ;  /* 0x0000ffff3b087812 */ /* 0x000fe200078ef80a */
[----:B------:R-:W-:Y:S01]  /*3df0*/  HFMA2.BF16_V2 R46, R92.H0_H0, R46.H0_H0, -RZ.H0_H0 ;  /* 0x2000002e5c2e7231 */ /* 0x000fe200003408ff */
[--C-:B------:R-:W-:Y:S01]  /*3e00*/  LOP3.LUT R10, R58, 0xffff, R57.reuse, 0xf8, !PT ;  /* 0x0000ffff3a0a7812 */ /* 0x100fe200078ef839 */
[----:B------:R-:W-:Y:S01]  /*3e10*/  HFMA2.BF16_V2 R5, R180.H0_H0, 1, 1, R5.H0_H0 ;  /* 0x3f803f80b4057831 */ /* 0x000fe20000240805 */
[----:B------:R-:W-:Y:S01]  /*3e20*/  PRMT R58, R14, 0x7610, R58 ;  /* 0x000076100e3a7816 */ /* 0x000fe2000000003a */
[----:B------:R-:W-:Y:S01]  /*3e30*/  HFMA2.BF16_V2 R180, R45.H0_H0, 1, 1, R130.H0_H0 ;  /* 0x3f803f802db47831 */ /* 0x000fe20000240882 */
[----:B------:R-:W-:Y:S01]  /*3e40*/  PRMT R57, R174, 0x7610, R57 ;  /* 0x00007610ae397816 */ /* 0x000fe20000000039 */
[----:B------:R-:W-:Y:S01]  /*3e50*/  HFMA2.BF16_V2 R60, R120.H0_H0, R60.H0_H0, -RZ.H0_H0 ;  /* 0x2000003c783c7231 */ /* 0x000fe200003408ff */
[----:B------:R-:W-:Y:S01]  /*3e60*/  PRMT R59, R80, 0x7610, R59 ;  /* 0x00007610503b7816 */ /* 0x000fe2000000003b */
[----:B------:R-:W-:Y:S01]  /*3e70*/  HFMA2.BF16_V2 R187, R46.H0_H0, 1, 1, R132.H0_H0 ;  /* 0x3f803f802ebb7831 */ /* 0x000fe20000240884 */
[----:B------:R-:W-:Y:S01]  /*3e80*/  LOP3.LUT R79, R58, 0xffff, RZ, 0xc0, !PT ;  /* 0x0000ffff3a4f7812 */ /* 0x000fe200078ec0ff */
[----:B------:R-:W-:Y:S01]  /*3e90*/  HFMA2.BF16_V2 R45, R60.H0_H0, 1, 1, R160.H0_H0 ;  /* 0x3f803f803c2d7831 */ /* 0x000fe200002408a0 */
[----:B------:R-:W-:Y:S01]  /*3ea0*/  LOP3.LUT R56, R56, 0xffff0000, R77, 0xf8, !PT ;  /* 0xffff000038387812 */ /* 0x000fe200078ef84d */
[----:B------:R-:W-:Y:S01]  /*3eb0*/  HFMA2.BF16_V2 R16, R74.H0_H0, 1, 1, R19.H0_H0 ;  /* 0x3f803f804a107831 */ /* 0x000fe20000240813 */
[----:B------:R-:W-:Y:S01]  /*3ec0*/  LOP3.LUT R57, R57, 0xffff, RZ, 0xc0, !PT ;  /* 0x0000ffff39397812 */ /* 0x000fe200078ec0ff */
[----:B------:R-:W-:Y:S01]  /*3ed0*/  HFMA2.BF16_V2 R81, R81.H0_H0, 1, 1, R135.H0_H0 ;  /* 0x3f803f8051517831 */ /* 0x000fe20000240887 */
[----:B------:R-:W-:Y:S01]  /*3ee0*/  PRMT R14, R180, 0x7610, R14 ;  /* 0x00007610b40e7816 */ /* 0x000fe2000000000e */
[----:B------:R-:W-:Y:S01]  /*3ef0*/  HFMA2.BF16_V2 R61, R178.H0_H0, 1, 1, R140.H0_H0 ;  /* 0x3f803f80b23d7831 */ /* 0x000fe2000024088c */
[----:B------:R-:W-:Y:S01]  /*3f00*/  LOP3.LUT R58, R59, 0xffff, RZ, 0xc0, !PT ;  /* 0x0000ffff3b3a7812 */ /* 0x000fe200078ec0ff */
[----:B------:R-:W-:Y:S01]  /*3f10*/  HFMA2.BF16_V2 R35, R35.H0_H0, 1, 1, R44.H0_H0 ;  /* 0x3f803f8023237831 */ /* 0x000fe2000024082c */
[----:B------:R-:W-:Y:S01]  /*3f20*/  SHF.L.U32 R77, R79, 0x10, RZ ;  /* 0x000000104f4d7819 */ /* 0x000fe200000006ff */
[----:B------:R-:W-:Y:S01]  /*3f30*/  HFMA2.BF16_V2 R75, R186.H0_H0, 1, 1, R137.H0_H0 ;  /* 0x3f803f80ba4b7831 */ /* 0x000fe20000240889 */
[----:B------:R-:W-:Y:S01]  /*3f40*/  PRMT R60, R187, 0x7610, R60 ;  /* 0x00007610bb3c7816 */ /* 0x000fe2000000003c */
[----:B------:R-:W-:Y:S01]  /*3f50*/  HFMA2.BF16_V2 R74, R173.H0_H0, 1, 1, R139.H0_H0 ;  /* 0x3f803f80ad4a7831 */ /* 0x000fe2000024088b */
[----:B------:R-:W-:Y:S01]  /*3f60*/  SHF.L.U32 R59, R78, 0x10, RZ ;  /* 0x000000104e3b7819 */ /* 0x000fe200000006ff */
[----:B------:R-:W-:Y:S01]  /*3f70*/  HFMA2.BF16_V2 R73, R185.H0_H0, 1, 1, R141.H0_H0 ;  /* 0x3f803f80b9497831 */ /* 0x000fe2000024088d */
[----:B------:R-:W-:Y:S01]  /*3f80*/  LOP3.LUT R57, R57, 0xffff0000, R12, 0xf8, !PT ;  /* 0xffff000039397812 */ /* 0x000fe200078ef80c */
[----:B------:R-:W-:Y:S01]  /*3f90*/  HFMA2.BF16_V2 R72, R82.H0_H0, 1, 1, R143.H0_H0 ;  /* 0x3f803f8052487831 */ /* 0x000fe2000024088f */
[----:B------:R-:W-:Y:S01]  /*3fa0*/  LOP3.LUT R12, R77, 0xffff, R14, 0xf8, !PT ;  /* 0x0000ffff4d0c7812 */ /* 0x000fe200078ef80e */
[----:B------:R-:W-:Y:S01]  /*3fb0*/  HFMA2.BF16_V2 R67, R183.H0_H0, 1, 1, R149.H0_H0 ;  /* 0x3f803f80b7437831 */ /* 0x000fe20000240895 */
[--C-:B------:R-:W-:Y:S01]  /*3fc0*/  LOP3.LUT R14, R59, 0xffff, R60.reuse, 0xf8, !PT ;  /* 0x0000ffff3b0e7812 */ /* 0x100fe200078ef83c */
[----:B------:R-:W-:Y:S01]  /*3fd0*/  HFMA2.BF16_V2 R46, R182.H0_H0, 1, 1, R153.H0_H0 ;  /* 0x3f803f80b62e7831 */ /* 0x000fe20000240899 */
[----:B------:R-:W-:Y:S01]  /*3fe0*/  PRMT R60, R16, 0x7610, R60 ;  /* 0x00007610103c7816 */ /* 0x000fe2000000003c */
[----:B------:R-:W-:Y:S01]  /*3ff0*/  HFMA2.BF16_V2 R48, R48.H0_H0, 1, 1, R154.H0_H0 ;  /* 0x3f803f8030307831 */ /* 0x000fe2000024089a */
[----:B------:R-:W-:Y:S01]  /*4000*/  PRMT R76, R81, 0x7610, R76 ;  /* 0x00007610514c7816 */ /* 0x000fe2000000004c */
[----:B------:R-:W-:Y:S01]  /*4010*/  HFMA2.BF16_V2 R50, R50.H0_H0, 1, 1, R159.H0_H0 ;  /* 0x3f803f8032327831 */ /* 0x000fe2000024089f */
[----:B------:R-:W-:Y:S01]  /*4020*/  PRMT R59, R188, 0x7610, R59 ;  /* 0x00007610bc3b7816 */ /* 0x000fe2000000003b */
[----:B------:R-:W-:Y:S01]  /*4030*/  HFMA2.BF16_V2 R54, R54.H0_H0, 1, 1, R161.H0_H0 ;  /* 0x3f803f8036367831 */ /* 0x000fe200002408a1 */
[----:B------:R-:W-:Y:S01]  /*4040*/  SHF.R.U64 R64, R156, 0x10, R157 ;  /* 0x000000109c407819 */ /* 0x000fe2000000129d */
[----:B------:R-:W-:Y:S01]  /*4050*/  HFMA2.BF16_V2 R51, R51.H0_H0, 1, 1, R155.H0_H0 ;  /* 0x3f803f8033337831 */ /* 0x000fe2000024089b */
[----:B------:R-:W-:Y:S01]  /*4060*/  SHF.R.U32.HI R19, RZ, 0x10, R137 ;  /* 0x00000010ff137819 */ /* 0x000fe20000011689 */
[----:B------:R-:W-:Y:S01]  /*4070*/  HFMA2.BF16_V2 R181, R181.H0_H0, 1, 1, R136.H0_H0 ;  /* 0x3f803f80b5b57831 */ /* 0x000fe20000240888 */
[----:B------:R-:W-:Y:S01]  /*4080*/  LOP3.LUT R81, R60, 0xffff, RZ, 0xc0, !PT ;  /* 0x0000ffff3c517812 */ /* 0x000fe200078ec0ff */
[----:B------:R-:W-:Y:S01]  /*4090*/  HFMA2.BF16_V2 R42, R63.H0_H0, 1, 1, R64.H0_H0 ;  /* 0x3f803f803f2a7831 */ /* 0x000fe20000240840 */
[----:B------:R-:W-:Y:S01]  /*40a0*/  SHF.L.U64.HI R79, R79, 0x10, RZ ;  /* 0x000000104f4f7819 */ /* 0x000fe200000102ff */
[----:B------:R-:W-:Y:S01]  /*40b0*/  HFMA2.BF16_V2 R19, R30.H0_H0, 1, 1, R19.H0_H0 ;  /* 0x3f803f801e137831 */ /* 0x000fe20000240813 */
[----:B------:R-:W-:-:S02]  /*40c0*/  LOP3.LUT R60, R76, 0xffff, RZ, 0xc0, !PT ;  /* 0x0000ffff4c3c7812 */ /* 0x000fc400078ec0ff */
[--C-:B------:R-:W-:Y:S02]  /*40d0*/  SHF.R.U32.HI R43, RZ, 0x10, R159.reuse ;  /* 0x00000010ff2b7819 */ /* 0x100fe4000001169f */
[----:B------:R-:W-:Y:S02]  /*40e0*/  LOP3.LUT R59, R59, 0xffff, RZ, 0xc0, !PT ;  /* 0x0000ffff3b3b7812 */ /* 0x000fe400078ec0ff */
[----:B------:R-:W-:Y:S01]  /*40f0*/  SHF.L.U64.HI R76, R78, 0x10, RZ ;  /* 0x000000104e4c7819 */ /* 0x000fe200000102ff */
[----:B------:R-:W-:Y:S01]  /*4100*/  HFMA2.BF16_V2 R43, R62.H0_H0, 1, 1, R43.H0_H0 ;  /* 0x3f803f803e2b7831 */ /* 0x000fe2000024082b */
[----:B------:R-:W-:Y:S01]  /*4110*/  SHF.R.U64 R44, R158, 0x10, R159 ;  /* 0x000000109e2c7819 */ /* 0x000fe2000000129f */
[----:B------:R-:W-:Y:S01]  /*4120*/  HFMA2.BF16_V2 R62, R175.H0_H0, 1, 1, R138.H0_H0 ;  /* 0x3f803f80af3e7831 */ /* 0x000fe2000024088a */
[----:B------:R-:W-:Y:S02]  /*4130*/  LOP3.LUT R77, R18, 0xffff, RZ, 0xc0, !PT ;  /* 0x0000ffff124d7812 */ /* 0x000fe400078ec0ff */
[----:B------:R-:W-:Y:S01]  /*4140*/  SHF.R.U32.HI R63, RZ, 0x10, R161 ;  /* 0x00000010ff3f7819 */ /* 0x000fe200000116a1 */
[----:B------:R-:W-:Y:S01]  /*4150*/  HFMA2.BF16_V2 R31, R31.H0_H0, 1, 1, R44.H0_H0 ;  /* 0x3f803f801f1f7831 */ /* 0x000fe2000024082c */
[----:B------:R-:W-:-:S02]  /*4160*/  LOP3.LUT R58, R58, 0xffff0000, R79, 0xf8, !PT ;  /* 0xffff00003a3a7812 */ /* 0x000fc400078ef84f */
[----:B------:R-:W-:Y:S01]  /*4170*/  LOP3.LUT R20, R20, 0xffff, RZ, 0xc0, !PT ;  /* 0x0000ffff14147812 */ /* 0x000fe200078ec0ff */
[----:B------:R-:W-:Y:S01]  /*4180*/  HFMA2.BF16_V2 R44, R68.H0_H0, 1, 1, R63.H0_H0 ;  /* 0x3f803f80442c7831 */ /* 0x000fe2000024083f */
[----:B------:R-:W-:Y:S01]  /*4190*/  SHF.R.U64 R30, R142, 0x10, R143 ;  /* 0x000000108e1e7819 */ /* 0x000fe2000000128f */
[----:B------:R-:W-:Y:S01]  /*41a0*/  HFMA2.BF16_V2 R63, R177.H0_H0, 1, 1, R144.H0_H0 ;  /* 0x3f803f80b13f7831 */ /* 0x000fe20000240890 */
[----:B------:R-:W-:Y:S01]  /*41b0*/  PRMT R16, R189, 0x7610, R16 ;  /* 0x00007610bd107816 */ /* 0x000fe20000000010 */
[----:B------:R-:W-:Y:S01]  /*41c0*/  HFMA2.BF16_V2 R68, R176.H0_H0, 1, 1, R148.H0_H0 ;  /* 0x3f803f80b0447831 */ /* 0x000fe20000240894 */
[----:B------:R-:W-:Y:S01]  /*41d0*/  SHF.L.U32 R79, R81, 0x10, RZ ;  /* 0x00000010514f7819 */ /* 0x000fe200000006ff */
[----:B------:R-:W-:Y:S01]  /*41e0*/  HFMA2.BF16_V2 R30, R71.H0_H0, 1, 1, R30.H0_H0 ;  /* 0x3f803f80471e7831 */ /* 0x000fe2000024081e */
[--C-:B------:R-:W-:Y:S01]  /*41f0*/  LOP3.LUT R59, R59, 0xffff0000, R76.reuse, 0xf8, !PT ;  /* 0xffff00003b3b7812 */ /* 0x100fe200078ef84c */
[----:B------:R-:W-:Y:S01]  /*4200*/  HFMA2.BF16_V2 R71, R184.H0_H0, 1, 1, R145.H0_H0 ;  /* 0x3f803f80b8477831 */ /* 0x000fe20000240891 */
[----:B------:R-:W-:-:S02]  /*4210*/  PRMT R76, R61, 0x7610, R76 ;  /* 0x000076103d4c7816 */ /* 0x000fc4000000004c */
[----:B------:R-:W-:Y:S02]  /*4220*/  LOP3.LUT R78, R22, 0xffff, RZ, 0xc0, !PT ;  /* 0x0000ffff164e7812 */ /* 0x000fe400078ec0ff */
[----:B------:R-:W-:Y:S02]  /*4230*/  SHF.L.U32 R18, R77, 0x10, RZ ;  /* 0x000000104d127819 */ /* 0x000fe400000006ff */
[----:B------:R-:W-:Y:S02]  /*4240*/  LOP3.LUT R61, R75, 0xffff, RZ, 0xc0, !PT ;  /* 0x0000ffff4b3d7812 */ /* 0x000fe400078ec0ff */
[----:B------:R-:W-:Y:S02]  /*4250*/  SHF.L.U64.HI R22, R77, 0x10, RZ ;  /* 0x000000104d167819 */ /* 0x000fe400000102ff */
[----:B------:R-:W-:Y:S02]  /*4260*/  SHF.L.U32 R77, R20, 0x10, RZ ;  /* 0x00000010144d7819 */ /* 0x000fe400000006ff */
[----:B------:R-:W-:-:S02]  /*4270*/  LOP3.LUT R16, R79, 0xffff, R16, 0xf8, !PT ;  /* 0x0000ffff4f107812 */ /* 0x000fc400078ef810 */
[----:B------:R-:W-:Y:S02]  /*4280*/  LOP3.LUT R74, R74, 0xffff, RZ, 0xc0, !PT ;  /* 0x0000ffff4a4a7812 */ /* 0x000fe400078ec0ff */
[----:B------:R-:W-:Y:S02]  /*4290*/  SHF.L.U64.HI R79, R20, 0x10, RZ ;  /* 0x00000010144f7819 */ /* 0x000fe400000102ff */
[----:B------:R-:W-:Y:S02]  /*42a0*/  LOP3.LUT R61, R61, 0xffff0000, R22, 0xf8, !PT ;  /* 0xffff00003d3d7812 */ /* 0x000fe400078ef816 */
[----:B------:R-:W-:Y:S02]  /*42b0*/  SHF.R.U64 R64, R160, 0x10, R161 ;  /* 0x00000010a0407819 */ /* 0x000fe400000012a1 */
[----:B------:R-:W-:Y:S02]  /*42c0*/  LOP3.LUT R22, R77, 0xffff, R62, 0xf8, !PT ;  /* 0x0000ffff4d167812 */ /* 0x000fe400078ef83e */
[----:B------:R-:W-:Y:S01]  /*42d0*/  LOP3.LUT R77, R32, 0xffff, RZ, 0xc0, !PT ;  /* 0x0000ffff204d7812 */ /* 0x000fe200078ec0ff */
[----:B------:R-:W-:Y:S01]  /*42e0*/  HFMA2.BF16_V2 R41, R41.H0_H0, 1, 1, R64.H0_H0 ;  /* 0x3f803f8029297831 */ /* 0x000fe20000240840 */
[----:B------:R-:W-:Y:S01]  /*42f0*/  SHF.L.U32 R75, R78, 0x10, RZ ;  /* 0x000000104e4b7819 */ /* 0x000fe200000006ff */
[----:B------:R-:W-:Y:S01]  /*4300*/  HFMA2.BF16_V2 R64, R83.H0_H0, 1, 1, R142.H0_H0 ;  /* 0x3f803f8053407831 */ /* 0x000fe2000024088e */
[----:B------:R-:W-:-:S02]  /*4310*/  LOP3.LUT R62, R74, 0xffff0000, R79, 0xf8, !PT ;  /* 0xffff00004a3e7812 */ /* 0x000fc400078ef84f */
[----:B------:R-:W-:Y:S02]  /*4320*/  PRMT R74, R63, 0x7610, R74 ;  /* 0x000076103f4a7816 */ /* 0x000fe4000000004a */
[----:B------:R-:W-:Y:S02]  /*4330*/  LOP3.LUT R30, R30, 0xffff, RZ, 0xc0, !PT ;  /* 0x0000ffff1e1e7812 */ /* 0x000fe400078ec0ff */
[----:B------:R-:W-:Y:S02]  /*4340*/  LOP3.LUT R63, R73, 0xffff, RZ, 0xc0, !PT ;  /* 0x0000ffff493f7812 */ /* 0x000fe400078ec0ff */
[----:B------:R-:W-:Y:S02]  /*4350*/  SHF.L.U32 R73, R77, 0x10, RZ ;  /* 0x000000104d497819 */ /* 0x000fe400000006ff */
[----:B------:R-:W-:Y:S02]  /*4360*/  LOP3.LUT R20, R75, 0xffff, R76, 0xf8, !PT ;  /* 0x0000ffff4b147812 */ /* 0x000fe400078ef84c */
[----:B------:R-:W-:-:S02]  /*4370*/  SHF.L.U64.HI R32, R78, 0x10, RZ ;  /* 0x000000104e207819 */ /* 0x000fc400000102ff */
[----:B------:R-:W-:Y:S02]  /*4380*/  SHF.L.U32 R75, R30, 0x10, RZ ;  /* 0x000000101e4b7819 */ /* 0x000fe400000006ff */
[----:B------:R-:W-:Y:S02]  /*4390*/  LOP3.LUT R34, R34, 0xffff, RZ, 0xc0, !PT ;  /* 0x0000ffff22227812 */ /* 0x000fe400078ec0ff */
[----:B------:R-:W-:Y:S02]  /*43a0*/  LOP3.LUT R72, R72, 0xffff, RZ, 0xc0, !PT ;  /* 0x0000ffff48487812 */ /* 0x000fe400078ec0ff */
[----:B------:R-:W-:Y:S02]  /*43b0*/  SHF.L.U64.HI R79, R30, 0x10, RZ ;  /* 0x000000101e4f7819 */ /* 0x000fe400000102ff */
[----:B------:R-:W-:Y:S02]  /*43c0*/  LOP3.LUT R30, R73, 0xffff, R74, 0xf8, !PT ;  /* 0x0000ffff491e7812 */ /* 0x000fe400078ef84a */
[----:B------:R-:W-:-:S02]  /*43d0*/  LOP3.LUT R63, R63, 0xffff0000, R32, 0xf8, !PT ;  /* 0xffff00003f3f7812 */ /* 0x000fc400078ef820 */
[----:B------:R-:W-:Y:S02]  /*43e0*/  LOP3.LUT R73, R36, 0xffff, RZ, 0xc0, !PT ;  /* 0x0000ffff24497812 */ /* 0x000fe400078ec0ff */
[----:B------:R-:W-:Y:S02]  /*43f0*/  LOP3.LUT R32, R75, 0xffff, R64, 0xf8, !PT ;  /* 0x0000ffff4b207812 */ /* 0x000fe400078ef840 */
[----:B------:R-:W-:Y:S02]  /*4400*/  SHF.L.U32 R36, R34, 0x10, RZ ;  /* 0x0000001022247819 */ /* 0x000fe400000006ff */
[----:B------:R-:W-:Y:S02]  /*4410*/  LOP3.LUT R64, R72, 0xffff0000, R79, 0xf8, !PT ;  /* 0xffff000048407812 */ /* 0x000fe400078ef84f */
[----:B------:R-:W-:Y:S02]  /*4420*/  LOP3.LUT R70, R70, 0xffff, RZ, 0xc0, !PT ;  /* 0x0000ffff46467812 */ /* 0x000fe400078ec0ff */
[----:B------:R-:W-:-:S02]  /*4430*/  SHF.L.U64.HI R75, R34, 0x10, RZ ;  /* 0x00000010224b7819 */ /* 0x000fc400000102ff */
[----:B------:R-:W-:Y:S02]  /*4440*/  PRMT R72, R68, 0x7610, R72 ;  /* 0x0000761044487816 */ /* 0x000fe40000000048 */
[----:B------:R-:W-:Y:S02]  /*4450*/  LOP3.LUT R68, R71, 0xffff, RZ, 0xc0, !PT ;  /* 0x0000ffff47447812 */ /* 0x000fe400078ec0ff */
[----:B------:R-:W-:Y:S02]  /*4460*/  SHF.L.U32 R71, R73, 0x10, RZ ;  /* 0x0000001049477819 */ /* 0x000fe400000006ff */
[----:B------:R-:W-:Y:S02]  /*4470*/  LOP3.LUT R36, R36, 0xffff, R69, 0xf8, !PT ;  /* 0x0000ffff24247812 */ /* 0x000fe400078ef845 */
[----:B------:R-:W-:Y:S02]  /*4480*/  LOP3.LUT R69, R70, 0xffff0000, R75, 0xf8, !PT ;  /* 0xffff000046457812 */ /* 0x000fe400078ef84b */
[----:B------:R-:W-:-:S02]  /*4490*/  PRMT R70, R38, 0x7610, R70 ;  /* 0x0000761026467816 */ /* 0x000fc40000000046 */
[----:B------:R-:W-:Y:S02]  /*44a0*/  LOP3.LUT R37, R37, 0xffff, RZ, 0xc0, !PT ;  /* 0x0000ffff25257812 */ /* 0x000fe400078ec0ff */
[----:B------:R-:W-:Y:S02]  /*44b0*/  LOP3.LUT R34, R71, 0xffff, R72, 0xf8, !PT ;  /* 0x0000ffff47227812 */ /* 0x000fe400078ef848 */
[----:B------:R-:W-:Y:S02]  /*44c0*/  PRMT R38, R40, 0x7610, R38 ;  /* 0x0000761028267816 */ /* 0x000fe40000000026 */
[----:B------:R-:W-:Y:S02]  /*44d0*/  LOP3.LUT R67, R67, 0xffff, RZ, 0xc0, !PT ;  /* 0x0000ffff43437812 */ /* 0x000fe400078ec0ff */
[----:B------:R-:W-:Y:S02]  /*44e0*/  SHF.L.U64.HI R72, R73, 0x10, RZ ;  /* 0x0000001049487819 */ /* 0x000fe400000102ff */
[----:B------:R-:W-:-:S02]  /*44f0*/  LOP3.LUT R70, R70, 0xffff, RZ, 0xc0, !PT ;  /* 0x0000ffff46467812 */ /* 0x000fc400078ec0ff */
[----:B------:R-:W-:Y:S02]  /*4500*/  SHF.L.U32 R40, R37, 0x10, RZ ;  /* 0x0000001025287819 */ /* 0x000fe400000006ff */
[----:B------:R-:W-:Y:S02]  /*4510*/  LOP3.LUT R33, R33, 0xffff, RZ, 0xc0, !PT ;  /* 0x0000ffff21217812 */ /* 0x000fe400078ec0ff */
[----:B------:R-:W-:Y:S02]  /*4520*/  LOP3.LUT R72, R67, 0xffff0000, R72, 0xf8, !PT ;  /* 0xffff000043487812 */ /* 0x000fe400078ef848 */
[----:B------:R-:W-:Y:S02]  /*4530*/  LOP3.LUT R40, R40, 0xffff, R65, 0xf8, !PT ;  /* 0x0000ffff28287812 */ /* 0x000fe400078ef841 */
[----:B------:R-:W-:Y:S02]  /*4540*/  LOP3.LUT R46, R46, 0xffff, RZ, 0xc0, !PT ;  /* 0x0000ffff2e2e7812 */ /* 0x000fe400078ec0ff */
[----:B------:R-:W-:-:S02]  /*4550*/  SHF.L.U64.HI R67, R70, 0x10, RZ ;  /* 0x0000001046437819 */ /* 0x000fc400000102ff */
[----:B------:R-:W-:Y:S02]  /*4560*/  SHF.L.U32 R65, R33, 0x10, RZ ;  /* 0x0000001021417819 */ /* 0x000fe400000006ff */
[----:B------:R-:W-:Y:S02]  /*4570*/  SHF.L.U64.HI R71, R37, 0x10, RZ ;  /* 0x0000001025477819 */ /* 0x000fe400000102ff */
[----:B------:R-:W-:Y:S02]  /*4580*/  LOP3.LUT R31, R31, 0xffff, RZ, 0xc0, !PT ;  /* 0x0000ffff1f1f7812 */ /* 0x000fe400078ec0ff */
[----:B------:R-:W-:Y:S02]  /*4590*/  SHF.L.U32 R37, R70, 0x10, RZ ;  /* 0x0000001046257819 */ /* 0x000fe400000006ff */
[----:B------:R-:W-:Y:S02]  /*45a0*/  LOP3.LUT R70, R46, 0xffff0000, R67, 0xf8, !PT ;  /* 0xffff00002e467812 */ /* 0x000fe400078ef843 */
[----:B------:R-:W-:-:S02]  /*45b0*/  LOP3.LUT R46, R65, 0xffff, R48, 0xf8, !PT ;  /* 0x0000ffff412e7812 */ /* 0x000fc400078ef830 */
[C---:B------:R-:W-:Y:S02]  /*45c0*/  SHF.L.U32 R48, R31.reuse, 0x10, RZ ;  /* 0x000000101f307819 */ /* 0x040fe400000006ff */
[----:B------:R-:W-:Y:S02]  /*45d0*/  LOP3.LUT R50, R50, 0xffff, RZ, 0xc0, !PT ;  /* 0x0000ffff32327812 */ /* 0x000fe400078ec0ff */
[----:B------:R-:W-:Y:S02]  /*45e0*/  SHF.L.U64.HI R31, R31, 0x10, RZ ;  /* 0x000000101f1f7819 */ /* 0x000fe400000102ff */
[----:B------:R-:W-:Y:S02]  /*45f0*/  LOP3.LUT R41, R41, 0xffff, RZ, 0xc0, !PT ;  /* 0x0000ffff29297812 */ /* 0x000fe400078ec0ff */
        /* <DEDUP_REMOVED lines=8> */
[----:B------:R-:W-:Y:S02]  /*4680*/  LOP3.LUT R45, R54, 0xffff0000, R31, 0xf8, !PT ;  /* 0xffff0000362d7812 */ /* 0x000fe400078ef81f */
[----:B------:R-:W-:Y:S02]  /*4690*/  LOP3.LUT R37, R42, 0xffff, RZ, 0xc0, !PT ;  /* 0x0000ffff2a257812 */ /* 0x000fe400078ec0ff */
[----:B------:R-:W-:Y:S02]  /*46a0*/  LOP3.LUT R31, R21, 0xffff, RZ, 0xc0, !PT ;  /* 0x0000ffff151f7812 */ /* 0x000fe400078ec0ff */
[----:B------:R-:W-:Y:S02]  /*46b0*/  SHF.L.U64.HI R77, R77, 0x10, RZ ;  /* 0x000000104d4d7819 */ /* 0x000fe400000102ff */
[----:B------:R-:W-:Y:S02]  /*46c0*/  LOP3.LUT R71, R66, 0xffff0000, R71, 0xf8, !PT ;  /* 0xffff000042477812 */ /* 0x000fe400078ef847 */
[----:B------:R-:W-:-:S02]  /*46d0*/  LOP3.LUT R54, R7, 0xffff, RZ, 0xc0, !PT ;  /* 0x0000ffff07367812 */ /* 0x000fc400078ec0ff */
[----:B------:R-:W-:Y:S02]  /*46e0*/  SHF.L.U64.HI R66, R33, 0x10, RZ ;  /* 0x0000001021427819 */ /* 0x000fe400000102ff */
[----:B------:R-:W-:Y:S02]  /*46f0*/  PRMT R21, R23, 0x7610, R21 ;  /* 0x0000761017157816 */ /* 0x000fe40000000015 */
[----:B------:R-:W-:Y:S02]  /*4700*/  SHF.L.U32 R33, R37, 0x10, RZ ;  /* 0x0000001025217819 */ /* 0x000fe400000006ff */
[----:B------:R-:W-:Y:S02]  /*4710*/  PRMT R23, R62, 0x5410, R31 ;  /* 0x000054103e177816 */ /* 0x000fe4000000001f */
[----:B------:R-:W-:Y:S02]  /*4720*/  LOP3.LUT R31, R24, 0xffff, RZ, 0xc0, !PT ;  /* 0x0000ffff181f7812 */ /* 0x000fe400078ec0ff */
[----:B------:R-:W-:-:S02]  /*4730*/  LOP3.LUT R68, R68, 0xffff0000, R77, 0xf8, !PT ;  /* 0xffff000044447812 */ /* 0x000fc400078ef84d */
[----:B------:R-:W-:Y:S02]  /*4740*/  PRMT R7, R55, 0x5410, R54 ;  /* 0x0000541037077816 */ /* 0x000fe40000000036 */
[----:B------:R-:W-:Y:S02]  /*4750*/  LOP3.LUT R25, R25, 0xffff, RZ, 0xc0, !PT ;  /* 0x0000ffff19197812 */ /* 0x000fe400078ec0ff */
[----:B------:R-:W-:Y:S02]  /*4760*/  LOP3.LUT R51, R51, 0xffff, RZ, 0xc0, !PT ;  /* 0x0000ffff33337812 */ /* 0x000fe400078ec0ff */
[----:B------:R-:W-:Y:S02]  /*4770*/  LOP3.LUT R54, R11, 0xffff, RZ, 0xc0, !PT ;  /* 0x0000ffff0b367812 */ /* 0x000fe400078ec0ff */
[----:B------:R-:W-:Y:S02]  /*4780*/  PRMT R24, R35, 0x7610, R24 ;  /* 0x0000761023187816 */ /* 0x000fe40000000018 */
[----:B------:R-:W-:-:S02]  /*4790*/  LOP3.LUT R42, R33, 0xffff, R52, 0xf8, !PT ;  /* 0x0000ffff212a7812 */ /* 0x000fc400078ef834 */
[----:B------:R-:W-:Y:S02]  /*47a0*/  PRMT R33, R64, 0x5410, R31 ;  /* 0x0000541040217816 */ /* 0x000fe4000000001f */
[----:B------:R-:W-:Y:S02]  /*47b0*/  LOP3.LUT R47, R47, 0xffff, RZ, 0xc0, !PT ;  /* 0x0000ffff2f2f7812 */ /* 0x000fe400078ec0ff */
[----:B------:R-:W-:Y:S02]  /*47c0*/  SHF.L.U64.HI R52, R37, 0x10, RZ ;  /* 0x0000001025347819 */ /* 0x000fe400000102ff */
[----:B------:R-:W-:Y:S02]  /*47d0*/  PRMT R31, R68, 0x5410, R25 ;  /* 0x00005410441f7816 */ /* 0x000fe40000000019 */
[----:B------:R-:W-:Y:S02]  /*47e0*/  LOP3.LUT R66, R51, 0xffff0000, R66, 0xf8, !PT ;  /* 0xffff000033427812 */ /* 0x000fe400078ef842 */
[----:B------:R-:W-:-:S02]  /*47f0*/  PRMT R11, R57, 0x5410, R54 ;  /* 0x00005410390b7816 */ /* 0x000fc40000000036 */
[----:B------:R-:W-:Y:S02]  /*4800*/  LOP3.LUT R25, R24, 0xffff, RZ, 0xc0, !PT ;  /* 0x0000ffff18197812 */ /* 0x000fe400078ec0ff */
[----:B------:R-:W-:Y:S02]  /*4810*/  LOP3.LUT R54, R15, 0xffff, RZ, 0xc0, !PT ;  /* 0x0000ffff0f367812 */ /* 0x000fe400078ec0ff */
[----:B------:R-:W-:Y:S02]  /*4820*/  PRMT R24, R39, 0x7610, R24 ;  /* 0x0000761027187816 */ /* 0x000fe40000000018 */
[----:B------:R-:W-:Y:S02]  /*4830*/  LOP3.LUT R52, R47, 0xffff0000, R52, 0xf8, !PT ;  /* 0xffff00002f347812 */ /* 0x000fe400078ef834 */
[----:B------:R-:W-:Y:S02]  /*4840*/  LOP3.LUT R26, R26, 0xffff, RZ, 0xc0, !PT ;  /* 0x0000ffff1a1a7812 */ /* 0x000fe400078ec0ff */
[----:B------:R-:W-:-:S02]  /*4850*/  LOP3.LUT R28, R28, 0xffff, RZ, 0xc0, !PT ;  /* 0x0000ffff1c1c7812 */ /* 0x000fc400078ec0ff */
[----:B------:R-:W-:Y:S02]  /*4860*/  PRMT R47, R66, 0x5410, R25 ;  /* 0x00005410422f7816 */ /* 0x000fe40000000019 */
[----:B------:R-:W-:Y:S02]  /*4870*/  PRMT R15, R59, 0x5410, R54 ;  /* 0x000054103b0f7816 */ /* 0x000fe40000000036 */
[----:B------:R-:W-:Y:S02]  /*4880*/  LOP3.LUT R25, R24, 0xffff, RZ, 0xc0, !PT ;  /* 0x0000ffff18197812 */ /* 0x000fe400078ec0ff */
[----:B------:R-:W-:Y:S02]  /*4890*/  LOP3.LUT R44, R44, 0xffff, RZ, 0xc0, !PT ;  /* 0x0000ffff2c2c7812 */ /* 0x000fe400078ec0ff */
[----:B------:R-:W-:Y:S02]  /*48a0*/  LOP3.LUT R54, R19, 0xffff, RZ, 0xc0, !PT ;  /* 0x0000ffff13367812 */ /* 0x000fe400078ec0ff */
[----:B------:R-:W-:-:S02]  /*48b0*/  MOV R57, 0x8 ;  /* 0x0000000800397802 */ /* 0x000fc40000000f00 */
[----:B------:R-:W-:Y:S02]  /*48c0*/  LOP3.LUT R24, R43, 0xffff, RZ, 0xc0, !PT ;  /* 0x0000ffff2b187812 */ /* 0x000fe400078ec0ff */
[----:B------:R-:W-:Y:S02]  /*48d0*/  LOP3.LUT R74, R5, 0xffff, RZ, 0xc0, !PT ;  /* 0x0000ffff054a7812 */ /* 0x000fe400078ec0ff */
[----:B------:R-:W-:Y:S02]  /*48e0*/  PRMT R37, R69, 0x5410, R26 ;  /* 0x0000541045257816 */ /* 0x000fe4000000001a */
[----:B------:R-:W-:Y:S02]  /*48f0*/  LOP3.LUT R27, R27, 0xffff, RZ, 0xc0, !PT ;  /* 0x0000ffff1b1b7812 */ /* 0x000fe400078ec0ff */
[----:B------:R-:W-:Y:S02]  /*4900*/  PRMT R41, R71, 0x5410, R28 ;  /* 0x0000541047297816 */ /* 0x000fe4000000001c */
[----:B------:R-:W-:-:S02]  /*4910*/  IADD3 R26, R166, 0x100, RZ ;  /* 0x00000100a61a7810 */ /* 0x000fc40007ffe0ff */
[----:B------:R-:W-:Y:S02]  /*4920*/  LOP3.LUT R29, R29, 0xffff, RZ, 0xc0, !PT ;  /* 0x0000ffff1d1d7812 */ /* 0x000fe400078ec0ff */
[----:B------:R-:W-:Y:S02]  /*4930*/  PRMT R51, R45, 0x5410, R44 ;  /* 0x000054102d337816 */ /* 0x000fe4000000002c */
[----:B------:R-:W-:Y:S02]  /*4940*/  IADD3 R28, R166, 0x200, RZ ;  /* 0x00000200a61c7810 */ /* 0x000fe40007ffe0ff */
[----:B------:R-:W-:Y:S02]  /*4950*/  LOP3.LUT R9, R9, 0xffff, RZ, 0xc0, !PT ;  /* 0x0000ffff09097812 */ /* 0x000fe400078ec0ff */
[----:B------:R-:W-:Y:S02]  /*4960*/  PRMT R19, R61, 0x5410, R54 ;  /* 0x000054103d137816 */ /* 0x000fe40000000036 */
[----:B------:R-:W-:-:S02]  /*4970*/  PRMT R43, R52, 0x5410, R25 ;  /* 0x00005410342b7816 */ /* 0x000fc40000000019 */
[----:B------:R-:W-:Y:S01]  /*4980*/  PRMT R49, R49, 0x5410, R24 ;  /* 0x0000541031317816 */ /* 0x000fe20000000018 */
[CC--:B------:R-:W-:Y:S01]  /*4990*/  IMAD.WIDE.U32 R24, R166.reuse, R57.reuse, c[0x0][0x178] ;  /* 0x00005e00a6187625 */ /* 0x0c0fe200078e0039 */
[----:B------:R-:W-:Y:S02]  /*49a0*/  IADD3 R44, R166, 0x300, RZ ;  /* 0x00000300a62c7810 */ /* 0x000fe40007ffe0ff */
[----:B------:R-:W-:Y:S02]  /*49b0*/  PRMT R5, R53, 0x5410, R74 ;  /* 0x0000541035057816 */ /* 0x000fe4000000004a */
[----:B------:R-:W-:Y:S01]  /*49c0*/  LOP3.LUT R54, R21, 0xffff, RZ, 0xc0, !PT ;  /* 0x0000ffff15367812 */ /* 0x000fe200078ec0ff */
[----:B------:R-:W-:Y:S01]  /*49d0*/  IMAD.WIDE.U32 R44, R44, R57, c[0x0][0x178] ;  /* 0x00005e002c2c7625 */ /* 0x000fe200078e0039 */
[----:B------:R-:W-:Y:S01]  /*49e0*/  IADD3 R52, R166, 0x400, RZ ;  /* 0x00000400a6347810 */ /* 0x000fe20007ffe0ff */
[----:B------:R0:W-:Y:S01]  /*49f0*/  STG.E.64 [R24.64], R4 ;  /* 0x0000000418007986 */ /* 0x0001e2000c101b08 */
[----:B------:R-:W-:-:S02]  /*4a00*/  LOP3.LUT R13, R13, 0xffff, RZ, 0xc0, !PT ;  /* 0x0000ffff0d0d7812 */ /* 0x000fc400078ec0ff */
[----:B------:R-:W-:Y:S01]  /*4a10*/  PRMT R35, R72, 0x5410, R27 ;  /* 0x0000541048237816 */ /* 0x000fe2000000001b */
[-C--:B------:R-:W-:Y:S01]  /*4a20*/  IMAD.WIDE.U32 R26, R26, R57.reuse, c[0x0][0x178] ;  /* 0x00005e001a1a7625 */ /* 0x080fe200078e0039 */
[----:B------:R-:W-:Y:S02]  /*4a30*/  IADD3 R55, R166, 0x500, RZ ;  /* 0x00000500a6377810 */ /* 0x000fe40007ffe0ff */
[----:B------:R-:W-:Y:S01]  /*4a40*/  SHF.L.U64.HI R81, R81, 0x10, RZ ;  /* 0x0000001051517819 */ /* 0x000fe200000102ff */
[-C--:B------:R-:W-:Y:S01]  /*4a50*/  IMAD.WIDE.U32 R52, R52, R57.reuse, c[0x0][0x178] ;  /* 0x00005e0034347625 */ /* 0x080fe200078e0039 */
[----:B------:R-:W-:Y:S01]  /*4a60*/  PRMT R39, R70, 0x5410, R29 ;  /* 0x0000541046277816 */ /* 0x000fe2000000001d */
[----:B------:R1:W-:Y:S01]  /*4a70*/  STG.E.64 [R26.64], R6 ;  /* 0x000000061a007986 */ /* 0x0003e2000c101b08 */
[----:B------:R-:W-:Y:S01]  /*4a80*/  PRMT R9, R56, 0x5410, R9 ;  /* 0x0000541038097816 */ /* 0x000fe20000000009 */
[----:B------:R-:W-:Y:S01]  /*4a90*/  IMAD.WIDE.U32 R28, R28, R57, c[0x0][0x178] ;  /* 0x00005e001c1c7625 */ /* 0x000fe200078e0039 */
[----:B------:R-:W-:-:S02]  /*4aa0*/  PRMT R21, R63, 0x5410, R54 ;  /* 0x000054103f157816 */ /* 0x000fc40000000036 */
[----:B------:R-:W-:Y:S01]  /*4ab0*/  PRMT R13, R58, 0x5410, R13 ;  /* 0x000054103a0d7816 */ /* 0x000fe2000000000d */
[-C--:B0-----:R-:W-:Y:S01]  /*4ac0*/  IMAD.WIDE.U32 R4, R55, R57.reuse, c[0x0][0x178] ;  /* 0x00005e0037047625 */ /* 0x081fe200078e0039 */
[----:B------:R-:W-:Y:S01]  /*4ad0*/  IADD3 R54, R166, 0x600, RZ ;  /* 0x00000600a6367810 */ /* 0x000fe20007ffe0ff */
[----:B------:R0:W-:Y:S01]  /*4ae0*/  STG.E.64 [R28.64], R8 ;  /* 0x000000081c007986 */ /* 0x0001e2000c101b08 */
[----:B------:R-:W-:Y:S02]  /*4af0*/  LOP3.LUT R60, R60, 0xffff0000, R81, 0xf8, !PT ;  /* 0xffff00003c3c7812 */ /* 0x000fe400078ef851 */
[----:B------:R-:W-:Y:S01]  /*4b00*/  LOP3.LUT R17, R17, 0xffff, RZ, 0xc0, !PT ;  /* 0x0000ffff11117812 */ /* 0x000fe200078ec0ff */
[----:B------:R2:W-:Y:S01]  /*4b10*/  STG.E.64 [R44.64], R10 ;  /* 0x0000000a2c007986 */ /* 0x0005e2000c101b08 */
[----:B------:R-:W-:Y:S01]  /*4b20*/  IADD3 R24, R166, 0x700, RZ ;  /* 0x00000700a6187810 */ /* 0x000fe20007ffe0ff */
[----:B-1----:R-:W-:Y:S01]  /*4b30*/  IMAD.WIDE.U32 R6, R54, R57, c[0x0][0x178] ;  /* 0x00005e0036067625 */ /* 0x002fe200078e0039 */
[----:B------:R-:W-:Y:S01]  /*4b40*/  PRMT R17, R60, 0x5410, R17 ;  /* 0x000054103c117816 */ /* 0x000fe20000000011 */
[----:B------:R1:W-:Y:S01]  /*4b50*/  STG.E.64 [R52.64], R12 ;  /* 0x0000000c34007986 */ /* 0x0003e2000c101b08 */
[----:B------:R-:W-:-:S02]  /*4b60*/  LOP3.LUT R18, R18, 0xffff, R181, 0xf8, !PT ;  /* 0x0000ffff12127812 */ /* 0x000fc400078ef8b5 */
[----:B------:R-:W-:Y:S01]  /*4b70*/  IADD3 R25, R166, 0x800, RZ ;  /* 0x00000800a6197810 */ /* 0x000fe20007ffe0ff */
[----:B------:R3:W-:Y:S01]  /*4b80*/  STG.E.64 [R4.64], R14 ;  /* 0x0000000e04007986 */ /* 0x0007e2000c101b08 */
[-C--:B0-----:R-:W-:Y:S01]  /*4b90*/  IMAD.WIDE.U32 R8, R24, R57.reuse, c[0x0][0x178] ;  /* 0x00005e0018087625 */ /* 0x081fe200078e0039 */
[C---:B------:R-:W-:Y:S02]  /*4ba0*/  IADD3 R24, R166.reuse, 0x900, RZ ;  /* 0x00000900a6187810 */ /* 0x040fe40007ffe0ff */
[----:B------:R0:W-:Y:S01]  /*4bb0*/  STG.E.64 [R6.64], R16 ;  /* 0x0000001006007986 */ /* 0x0001e2000c101b08 */
[-C--:B--2---:R-:W-:Y:S01]  /*4bc0*/  IMAD.WIDE.U32 R10, R25, R57.reuse, c[0x0][0x178] ;  /* 0x00005e00190a7625 */ /* 0x084fe200078e0039 */
[----:B------:R-:W-:Y:S02]  /*4bd0*/  IADD3 R25, R166, 0xa00, RZ ;  /* 0x00000a00a6197810 */ /* 0x000fe40007ffe0ff */
[----:B------:R2:W-:Y:S01]  /*4be0*/  STG.E.64 [R8.64], R18 ;  /* 0x0000001208007986 */ /* 0x0005e2000c101b08 */
[----:B-1----:R-:W-:Y:S01]  /*4bf0*/  IMAD.WIDE.U32 R12, R24, R57, c[0x0][0x178] ;  /* 0x00005e00180c7625 */ /* 0x002fe200078e0039 */
[----:B------:R-:W-:-:S02]  /*4c00*/  IADD3 R24, R166, 0xb00, RZ ;  /* 0x00000b00a6187810 */ /* 0x000fc40007ffe0ff */
[----:B------:R1:W-:Y:S01]  /*4c10*/  STG.E.64 [R10.64], R22 ;  /* 0x000000160a007986 */ /* 0x0003e2000c101b08 */
[C---:B---3--:R-:W-:Y:S01]  /*4c20*/  IADD3 R14, R166.reuse, 0xc00, RZ ;  /* 0x00000c00a60e7810 */ /* 0x048fe20007ffe0ff */
[-C--:B------:R-:W-:Y:S01]  /*4c30*/  IMAD.WIDE.U32 R4, R25, R57.reuse, c[0x0][0x178] ;  /* 0x00005e0019047625 */ /* 0x080fe200078e0039 */
[C---:B------:R-:W-:Y:S01]  /*4c40*/  IADD3 R15, R166.reuse, 0xd00, RZ ;  /* 0x00000d00a60f7810 */ /* 0x040fe20007ffe0ff */
[----:B------:R3:W-:Y:S01]  /*4c50*/  STG.E.64 [R12.64], R20 ;  /* 0x000000140c007986 */ /* 0x0007e2000c101b08 */
[----:B0-----:R-:W-:Y:S01]  /*4c60*/  IADD3 R16, R166, 0x1100, RZ ;  /* 0x00001100a6107810 */ /* 0x001fe20007ffe0ff */
[-C--:B------:R-:W-:Y:S02]  /*4c70*/  IMAD.WIDE.U32 R6, R24, R57.reuse, c[0x0][0x178] ;  /* 0x00005e0018067625 */ /* 0x080fe400078e0039 */
[----:B------:R0:W-:Y:S02]  /*4c80*/  STG.E.64 [R4.64], R32 ;  /* 0x0000002004007986 */ /* 0x0001e4000c101b08 */
[-C--:B--2---:R-:W-:Y:S01]  /*4c90*/  IMAD.WIDE.U32 R8, R14, R57.reuse, c[0x0][0x178] ;  /* 0x00005e000e087625 */ /* 0x084fe200078e0039 */
        /* <DEDUP_REMOVED lines=23> */
.L_x_319:
[----:B------:R-:W-:Y:S05]  /*4e10*/  EXIT ;  /* 0x000000000000794d */ /* 0x000fea0003800000 */
.L_x_315:
[----:B------:R-:W-:Y:S01]  /*4e20*/  HFMA2.MMA R173, -RZ, RZ, 0, 5.9604644775390625e-08 ;  /* 0x00000001ffad7435 */ /* 0x000fe200000001ff */
[----:B------:R-:W-:-:S02]  /*4e30*/  MOV R167, 0x1f ;  /* 0x0000001f00a77802 */ /* 0x000fc40000000f00 */
[----:B------:R-:W-:Y:S02]  /*4e40*/  MOV R168, 0xffffffff ;  /* 0xffffffff00a87802 */ /* 0x000fe40000000f00 */
[----:B------:R-:W-:Y:S02]  /*4e50*/  MOV R170, 0x4e70 ;  /* 0x00004e7000aa7802 */ /* 0x000fe40000000f00 */
[----:B-----5:R-:W-:Y:S05]  /*4e60*/  CALL.REL.NOINC `($__internal_35_$__cuda_sm70_shflsync_bfly_p) ;  /* 0x00000d9000007944 */ /* 0x020fea0003c00000 */
[----:B-1----:R-:W-:Y:S01]  /*4e70*/  MOV R166, R173 ;  /* 0x000000ad00a67202 */ /* 0x002fe20000000f00 */
[----:B0-----:R-:W-:Y:S05]  /*4e80*/  BRA `(.L_x_321) ;  /* 0xffffbeb000007947 */ /* 0x001fea000383ffff */
.L_x_316:
[----:B------:R-:W-:Y:S01]  /*4e90*/  HFMA2.MMA R173, -RZ, RZ, 0, 1.1920928955078125e-07 ;  /* 0x00000002ffad7435 */ /* 0x000fe200000001ff */
[----:B------:R-:W-:Y:S02]  /*4ea0*/  MOV R167, 0x1f ;  /* 0x0000001f00a77802 */ /* 0x000fe40000000f00 */
[----:B------:R-:W-:Y:S02]  /*4eb0*/  MOV R168, 0xffffffff ;  /* 0xffffffff00a87802 */ /* 0x000fe40000000f00 */
[----:B------:R-:W-:Y:S02]  /*4ec0*/  MOV R170, 0x4ee0 ;  /* 0x00004ee000aa7802 */ /* 0x000fe40000000f00 */
[----:B-----5:R-:W-:Y:S05]  /*4ed0*/  CALL.REL.NOINC `($__internal_35_$__cuda_sm70_shflsync_bfly_p) ;  /* 0x00000d2000007944 */ /* 0x020fea0003c00000 */
[----:B01----:R-:W-:Y:S01]  /*4ee0*/  FADD.FTZ R172, R172, R173 ;  /* 0x000000adacac7221 */ /* 0x003fe20000010000 */
[----:B------:R-:W-:Y:S01]  /*4ef0*/  HFMA2.MMA R173, -RZ, RZ, 0, 2.384185791015625e-07 ;  /* 0x00000004ffad7435 */ /* 0x000fe200000001ff */
[----:B------:R-:W-:-:S02]  /*4f00*/  MOV R167, 0x1f ;  /* 0x0000001f00a77802 */ /* 0x000fc40000000f00 */
[----:B------:R-:W-:Y:S02]  /*4f10*/  MOV R168, 0xffffffff ;  /* 0xffffffff00a87802 */ /* 0x000fe40000000f00 */
[----:B------:R-:W-:Y:S02]  /*4f20*/  MOV R170, 0x4f40 ;  /* 0x00004f4000aa7802 */ /* 0x000fe40000000f00 */
[----:B------:R-:W-:Y:S05]  /*4f30*/  CALL.REL.NOINC `($__internal_35_$__cuda_sm70_shflsync_bfly_p) ;  /* 0x00000cc000007944 */ /* 0x000fea0003c00000 */
[----:B01----:R-:W-:Y:S01]  /*4f40*/  FADD.FTZ R172, R172, R173 ;  /* 0x000000adacac7221 */ /* 0x003fe20000010000 */
[----:B------:R-:W-:Y:S01]  /*4f50*/  HFMA2.MMA R173, -RZ, RZ, 0, 4.76837158203125e-07 ;  /* 0x00000008ffad7435 */ /* 0x000fe200000001ff */
[----:B------:R-:W-:Y:S02]  /*4f60*/  MOV R167, 0x1f ;  /* 0x0000001f00a77802 */ /* 0x000fe40000000f00 */
[----:B------:R-:W-:Y:S02]  /*4f70*/  MOV R168, 0xffffffff ;  /* 0xffffffff00a87802 */ /* 0x000fe40000000f00 */
[----:B------:R-:W-:Y:S02]  /*4f80*/  MOV R170, 0x4fa0 ;  /* 0x00004fa000aa7802 */ /* 0x000fe40000000f00 */
[----:B------:R-:W-:Y:S05]  /*4f90*/  CALL.REL.NOINC `($__internal_35_$__cuda_sm70_shflsync_bfly_p) ;  /* 0x00000c6000007944 */ /* 0x000fea0003c00000 */
[----:B01----:R-:W-:Y:S01]  /*4fa0*/  FADD.FTZ R172, R172, R173 ;  /* 0x000000adacac7221 */ /* 0x003fe20000010000 */
[----:B------:R-:W-:Y:S01]  /*4fb0*/  HFMA2.MMA R173, -RZ, RZ, 0, 9.5367431640625e-07 ;  /* 0x00000010ffad7435 */ /* 0x000fe200000001ff */
[----:B------:R-:W-:-:S02]  /*4fc0*/  MOV R167, 0x1f ;  /* 0x0000001f00a77802 */ /* 0x000fc40000000f00 */
[----:B------:R-:W-:Y:S02]  /*4fd0*/  MOV R168, 0xffffffff ;  /* 0xffffffff00a87802 */ /* 0x000fe40000000f00 */
[----:B------:R-:W-:Y:S02]  /*4fe0*/  MOV R170, 0x5000 ;  /* 0x0000500000aa7802 */ /* 0x000fe40000000f00 */
[----:B------:R-:W-:Y:S05]  /*4ff0*/  CALL.REL.NOINC `($__internal_35_$__cuda_sm70_shflsync_bfly_p) ;  /* 0x00000c0000007944 */ /* 0x000fea0003c00000 */
        /* <DEDUP_REMOVED lines=166> */
[----:B------:R-:W-:Y:S05]  /*5a60*/  CALL.REL.NOINC `($__internal_35_$__cuda_sm70_shflsync_bfly_p) ;  /* 0x0000019000007944 */ /* 0x000fea0003c00000 */
[----:B01----:R-:W-:Y:S01]  /*5a70*/  FADD.FTZ R172, R172, R173 ;  /* 0x000000adacac7221 */ /* 0x003fe20000010000 */
[----:B------:R-:W-:Y:S01]  /*5a80*/  HFMA2.MMA R173, -RZ, RZ, 0, 1.1920928955078125e-07 ;  /* 0x00000002ffad7435 */ /* 0x000fe200000001ff */
[----:B------:R-:W-:Y:S02]  /*5a90*/  MOV R167, 0x1f ;  /* 0x0000001f00a77802 */ /* 0x000fe40000000f00 */
[----:B------:R-:W-:Y:S02]  /*5aa0*/  MOV R168, 0xffffffff ;  /* 0xffffffff00a87802 */ /* 0x000fe40000000f00 */
[----:B------:R-:W-:Y:S02]  /*5ab0*/  MOV R170, 0x5ad0 ;  /* 0x00005ad000aa7802 */ /* 0x000fe40000000f00 */
[----:B------:R-:W-:Y:S05]  /*5ac0*/  CALL.REL.NOINC `($__internal_35_$__cuda_sm70_shflsync_bfly_p) ;  /* 0x0000013000007944 */ /* 0x000fea0003c00000 */
        /* <DEDUP_REMOVED lines=18> */
[----:B01----:R-:W-:Y:S05]  /*5bf0*/  BRA `(.L_x_322) ;  /* 0xffffbc8000007947 */ /* 0x003fea000383ffff */
        .weak           $__internal_35_$__cuda_sm70_shflsync_bfly_p
        .type           $__internal_35_$__cuda_sm70_shflsync_bfly_p,@function
        .size           $__internal_35_$__cuda_sm70_shflsync_bfly_p,(.L_x_1084 - $__internal_35_$__cuda_sm70_shflsync_bfly_p)
$__internal_35_$__cuda_sm70_shflsync_bfly_p:
[----:B------:R-:W-:Y:S01]  /*5c00*/  HFMA2.MMA R171, -RZ, RZ, 0, 0 ;  /* 0x00000000ffab7435 */ /* 0x000fe200000001ff */
[----:B------:R-:W-:Y:S04]  /*5c10*/  WARPSYNC R168 ;  /* 0x000000a800007348 */ /* 0x000fe80003800000 */
[----:B------:R0:W1:Y:S01]  /*5c20*/  SHFL.BFLY PT, R173, R172, R173, R167 ;  /* 0x0c0000adacad7389 */ /* 0x00006200000e00a7 */
[----:B------:R-:W-:Y:S05]  /*5c30*/  RET.REL.NODEC R170 `(_ZN10layer_norm13ln_fwd_kernelINS_13Kernel_traitsI13__nv_bfloat16fS2_fjLj20480ELj2ELj1ELj4ELj16ENS_18Kernel_traits_baseILj20480ES2_fS2_fjLj128EEEEEEEvNS_9FwdParamsE) ;  /* 0xffffa3c0aa007950 */ /* 0x000fea0003c3ffff */
.L_x_323:
        /* <DEDUP_REMOVED lines=12> */
.L_x_1084:


//--------------------- .text._ZN10layer_norm13ln_fwd_kernelINS_13Kernel_traitsI13__nv_bfloat16S2_S2_fjLj20480ELj2ELj1ELj4ELj16ENS_18Kernel_traits_baseILj20480ES2_S2_S2_fjLj128EEEEEEEvNS_9FwdParamsE --------------------------
	.section	.text._ZN10layer_norm13ln_fwd_kernelINS_13Kernel_traitsI13__nv_bfloat16S2_S2_fjLj20480ELj2ELj1ELj4ELj16ENS_18Kernel_traits_baseILj20480ES2_S2_S2_fjLj128EEEEEEEvNS_9FwdParamsE,"ax",@progbits
	.sectioninfo	@"SHI_REGISTERS=255"
	.align	128
        .global         _ZN10layer_norm13ln_fwd_kernelINS_13Kernel_traitsI13__nv_bfloat16S2_S2_fjLj20480ELj2ELj1ELj4ELj16ENS_18Kernel_traits_baseILj20480ES2_S2_S2_fjLj128EEEEEEEvNS_9FwdParamsE
        .type           _ZN10layer_norm13ln_fwd_kernelINS_13Kernel_traitsI13__nv_bfloat16S2_S2_fjLj20480ELj2ELj1ELj4ELj16ENS_18Kernel_traits_baseILj20480ES2_S2_S2_fjLj128EEEEEEEvNS_9FwdParamsE,@function
        .size           _ZN10layer_norm13ln_fwd_kernelINS_13Kernel_traitsI13__nv_bfloat16S2_S2_fjLj20480ELj2ELj1ELj4ELj16ENS_18Kernel_traits_baseILj20480ES2_S2_S2_fjLj128EEEEEEEvNS_9FwdParamsE,(.L_x_1085 - _ZN10layer_norm13ln_fwd_kernelINS_13Kernel_traitsI13__nv_bfloat16S2_S2_fjLj20480ELj2ELj1ELj4ELj16ENS_18Kernel_traits_baseILj20480ES2_S2_S2_fjLj128EEEEEEEvNS_9FwdParamsE)
        .other          _ZN10layer_norm13ln_fwd_kernelINS_13Kernel_traitsI13__nv_bfloat16S2_S2_fjLj20480ELj2ELj1ELj4ELj16ENS_18Kernel_traits_baseILj20480ES2_S2_S2_fjLj128EEEEEEEvNS_9FwdParamsE,@"STO_CUDA_ENTRY STV_DEFAULT"
_ZN10layer_norm13ln_fwd_kernelINS_13Kernel_traitsI13__nv_bfloat16S2_S2_fjLj20480ELj2ELj1ELj4ELj16ENS_18Kernel_traits_baseILj20480ES2_S2_S2_fjLj128EEEEEEEvNS_9FwdParamsE:
.text._ZN10layer_norm13ln_fwd_kernelINS_13Kernel_traitsI13__nv_bfloat16S2_S2_fjLj20480ELj2ELj1ELj4ELj16ENS_18Kernel_traits_baseILj20480ES2_S2_S2_fjLj128EEEEEEEvNS_9FwdParamsE:
        /* <DEDUP_REMOVED lines=38> */
.L_x_329:
[----:B0-----:R-:W-:Y:S02]  /*0260*/  SHF.L.U32 R2, R114, 0x7, RZ ;  /* 0x0000000772027819 */ /* 0x001fe400000006ff */
[----:B------:R-:W-:-:S02]  /*0270*/  MOV R109, 0x10 ;  /* 0x00000010006d7802 */ /* 0x000fc40000000f00 */
        /* <DEDUP_REMOVED lines=199> */
.L_x_330:
        /* <DEDUP_REMOVED lines=180> */
.L_x_331:
        /* <DEDUP_REMOVED lines=71> */
.L_x_327:
[----:B------:R-:W2:Y:S01]  /*1ea0*/  LDG.E.STRONG.GPU R84, [R2.64] ;  /* 0x0000000602547981 */ /* 0x000ea2000c1ef900 */
[----:B------:R-:W-:Y:S01]  /*1eb0*/  YIELD ;  /* 0x0000000000007946 */ /* 0x000fe20003800000 */
[----:B--2---:R-:W-:Y:S01]  /*1ec0*/  ISETP.NE.AND P0, PT, R84, R85, PT ;  /* 0x000000555400720c */ /* 0x004fe20003f05270 */
[----:B------:R-:W-:-:S12]  /*1ed0*/  CCTL.IVALL ;  /* 0x00000000ff00798f */ /* 0x000fd80002000000 */
[----:B------:R-:W-:Y:S05]  /*1ee0*/  @P0 BRA `(.L_x_327) ;  /* 0xffffffb000000947 */ /* 0x000fea000383ffff */
.L_x_326:
        /* <DEDUP_REMOVED lines=25> */
[----:B------:R-:W-:Y:S02]  /*2080*/  FFMA.FTZ R92, R86, R84, R92 ;  /* 0x00000054565c7223 */ /* 0x000fe4000001005c */
[----:B------:R-:W-:Y:S01]  /*2090*/  FMUL.FTZ R90, R90, R3 ;  /* 0x000000035a5a7220 */ /* 0x000fe20000410000 */
[----:B------:R-:W-:Y:S01]  /*20a0*/  LOP3.LUT R3, R115, 0x1, R0, 0xf8, !PT ;  /* 0x0000000173037812 */ /* 0x000fe200078ef800 */
[C---:B0-----:R-:W-:Y:S02]  /*20b0*/  FMUL.FTZ R86, R96.reuse, R92 ;  /* 0x0000005c60567220 */ /* 0x041fe40000410000 */
[----:B------:R-:W-:Y:S01]  /*20c0*/  FFMA.FTZ R90, R96, R90, R94 ;  /* 0x0000005a605a7223 */ /* 0x000fe2000001005e */
[----:B------:R-:W-:-:S02]  /*20d0*/  LOP3.LUT P0, RZ, R3, R88, RZ, 0xfc, !PT ;  /* 0x0000005803ff7212 */ /* 0x000fc4000780fcff */
[----:B------:R-:W-:Y:S01]  /*20e0*/  MOV R88, 0x384ccccd ;  /* 0x384ccccd00587802 */ /* 0x000fe20000000f00 */
[----:B------:R-:W0:Y:S04]  /*20f0*/  SHFL.IDX PT, R86, R86, RZ, 0x1f ;  /* 0x00001fff56567589 */ /* 0x000e2800000e0000 */
[----:B------:R-:W1:Y:S06]  /*2100*/  SHFL.IDX PT, R90, R90, RZ, 0x1f ;  /* 0x00001fff5a5a7589 */ /* 0x000e6c00000e0000 */
[----:B------:R-:W-:-:S02]  /*2110*/  @!P0 MOV R3, 0x4 ;  /* 0x0000000400038802 */ /* 0x000fc40000000f00 */
[----:B------:R-:W-:-:S03]  /*2120*/  @!P0 MOV R85, 0x4 ;  /* 0x0000000400558802 */ /* 0x000fc60000000f00 */
        /* <DEDUP_REMOVED lines=24> */
[--C-:B------:R-:W-:Y:S01]  /*22b0*/  FADD.FTZ R130, R157, -R86.reuse ;  /* 0x800000569d827221 */ /* 0x100fe20000010000 */
[----:B0-----:R-:W-:Y:S01]  /*22c0*/  F2FP.BF16.PACK_AB R85, RZ, R2 ;  /* 0x00000002ff55723e */ /* 0x001fe200000010ff */
[--C-:B------:R-:W-:Y:S01]  /*22d0*/  FADD.FTZ R132, R159, -R86.reuse ;  /* 0x800000569f847221 */ /* 0x100fe20000010000 */
[----:B------:R-:W-:Y:S01]  /*22e0*/  SHF.L.U32 R2, R114, 0x7, RZ ;  /* 0x0000000772027819 */ /* 0x000fe200000006ff */
        /* <DEDUP_REMOVED lines=210> */
[----:B------:R-:W-:Y:S01]  /*3010*/  HFMA2.BF16_V2 R103, R67, R182, -RZ.H0_H0 ;  /* 0x000000b643677231 */ /* 0x000fe200003400ff */
[----:B------:R-:W-:Y:S01]  /*3020*/  FMUL.FTZ R143, R3, R143 ;  /* 0x0000008f038f7220 */ /* 0x000fe20000410000 */
[----:B------:R-:W-:Y:S01]  /*3030*/  PRMT R94, R87, 0x5410, R88 ;  /* 0x00005410575e7816 */ /* 0x000fe20000000058 */
[C---:B------:R-:W-:Y:S01]  /*3040*/  FMUL.FTZ R119, R3.reuse, R119 ;  /* 0x0000007703777220 */ /* 0x040fe20000410000 */
[----:B------:R-:W-:Y:S01]  /*3050*/  HFMA2.BF16_V2 R87, R83, R102, -RZ.H0_H0 ;  /* 0x0000006653577231 */ /* 0x000fe200003400ff */
[----:B------:R-:W-:Y:S01]  /*3060*/  FMUL.FTZ R158, R3, R86 ;  /* 0x00000056039e7220 */ /* 0x000fe20000410000 */
[----:B------:R-:W-:Y:S01]  /*3070*/  LOP3.LUT R3, R2, 0x80, R115, 0xe2, !PT ;  /* 0x0000008002037812 */ /* 0x000fe200078ee273 */
[----:B------:R-:W-:Y:S01]  /*3080*/  HFMA2.BF16_V2 R89, R77, R94, -RZ.H0_H0 ;  /* 0x0000005e4d597231 */ /* 0x000fe200003400ff */
[----:B------:R-:W-:Y:S01]  /*3090*/  F2FP.BF16.PACK_AB R86, RZ, R106 ;  /* 0x0000006aff56723e */ /* 0x000fe200000010ff */
[----:B------:R-:W-:Y:S01]  /*30a0*/  HFMA2.BF16_V2 R94, R74, R161, -RZ.H0_H0 ;  /* 0x000000a14a5e7231 */ /* 0x000fe200003400ff */
[----:B------:R-:W-:Y:S01]  /*30b0*/  LOP3.LUT R3, R3, 0x60, R112, 0xf8, !PT ;  /* 0x0000006003037812 */ /* 0x000fe200078ef870 */
[----:B------:R-:W-:Y:S01]  /*30c0*/  HFMA2.BF16_V2 R102, R66, R178, -RZ.H0_H0 ;  /* 0x000000b242667231 */ /* 0x000fe200003400ff */
[----:B------:R-:W-:Y:S01]  /*30d0*/  PRMT R90, R85, 0x5410, R86 ;  /* 0x00005410555a7816 */ /* 0x000fe20000000056 */
[----:B------:R-:W-:Y:S01]  /*30e0*/  HFMA2.BF16_V2 R85, R81, R96, -RZ.H0_H0 ;  /* 0x0000006051557231 */ /* 0x000fe200003400ff */
[----:B------:R-:W-:Y:S01]  /*30f0*/  F2FP.BF16.PACK_AB R138, RZ, R138 ;  /* 0x0000008aff8a723e */ /* 0x000fe200000010ff */
[----:B------:R-:W-:Y:S01]  /*3100*/  IMAD R160, R118, 0xa00, R3 ;  /* 0x00000a0076a07824 */ /* 0x000fe200078e0203 */
[----:B------:R-:W-:Y:S01]  /*3110*/  HFMA2.BF16_V2 R86, R82, R98, -RZ.H0_H0 ;  /* 0x0000006252567231 */ /* 0x000fe200003400ff */
[----:B------:R-:W-:Y:S01]  /*3120*/  F2FP.BF16.PACK_AB R120, RZ, R120 ;  /* 0x00000078ff78723e */ /* 0x000fe200000010ff */
[----:B------:R-:W-:Y:S01]  /*3130*/  HFMA2.BF16_V2 R88, R76, R90, -RZ.H0_H0 ;  /* 0x0000005a4c587231 */ /* 0x000fe200003400ff */
[C---:B------:R-:W-:Y:S01]  /*3140*/  IMAD.WIDE.U32 R2, R160.reuse, R159, c[0x0][0x178] ;  /* 0x00005e00a0027625 */ /* 0x040fe200078e009f */
[C---:B------:R-:W-:Y:S01]  /*3150*/  IADD3 R104, R160.reuse, 0x100, RZ ;  /* 0x00000100a0687810 */ /* 0x040fe20007ffe0ff */
[----:B------:R-:W-:Y:S01]  /*3160*/  HFMA2.BF16_V2 R90, R78, R100, -RZ.H0_H0 ;  /* 0x000000644e5a7231 */ /* 0x000fe200003400ff */
[C---:B------:R-:W-:Y:S01]  /*3170*/  IADD3 R106, R160.reuse, 0x200, RZ ;  /* 0x00000200a06a7810 */ /* 0x040fe20007ffe0ff */
[----:B------:R-:W-:Y:S01]  /*3180*/  HFMA2.BF16_V2 R96, R68, R165, -RZ.H0_H0 ;  /* 0x000000a544607231 */ /* 0x000fe200003400ff */
[C---:B------:R-:W-:Y:S01]  /*3190*/  IADD3 R108, R160.reuse, 0x300, RZ ;  /* 0x00000300a06c7810 */ /* 0x040fe20007ffe0ff */
[----:B------:R-:W-:Y:S01]  /*31a0*/  HFMA2.BF16_V2 R98, R70, R169, -RZ.H0_H0 ;  /* 0x000000a946627231 */ /* 0x000fe200003400ff */
[----:B------:R-:W-:Y:S01]  /*31b0*/  IADD3 R110, R160, 0x400, RZ ;  /* 0x00000400a06e7810 */ /* 0x000fe20007ffe0ff */
        /* <DEDUP_REMOVED lines=53> */
[----:B------:R-:W-:Y:S01]  /*3510*/  STG.E.128 [R104.64], R88 ;  /* 0x0000005868007986 */ /* 0x000fe2000c101d06 */
[----:B------:R-:W-:Y:S02]  /*3520*/  F2FP.BF16.PACK_AB R143, RZ, R143 ;  /* 0x0000008fff8f723e */ /* 0x000fe400000010ff */
[----:B------:R-:W-:Y:S01]  /*3530*/  F2FP.BF16.PACK_AB R119, RZ, R119 ;  /* 0x00000077ff77723e */ /* 0x000fe200000010ff */
[----:B------:R0:W-:Y:S01]  /*3540*/  STG.E.128 [R106.64], R92 ;  /* 0x0000005c6a007986 */ /* 0x0001e2000c101d06 */
[----:B------:R-:W-:Y:S02]  /*3550*/  F2FP.BF16.PACK_AB R158, RZ, R158 ;  /* 0x0000009eff9e723e */ /* 0x000fe400000010ff */
[----:B------:R-:W-:Y:S01]  /*3560*/  PRMT R157, R157, 0x5410, R123 ;  /* 0x000054109d9d7816 */ /* 0x000fe2000000007b */
[----:B------:R1:W-:Y:S01]  /*3570*/  STG.E.128 [R108.64], R96 ;  /* 0x000000606c007986 */ /* 0x0003e2000c101d06 */
[----:B------:R-:W-:-:S02]  /*3580*/  PRMT R122, R122, 0x5410, R142 ;  /* 0x000054107a7a7816 */ /* 0x000fc4000000008e */
[----:B------:R-:W-:Y:S01]  /*3590*/  PRMT R141, R141, 0x5410, R121 ;  /* 0x000054108d8d7816 */ /* 0x000fe20000000079 */
[----:B------:R2:W-:Y:S01]  /*35a0*/  STG.E.128 [R110.64], R100 ;  /* 0x000000646e007986 */ /* 0x0005e2000c101d06 */
[----:B------:R-:W-:Y:S02]  /*35b0*/  PRMT R137, R137, 0x5410, R136 ;  /* 0x0000541089897816 */ /* 0x000fe40000000088 */
[----:B------:R-:W-:Y:S02]  /*35c0*/  PRMT R138, R138, 0x5410, R120 ;  /* 0x000054108a8a7816 */ /* 0x000fe40000000078 */
        /* <DEDUP_REMOVED lines=19> */
[----:B--2---:R-:W-:Y:S01]  /*3700*/  HFMA2.BF16_V2 R100, R52, R133, -RZ.H0_H0 ;  /* 0x0000008534647231 */ /* 0x004fe200003400ff */
[----:B------:R-:W-:Y:S01]  /*3710*/  IADD3 R2, R160, 0x500, RZ ;  /* 0x00000500a0027810 */ /* 0x000fe20007ffe0ff */
        /* <DEDUP_REMOVED lines=13> */
[----:B------:R-:W-:Y:S01]  /*37f0*/  IADD3 R88, R160, 0x800, RZ ;  /* 0x00000800a0587810 */ /* 0x000fe20007ffe0ff */
[-C--:B------:R-:W-:Y:S01]  /*3800*/  IMAD.WIDE.U32 R2, R2, R159.reuse, c[0x0][0x178] ;  /* 0x00005e0002027625 */ /* 0x080fe200078e009f */
[----:B------:R-:W-:Y:S01]  /*3810*/  IADD3 R90, R160, 0x900, RZ ;  /* 0x00000900a05a7810 */ /* 0x000fe20007ffe0ff */
[----:B------:R-:W-:Y:S01]  /*3820*/  HFMA2.BF16_V2 R108, R44, R125, -RZ.H0_H0 ;  /* 0x0000007d2c6c7231 */ /* 0x000fe200003400ff */
[----:B------:R-:W-:Y:S01]  /*3830*/  IADD3 R118, R118, c[0x0][0x160], RZ ;  /* 0x0000580076767a10 */ /* 0x000fe20007ffe0ff */
[----:B------:R-:W-:Y:S01]  /*3840*/  HFMA2.BF16_V2 R109, R45, R126, -RZ.H0_H0 ;  /* 0x0000007e2d6d7231 */ /* 0x000fe200003400ff */
[-C--:B------:R-:W-:Y:S01]  /*3850*/  IMAD.WIDE.U32 R84, R84, R159.reuse, c[0x0][0x178] ;  /* 0x00005e0054547625 */ /* 0x080fe200078e009f */
[----:B------:R-:W-:Y:S01]  /*3860*/  HFMA2.BF16_V2 R110, R46, R127, -RZ.H0_H0 ;  /* 0x0000007f2e6e7231 */ /* 0x000fe200003400ff */
[----:B------:R-:W-:Y:S01]  /*3870*/  ISETP.GE.AND P0, PT, R118, c[0x0][0x164], PT ;  /* 0x0000590076007a0c */ /* 0x000fe20003f06270 */
[----:B------:R-:W-:Y:S01]  /*3880*/  HFMA2.BF16_V2 R111, R47, R119, -RZ.H0_H0 ;  /* 0x000000772f6f7231 */ /* 0x000fe200003400ff */
[----:B------:R-:W-:Y:S01]  /*3890*/  IMAD.WIDE.U32 R86, R86, R159, c[0x0][0x178] ;  /* 0x00005e0056567625 */ /* 0x000fe200078e009f */
[----:B------:R-:W-:-:S02]  /*38a0*/  HFMA2.BF16_V2 R92, R92, 1, 1, R20 ;  /* 0x3f803f805c5c7831 */ /* 0x000fc40000200014 */
[----:B------:R-:W-:Y:S01]  /*38b0*/  HFMA2.BF16_V2 R93, R93, 1, 1, R21 ;  /* 0x3f803f805d5d7831 */ /* 0x000fe20000200015 */
[-C--:B------:R-:W-:Y:S01]  /*38c0*/  IMAD.WIDE.U32 R88, R88, R159.reuse, c[0x0][0x178] ;  /* 0x00005e0058587625 */ /* 0x080fe200078e009f */
[----:B------:R-:W-:Y:S02]  /*38d0*/  HFMA2.BF16_V2 R94, R94, 1, 1, R22 ;  /* 0x3f803f805e5e7831 */ /* 0x000fe40000200016 */
[----:B------:R-:W-:Y:S01]  /*38e0*/  HFMA2.BF16_V2 R95, R95, 1, 1, R23 ;  /* 0x3f803f805f5f7831 */ /* 0x000fe20000200017 */
[----:B------:R-:W-:Y:S01]  /*38f0*/  IMAD.WIDE.U32 R90, R90, R159, c[0x0][0x178] ;  /* 0x00005e005a5a7625 */ /* 0x000fe200078e009f */
        /* <DEDUP_REMOVED lines=19> */
[----:B------:R-:W-:-:S05]  /*3a30*/  HFMA2.BF16_V2 R111, R111, 1, 1, R7 ;  /* 0x3f803f806f6f7831 */ /* 0x000fca0000200007 */
[----:B------:R0:W-:Y:S02]  /*3a40*/  STG.E.128 [R90.64], R108 ;  /* 0x0000006c5a007986 */ /* 0x0001e4000c101d06 */
[----:B0-----:R-:W-:Y:S01]  /*3a50*/  @P0 CALL.REL.NOINC `(.L_x_328) ;  /* 0x0000001000000944 */ /* 0x001fe20003c00000 */
[----:B------:R-:W-:Y:S05]  /*3a60*/  BRA `(.L_x_329) ;  /* 0xffffc7f000007947 */ /* 0x000fea000383ffff */
.L_x_328:
[----:B------:R-:W-:Y:S05]  /*3a70*/  EXIT ;  /* 0x000000000000794d */ /* 0x000fea0003800000 */
.L_x_324:
[----:B------:R-:W-:Y:S01]  /*3a80*/  HFMA2.MMA R3, -RZ, RZ, 0, 5.9604644775390625e-08 ;  /* 0x00000001ff037435 */ /* 0x000fe200000001ff */
[----:B------:R-:W-:Y:S02]  /*3a90*/  MOV R92, 0x1f ;  /* 0x0000001f005c7802 */ /* 0x000fe40000000f00 */
[----:B------:R-:W-:Y:S02]  /*3aa0*/  MOV R88, 0xffffffff ;  /* 0xffffffff00587802 */ /* 0x000fe40000000f00 */
[----:B------:R-:W-:Y:S02]  /*3ab0*/  MOV R84, 0x3ad0 ;  /* 0x00003ad000547802 */ /* 0x000fe40000000f00 */
[----:B-----5:R-:W-:Y:S05]  /*3ac0*/  CALL.REL.NOINC `($__internal_36_$__cuda_sm70_shflsync_bfly_p) ;  /* 0x00000d9000007944 */ /* 0x020fea0003c00000 */
[----:B-1----:R-:W-:Y:S01]  /*3ad0*/  MOV R2, R92 ;  /* 0x0000005c00027202 */ /* 0x002fe20000000f00 */
[----:B0-----:R-:W-:Y:S05]  /*3ae0*/  BRA `(.L_x_330) ;  /* 0xffffd40000007947 */ /* 0x001fea000383ffff */
.L_x_325:
[----:B------:R-:W-:Y:S01]  /*3af0*/  HFMA2.MMA R3, -RZ, RZ, 0, 1.1920928955078125e-07 ;  /* 0x00000002ff037435 */ /* 0x000fe200000001ff */
[----:B------:R-:W-:Y:S02]  /*3b00*/  MOV R92, 0x1f ;  /* 0x0000001f005c7802 */ /* 0x000fe40000000f00 */
[----:B------:R-:W-:-:S02]  /*3b10*/  MOV R88, 0xffffffff ;  /* 0xffffffff00587802 */ /* 0x000fc40000000f00 */
[----:B------:R-:W-:Y:S02]  /*3b20*/  MOV R84, 0x3b40 ;  /* 0x00003b4000547802 */ /* 0x000fe40000000f00 */
[----:B-----5:R-:W-:Y:S05]  /*3b30*/  CALL.REL.NOINC `($__internal_36_$__cuda_sm70_shflsync_bfly_p) ;  /* 0x00000d2000007944 */ /* 0x020fea0003c00000 */
[----:B0-----:R-:W-:Y:S01]  /*3b40*/  HFMA2.MMA R3, -RZ, RZ, 0, 2.384185791015625e-07 ;  /* 0x00000004ff037435 */ /* 0x001fe200000001ff */
[----:B-1----:R-:W-:Y:S01]  /*3b50*/  FADD.FTZ R90, R90, R92 ;  /* 0x0000005c5a5a7221 */ /* 0x002fe20000010000 */
[----:B------:R-:W-:Y:S02]  /*3b60*/  MOV R92, 0x1f ;  /* 0x0000001f005c7802 */ /* 0x000fe40000000f00 */
[----:B------:R-:W-:Y:S02]  /*3b70*/  MOV R88, 0xffffffff ;  /* 0xffffffff00587802 */ /* 0x000fe40000000f00 */
[----:B------:R-:W-:Y:S02]  /*3b80*/  MOV R84, 0x3ba0 ;  /* 0x00003ba000547802 */ /* 0x000fe40000000f00 */
[----:B------:R-:W-:Y:S05]  /*3b90*/  CALL.REL.NOINC `($__internal_36_$__cuda_sm70_shflsync_bfly_p) ;  /* 0x00000cc000007944 */ /* 0x000fea0003c00000 */
[----:B0-----:R-:W-:Y:S01]  /*3ba0*/  HFMA2.MMA R3, -RZ, RZ, 0, 4.76837158203125e-07 ;  /* 0x00000008ff037435 */ /* 0x001fe200000001ff */
[----:B-1----:R-:W-:Y:S01]  /*3bb0*/  FADD.FTZ R90, R90, R92 ;  /* 0x0000005c5a5a7221 */ /* 0x002fe20000010000 */
[----:B------:R-:W-:Y:S02]  /*3bc0*/  MOV R92, 0x1f ;  /* 0x0000001f005c7802 */ /* 0x000fe40000000f00 */
[----:B------:R-:W-:-:S02]  /*3bd0*/  MOV R88, 0xffffffff ;  /* 0xffffffff00587802 */ /* 0x000fc40000000f00 */
[----:B------:R-:W-:Y:S02]  /*3be0*/  MOV R84, 0x3c00 ;  /* 0x00003c0000547802 */ /* 0x000fe40000000f00 */
[----:B------:R-:W-:Y:S05]  /*3bf0*/  CALL.REL.NOINC `($__internal_36_$__cuda_sm70_shflsync_bfly_p) ;  /* 0x00000c6000007944 */ /* 0x000fea0003c00000 */
[----:B0-----:R-:W-:Y:S01]  /*3c00*/  HFMA2.MMA R3, -RZ, RZ, 0, 9.5367431640625e-07 ;  /* 0x00000010ff037435 */ /* 0x001fe200000001ff */
[----:B-1----:R-:W-:Y:S01]  /*3c10*/  FADD.FTZ R90, R90, R92 ;  /* 0x0000005c5a5a7221 */ /* 0x002fe20000010000 */
[----:B------:R-:W-:Y:S02]  /*3c20*/  MOV R92, 0x1f ;  /* 0x0000001f005c7802 */ /* 0x000fe40000000f00 */
[----:B------:R-:W-:Y:S02]  /*3c30*/  MOV R88, 0xffffffff ;  /* 0xffffffff00587802 */ /* 0x000fe40000000f00 */
[----:B------:R-:W-:Y:S02]  /*3c40*/  MOV R84, 0x3c60 ;  /* 0x00003c6000547802 */ /* 0x000fe40000000f00 */
[----:B------:R-:W-:Y:S05]  /*3c50*/  CALL.REL.NOINC `($__internal_36_$__cuda_sm70_shflsync_bfly_p) ;  /* 0x00000c0000007944 */ /* 0x000fea0003c00000 */
        /* <DEDUP_REMOVED lines=166> */
[----:B------:R-:W-:Y:S05]  /*46c0*/  CALL.REL.NOINC `($__internal_36_$__cuda_sm70_shflsync_bfly_p) ;  /* 0x0000019000007944 */ /* 0x000fea0003c00000 */
[----:B0-----:R-:W-:Y:S01]  /*46d0*/  HFMA2.MMA R3, -RZ, RZ, 0, 1.1920928955078125e-07 ;  /* 0x00000002ff037435 */ /* 0x001fe200000001ff */
[----:B-1----:R-:W-:Y:S01]  /*46e0*/  FADD.FTZ R90, R90, R92 ;  /* 0x0000005c5a5a7221 */ /* 0x002fe20000010000 */
[----:B------:R-:W-:Y:S02]  /*46f0*/  MOV R92, 0x1f ;  /* 0x0000001f005c7802 */ /* 0x000fe40000000f00 */
[----:B------:R-:W-:Y:S02]  /*4700*/  MOV R88, 0xffffffff ;  /* 0xffffffff00587802 */ /* 0x000fe40000000f00 */
[----:B------:R-:W-:Y:S02]  /*4710*/  MOV R84, 0x4730 ;  /* 0x0000473000547802 */ /* 0x000fe40000000f00 */
[----:B------:R-:W-:Y:S05]  /*4720*/  CALL.REL.NOINC `($__internal_36_$__cuda_sm70_shflsync_bfly_p) ;  /* 0x0000013000007944 */ /* 0x000fea0003c00000 */
[----:B0-----:R-:W-:Y:S01]  /*4730*/  HFMA2.MMA R3, -RZ, RZ, 0, 2.384185791015625e-07 ;  /* 0x00000004ff037435 */ /* 0x001fe200000001ff */
[----:B-1----:R-:W-:Y:S01]  /*4740*/  FADD.FTZ R90, R90, R92 ;  /* 0x0000005c5a5a7221 */ /* 0x002fe20000010000 */
[----:B------:R-:W-:-:S02]  /*4750*/  MOV R92, 0x1f ;  /* 0x0000001f005c7802 */ /* 0x000fc40000000f00 */
[----:B------:R-:W-:Y:S02]  /*4760*/  MOV R88, 0xffffffff ;  /* 0xffffffff00587802 */ /* 0x000fe40000000f00 */
[----:B------:R-:W-:Y:S02]  /*4770*/  MOV R84, 0x4790 ;  /* 0x0000479000547802 */ /* 0x000fe40000000f00 */
[----:B------:R-:W-:Y:S05]  /*4780*/  CALL.REL.NOINC `($__internal_36_$__cuda_sm70_shflsync_bfly_p) ;  /* 0x000000d000007944 */ /* 0x000fea0003c00000 */
[----:B0-----:R-:W-:Y:S01]  /*4790*/  HFMA2.MMA R3, -RZ, RZ, 0, 4.76837158203125e-07 ;  /* 0x00000008ff037435 */ /* 0x001fe200000001ff */
[----:B-1----:R-:W-:Y:S01]  /*47a0*/  FADD.FTZ R90, R90, R92 ;  /* 0x0000005c5a5a7221 */ /* 0x002fe20000010000 */
[----:B------:R-:W-:Y:S02]  /*47b0*/  MOV R92, 0x1f ;  /* 0x0000001f005c7802 */ /* 0x000fe40000000f00 */
[----:B------:R-:W-:Y:S02]  /*47c0*/  MOV R88, 0xffffffff ;  /* 0xffffffff00587802 */ /* 0x000fe40000000f00 */
[----:B------:R-:W-:Y:S02]  /*47d0*/  MOV R84, 0x47f0 ;  /* 0x000047f000547802 */ /* 0x000fe40000000f00 */
[----:B------:R-:W-:Y:S05]  /*47e0*/  CALL.REL.NOINC `($__internal_36_$__cuda_sm70_shflsync_bfly_p) ;  /* 0x0000007000007944 */ /* 0x000fea0003c00000 */
[----:B0-----:R-:W-:Y:S01]  /*47f0*/  HFMA2.MMA R3, -RZ, RZ, 0, 9.5367431640625e-07 ;  /* 0x00000010ff037435 */ /* 0x001fe200000001ff */
[----:B-1----:R-:W-:Y:S01]  /*4800*/  FADD.FTZ R90, R90, R92 ;  /* 0x0000005c5a5a7221 */ /* 0x002fe20000010000 */
[----:B------:R-:W-:-:S02]  /*4810*/  MOV R92, 0x1f ;  /* 0x0000001f005c7802 */ /* 0x000fc40000000f00 */
[----:B------:R-:W-:Y:S02]  /*4820*/  MOV R88, 0xffffffff ;  /* 0xffffffff00587802 */ /* 0x000fe40000000f00 */
[----:B------:R-:W-:Y:S02]  /*4830*/  MOV R84, 0x4850 ;  /* 0x0000485000547802 */ /* 0x000fe40000000f00 */
[----:B------:R-:W-:Y:S05]  /*4840*/  CALL.REL.NOINC `($__internal_36_$__cuda_sm70_shflsync_bfly_p) ;  /* 0x0000001000007944 */ /* 0x000fea0003c00000 */
[----:B01----:R-:W-:Y:S05]  /*4850*/  BRA `(.L_x_331) ;  /* 0xffffd1d000007947 */ /* 0x003fea000383ffff */
        .weak           $__internal_36_$__cuda_sm70_shflsync_bfly_p
        .type           $__internal_36_$__cuda_sm70_shflsync_bfly_p,@function
        .size           $__internal_36_$__cuda_sm70_shflsync_bfly_p,(.L_x_1085 - $__internal_36_$__cuda_sm70_shflsync_bfly_p)
$__internal_36_$__cuda_sm70_shflsync_bfly_p:
[----:B------:R-:W-:Y:S01]  /*4860*/  HFMA2.MMA R85, -RZ, RZ, 0, 0 ;  /* 0x00000000ff557435 */ /* 0x000fe200000001ff */
[----:B------:R-:W-:Y:S04]  /*4870*/  WARPSYNC R88 ;  /* 0x0000005800007348 */ /* 0x000fe80003800000 */
[----:B------:R0:W1:Y:S01]  /*4880*/  SHFL.BFLY PT, R92, R90, R3, R92 ;  /* 0x0c0000035a5c7389 */ /* 0x00006200000e005c */
[----:B------:R-:W-:Y:S05]  /*4890*/  RET.REL.NODEC R84 `(_ZN10layer_norm13ln_fwd_kernelINS_13Kernel_traitsI13__nv_bfloat16S2_S2_fjLj20480ELj2ELj1ELj4ELj16ENS_18Kernel_traits_baseILj20480ES2_S2_S2_fjLj128EEEEEEEvNS_9FwdParamsE) ;  /* 0xffffb76054007950 */ /* 0x000fea0003c3ffff */
.L_x_332:
        /* <DEDUP_REMOVED lines=14> */
.L_x_1085:


//--------------------- .text._ZN10layer_norm13ln_fwd_kernelINS_13Kernel_traitsI6__halffS2_fjLj20480ELj2ELj1ELj4ELj16ENS_18Kernel_traits_baseILj20480ES2_fS2_fjLj128EEEEEEEvNS_9FwdParamsE --------------------------
	.section	.text._ZN10layer_norm13ln_fwd_kernelINS_13Kernel_traitsI6__halffS2_fjLj20480ELj2ELj1ELj4ELj16ENS_18Kernel_traits_baseILj20480ES2_fS2_fjLj128EEEEEEEvNS_9FwdParamsE,"ax",@progbits
	.sectioninfo	@"SHI_REGISTERS=190"
	.align	128
        .global         _ZN10layer_norm13ln_fwd_kernelINS_13Kernel_traitsI6__halffS2_fjLj20480ELj2ELj1ELj4ELj16ENS_18Kernel_traits_baseILj20480ES2_fS2_fjLj128EEEEEEEvNS_9FwdParamsE
        .type           _ZN10layer_norm13ln_fwd_kernelINS_13Kernel_traitsI6__halffS2_fjLj20480ELj2ELj1ELj4ELj16ENS_18Kernel_traits_baseILj20480ES2_fS2_fjLj128EEEEEEEvNS_9FwdParamsE,@function
        .size           _ZN10layer_norm13ln_fwd_kernelINS_13Kernel_traitsI6__halffS2_fjLj20480ELj2ELj1ELj4ELj16ENS_18Kernel_traits_baseILj20480ES2_fS2_fjLj128EEEEEEEvNS_9FwdParamsE,(.L_x_1086 - _ZN10layer_norm13ln_fwd_kernelINS_13Kernel_traitsI6__halffS2_fjLj20480ELj2ELj1ELj4ELj16ENS_18Kernel_traits_baseILj20480ES2_fS2_fjLj128EEEEEEEvNS_9FwdParamsE)
        .other          _ZN10layer_norm13ln_fwd_kernelINS_13Kernel_traitsI6__halffS2_fjLj20480ELj2ELj1ELj4ELj16ENS_18Kernel_traits_baseILj20480ES2_fS2_fjLj128EEEEEEEvNS_9FwdParamsE,@"STO_CUDA_ENTRY STV_DEFAULT"
_ZN10layer_norm13ln_fwd_kernelINS_13Kernel_traitsI6__halffS2_fjLj20480ELj2ELj1ELj4ELj16ENS_18Kernel_traits_baseILj20480ES2_fS2_fjLj128EEEEEEEvNS_9FwdParamsE:
.text._ZN10layer_norm13ln_fwd_kernelINS_13Kernel_traitsI6__halffS2_fjLj20480ELj2ELj1ELj4ELj16ENS_18Kernel_traits_baseILj20480ES2_fS2_fjLj128EEEEEEEvNS_9FwdParamsE:
        /* <DEDUP_REMOVED lines=59> */
.L_x_338:
        /* <DEDUP_REMOVED lines=153> */
.L_x_339:
        /* <DEDUP_REMOVED lines=180> */
.L_x_340:
        /* <DEDUP_REMOVED lines=71> */
.L_x_336:
[----:B0-----:R-:W2:Y:S01]  /*1cf0*/  LDG.E.STRONG.GPU R169, [R166.64] ;  /* 0x00000008a6a97981 */ /* 0x001ea2000c1ef900 */
[----:B------:R-:W-:Y:S01]  /*1d00*/  YIELD ;  /* 0x0000000000007946 */ /* 0x000fe20003800000 */
[----:B--2---:R-:W-:Y:S01]  /*1d10*/  ISETP.NE.AND P0, PT, R169, R170, PT ;  /* 0x000000aaa900720c */ /* 0x004fe20003f05270 */
[----:B------:R-:W-:-:S12]  /*1d20*/  CCTL.IVALL ;  /* 0x00000000ff00798f */ /* 0x000fd80002000000 */
[----:B------:R-:W-:Y:S05]  /*1d30*/  @P0 BRA `(.L_x_336) ;  /* 0xffffffb000000947 */ /* 0x000fea000383ffff */
.L_x_335:
        /* <DEDUP_REMOVED lines=12> */
[----:B-----5:R-:W-:Y:S02]  /*1e00*/  SHF.R.U64 R180, R96, 0x10, R97 ;  /* 0x0000001060b47819 */ /* 0x020fe40000001261 */
[----:B------:R-:W-:Y:S01]  /*1e10*/  LOP3.LUT P1, RZ, R163, 0xff, RZ, 0xc0, !PT ;  /* 0x000000ffa3ff7812 */ /* 0x000fe2000782c0ff */
[----:B------:R-:W1:Y:S01]  /*1e20*/  SHFL.DOWN PT, R172, R169, 0x1, 0x1f ;  /* 0x08201f00a9ac7f89 */ /* 0x000e6200000e0000 */
[----:B------:R-:W-:Y:S02]  /*1e30*/  MOV R177, UR10 ;  /* 0x0000000a00b17c02 */ /* 0x000fe40008000f00 */
[----:B0-----:R-:W-:-:S02]  /*1e40*/  MOV R167, UR7 ;  /* 0x0000000700a77c02 */ /* 0x001fc40008000f00 */
[----:B------:R-:W-:Y:S02]  /*1e50*/  LOP3.LUT R177, R177, 0x80, R162, 0xe2, !PT ;  /* 0x00000080b1b17812 */ /* 0x000fe400078ee2a2 */
[----:B------:R-:W-:Y:S02]  /*1e60*/  LOP3.LUT R167, R162, 0x1, R167, 0xf8, !PT ;  /* 0x00000001a2a77812 */ /* 0x000fe400078ef8a7 */
[----:B------:R-:W-:Y:S02]  /*1e70*/  LOP3.LUT R177, R177, 0x60, R0, 0xf8, !PT ;  /* 0x00000060b1b17812 */ /* 0x000fe400078ef800 */
[----:B------:R-:W-:Y:S02]  /*1e80*/  LOP3.LUT P0, RZ, R167, R168, RZ, 0xfc, !PT ;  /* 0x000000a8a7ff7212 */ /* 0x000fe4000780fcff */
[----:B------:R-:W-:Y:S02]  /*1e90*/  IADD3 R164, R164, 0x1, RZ ;  /* 0x00000001a4a47810 */ /* 0x000fe40007ffe0ff */
[----:B------:R-:W-:-:S02]  /*1ea0*/  SEL R163, RZ, 0x1, P1 ;  /* 0x00000001ffa37807 */ /* 0x000fc40000800000 */
        /* <DEDUP_REMOVED lines=23> */
[----:B------:R-:W-:Y:S01]  /*2020*/  FADD.FTZ R179, R8, -UR4 ;  /* 0x8000000408b37e21 */ /* 0x000fe20008010000 */
[----:B------:R-:W-:Y:S01]  /*2030*/  @!P0 MOV R8, 0x4 ;  /* 0x0000000400088802 */ /* 0x000fe20000000f00 */
[----:B------:R-:W-:-:S02]  /*2040*/  FADD.FTZ R171, R18, -UR4 ;  /* 0x8000000412ab7e21 */ /* 0x000fc40008010000 */
[----:B------:R-:W-:Y:S01]  /*2050*/  FADD.FTZ R170, R43, -UR4 ;  /* 0x800000042baa7e21 */ /* 0x000fe20008010000 */
[----:B------:R-:W-:Y:S01]  /*2060*/  MOV R43, UR4 ;  /* 0x00000004002b7c02 */ /* 0x000fe20008000f00 */
[----:B------:R-:W-:Y:S02]  /*2070*/  FADD.FTZ R178, R5, -UR4 ;  /* 0x8000000405b27e21 */ /* 0x000fe40008010000 */
[----:B------:R-:W-:Y:S02]  /*2080*/  FADD.FTZ R18, R21, -UR4 ;  /* 0x8000000415127e21 */ /* 0x000fe40008010000 */
[----:B------:R-:W-:Y:S02]  /*2090*/  FADD.FTZ R5, R9, -UR4 ;  /* 0x8000000409057e21 */ /* 0x000fe40008010000 */
[----:B------:R-:W-:Y:S02]  /*20a0*/  FADD.FTZ R39, R39, -UR4 ;  /* 0x8000000427277e21 */ /* 0x000fe40008010000 */
[----:B------:R-:W-:-:S02]  /*20b0*/  FADD.FTZ R21, R45, -UR4 ;  /* 0x800000042d157e21 */ /* 0x000fc40008010000 */
[----:B------:R-:W-:Y:S02]  /*20c0*/  FADD.FTZ R10, R10, -UR4 ;  /* 0x800000040a0a7e21 */ /* 0x000fe40008010000 */
[----:B------:R-:W-:-:S04]  /*20d0*/  @!P0 IMAD.WIDE R8, R165, R8, c[0x0][0x188] ;  /* 0x00006200a5088625 */ /* 0x000fc800078e0208 */
[----:B0-----:R-:W-:Y:S02]  /*20e0*/  FFMA.FTZ R6, R7, R6, c[0x0][0x1b0] ;  /* 0x00006c0007067623 */ /* 0x001fe40000010006 */
[----:B------:R-:W-:Y:S02]  /*20f0*/  FADD.FTZ R24, R24, -UR4 ;  /* 0x8000000418187e21 */ /* 0x000fe40008010000 */
[----:B------:R-:W-:Y:S02]  /*2100*/  FADD.FTZ R40, R40, -UR4 ;  /* 0x8000000428287e21 */ /* 0x000fe40008010000 */
[----:B------:R-:W0:Y:S01]  /*2110*/  MUFU.RSQ R6, R6 ;  /* 0x0000000600067308 */ /* 0x000e220000001400 */
[----:B------:R-:W-:Y:S02]  /*2120*/  FADD.FTZ R52, R52, -UR4 ;  /* 0x8000000434347e21 */ /* 0x000fe40008010000 */
[----:B------:R-:W-:Y:S02]  /*2130*/  FADD.FTZ R54, R54, -UR4 ;  /* 0x8000000436367e21 */ /* 0x000fe40008010000 */
[----:B------:R-:W-:-:S02]  /*2140*/  FADD.FTZ R14, R14, -UR4 ;  /* 0x800000040e0e7e21 */ /* 0x000fc40008010000 */
        /* <DEDUP_REMOVED lines=23> */
[----:B------:R-:W-:Y:S01]  /*22c0*/  FADD.FTZ R168, R13, -UR4 ;  /* 0x800000040da87e21 */ /* 0x000fe20008010000 */
[----:B------:R1:W-:Y:S01]  /*22d0*/  @!P0 STG.E [R8.64], R45 ;  /* 0x0000002d08008986 */ /* 0x0003e2000c101908 */
[----:B------:R-:W-:Y:S01]  /*22e0*/  FADD.FTZ R16, R16, -UR4 ;  /* 0x8000000410107e21 */ /* 0x000fe20008010000 */
[----:B0-----:R-:W-:Y:S01]  /*22f0*/  F2FP.PACK_AB R7, RZ, R178 ;  /* 0x000000b2ff07723e */ /* 0x001fe200000000ff */
[----:B------:R-:W-:Y:S01]  /*2300*/  FADD.FTZ R29, R29, -UR4 ;  /* 0x800000041d1d7e21 */ /* 0x000fe20008010000 */
[----:B------:R-:W-:Y:S01]  /*2310*/  ISETP.GE.AND P0, PT, R165, c[0x0][0x164], PT ;  /* 0x00005900a5007a0c */ /* 0x000fe20003f06270 */
[----:B------:R-:W-:Y:S02]  /*2320*/  FADD.FTZ R31, R31, -UR4 ;  /* 0x800000041f1f7e21 */ /* 0x000fe40008010000 */
[----:B------:R-:W-:Y:S02]  /*2330*/  FADD.FTZ R34, R34, -UR4 ;  /* 0x8000000422227e21 */ /* 0x000fe40008010000 */
[----:B------:R-:W-:-:S02]  /*2340*/  FADD.FTZ R22, R46, -UR4 ;  /* 0x800000042e167e21 */ /* 0x000fc40008010000 */
[----:B------:R-:W-:Y:S02]  /*2350*/  FADD.FTZ R57, R57, -UR4 ;  /* 0x8000000439397e21 */ /* 0x000fe40008010000 */
[----:B------:R-:W-:Y:S02]  /*2360*/  FADD.FTZ R71, R71, -UR4 ;  /* 0x8000000447477e21 */ /* 0x000fe40008010000 */
[----:B------:R-:W-:Y:S02]  /*2370*/  FMUL.FTZ R61, R177, UR10 ;  /* 0x0000000ab13d7c20 */ /* 0x000fe40008410000 */
[----:B------:R-:W-:Y:S02]  /*2380*/  FMUL.FTZ R6, R10, UR10 ;  /* 0x0000000a0a067c20 */ /* 0x000fe40008410000 */
[----:B------:R-:W-:Y:S01]  /*2390*/  FADD.FTZ R30, R30, -UR4 ;  /* 0x800000041e1e7e21 */ /* 0x000fe20008010000 */
[----:B------:R-:W-:Y:S01]  /*23a0*/  F2FP.PACK_AB R61, RZ, R61 ;  /* 0x0000003dff3d723e */ /* 0x000fe200000000ff */
[----:B------:R-:W-:Y:S01]  /*23b0*/  FADD.FTZ R173, R33, -UR4 ;  /* 0x8000000421ad7e21 */ /* 0x000fe20008010000 */
[----:B------:R-:W-:Y:S01]  /*23c0*/  F2FP.PACK_AB R6, RZ, R6 ;  /* 0x00000006ff06723e */ /* 0x000fe200000000ff */
[----:B------:R-:W-:-:S02]  /*23d0*/  FADD.FTZ R37, R37, -UR4 ;  /* 0x8000000425257e21 */ /* 0x000fc40008010000 */
[----:B------:R-:W-:Y:S01]  /*23e0*/  FADD.FTZ R175, R48, -UR4 ;  /* 0x8000000430af7e21 */ /* 0x000fe20008010000 */
[----:B------:R-:W-:Y:S01]  /*23f0*/  HFMA2 R61, R2.H0_H0, R61.H0_H0, R122.H0_H0 ;  /* 0x2000003d023d7231 */ /* 0x000fe2000004087a */
[----:B------:R-:W-:Y:S02]  /*2400*/  FADD.FTZ R55, R55, -UR4 ;  /* 0x8000000437377e21 */ /* 0x000fe40008010000 */
[----:B------:R-:W-:Y:S02]  /*2410*/  FADD.FTZ R58, R58, -UR4 ;  /* 0x800000043a3a7e21 */ /* 0x000fe40008010000 */
[----:B------:R-:W-:Y:S02]  /*2420*/  FADD.FTZ R70, R70, -UR4 ;  /* 0x8000000446467e21 */ /* 0x000fe40008010000 */
[----:B------:R-:W-:Y:S02]  /*2430*/  FADD.FTZ R72, R72, -UR4 ;  /* 0x8000000448487e21 */ /* 0x000fe40008010000 */
[----:B------:R-:W-:-:S02]  /*2440*/  FADD.FTZ R79, R79, -UR4 ;  /* 0x800000044f4f7e21 */ /* 0x000fc40008010000 */
[----:B------:R-:W-:Y:S02]  /*2450*/  FMUL.FTZ R10, R171, UR10 ;  /* 0x0000000aab0a7c20 */ /* 0x000fe40008410000 */
[----:B------:R-:W-:Y:S02]  /*2460*/  FMUL.FTZ R18, R18, UR10 ;  /* 0x0000000a12127c20 */ /* 0x000fe40008410000 */
[----:B------:R-:W-:Y:S01]  /*2470*/  FMUL.FTZ R46, R24, UR10 ;  /* 0x0000000a182e7c20 */ /* 0x000fe20008410000 */
[----:B------:R-:W-:Y:S01]  /*2480*/  F2FP.PACK_AB R10, RZ, R10 ;  /* 0x0000000aff0a723e */ /* 0x000fe200000000ff */
[----:B------:R-:W-:Y:S02]  /*2490*/  FMUL.FTZ R40, R40, UR10 ;  /* 0x0000000a28287c20 */ /* 0x000fe40008410000 */
[----:B------:R-:W-:Y:S01]  /*24a0*/  FMUL.FTZ R177, R52, UR10 ;  /* 0x0000000a34b17c20 */ /* 0x000fe20008410000 */
[----:B------:R-:W-:Y:S01]  /*24b0*/  F2FP.PACK_AB R46, RZ, R46 ;  /* 0x0000002eff2e723e */ /* 0x000fe200000000ff */
[----:B------:R-:W-:Y:S01]  /*24c0*/  FMUL.FTZ R54, R54, UR10 ;  /* 0x0000000a36367c20 */ /* 0x000fe20008410000 */
[----:B------:R-:W-:Y:S01]  /*24d0*/  HFMA2 R181, R89.H0_H0, R10.H0_H0, R129.H0_H0 ;  /* 0x2000000a59b57231 */ /* 0x000fe20000040881 */
[----:B------:R-:W-:Y:S01]  /*24e0*/  FADD.FTZ R35, R35, -UR4 ;  /* 0x8000000423237e21 */ /* 0x000fe20008010000 */
[----:B------:R-:W-:Y:S01]  /*24f0*/  F2FP.PACK_AB R177, RZ, R177 ;  /* 0x000000b1ffb1723e */ /* 0x000fe200000000ff */
[----:B------:R-:W-:Y:S01]  /*2500*/  FADD.FTZ R36, R36, -UR4 ;  /* 0x8000000424247e21 */ /* 0x000fe20008010000 */
[----:B------:R-:W-:Y:S01]  /*2510*/  HFMA2 R184, R92.H0_H0, R46.H0_H0, R132.H0_H0 ;  /* 0x2000002e5cb87231 */ /* 0x000fe20000040884 */
[----:B------:R-:W-:-:S02]  /*2520*/  FADD.FTZ R11, R44, -UR4 ;  /* 0x800000042c0b7e21 */ /* 0x000fc40008010000 */
[----:B------:R-:W-:Y:S01]  /*2530*/  FADD.FTZ R51, R51, -UR4 ;  /* 0x8000000433337e21 */ /* 0x000fe20008010000 */
[----:B------:R-:W-:Y:S01]  /*2540*/  HFMA2 R177, R106.H0_H0, R177.H0_H0, R146.H0_H0 ;  /* 0x200000b16ab17231 */ /* 0x000fe20000040892 */
[----:B------:R-:W-:Y:S02]  /*2550*/  FADD.FTZ R60, R60, -UR4 ;  /* 0x800000043c3c7e21 */ /* 0x000fe40008010000 */
[----:B------:R-:W-:Y:S02]  /*2560*/  FADD.FTZ R81, R81, -UR4 ;  /* 0x8000000451517e21 */ /* 0x000fe40008010000 */
[----:B------:R-:W-:Y:S02]  /*2570*/  FMUL.FTZ R42, R4, UR10 ;  /* 0x0000000a042a7c20 */ /* 0x000fe40008410000 */
[----:B------:R-:W-:Y:S02]  /*2580*/  FMUL.FTZ R5, R5, UR10 ;  /* 0x0000000a05057c20 */ /* 0x000fe40008410000 */
[----:B-1----:R-:W-:Y:S01]  /*2590*/  FMUL.FTZ R8, R14, UR10 ;  /* 0x0000000a0e087c20 */ /* 0x002fe20008410000 */
        /* <DEDUP_REMOVED lines=31> */
[----:B------:R-:W-:Y:S01]  /*2790*/  HFMA2 R185, R93.H0_H0, R14.H0_H0, R133.H0_H0 ;  /* 0x2000000e5db97231 */ /* 0x000fe20000040885 */
[----:B------:R-:W-:Y:S01]  /*27a0*/  FADD.FTZ R53, R53, -UR4 ;  /* 0x8000000435357e21 */ /* 0x000fe20008010000 */
[----:B------:R-:W-:Y:S01]  /*27b0*/  F2FP.PACK_AB R65, RZ, R65 ;  /* 0x00000041ff41723e */ /* 0x000fe200000000ff */
[----:B------:R-:W-:Y:S01]  /*27c0*/  FADD.FTZ R68, R68, -UR4 ;  /* 0x8000000444447e21 */ /* 0x000fe20008010000 */
[----:B------:R-:W-:Y:S01]  /*27d0*/  HFMA2 R182, R90.H0_H0, R45.H0_H0, R130.H0_H0 ;  /* 0x2000002d5ab67231 */ /* 0x000fe20000040882 */
[----:B------:R-:W-:Y:S01]  /*27e0*/  FMUL.FTZ R43, R12, UR10 ;  /* 0x0000000a0c2b7c20 */ /* 0x000fe20008410000 */
[----:B------:R-:W-:Y:S01]  /*27f0*/  F2FP.PACK_AB R172, RZ, R172 ;  /* 0x000000acffac723e */ /* 0x000fe200000000ff */
[----:B------:R-:W-:-:S02]  /*2800*/  FMUL.FTZ R168, R168, UR10 ;  /* 0x0000000aa8a87c20 */ /* 0x000fc40008410000 */
        /* <DEDUP_REMOVED lines=13> */
[----:B------:R-:W-:Y:S01]  /*28e0*/  HFMA2 R186, R94.H0_H0, R47.H0_H0, R134.H0_H0 ;  /* 0x2000002f5eba7231 */ /* 0x000fe20000040886 */
[----:B------:R-:W-:Y:S01]  /*28f0*/  FADD.FTZ R19, R19, -UR4 ;  /* 0x8000000413137e21 */ /* 0x000fe20008010000 */
[----:B------:R-:W-:Y:S01]  /*2900*/  F2FP.PACK_AB R41, RZ, R41 ;  /* 0x00000029ff29723e */ /* 0x000fe200000000ff */
[----:B------:R-:W-:Y:S01]  /*2910*/  FADD.FTZ R73, R73, -UR4 ;  /* 0x8000000449497e21 */ /* 0x000fe20008010000 */
        /* <DEDUP_REMOVED lines=12> */
[--C-:B------:R-:W-:Y:S01]  /*29e0*/  SHF.R.U64 R22, R2, 0x10, R3.reuse ;  /* 0x0000001002167819 */ /* 0x100fe20000001203 */
[----:B------:R-:W-:Y:S01]  /*29f0*/  FMUL.FTZ R39, R55, UR10 ;  /* 0x0000000a37277c20 */ /* 0x000fe20008410000 */
[----:B------:R-:W-:Y:S01]  /*2a00*/  F2FP.PACK_AB R55, RZ, R54 ;  /* 0x00000036ff37723e */ /* 0x000fe200000000ff */
[----:B------:R-:W-:Y:S01]  /*2a10*/  FMUL.FTZ R57, R58, UR10 ;  /* 0x0000000a3a397c20 */ /* 0x000fe20008410000 */
[----:B------:R-:W-:Y:S01]  /*2a20*/  SHF.R.U32.HI R40, RZ, 0x10, R3 ;  /* 0x00000010ff287819 */ /* 0x000fe20000011603 */
[----:B------:R-:W-:Y:S01]  /*2a30*/  FMUL.FTZ R70, R70, UR10 ;  /* 0x0000000a46467c20 */ /* 0x000fe20008410000 */
[----:B------:R-:W-:Y:S01]  /*2a40*/  SHF.R.U64 R54, R84, 0x10, R85 ;  /* 0x0000001054367819 */ /* 0x000fe20000001255 */
[----:B------:R-:W-:Y:S01]  /*2a50*/  FMUL.FTZ R178, R72, UR10 ;  /* 0x0000000a48b27c20 */ /* 0x000fe20008410000 */
[----:B------:R-:W-:Y:S01]  /*2a60*/  F2FP.PACK_AB R29, RZ, R29 ;  /* 0x0000001dff1d723e */ /* 0x000fe200000000ff */
[----:B------:R-:W-:Y:S01]  /*2a70*/  FMUL.FTZ R71, R79, UR10 ;  /* 0x0000000a4f477c20 */ /* 0x000fe20008410000 */
[--C-:B------:R-:W-:Y:S01]  /*2a80*/  SHF.R.U64 R79, R122, 0x10, R123.reuse ;  /* 0x000000107a4f7819 */ /* 0x100fe2000000127b */
[----:B------:R-:W-:Y:S01]  /*2a90*/  FADD.FTZ R15, R15, -UR4 ;  /* 0x800000040f0f7e21 */ /* 0x000fe20008010000 */
[----:B------:R-:W-:Y:S01]  /*2aa0*/  F2FP.PACK_AB R31, RZ, R31 ;  /* 0x0000001fff1f723e */ /* 0x000fe200000000ff */
[----:B------:R-:W-:Y:S01]  /*2ab0*/  FMUL.FTZ R30, R35, UR10 ;  /* 0x0000000a231e7c20 */ /* 0x000fe20008410000 */
[----:B------:R-:W-:Y:S01]  /*2ac0*/  F2FP.PACK_AB R34, RZ, R34 ;  /* 0x00000022ff22723e */ /* 0x000fe200000000ff */
[----:B------:R-:W-:Y:S01]  /*2ad0*/  FMUL.FTZ R49, R36, UR10 ;  /* 0x0000000a24317c20 */ /* 0x000fe20008410000 */
[----:B------:R-:W-:Y:S01]  /*2ae0*/  HFMA2 R79, R22.H0_H0, R7.H0_H0, R79.H0_H0 ;  /* 0x20000007164f7231 */ /* 0x000fe2000004084f */
[----:B------:R-:W-:Y:S01]  /*2af0*/  FMUL.FTZ R173, R11, UR10 ;  /* 0x0000000a0bad7c20 */ /* 0x000fe20008410000 */
[----:B------:R-:W-:Y:S01]  /*2b00*/  SHF.R.U32.HI R11, RZ, 0x10, R123 ;  /* 0x00000010ff0b7819 */ /* 0x000fe2000001167b */
[----:B------:R-:W-:Y:S01]  /*2b10*/  FMUL.FTZ R37, R51, UR10 ;  /* 0x0000000a33257c20 */ /* 0x000fe20008410000 */
[----:B------:R-:W-:Y:S01]  /*2b20*/  SHF.R.U32.HI R22, RZ, 0x10, R87 ;  /* 0x00000010ff167819 */ /* 0x000fe20000011657 */
[----:B------:R-:W-:Y:S01]  /*2b30*/  FMUL.FTZ R58, R60, UR10 ;  /* 0x0000000a3c3a7c20 */ /* 0x000fe20008410000 */
[----:B------:R-:W-:Y:S01]  /*2b40*/  F2FP.PACK_AB R30, RZ, R30 ;  /* 0x0000001eff1e723e */ /* 0x000fe200000000ff */
        /* <DEDUP_REMOVED lines=8> */
[----:B------:R-:W-:Y:S01]  /*2bd0*/  FMUL.FTZ R36, R13, UR10 ;  /* 0x0000000a0d247c20 */ /* 0x000fe20008410000 */
[----:B------:R-:W-:Y:S01]  /*2be0*/  SHF.R.U32.HI R13, RZ, 0x10, R125 ;  /* 0x00000010ff0d7819 */ /* 0x000fe2000001167d */
[----:B------:R-:W-:Y:S01]  /*2bf0*/  FMUL.FTZ R51, R63, UR10 ;  /* 0x0000000a3f337c20 */ /* 0x000fe20008410000 */
[----:B------:R-:W-:Y:S01]  /*2c00*/  SHF.R.U64 R21, R86, 0x10, R87 ;  /* 0x0000001056157819 */ /* 0x000fe20000001257 */
[----:B------:R-:W-:Y:S01]  /*2c10*/  FMUL.FTZ R60, R64, UR10 ;  /* 0x0000000a403c7c20 */ /* 0x000fe20008410000 */
[----:B------:R-:W-:Y:S01]  /*2c20*/  SHF.R.U32.HI R64, RZ, 0x10, R85 ;  /* 0x00000010ff407819 */ /* 0x000fe20000011655 */
[----:B------:R-:W-:Y:S01]  /*2c30*/  FADD.FTZ R78, R78, -UR4 ;  /* 0x800000044e4e7e21 */ /* 0x000fe20008010000 */
[----:B------:R-:W-:Y:S01]  /*2c40*/  HFMA2 R81, R54.H0_H0, R5.H0_H0, R81.H0_H0 ;  /* 0x2000000536517231 */ /* 0x000fe20000040851 */
[----:B------:R-:W-:Y:S01]  /*2c50*/  FMUL.FTZ R17, R17, UR10 ;  /* 0x0000000a11117c20 */ /* 0x000fe20008410000 */
[----:B------:R-:W-:Y:S01]  /*2c60*/  SHF.R.U32.HI R40, RZ, 0x10, R89 ;  /* 0x00000010ff287819 */ /* 0x000fe20000011659 */
[----:B------:R-:W-:Y:S01]  /*2c70*/  FMUL.FTZ R38, R53, UR10 ;  /* 0x0000000a35267c20 */ /* 0x000fe20008410000 */
[----:B------:R-:W-:Y:S01]  /*2c80*/  SHF.R.U64 R53, R126, 0x10, R127 ;  /* 0x000000107e357819 */ /* 0x000fe2000000127f */
        /* <DEDUP_REMOVED lines=9> */
[----:B------:R-:W-:Y:S01]  /*2d20*/  HFMA2 R168, R21.H0_H0, R168.H0_H0, R53.H0_H0 ;  /* 0x200000a815a87231 */ /* 0x000fe20000040835 */
[----:B------:R-:W-:Y:S01]  /*2d30*/  FMUL.FTZ R77, R78, UR10 ;  /* 0x0000000a4e4d7c20 */ /* 0x000fe20008410000 */
[----:B------:R-:W-:Y:S01]  /*2d40*/  SHF.R.U64 R78, R88, 0x10, R89 ;  /* 0x00000010584e7819 */ /* 0x000fe20000001259 */
[----:B------:R-:W-:Y:S01]  /*2d50*/  FADD.FTZ R59, R59, -UR4 ;  /* 0x800000043b3b7e21 */ /* 0x000fe20008010000 */
[----:B------:R-:W-:Y:S01]  /*2d60*/  SHF.R.U32.HI R13, RZ, 0x10, R129 ;  /* 0x00000010ff0d7819 */ /* 0x000fe20000011681 */
[----:B------:R-:W-:Y:S01]  /*2d70*/  FADD.FTZ R62, R62, -UR4 ;  /* 0x800000043e3e7e21 */ /* 0x000fe20008010000 */
[----:B------:R-:W-:Y:S01]  /*2d80*/  F2FP.PACK_AB R15, RZ, R15 ;  /* 0x0000000fff0f723e */ /* 0x000fe200000000ff */
[----:B------:R-:W-:Y:S01]  /*2d90*/  FMUL.FTZ R176, R176, UR10 ;  /* 0x0000000ab0b07c20 */ /* 0x000fe20008410000 */
[----:B------:R-:W-:Y:S01]  /*2da0*/  SHF.R.U32.HI R9, RZ, 0x10, R127 ;  /* 0x00000010ff097819 */ /* 0x000fe2000001167f */
[----:B------:R-:W-:Y:S01]  /*2db0*/  FADD.FTZ R50, R50, -UR4 ;  /* 0x8000000432327e21 */ /* 0x000fe20008010000 */
[----:B------:R-:W-:Y:S01]  /*2dc0*/  SHF.R.U32.HI R53, RZ, 0x10, R131 ;  /* 0x00000010ff357819 */ /* 0x000fe20000011683 */
[----:B------:R-:W-:Y:S01]  /*2dd0*/  FMUL.FTZ R59, R59, UR10 ;  /* 0x0000000a3b3b7c20 */ /* 0x000fe20008410000 */
[----:B------:R-:W-:Y:S01]  /*2de0*/  SHF.R.U32.HI R64, RZ, 0x10, R91 ;  /* 0x00000010ff407819 */ /* 0x000fe2000001165b */
[----:B------:R-:W-:Y:S01]  /*2df0*/  HFMA2 R78, R78.H0_H0, R17.H0_H0, R11.H0_H0 ;  /* 0x200000114e4e7231 */ /* 0x000fe2000004080b */
[----:B------:R-:W-:Y:S01]  /*2e00*/  SHF.R.U64 R21, R130, 0x10, R131 ;  /* 0x0000001082157819 */ /* 0x000fe20000001283 */
[----:B------:R-:W-:Y:S01]  /*2e10*/  FADD.FTZ R74, R74, -UR4 ;  /* 0x800000044a4a7e21 */ /* 0x000fe20008010000 */
[----:B------:R-:W-:Y:S01]  /*2e20*/  SHF.R.U64 R54, R90, 0x10, R91 ;  /* 0x000000105a367819 */ /* 0x000fe2000000125b */
[----:B------:R-:W-:Y:S01]  /*2e30*/  FMUL.FTZ R62, R62, UR10 ;  /* 0x0000000a3e3e7c20 */ /* 0x000fe20008410000 */
[----:B------:R-:W-:Y:S01]  /*2e40*/  HFMA2 R11, R40.H0_H0, R19.H0_H0, R13.H0_H0 ;  /* 0x20000013280b7231 */ /* 0x000fe2000004080d */
[----:B------:R-:W-:Y:S01]  /*2e50*/  F2FP.PACK_AB R4, RZ, R176 ;  /* 0x000000b0ff04723e */ /* 0x000fe200000000ff */
[----:B------:R-:W-:Y:S01]  /*2e60*/  HFMA2 R9, R22.H0_H0, R15.H0_H0, R9.H0_H0 ;  /* 0x2000000f16097231 */ /* 0x000fe20000040809 */
[----:B------:R-:W-:Y:S01]  /*2e70*/  FADD.FTZ R66, R66, -UR4 ;  /* 0x8000000442427e21 */ /* 0x000fe20008010000 */
[----:B------:R-:W-:Y:S01]  /*2e80*/  HFMA2 R13, R64.H0_H0, R171.H0_H0, R53.H0_H0 ;  /* 0x200000ab400d7231 */ /* 0x000fe20000040835 */
[----:B------:R-:W-:Y:S01]  /*2e90*/  FMUL.FTZ R176, R50, UR10 ;  /* 0x0000000a32b07c20 */ /* 0x000fe20008410000 */
[----:B------:R-:W-:Y:S01]  /*2ea0*/  SHF.R.U64 R64, R132, 0x10, R133 ;  /* 0x0000001084407819 */ /* 0x000fe20000001285 */
[----:B------:R-:W-:Y:S01]  /*2eb0*/  FADD.FTZ R69, R69, -UR4 ;  /* 0x8000000445457e21 */ /* 0x000fe20008010000 */
[----:B------:R-:W-:Y:S01]  /*2ec0*/  SHF.R.U64 R15, R92, 0x10, R93 ;  /* 0x000000105c0f7819 */ /* 0x000fe2000000125d */
[----:B------:R-:W-:Y:S01]  /*2ed0*/  FMUL.FTZ R50, R28, UR10 ;  /* 0x0000000a1c327c20 */ /* 0x000fe20008410000 */
[----:B------:R-:W-:Y:S01]  /*2ee0*/  HFMA2 R169, R54.H0_H0, R169.H0_H0, R21.H0_H0 ;  /* 0x200000a936a97231 */ /* 0x000fe20000040815 */
[----:B------:R-:W-:Y:S01]  /*2ef0*/  SHF.R.U32.HI R17, RZ, 0x10, R133 ;  /* 0x00000010ff117819 */ /* 0x000fe20000011685 */
[----:B------:R-:W-:Y:S01]  /*2f00*/  FADD.FTZ R75, R75, -UR4 ;  /* 0x800000044b4b7e21 */ /* 0x000fe20008010000 */
[----:B------:R-:W-:Y:S01]  /*2f10*/  SHF.R.U32.HI R22, RZ, 0x10, R93 ;  /* 0x00000010ff167819 */ /* 0x000fe2000001165d */
[----:B------:R-:W-:Y:S01]  /*2f20*/  FMUL.FTZ R74, R74, UR10 ;  /* 0x0000000a4a4a7c20 */ /* 0x000fe20008410000 */
[----:B------:R-:W-:Y:S01]  /*2f30*/  F2FP.PACK_AB R28, RZ, R59 ;  /* 0x0000003bff1c723e */ /* 0x000fe200000000ff */
[----:B------:R-:W-:Y:S01]  /*2f40*/  FADD.FTZ R82, R82, -UR4 ;  /* 0x8000000452527e21 */ /* 0x000fe20008010000 */
[----:B------:R-:W-:Y:S01]  /*2f50*/  SHF.R.U64 R40, R134, 0x10, R135 ;  /* 0x0000001086287819 */ /* 0x000fe20000001287 */
[----:B------:R-:W-:Y:S01]  /*2f60*/  FADD.FTZ R83, R83, -UR4 ;  /* 0x8000000453537e21 */ /* 0x000fe20008010000 */
[----:B------:R-:W-:Y:S01]  /*2f70*/  SHF.R.U64 R19, R94, 0x10, R95 ;  /* 0x000000105e137819 */ /* 0x000fe2000000125f */
[----:B------:R-:W-:Y:S01]  /*2f80*/  HFMA2 R64, R15.H0_H0, R24.H0_H0, R64.H0_H0 ;  /* 0x200000180f407231 */ /* 0x000fe20000040840 */
[----:B------:R-:W-:Y:S01]  /*2f90*/  SHF.R.U32.HI R21, RZ, 0x10, R135 ;  /* 0x00000010ff157819 */ /* 0x000fe20000011687 */
[----:B------:R-:W-:Y:S01]  /*2fa0*/  HFMA2 R15, R22.H0_H0, R25.H0_H0, R17.H0_H0 ;  /* 0x20000019160f7231 */ /* 0x000fe20000040811 */
[----:B------:R-:W-:Y:S01]  /*2fb0*/  SHF.R.U32.HI R54, RZ, 0x10, R95 ;  /* 0x00000010ff367819 */ /* 0x000fe2000001165f */
[----:B------:R-:W-:Y:S01]  /*2fc0*/  HFMA2 R40, R19.H0_H0, R26.H0_H0, R40.H0_H0 ;  /* 0x2000001a13287231 */ /* 0x000fe20000040828 */
[----:B------:R-:W-:Y:S01]  /*2fd0*/  F2FP.PACK_AB R59, RZ, R62 ;  /* 0x0000003eff3b723e */ /* 0x000fe200000000ff */
[----:B------:R-:W-:Y:S01]  /*2fe0*/  FMUL.FTZ R62, R66, UR10 ;  /* 0x0000000a423e7c20 */ /* 0x000fe20008410000 */
[--C-:B------:R-:W-:Y:S01]  /*2ff0*/  SHF.R.U64 R53, R136, 0x10, R137.reuse ;  /* 0x0000001088357819 */ /* 0x100fe20000001289 */
[----:B------:R-:W-:Y:S01]  /*3000*/  FMUL.FTZ R66, R69, UR10 ;  /* 0x0000000a45427c20 */ /* 0x000fe20008410000 */
[----:B------:R-:W-:Y:S01]  /*3010*/  HFMA2 R17, R54.H0_H0, R27.H0_H0, R21.H0_H0 ;  /* 0x2000001b36117231 */ /* 0x000fe20000040815 */
[----:B------:R-:W-:Y:S01]  /*3020*/  FMUL.FTZ R69, R75, UR10 ;  /* 0x0000000a4b457c20 */ /* 0x000fe20008410000 */
[----:B------:R-:W-:Y:S01]  /*3030*/  F2FP.PACK_AB R75, RZ, R74 ;  /* 0x0000004aff4b723e */ /* 0x000fe200000000ff */
[----:B------:R-:W-:Y:S01]  /*3040*/  FMUL.FTZ R74, R82, UR10 ;  /* 0x0000000a524a7c20 */ /* 0x000fe20008410000 */
        /* <DEDUP_REMOVED lines=44> */
[----:B------:R-:W-:Y:S01]  /*3310*/  SHF.R.U64 R83, R146, 0x10, R147 ;  /* 0x0000001092537819 */ /* 0x000fe20000001293 */
[----:B------:R-:W-:Y:S01]  /*3320*/  HFMA2 R25, R34.H0_H0, R37.H0_H0, R29.H0_H0 ;  /* 0x2000002522197231 */ /* 0x000fe2000004081d */
[----:B------:R-:W-:Y:S01]  /*3330*/  SHF.R.U64 R31, R106, 0x10, R107 ;  /* 0x000000106a1f7819 */ /* 0x000fe2000000126b */
[----:B------:R-:W-:Y:S01]  /*3340*/  FADD.FTZ R76, R76, -UR4 ;  /* 0x800000044c4c7e21 */ /* 0x000fe20008010000 */
[----:B------:R-:W-:Y:S01]  /*3350*/  F2FP.PACK_AB R39, RZ, R39 ;  /* 0x00000027ff27723e */ /* 0x000fe200000000ff */
[----:B------:R-:W-:Y:S01]  /*3360*/  FADD.FTZ R80, R80, -UR4 ;  /* 0x8000000450507e21 */ /* 0x000fe20008010000 */
[----:B------:R-:W-:Y:S01]  /*3370*/  SHF.R.U32.HI R27, RZ, 0x10, R147 ;  /* 0x00000010ff1b7819 */ /* 0x000fe20000011693 */
[----:B------:R-:W-:Y:S01]  /*3380*/  HFMA2 R34, R31.H0_H0, R38.H0_H0, R83.H0_H0 ;  /* 0x200000261f227231 */ /* 0x000fe20000040853 */
[----:B------:R-:W-:Y:S01]  /*3390*/  SHF.R.U32.HI R26, RZ, 0x10, R107 ;  /* 0x00000010ff1a7819 */ /* 0x000fe2000001166b */
[----:B------:R-:W-:Y:S01]  /*33a0*/  FMUL.FTZ R76, R76, UR10 ;  /* 0x0000000a4c4c7c20 */ /* 0x000fe20008410000 */
[----:B------:R-:W-:Y:S01]  /*33b0*/  SHF.R.U32.HI R33, RZ, 0x10, R149 ;  /* 0x00000010ff217819 */ /* 0x000fe20000011695 */
[----:B------:R-:W-:Y:S01]  /*33c0*/  FMUL.FTZ R80, R80, UR10 ;  /* 0x0000000a50507c20 */ /* 0x000fe20008410000 */
[----:B------:R-:W-:Y:S01]  /*33d0*/  SHF.R.U32.HI R31, RZ, 0x10, R109 ;  /* 0x00000010ff1f7819 */ /* 0x000fe2000001166d */
[----:B------:R-:W-:Y:S01]  /*33e0*/  HFMA2 R26, R26.H0_H0, R39.H0_H0, R27.H0_H0 ;  /* 0x200000271a1a7231 */ /* 0x000fe2000004081b */
[----:B------:R-:W-:Y:S01]  /*33f0*/  F2FP.PACK_AB R50, RZ, R50 ;  /* 0x00000032ff32723e */ /* 0x000fe200000000ff */
[----:B------:R-:W-:Y:S01]  /*3400*/  FMUL.FTZ R175, R175, UR10 ;  /* 0x0000000aafaf7c20 */ /* 0x000fe20008410000 */
[----:B------:R-:W-:Y:S01]  /*3410*/  F2FP.PACK_AB R51, RZ, R51 ;  /* 0x00000033ff33723e */ /* 0x000fe200000000ff */
[----:B------:R-:W-:Y:S01]  /*3420*/  HFMA2 R27, R31.H0_H0, R28.H0_H0, R33.H0_H0 ;  /* 0x2000001c1f1b7231 */ /* 0x000fe20000040821 */
[----:B------:R-:W-:-:S02]  /*3430*/  SHF.R.U64 R29, R148, 0x10, R149 ;  /* 0x00000010941d7819 */ /* 0x000fc40000001295 */
[----:B------:R-:W-:Y:S02]  /*3440*/  SHF.R.U64 R36, R108, 0x10, R109 ;  /* 0x000000106c247819 */ /* 0x000fe4000000126d */
[----:B------:R-:W-:Y:S02]  /*3450*/  SHF.R.U64 R35, R150, 0x10, R151 ;  /* 0x0000001096237819 */ /* 0x000fe40000001297 */
[----:B------:R-:W-:Y:S01]  /*3460*/  SHF.R.U64 R37, R110, 0x10, R111 ;  /* 0x000000106e257819 */ /* 0x000fe2000000126f */
[----:B------:R-:W-:Y:S01]  /*3470*/  HFMA2 R36, R36.H0_H0, R41.H0_H0, R29.H0_H0 ;  /* 0x2000002924247231 */ /* 0x000fe2000004081d */
[----:B------:R-:W-:Y:S02]  /*3480*/  SHF.R.U32.HI R83, RZ, 0x10, R151 ;  /* 0x00000010ff537819 */ /* 0x000fe40000011697 */
[----:B------:R-:W-:Y:S01]  /*3490*/  SHF.R.U32.HI R38, RZ, 0x10, R111 ;  /* 0x00000010ff267819 */ /* 0x000fe2000001166f */
[----:B------:R-:W-:Y:S01]  /*34a0*/  HFMA2 R37, R37.H0_H0, R50.H0_H0, R35.H0_H0 ;  /* 0x2000003225257231 */ /* 0x000fe20000040823 */
[----:B------:R-:W-:-:S02]  /*34b0*/  F2FP.PACK_AB R66, RZ, R66 ;  /* 0x00000042ff42723e */ /* 0x000fc400000000ff */
[----:B------:R-:W-:Y:S01]  /*34c0*/  SHF.R.U64 R29, R112, 0x10, R113 ;  /* 0x00000010701d7819 */ /* 0x000fe20000001271 */
[----:B------:R-:W-:Y:S01]  /*34d0*/  HFMA2 R28, R38.H0_H0, R51.H0_H0, R83.H0_H0 ;  /* 0x20000033261c7231 */ /* 0x000fe20000040853 */
[----:B------:R-:W-:Y:S02]  /*34e0*/  SHF.R.U64 R38, R152, 0x10, R153 ;  /* 0x0000001098267819 */ /* 0x000fe40000001299 */
[----:B------:R-:W-:Y:S02]  /*34f0*/  SHF.R.U64 R35, R154, 0x10, R155 ;  /* 0x000000109a237819 */ /* 0x000fe4000000129b */
[----:B------:R-:W-:Y:S01]  /*3500*/  SHF.R.U64 R33, R114, 0x10, R115 ;  /* 0x0000001072217819 */ /* 0x000fe20000001273 */
[----:B------:R-:W-:Y:S01]  /*3510*/  HFMA2 R38, R29.H0_H0, R52.H0_H0, R38.H0_H0 ;  /* 0x200000341d267231 */ /* 0x000fe20000040826 */
[----:B------:R-:W-:Y:S02]  /*3520*/  SHF.R.U32.HI R31, RZ, 0x10, R153 ;  /* 0x00000010ff1f7819 */ /* 0x000fe40000011699 */
[----:B------:R-:W-:Y:S01]  /*3530*/  SHF.R.U32.HI R50, RZ, 0x10, R113 ;  /* 0x00000010ff327819 */ /* 0x000fe20000011671 */
[----:B------:R-:W-:Y:S01]  /*3540*/  HFMA2 R33, R33.H0_H0, R66.H0_H0, R35.H0_H0 ;  /* 0x2000004221217231 */ /* 0x000fe20000040823 */
[----:B------:R-:W-:-:S02]  /*3550*/  SHF.R.U32.HI R39, RZ, 0x10, R155 ;  /* 0x00000010ff277819 */ /* 0x000fc4000001169b */
[----:B------:R-:W-:Y:S01]  /*3560*/  SHF.R.U32.HI R180, RZ, 0x10, R115 ;  /* 0x00000010ffb47819 */ /* 0x000fe20000011673 */
[----:B------:R-:W-:Y:S01]  /*3570*/  HFMA2 R29, R50.H0_H0, R65.H0_H0, R31.H0_H0 ;  /* 0x20000041321d7231 */ /* 0x000fe2000004081f */
[----:B------:R-:W-:Y:S02]  /*3580*/  F2FP.PACK_AB R68, RZ, R68 ;  /* 0x00000044ff44723e */ /* 0x000fe400000000ff */
[----:B------:R-:W-:Y:S01]  /*3590*/  SHF.R.U64 R51, R156, 0x10, R157 ;  /* 0x000000109c337819 */ /* 0x000fe2000000129d */
[----:B------:R-:W-:Y:S01]  /*35a0*/  HFMA2 R35, R180.H0_H0, R67.H0_H0, R39.H0_H0 ;  /* 0x20000043b4237231 */ /* 0x000fe20000040827 */
[----:B------:R-:W-:Y:S01]  /*35b0*/  SHF.R.U64 R41, R116, 0x10, R117 ;  /* 0x0000001074297819 */ /* 0x000fe20000001275 */
[----:B------:R-:W-:Y:S01]  /*35c0*/  HFMA2 R180, R88.H0_H0, R44.H0_H0, R128.H0_H0 ;  /* 0x2000002c58b47231 */ /* 0x000fe20000040880 */
[----:B------:R-:W-:Y:S02]  /*35d0*/  F2FP.PACK_AB R69, RZ, R69 ;  /* 0x00000045ff45723e */ /* 0x000fe400000000ff */
[----:B------:R-:W-:Y:S01]  /*35e0*/  SHF.R.U32.HI R39, RZ, 0x10, R157 ;  /* 0x00000010ff277819 */ /* 0x000fe2000001169d */
[----:B------:R-:W-:Y:S01]  /*35f0*/  HFMA2 R52, R41.H0_H0, R68.H0_H0, R51.H0_H0 ;  /* 0x2000004429347231 */ /* 0x000fe20000040833 */
[----:B------:R-:W-:-:S02]  /*3600*/  SHF.R.U32.HI R50, RZ, 0x10, R117 ;  /* 0x00000010ff327819 */ /* 0x000fc40000011675 */
[----:B------:R-:W-:Y:S02]  /*3610*/  F2FP.PACK_AB R71, RZ, R71 ;  /* 0x00000047ff47723e */ /* 0x000fe400000000ff */
[----:B------:R-:W-:Y:S01]  /*3620*/  SHF.R.U32.HI R51, RZ, 0x10, R159 ;  /* 0x00000010ff337819 */ /* 0x000fe2000001169f */
[----:B------:R-:W-:Y:S01]  /*3630*/  HFMA2 R39, R50.H0_H0, R69.H0_H0, R39.H0_H0 ;  /* 0x2000004532277231 */ /* 0x000fe20000040827 */
[----:B------:R-:W-:Y:S02]  /*3640*/  SHF.R.U32.HI R66, RZ, 0x10, R119 ;  /* 0x00000010ff427819 */ /* 0x000fe40000011677 */
[----:B------:R-:W-:Y:S02]  /*3650*/  F2FP.PACK_AB R82, RZ, R82 ;  /* 0x00000052ff52723e */ /* 0x000fe400000000ff */
[----:B------:R-:W-:Y:S01]  /*3660*/  SHF.R.U32.HI R68, RZ, 0x10, R161 ;  /* 0x00000010ff447819 */ /* 0x000fe200000116a1 */
[----:B------:R-:W-:Y:S01]  /*3670*/  HFMA2 R50, R66.H0_H0, R71.H0_H0, R51.H0_H0 ;  /* 0x2000004742327231 */ /* 0x000fe20000040833 */
[----:B------:R-:W-:-:S02]  /*3680*/  SHF.R.U32.HI R83, RZ, 0x10, R121 ;  /* 0x00000010ff537819 */ /* 0x000fc40000011679 */
[----:B------:R-:W-:Y:S01]  /*3690*/  F2FP.PACK_AB R42, RZ, R179 ;  /* 0x000000b3ff2a723e */ /* 0x000fe200000000ff */
[----:B------:R-:W-:Y:S01]  /*36a0*/  HFMA2 R179, R87.H0_H0, R8.H0_H0, R127.H0_H0 ;  /* 0x2000000857b37231 */ /* 0x000fe2000004087f */
[----:B------:R-:W-:Y:S01]  /*36b0*/  F2FP.PACK_AB R70, RZ, R70 ;  /* 0x00000046ff46723e */ /* 0x000fe200000000ff */
[----:B------:R-:W-:Y:S01]  /*36c0*/  HFMA2 R51, R83.H0_H0, R82.H0_H0, R68.H0_H0 ;  /* 0x2000005253337231 */ /* 0x000fe20000040844 */
[----:B------:R-:W-:Y:S01]  /*36d0*/  SHF.R.U64 R41, R158, 0x10, R159 ;  /* 0x000000109e297819 */ /* 0x000fe2000000129f */
[----:B------:R-:W-:Y:S01]  /*36e0*/  HFMA2 R82, R3.H0_H0, R4.H0_H0, R123.H0_H0 ;  /* 0x2000000403527231 */ /* 0x000fe2000004087b */
[----:B------:R-:W-:Y:S01]  /*36f0*/  SHF.R.U64 R31, R118, 0x10, R119 ;  /* 0x00000010761f7819 */ /* 0x000fe20000001277 */
[----:B------:R-:W-:Y:S01]  /*3700*/  HFMA2 R83, R84.H0_H0, R42.H0_H0, R124.H0_H0 ;  /* 0x2000002a54537231 */ /* 0x000fe2000004087c */
[----:B------:R-:W-:Y:S02]  /*3710*/  F2FP.PACK_AB R72, RZ, R72 ;  /* 0x00000048ff48723e */ /* 0x000fe400000000ff */
[----:B------:R-:W-:Y:S01]  /*3720*/  SHF.R.U64 R67, R160, 0x10, R161 ;  /* 0x00000010a0437819 */ /* 0x000fe200000012a1 */
[----:B------:R-:W-:Y:S01]  /*3730*/  HFMA2 R31, R31.H0_H0, R70.H0_H0, R41.H0_H0 ;  /* 0x200000461f1f7231 */ /* 0x000fe20000040829 */
[----:B------:R-:W-:Y:S01]  /*3740*/  SHF.R.U64 R65, R120, 0x10, R121 ;  /* 0x0000001078417819 */ /* 0x000fe20000001279 */
[----:B------:R-:W-:Y:S01]  /*3750*/  HFMA2 R70, R107.H0_H0, R55.H0_H0, R147.H0_H0 ;  /* 0x200000376b467231 */ /* 0x000fe20000040893 */
[----:B------:R-:W-:-:S02]  /*3760*/  F2FP.PACK_AB R57, RZ, R57 ;  /* 0x00000039ff39723e */ /* 0x000fc400000000ff */
[----:B------:R-:W-:Y:S01]  /*3770*/  LOP3.LUT R79, R79, 0xffff, RZ, 0xc0, !PT ;  /* 0x0000ffff4f4f7812 */ /* 0x000fe200078ec0ff */
[----:B------:R-:W-:Y:S01]  /*3780*/  HFMA2 R41, R65.H0_H0, R72.H0_H0, R67.H0_H0 ;  /* 0x2000004841297231 */ /* 0x000fe20000040843 */
[----:B------:R-:W-:Y:S01]  /*3790*/  PRMT R6, R82, 0x7610, R6 ;  /* 0x0000761052067816 */ /* 0x000fe20000000006 */
[----:B------:R-:W-:Y:S01]  /*37a0*/  HFMA2 R67, R111.H0_H0, R59.H0_H0, R151.H0_H0 ;  /* 0x2000003b6f437231 */ /* 0x000fe20000040897 */
[----:B------:R-:W-:Y:S01]  /*37b0*/  LOP3.LUT R81, R81, 0xffff, RZ, 0xc0, !PT ;  /* 0x0000ffff51517812 */ /* 0x000fe200078ec0ff */
[----:B------:R-:W-:Y:S01]  /*37c0*/  HFMA2 R68, R109.H0_H0, R57.H0_H0, R149.H0_H0 ;  /* 0x200000396d447231 */ /* 0x000fe20000040895 */
[----:B------:R-:W-:Y:S01]  /*37d0*/  PRMT R4, R61, 0x7610, R4 ;  /* 0x000076103d047816 */ /* 0x000fe20000000004 */
[----:B------:R-:W-:Y:S01]  /*37e0*/  HFMA2 R72, R97.H0_H0, R20.H0_H0, R137.H0_H0 ;  /* 0x2000001461487231 */ /* 0x000fe20000040889 */
[----:B------:R-:W-:Y:S02]  /*37f0*/  SHF.L.U32 R55, R79, 0x10, RZ ;  /* 0x000000104f377819 */ /* 0x000fe400000006ff */
[----:B------:R-:W-:-:S02]  /*3800*/  LOP3.LUT R6, R6, 0xffff, RZ, 0xc0, !PT ;  /* 0x0000ffff06067812 */ /* 0x000fc400078ec0ff */
[----:B------:R-:W-:Y:S02]  /*3810*/  SHF.L.U64.HI R59, R79, 0x10, RZ ;  /* 0x000000104f3b7819 */ /* 0x000fe400000102ff */
[----:B------:R-:W-:Y:S02]  /*3820*/  PRMT R8, R83, 0x7610, R8 ;  /* 0x0000761053087816 */ /* 0x000fe40000000008 */
[----:B------:R-:W-:Y:S02]  /*3830*/  SHF.L.U32 R57, R81, 0x10, RZ ;  /* 0x0000001051397819 */ /* 0x000fe400000006ff */
[----:B------:R-:W-:Y:S02]  /*3840*/  F2FP.PACK_AB R63, RZ, R63 ;  /* 0x0000003fff3f723e */ /* 0x000fe400000000ff */
[----:B------:R-:W-:Y:S02]  /*3850*/  LOP3.LUT R4, R55, 0xffff, R4, 0xf8, !PT ;  /* 0x0000ffff37047812 */ /* 0x000fe400078ef804 */
[----:B------:R-:W-:Y:S01]  /*3860*/  LOP3.LUT R55, R6, 0xffff0000, R59, 0xf8, !PT ;  /* 0xffff000006377812 */ /* 0x000fe200078ef83b */
[----:B------:R-:W-:Y:S01]  /*3870*/  HFMA2 R44, R114.H0_H0, R63.H0_H0, R154.H0_H0 ;  /* 0x2000003f722c7231 */ /* 0x000fe2000004089a */
[----:B------:R-:W-:-:S02]  /*3880*/  PRMT R12, R179, 0x7610, R12 ;  /* 0x00007610b30c7816 */ /* 0x000fc4000000000c */
[----:B------:R-:W-:Y:S02]  /*3890*/  LOP3.LUT R168, R168, 0xffff, RZ, 0xc0, !PT ;  /* 0x0000ffffa8a87812 */ /* 0x000fe400078ec0ff */
[--C-:B------:R-:W-:Y:S02]  /*38a0*/  LOP3.LUT R6, R57, 0xffff, R8.reuse, 0xf8, !PT ;  /* 0x0000ffff39067812 */ /* 0x100fe400078ef808 */
[----:B------:R-:W-:Y:S02]  /*38b0*/  F2FP.PACK_AB R58, RZ, R58 ;  /* 0x0000003aff3a723e */ /* 0x000fe400000000ff */
[----:B------:R-:W-:Y:S02]  /*38c0*/  PRMT R8, R167, 0x7610, R8 ;  /* 0x00007610a7087816 */ /* 0x000fe40000000008 */
[----:B------:R-:W-:Y:S01]  /*38d0*/  F2FP.PACK_AB R18, RZ, R18 ;  /* 0x00000012ff12723e */ /* 0x000fe200000000ff */
[----:B------:R-:W-:Y:S01]  /*38e0*/  HFMA2 R66, R110.H0_H0, R58.H0_H0, R150.H0_H0 ;  /* 0x2000003a6e427231 */ /* 0x000fe20000040896 */
[----:B------:R-:W-:-:S02]  /*38f0*/  LOP3.LUT R12, R12, 0xffff, RZ, 0xc0, !PT ;  /* 0x0000ffff0c0c7812 */ /* 0x000fc400078ec0ff */
[----:B------:R-:W-:Y:S01]  /*3900*/  LOP3.LUT R78, R78, 0xffff, RZ, 0xc0, !PT ;  /* 0x0000ffff4e4e7812 */ /* 0x000fe200078ec0ff */
[----:B------:R-:W-:Y:S01]  /*3910*/  HFMA2 R71, R99.H0_H0, R18.H0_H0, R139.H0_H0 ;  /* 0x2000001263477231 */ /* 0x000fe2000004088b */
[----:B------:R-:W-:Y:S02]  /*3920*/  SHF.L.U64.HI R63, R168, 0x10, RZ ;  /* 0x00000010a83f7819 */ /* 0x000fe400000102ff */
[----:B------:R-:W-:Y:S02]  /*3930*/  LOP3.LUT R8, R8, 0xffff, RZ, 0xc0, !PT ;  /* 0x0000ffff08087812 */ /* 0x000fe400078ec0ff */
[----:B------:R-:W-:Y:S02]  /*3940*/  SHF.L.U64.HI R57, R81, 0x10, RZ ;  /* 0x0000001051397819 */ /* 0x000fe400000102ff */
[----:B------:R-:W-:Y:S02]  /*3950*/  PRMT R10, R171, 0x7610, R10 ;  /* 0x00007610ab0a7816 */ /* 0x000fe4000000000a */
[----:B------:R-:W-:-:S02]  /*3960*/  SHF.L.U32 R61, R168, 0x10, RZ ;  /* 0x00000010a83d7819 */ /* 0x000fc400000006ff */
[----:B------:R-:W-:Y:S02]  /*3970*/  F2FP.PACK_AB R60, RZ, R60 ;  /* 0x0000003cff3c723e */ /* 0x000fe400000000ff */
[----:B------:R-:W-:Y:S02]  /*3980*/  PRMT R14, R180, 0x7610, R14 ;  /* 0x00007610b40e7816 */ /* 0x000fe4000000000e */
[----:B------:R-:W-:Y:S01]  /*3990*/  SHF.L.U32 R59, R78, 0x10, RZ ;  /* 0x000000104e3b7819 */ /* 0x000fe200000006ff */
[----:B------:R-:W-:Y:S01]  /*39a0*/  HFMA2 R65, R112.H0_H0, R60.H0_H0, R152.H0_H0 ;  /* 0x2000003c70417231 */ /* 0x000fe20000040898 */
[----:B------:R-:W-:Y:S02]  /*39b0*/  LOP3.LUT R58, R12, 0xffff0000, R63, 0xf8, !PT ;  /* 0xffff00000c3a7812 */ /* 0x000fe400078ef83f */
[----:B------:R-:W-:Y:S02]  /*39c0*/  PRMT R12, R181, 0x7610, R12 ;  /* 0x00007610b50c7816 */ /* 0x000fe4000000000c */
[----:B------:R-:W-:-:S02]  /*39d0*/  LOP3.LUT R57, R8, 0xffff0000, R57, 0xf8, !PT ;  /* 0xffff000008397812 */ /* 0x000fc400078ef839 */
[----:B------:R-:W-:Y:S02]  /*39e0*/  PRMT R18, R183, 0x7610, R18 ;  /* 0x00007610b7127816 */ /* 0x000fe40000000012 */
[----:B------:R-:W-:Y:S02]  /*39f0*/  LOP3.LUT R169, R169, 0xffff, RZ, 0xc0, !PT ;  /* 0x0000ffffa9a97812 */ /* 0x000fe400078ec0ff */
[----:B------:R-:W-:Y:S02]  /*3a00*/  LOP3.LUT R8, R61, 0xffff, R10, 0xf8, !PT ;  /* 0x0000ffff3d087812 */ /* 0x000fe400078ef80a */
[----:B------:R-:W-:Y:S02]  /*3a10*/  LOP3.LUT R75, R64, 0xffff, RZ, 0xc0, !PT ;  /* 0x0000ffff404b7812 */ /* 0x000fe400078ec0ff */
[----:B------:R-:W-:Y:S02]  /*3a20*/  LOP3.LUT R10, R59, 0xffff, R14, 0xf8, !PT ;  /* 0x0000ffff3b0a7812 */ /* 0x000fe400078ef80e */
[----:B------:R-:W-:-:S02]  /*3a30*/  LOP3.LUT R12, R12, 0xffff, RZ, 0xc0, !PT ;  /* 0x0000ffff0c0c7812 */ /* 0x000fc400078ec0ff */
[----:B------:R-:W-:Y:S02]  /*3a40*/  SHF.L.U64.HI R59, R78, 0x10, RZ ;  /* 0x000000104e3b7819 */ /* 0x000fe400000102ff */
[----:B------:R-:W-:Y:S02]  /*3a50*/  PRMT R14, R182, 0x7610, R14 ;  /* 0x00007610b60e7816 */ /* 0x000fe4000000000e */
[----:B------:R-:W-:Y:S02]  /*3a60*/  LOP3.LUT R60, R18, 0xffff, RZ, 0xc0, !PT ;  /* 0x0000ffff123c7812 */ /* 0x000fe400078ec0ff */
[----:B------:R-:W-:Y:S02]  /*3a70*/  SHF.L.U32 R63, R169, 0x10, RZ ;  /* 0x00000010a93f7819 */ /* 0x000fe400000006ff */
[----:B------:R-:W-:Y:S02]  /*3a80*/  PRMT R61, R184, 0x7610, R61 ;  /* 0x00007610b83d7816 */ /* 0x000fe4000000003d */
[----:B------:R-:W-:-:S02]  /*3a90*/  SHF.L.U32 R18, R75, 0x10, RZ ;  /* 0x000000104b127819 */ /* 0x000fc400000006ff */
[----:B------:R-:W-:Y:S02]  /*3aa0*/  LOP3.LUT R59, R12, 0xffff0000, R59, 0xf8, !PT ;  /* 0xffff00000c3b7812 */ /* 0x000fe400078ef83b */
[----:B------:R-:W-:Y:S02]  /*3ab0*/  LOP3.LUT R12, R63, 0xffff, R14, 0xf8, !PT ;  /* 0x0000ffff3f0c7812 */ /* 0x000fe400078ef80e */
[----:B------:R-:W-:Y:S02]  /*3ac0*/  F2FP.PACK_AB R62, RZ, R62 ;  /* 0x0000003eff3e723e */ /* 0x000fe400000000ff */
[--C-:B------:R-:W-:Y:S02]  /*3ad0*/  LOP3.LUT R14, R18, 0xffff, R61.reuse, 0xf8, !PT ;  /* 0x0000ffff120e7812 */ /* 0x100fe400078ef83d */
[----:B------:R-:W-:Y:S01]  /*3ae0*/  PRMT R61, R40, 0x7610, R61 ;  /* 0x00007610283d7816 */ /* 0x000fe2000000003d */
[----:B------:R-:W-:Y:S01]  /*3af0*/  HFMA2 R42, R113.H0_H0, R62.H0_H0, R153.H0_H0 ;  /* 0x2000003e712a7231 */ /* 0x000fe20000040899 */
[----:B------:R-:W-:-:S02]  /*3b00*/  SHF.L.U64.HI R73, R169, 0x10, RZ ;  /* 0x00000010a9497819 */ /* 0x000fc400000102ff */
[----:B------:R-:W-:Y:S02]  /*3b10*/  PRMT R63, R16, 0x7610, R63 ;  /* 0x00007610103f7816 */ /* 0x000fe4000000003f */
[----:B------:R-:W-:Y:S02]  /*3b20*/  F2FP.PACK_AB R56, RZ, R56 ;  /* 0x00000038ff38723e */ /* 0x000fe400000000ff */
[----:B------:R-:W-:Y:S02]  /*3b30*/  LOP3.LUT R16, R61, 0xffff, RZ, 0xc0, !PT ;  /* 0x0000ffff3d107812 */ /* 0x000fe400078ec0ff */
[----:B------:R-:W-:Y:S01]  /*3b40*/  F2FP.PACK_AB R74, RZ, R74 ;  /* 0x0000004aff4a723e */ /* 0x000fe200000000ff */
[----:B------:R-:W-:Y:S01]  /*3b50*/  HFMA2 R69, R108.H0_H0, R56.H0_H0, R148.H0_H0 ;  /* 0x200000386c457231 */ /* 0x000fe20000040894 */
[----:B------:R-:W-:Y:S02]  /*3b60*/  PRMT R62, R187, 0x7610, R62 ;  /* 0x00007610bb3e7816 */ /* 0x000fe4000000003e */
[----:B------:R-:W-:Y:S01]  /*3b70*/  LOP3.LUT R60, R60, 0xffff0000, R73, 0xf8, !PT ;  /* 0xffff00003c3c7812 */ /* 0x000fe200078ef849 */
[----:B------:R-:W-:Y:S01]  /*3b80*/  HFMA2 R56, R121.H0_H0, R74.H0_H0, R161.H0_H0 ;  /* 0x2000004a79387231 */ /* 0x000fe200000408a1 */
[----:B------:R-:W-:-:S02]  /*3b90*/  PRMT R18, R185, 0x7610, R18 ;  /* 0x00007610b9127816 */ /* 0x000fc40000000012 */
[----:B------:R-:W-:Y:S02]  /*3ba0*/  PRMT R40, R186, 0x7610, R40 ;  /* 0x00007610ba287816 */ /* 0x000fe40000000028 */
[----:B------:R-:W-:Y:S02]  /*3bb0*/  LOP3.LUT R64, R54, 0xffff, RZ, 0xc0, !PT ;  /* 0x0000ffff36407812 */ /* 0x000fe400078ec0ff */
[----:B------:R-:W-:Y:S02]  /*3bc0*/  SHF.L.U32 R73, R16, 0x10, RZ ;  /* 0x0000001010497819 */ /* 0x000fe400000006ff */
[----:B------:R-:W-:Y:S02]  /*3bd0*/  LOP3.LUT R61, R62, 0xffff, RZ, 0xc0, !PT ;  /* 0x0000ffff3e3d7812 */ /* 0x000fe400078ec0ff */
[----:B------:R-:W-:Y:S02]  /*3be0*/  F2FP.PACK_AB R49, RZ, R49 ;  /* 0x00000031ff31723e */ /* 0x000fe400000000ff */
[----:B------:R-:W-:-:S02]  /*3bf0*/  SHF.L.U64.HI R62, R16, 0x10, RZ ;  /* 0x00000010103e7819 */ /* 0x000fc400000102ff */
[----:B------:R-:W-:Y:S01]  /*3c00*/  LOP3.LUT R74, R18, 0xffff, RZ, 0xc0, !PT ;  /* 0x0000ffff124a7812 */ /* 0x000fe200078ec0ff */
[----:B------:R-:W-:Y:S01]  /*3c10*/  HFMA2 R20, R98.H0_H0, R49.H0_H0, R138.H0_H0 ;  /* 0x2000003162147231 */ /* 0x000fe2000004088a */
[----:B------:R-:W-:Y:S02]  /*3c20*/  SHF.L.U32 R18, R64, 0x10, RZ ;  /* 0x0000001040127819 */ /* 0x000fe400000006ff */
[----:B------:R-:W-:Y:S02]  /*3c30*/  LOP3.LUT R16, R73, 0xffff, R40, 0xf8, !PT ;  /* 0x0000ffff49107812 */ /* 0x000fe400078ef828 */
[----:B------:R-:W-:Y:S02]  /*3c40*/  LOP3.LUT R22, R22, 0xffff, RZ, 0xc0, !PT ;  /* 0x0000ffff16167812 */ /* 0x000fe400078ec0ff */
[----:B------:R-:W-:Y:S02]  /*3c50*/  LOP3.LUT R40, R53, 0xffff, RZ, 0xc0, !PT ;  /* 0x0000ffff35287812 */ /* 0x000fe400078ec0ff */
[----:B------:R-:W-:-:S02]  /*3c60*/  LOP3.LUT R61, R61, 0xffff0000, R62, 0xf8, !PT ;  /* 0xffff00003d3d7812 */ /* 0x000fc400078ef83e */
[----:B------:R-:W-:Y:S02]  /*3c70*/  LOP3.LUT R62, R71, 0xffff, RZ, 0xc0, !PT ;  /* 0x0000ffff473e7812 */ /* 0x000fe400078ec0ff */
[----:B------:R-:W-:Y:S02]  /*3c80*/  LOP3.LUT R18, R18, 0xffff, R63, 0xf8, !PT ;  /* 0x0000ffff12127812 */ /* 0x000fe400078ef83f */
[----:B------:R-:W-:Y:S02]  /*3c90*/  SHF.L.U32 R71, R22, 0x10, RZ ;  /* 0x0000001016477819 */ /* 0x000fe400000006ff */
[----:B------:R-:W-:Y:S02]  /*3ca0*/  SHF.L.U32 R63, R40, 0x10, RZ ;  /* 0x00000010283f7819 */ /* 0x000fe400000006ff */
[----:B------:R-:W-:Y:S02]  /*3cb0*/  F2FP.PACK_AB R176, RZ, R176 ;  /* 0x000000b0ffb0723e */ /* 0x000fe400000000ff */
[----:B------:R-:W-:-:S02]  /*3cc0*/  LOP3.LUT R72, R72, 0xffff, RZ, 0xc0, !PT ;  /* 0x0000ffff48487812 */ /* 0x000fc400078ec0ff */
[----:B------:R-:W-:Y:S01]  /*3cd0*/  SHF.L.U64.HI R53, R64, 0x10, RZ ;  /* 0x0000001040357819 */ /* 0x000fe200000102ff */
[----:B------:R-:W-:Y:S01]  /*3ce0*/  HFMA2 R176, R105.H0_H0, R176.H0_H0, R145.H0_H0 ;  /* 0x200000b069b07231 */ /* 0x000fe20000040891 */
[----:B------:R-:W-:Y:S02]  /*3cf0*/  SHF.L.U64.HI R73, R22, 0x10, RZ ;  /* 0x0000001016497819 */ /* 0x000fe400000102ff */
[----:B------:R-:W-:Y:S02]  /*3d00*/  LOP3.LUT R22, R71, 0xffff, R20, 0xf8, !PT ;  /* 0x0000ffff47167812 */ /* 0x000fe400078ef814 */
[----:B------:R-:W-:Y:S02]  /*3d10*/  LOP3.LUT R20, R63, 0xffff, R170, 0xf8, !PT ;  /* 0x0000ffff3f147812 */ /* 0x000fe400078ef8aa */
[----:B------:R-:W-:Y:S02]  /*3d20*/  F2FP.PACK_AB R174, RZ, R174 ;  /* 0x000000aeffae723e */ /* 0x000fe400000000ff */
[----:B------:R-:W-:-:S02]  /*3d30*/  LOP3.LUT R53, R72, 0xffff0000, R53, 0xf8, !PT ;  /* 0xffff000048357812 */ /* 0x000fc400078ef835 */
[----:B------:R-:W-:Y:S01]  /*3d40*/  LOP3.LUT R63, R172, 0xffff, RZ, 0xc0, !PT ;  /* 0x0000ffffac3f7812 */ /* 0x000fe200078ec0ff */
[----:B------:R-:W-:Y:S01]  /*3d50*/  HFMA2 R174, R103.H0_H0, R174.H0_H0, R143.H0_H0 ;  /* 0x200000ae67ae7231 */ /* 0x000fe2000004088f */
[----:B------:R-:W-:Y:S02]  /*3d60*/  LOP3.LUT R30, R30, 0xffff, RZ, 0xc0, !PT ;  /* 0x0000ffff1e1e7812 */ /* 0x000fe400078ec0ff */
[----:B------:R-:W-:Y:S02]  /*3d70*/  SHF.L.U64.HI R40, R40, 0x10, RZ ;  /* 0x0000001028287819 */ /* 0x000fe400000102ff */
[----:B------:R-:W-:Y:S02]  /*3d80*/  LOP3.LUT R72, R32, 0xffff, RZ, 0xc0, !PT ;  /* 0x0000ffff20487812 */ /* 0x000fe400078ec0ff */
[C---:B------:R-:W-:Y:S02]  /*3d90*/  SHF.L.U32 R32, R30.reuse, 0x10, RZ ;  /* 0x000000101e207819 */ /* 0x040fe400000006ff */
[----:B------:R-:W-:-:S02]  /*3da0*/  SHF.L.U64.HI R71, R30, 0x10, RZ ;  /* 0x000000101e477819 */ /* 0x000fc400000102ff */
[--C-:B------:R-:W-:Y:S02]  /*3db0*/  LOP3.LUT R63, R63, 0xffff0000, R40.reuse, 0xf8, !PT ;  /* 0xffff00003f3f7812 */ /* 0x100fe400078ef828 */
[----:B------:R-:W-:Y:S02]  /*3dc0*/  SHF.L.U32 R30, R72, 0x10, RZ ;  /* 0x00000010481e7819 */ /* 0x000fe400000006ff */
[----:B------:R-:W-:Y:S02]  /*3dd0*/  PRMT R40, R69, 0x7610, R40 ;  /* 0x0000761045287816 */ /* 0x000fe40000000028 */
[----:B------:R-:W-:Y:S02]  /*3de0*/  LOP3.LUT R69, R176, 0xffff, RZ, 0xc0, !PT ;  /* 0x0000ffffb0457812 */ /* 0x000fe400078ec0ff */
[----:B------:R-:W-:Y:S02]  /*3df0*/  SHF.L.U64.HI R72, R72, 0x10, RZ ;  /* 0x0000001048487819 */ /* 0x000fe400000102ff */
[----:B------:R-:W-:-:S02]  /*3e00*/  LOP3.LUT R62, R62, 0xffff0000, R73, 0xf8, !PT ;  /* 0xffff00003e3e7812 */ /* 0x000fc400078ef849 */
[----:B------:R-:W-:Y:S02]  /*3e10*/  LOP3.LUT R64, R174, 0xffff, RZ, 0xc0, !PT ;  /* 0x0000ffffae407812 */ /* 0x000fe400078ec0ff */
[----:B------:R-:W-:Y:S02]  /*3e20*/  LOP3.LUT R69, R69, 0xffff0000, R72, 0xf8, !PT ;  /* 0xffff000045457812 */ /* 0x000fe400078ef848 */
[----:B------:R-:W-:Y:S02]  /*3e30*/  LOP3.LUT R73, R36, 0xffff, RZ, 0xc0, !PT ;  /* 0x0000ffff24497812 */ /* 0x000fe400078ec0ff */
[----:B------:R-:W-:Y:S02]  /*3e40*/  LOP3.LUT R72, R68, 0xffff, RZ, 0xc0, !PT ;  /* 0x0000ffff44487812 */ /* 0x000fe400078ec0ff */
[----:B------:R-:W-:Y:S02]  /*3e50*/  LOP3.LUT R68, R37, 0xffff, RZ, 0xc0, !PT ;  /* 0x0000ffff25447812 */ /* 0x000fe400078ec0ff */
[----:B------:R-:W-:-:S02]  /*3e60*/  SHF.L.U64.HI R75, R75, 0x10, RZ ;  /* 0x000000104b4b7819 */ /* 0x000fc400000102ff */
[----:B------:R-:W-:Y:S02]  /*3e70*/  LOP3.LUT R64, R64, 0xffff0000, R71, 0xf8, !PT ;  /* 0xffff000040407812 */ /* 0x000fe400078ef847 */
[----:B------:R-:W-:Y:S02]  /*3e80*/  LOP3.LUT R34, R34, 0xffff, RZ, 0xc0, !PT ;  /* 0x0000ffff22227812 */ /* 0x000fe400078ec0ff */
[----:B------:R-:W-:Y:S02]  /*3e90*/  SHF.L.U32 R71, R73, 0x10, RZ ;  /* 0x0000001049477819 */ /* 0x000fe400000006ff */
[----:B------:R-:W-:Y:S02]  /*3ea0*/  SHF.L.U32 R37, R68, 0x10, RZ ;  /* 0x0000001044257819 */ /* 0x000fe400000006ff */
[----:B------:R-:W-:Y:S02]  /*3eb0*/  LOP3.LUT R54, R74, 0xffff0000, R75, 0xf8, !PT ;  /* 0xffff00004a367812 */ /* 0x000fe400078ef84b */
[----:B------:R-:W-:-:S02]  /*3ec0*/  SHF.L.U32 R36, R34, 0x10, RZ ;  /* 0x0000001022247819 */ /* 0x000fc400000006ff */
[----:B------:R-:W-:Y:S02]  /*3ed0*/  SHF.L.U64.HI R75, R34, 0x10, RZ ;  /* 0x00000010224b7819 */ /* 0x000fe400000102ff */
[----:B------:R-:W-:Y:S02]  /*3ee0*/  LOP3.LUT R34, R71, 0xffff, R40, 0xf8, !PT ;  /* 0x0000ffff47227812 */ /* 0x000fe400078ef828 */
[----:B------:R-:W-:Y:S02]  /*3ef0*/  LOP3.LUT R40, R37, 0xffff, R66, 0xf8, !PT ;  /* 0x0000ffff25287812 */ /* 0x000fe400078ef842 */
[----:B------:R-:W-:Y:S02]  /*3f00*/  LOP3.LUT R37, R33, 0xffff, RZ, 0xc0, !PT ;  /* 0x0000ffff21257812 */ /* 0x000fe400078ec0ff */
[----:B------:R-:W-:Y:S02]  /*3f10*/  LOP3.LUT R48, R48, 0xffff, RZ, 0xc0, !PT ;  /* 0x0000ffff30307812 */ /* 0x000fe400078ec0ff */
[----:B------:R-:W-:-:S02]  /*3f20*/  SHF.L.U32 R33, R37, 0x10, RZ ;  /* 0x0000001025217819 */ /* 0x000fc400000006ff */
[----:B------:R-:W-:Y:S02]  /*3f30*/  SHF.L.U64.HI R37, R37, 0x10, RZ ;  /* 0x0000001025257819 */ /* 0x000fe400000102ff */
[----:B------:R-:W-:Y:S02]  /*3f40*/  F2FP.PACK_AB R178, RZ, R178 ;  /* 0x000000b2ffb2723e */ /* 0x000fe400000000ff */
[----:B------:R-:W-:Y:S02]  /*3f50*/  LOP3.LUT R71, R67, 0xffff, RZ, 0xc0, !PT ;  /* 0x0000ffff43477812 */ /* 0x000fe400078ec0ff */
[----:B------:R-:W-:Y:S01]  /*3f60*/  SHF.L.U64.HI R68, R68, 0x10, RZ ;  /* 0x0000001044447819 */ /* 0x000fe200000102ff */
[----:B------:R-:W-:Y:S01]  /*3f70*/  HFMA2 R49, R116.H0_H0, R178.H0_H0, R156.H0_H0 ;  /* 0x200000b274317231 */ /* 0x000fe2000004089c */
[----:B------:R-:W-:Y:S02]  /*3f80*/  F2FP.PACK_AB R76, RZ, R76 ;  /* 0x0000004cff4c723e */ /* 0x000fe400000000ff */
[----:B------:R-:W-:-:S02]  /*3f90*/  LOP3.LUT R52, R52, 0xffff, RZ, 0xc0, !PT ;  /* 0x0000ffff34347812 */ /* 0x000fc400078ec0ff */
[----:B------:R-:W-:Y:S01]  /*3fa0*/  LOP3.LUT R66, R48, 0xffff0000, R37, 0xf8, !PT ;  /* 0xffff000030427812 */ /* 0x000fe200078ef825 */
[----:B------:R-:W-:Y:S01]  /*3fb0*/  HFMA2 R46, R118.H0_H0, R76.H0_H0, R158.H0_H0 ;  /* 0x2000004c762e7231 */ /* 0x000fe2000004089e */
[----:B------:R-:W-:Y:S02]  /*3fc0*/  LOP3.LUT R48, R31, 0xffff, RZ, 0xc0, !PT ;  /* 0x0000ffff1f307812 */ /* 0x000fe400078ec0ff */
[----:B------:R-:W-:Y:S02]  /*3fd0*/  LOP3.LUT R71, R71, 0xffff0000, R68, 0xf8, !PT ;  /* 0xffff000047477812 */ /* 0x000fe400078ef844 */
[----:B------:R-:W-:Y:S02]  /*3fe0*/  LOP3.LUT R68, R42, 0xffff, RZ, 0xc0, !PT ;  /* 0x0000ffff2a447812 */ /* 0x000fe400078ec0ff */
[----:B------:R-:W-:Y:S02]  /*3ff0*/  SHF.L.U32 R42, R52, 0x10, RZ ;  /* 0x00000010342a7819 */ /* 0x000fe400000006ff */
[----:B------:R-:W-:-:S02]  /*4000*/  LOP3.LUT R45, R45, 0xffff, RZ, 0xc0, !PT ;  /* 0x0000ffff2d2d7812 */ /* 0x000fc400078ec0ff */
[----:B------:R-:W-:Y:S02]  /*4010*/  SHF.L.U64.HI R52, R52, 0x10, RZ ;  /* 0x0000001034347819 */ /* 0x000fe400000102ff */
[----:B------:R-:W-:Y:S02]  /*4020*/  SHF.L.U32 R31, R48, 0x10, RZ ;  /* 0x00000010301f7819 */ /* 0x000fe400000006ff */
[----:B------:R-:W-:Y:S02]  /*4030*/  LOP3.LUT R41, R41, 0xffff, RZ, 0xc0, !PT ;  /* 0x0000ffff29297812 */ /* 0x000fe400078ec0ff */
[----:B------:R-:W-:Y:S02]  /*4040*/  LOP3.LUT R42, R42, 0xffff, R49, 0xf8, !PT ;  /* 0x0000ffff2a2a7812 */ /* 0x000fe400078ef831 */
[----:B------:R-:W-:Y:S02]  /*4050*/  LOP3.LUT R49, R45, 0xffff0000, R52, 0xf8, !PT ;  /* 0xffff00002d317812 */ /* 0x000fe400078ef834 */
[----:B------:R-:W-:-:S02]  /*4060*/  LOP3.LUT R46, R31, 0xffff, R46, 0xf8, !PT ;  /* 0x0000ffff1f2e7812 */ /* 0x000fc400078ef82e */
[----:B------:R-:W-:Y:S02]  /*4070*/  LOP3.LUT R52, R56, 0xffff, RZ, 0xc0, !PT ;  /* 0x0000ffff38347812 */ /* 0x000fe400078ec0ff */
[----:B------:R-:W-:Y:S02]  /*4080*/  SHF.L.U64.HI R31, R41, 0x10, RZ ;  /* 0x00000010291f7819 */ /* 0x000fe400000102ff */
[----:B------:R-:W-:Y:S02]  /*4090*/  F2FP.PACK_AB R77, RZ, R77 ;  /* 0x0000004dff4d723e */ /* 0x000fe400000000ff */
[----:B------:R-:W-:Y:S02]  /*40a0*/  LOP3.LUT R52, R52, 0xffff0000, R31, 0xf8, !PT ;  /* 0xffff000034347812 */ /* 0x000fe400078ef81f */
[----:B------:R-:W-:Y:S01]  /*40b0*/  LOP3.LUT R31, R21, 0xffff, RZ, 0xc0, !PT ;  /* 0x0000ffff151f7812 */ /* 0x000fe200078ec0ff */
[----:B------:R-:W-:Y:S01]  /*40c0*/  HFMA2 R47, R119.H0_H0, R77.H0_H0, R159.H0_H0 ;  /* 0x2000004d772f7231 */ /* 0x000fe2000004089f */
[----:B------:R-:W-:-:S02]  /*40d0*/  PRMT R21, R23, 0x7610, R21 ;  /* 0x0000761017157816 */ /* 0x000fc40000000015 */
[----:B------:R-:W-:Y:S02]  /*40e0*/  PRMT R23, R62, 0x5410, R31 ;  /* 0x000054103e177816 */ /* 0x000fe4000000001f */
[----:B------:R-:W-:Y:S02]  /*40f0*/  LOP3.LUT R31, R24, 0xffff, RZ, 0xc0, !PT ;  /* 0x0000ffff181f7812 */ /* 0x000fe400078ec0ff */
[----:B------:R-:W-:Y:S02]  /*4100*/  LOP3.LUT R70, R70, 0xffff, RZ, 0xc0, !PT ;  /* 0x0000ffff46467812 */ /* 0x000fe400078ec0ff */
[----:B------:R-:W-:Y:S02]  /*4110*/  LOP3.LUT R24, R25, 0xffff, RZ, 0xc0, !PT ;  /* 0x0000ffff19187812 */ /* 0x000fe400078ec0ff */
[----:B------:R-:W-:Y:S02]  /*4120*/  LOP3.LUT R44, R33, 0xffff, R44, 0xf8, !PT ;  /* 0x0000ffff212c7812 */ /* 0x000fe400078ef82c */
[----:B------:R-:W-:-:S02]  /*4130*/  PRMT R33, R64, 0x5410, R31 ;  /* 0x0000541040217816 */ /* 0x000fc4000000001f */
[----:B------:R-:W-:Y:S02]  /*4140*/  LOP3.LUT R70, R70, 0xffff0000, R75, 0xf8, !PT ;  /* 0xffff000046467812 */ /* 0x000fe400078ef84b */
[----:B------:R-:W-:Y:S02]  /*4150*/  LOP3.LUT R25, R26, 0xffff, RZ, 0xc0, !PT ;  /* 0x0000ffff1a197812 */ /* 0x000fe400078ec0ff */
[--C-:B------:R-:W-:Y:S02]  /*4160*/  PRMT R31, R69, 0x5410, R24.reuse ;  /* 0x00005410451f7816 */ /* 0x100fe40000000018 */
[----:B------:R-:W-:Y:S02]  /*4170*/  LOP3.LUT R67, R38, 0xffff, RZ, 0xc0, !PT ;  /* 0x0000ffff26437812 */ /* 0x000fe400078ec0ff */
[----:B------:R-:W-:Y:S02]  /*4180*/  LOP3.LUT R56, R7, 0xffff, RZ, 0xc0, !PT ;  /* 0x0000ffff07387812 */ /* 0x000fe400078ec0ff */
[----:B------:R-:W-:-:S02]  /*4190*/  PRMT R24, R35, 0x7610, R24 ;  /* 0x0000761023187816 */ /* 0x000fc40000000018 */
[----:B------:R-:W-:Y:S02]  /*41a0*/  PRMT R7, R5, 0x7610, R7 ;  /* 0x0000761005077816 */ /* 0x000fe40000000007 */
[----:B------:R-:W-:Y:S02]  /*41b0*/  F2FP.PACK_AB R80, RZ, R80 ;  /* 0x00000050ff50723e */ /* 0x000fe400000000ff */
[----:B------:R-:W-:Y:S02]  /*41c0*/  LOP3.LUT R47, R47, 0xffff, RZ, 0xc0, !PT ;  /* 0x0000ffff2f2f7812 */ /* 0x000fe400078ec0ff */
[----:B------:R-:W-:Y:S01]  /*41d0*/  SHF.L.U64.HI R48, R48, 0x10, RZ ;  /* 0x0000001030307819 */ /* 0x000fe200000102ff */
[----:B------:R-:W-:Y:S01]  /*41e0*/  HFMA2 R43, R120.H0_H0, R80.H0_H0, R160.H0_H0 ;  /* 0x20000050782b7231 */ /* 0x000fe200000408a0 */
[----:B------:R-:W-:Y:S02]  /*41f0*/  PRMT R37, R70, 0x5410, R25 ;  /* 0x0000541046257816 */ /* 0x000fe40000000019 */
[----:B------:R-:W-:-:S02]  /*4200*/  SHF.L.U32 R38, R67, 0x10, RZ ;  /* 0x0000001043267819 */ /* 0x000fc400000006ff */
[----:B------:R-:W-:Y:S02]  /*4210*/  PRMT R5, R55, 0x5410, R56 ;  /* 0x0000541037057816 */ /* 0x000fe40000000038 */
[----:B------:R-:W-:Y:S02]  /*4220*/  LOP3.LUT R25, R24, 0xffff, RZ, 0xc0, !PT ;  /* 0x0000ffff18197812 */ /* 0x000fe400078ec0ff */
[----:B------:R-:W-:Y:S02]  /*4230*/  LOP3.LUT R56, R7, 0xffff, RZ, 0xc0, !PT ;  /* 0x0000ffff07387812 */ /* 0x000fe400078ec0ff */
[----:B------:R-:W-:Y:S02]  /*4240*/  LOP3.LUT R15, R15, 0xffff, RZ, 0xc0, !PT ;  /* 0x0000ffff0f0f7812 */ /* 0x000fe400078ec0ff */
[----:B------:R-:W-:Y:S02]  /*4250*/  PRMT R24, R39, 0x7610, R24 ;  /* 0x0000761027187816 */ /* 0x000fe40000000018 */
[----:B------:R-:W-:-:S02]  /*4260*/  LOP3.LUT R47, R47, 0xffff0000, R48, 0xf8, !PT ;  /* 0xffff00002f2f7812 */ /* 0x000fc400078ef830 */
[----:B------:R-:W-:Y:S02]  /*4270*/  SHF.L.U64.HI R73, R73, 0x10, RZ ;  /* 0x0000001049497819 */ /* 0x000fe400000102ff */
[----:B------:R-:W-:Y:S02]  /*4280*/  LOP3.LUT R38, R38, 0xffff, R65, 0xf8, !PT ;  /* 0x0000ffff26267812 */ /* 0x000fe400078ef841 */
[----:B------:R-:W-:Y:S02]  /*4290*/  SHF.L.U32 R48, R41, 0x10, RZ ;  /* 0x0000001029307819 */ /* 0x000fe400000006ff */
[----:B------:R-:W-:Y:S02]  /*42a0*/  LOP3.LUT R28, R28, 0xffff, RZ, 0xc0, !PT ;  /* 0x0000ffff1c1c7812 */ /* 0x000fe400078ec0ff */
[----:B------:R-:W-:Y:S02]  /*42b0*/  SHF.L.U64.HI R65, R67, 0x10, RZ ;  /* 0x0000001043417819 */ /* 0x000fe400000102ff */
[----:B------:R-:W-:-:S02]  /*42c0*/  PRMT R7, R57, 0x5410, R56 ;  /* 0x0000541039077816 */ /* 0x000fc40000000038 */
[----:B------:R-:W-:Y:S02]  /*42d0*/  PRMT R15, R54, 0x5410, R15 ;  /* 0x00005410360f7816 */ /* 0x000fe4000000000f */
[----:B------:R-:W-:Y:S02]  /*42e0*/  LOP3.LUT R24, R24, 0xffff, RZ, 0xc0, !PT ;  /* 0x0000ffff18187812 */ /* 0x000fe400078ec0ff */
[----:B------:R-:W-:Y:S02]  /*42f0*/  LOP3.LUT R50, R50, 0xffff, RZ, 0xc0, !PT ;  /* 0x0000ffff32327812 */ /* 0x000fe400078ec0ff */
[----:B------:R-:W-:Y:S02]  /*4300*/  LOP3.LUT R54, R19, 0xffff, RZ, 0xc0, !PT ;  /* 0x0000ffff13367812 */ /* 0x000fe400078ec0ff */
[----:B------:R-:W-:Y:S02]  /*4310*/  MOV R57, 0x8 ;  /* 0x0000000800397802 */ /* 0x000fe40000000f00 */
[----:B------:R-:W-:-:S02]  /*4320*/  LOP3.LUT R51, R51, 0xffff, RZ, 0xc0, !PT ;  /* 0x0000ffff33337812 */ /* 0x000fc400078ec0ff */
[----:B------:R-:W-:Y:S02]  /*4330*/  LOP3.LUT R72, R72, 0xffff0000, R73, 0xf8, !PT ;  /* 0xffff000048487812 */ /* 0x000fe400078ef849 */
[----:B------:R-:W-:Y:S02]  /*4340*/  LOP3.LUT R48, R48, 0xffff, R43, 0xf8, !PT ;  /* 0x0000ffff30307812 */ /* 0x000fe400078ef82b */
[----:B------:R-:W-:Y:S02]  /*4350*/  LOP3.LUT R27, R27, 0xffff, RZ, 0xc0, !PT ;  /* 0x0000ffff1b1b7812 */ /* 0x000fe400078ec0ff */
[----:B------:R-:W-:Y:S02]  /*4360*/  PRMT R41, R71, 0x5410, R28 ;  /* 0x0000541047297816 */ /* 0x000fe4000000001c */
[----:B------:R-:W-:Y:S02]  /*4370*/  IADD3 R26, R166, 0x100, RZ ;  /* 0x00000100a61a7810 */ /* 0x000fe40007ffe0ff */
[----:B------:R-:W-:-:S02]  /*4380*/  LOP3.LUT R68, R68, 0xffff0000, R65, 0xf8, !PT ;  /* 0xffff000044447812 */ /* 0x000fc400078ef841 */
[----:B------:R-:W-:Y:S02]  /*4390*/  LOP3.LUT R29, R29, 0xffff, RZ, 0xc0, !PT ;  /* 0x0000ffff1d1d7812 */ /* 0x000fe400078ec0ff */
[----:B------:R-:W-:Y:S02]  /*43a0*/  PRMT R43, R49, 0x5410, R24 ;  /* 0x00005410312b7816 */ /* 0x000fe40000000018 */
[----:B------:R-:W-:Y:S02]  /*43b0*/  PRMT R47, R47, 0x5410, R50 ;  /* 0x000054102f2f7816 */ /* 0x000fe40000000032 */
[----:B------:R-:W-:Y:S02]  /*43c0*/  IADD3 R28, R166, 0x200, RZ ;  /* 0x00000200a61c7810 */ /* 0x000fe40007ffe0ff */
[----:B------:R-:W-:Y:S02]  /*43d0*/  LOP3.LUT R9, R9, 0xffff, RZ, 0xc0, !PT ;  /* 0x0000ffff09097812 */ /* 0x000fe400078ec0ff */
[----:B------:R-:W-:-:S02]  /*43e0*/  PRMT R19, R53, 0x5410, R54 ;  /* 0x0000541035137816 */ /* 0x000fc40000000036 */
[----:B------:R-:W-:Y:S01]  /*43f0*/  PRMT R45, R66, 0x5410, R25 ;  /* 0x00005410422d7816 */ /* 0x000fe20000000019 */
[-C--:B------:R-:W-:Y:S01]  /*4400*/  IMAD.WIDE.U32 R24, R166, R57.reuse, c[0x0][0x178] ;  /* 0x00005e00a6187625 */ /* 0x080fe200078e0039 */
[----:B------:R-:W-:Y:S02]  /*4410*/  PRMT R49, R52, 0x5410, R51 ;  /* 0x0000541034317816 */ /* 0x000fe40000000033 */
[----:B------:R-:W-:Y:S02]  /*4420*/  IADD3 R50, R166, 0x300, RZ ;  /* 0x00000300a6327810 */ /* 0x000fe40007ffe0ff */
[----:B------:R-:W-:Y:S01]  /*4430*/  LOP3.LUT R56, R11, 0xffff, RZ, 0xc0, !PT ;  /* 0x0000ffff0b387812 */ /* 0x000fe200078ec0ff */
[----:B------:R0:W-:Y:S01]  /*4440*/  STG.E.64 [R24.64], R4 ;  /* 0x0000000418007986 */ /* 0x0001e2000c101b08 */
[----:B------:R-:W-:Y:S01]  /*4450*/  LOP3.LUT R54, R21, 0xffff, RZ, 0xc0, !PT ;  /* 0x0000ffff15367812 */ /* 0x000fe200078ec0ff */
[----:B------:R-:W-:Y:S01]  /*4460*/  IMAD.WIDE.U32 R50, R50, R57, c[0x0][0x178] ;  /* 0x00005e0032327625 */ /* 0x000fe200078e0039 */
[----:B------:R-:W-:-:S02]  /*4470*/  IADD3 R52, R166, 0x400, RZ ;  /* 0x00000400a6347810 */ /* 0x000fc40007ffe0ff */
[----:B------:R-:W-:Y:S02]  /*4480*/  LOP3.LUT R13, R13, 0xffff, RZ, 0xc0, !PT ;  /* 0x0000ffff0d0d7812 */ /* 0x000fe400078ec0ff */
[----:B------:R-:W-:Y:S01]  /*4490*/  PRMT R35, R72, 0x5410, R27 ;  /* 0x0000541048237816 */ /* 0x000fe2000000001b */
[-C--:B------:R-:W-:Y:S01]  /*44a0*/  IMAD.WIDE.U32 R26, R26, R57.reuse, c[0x0][0x178] ;  /* 0x00005e001a1a7625 */ /* 0x080fe200078e0039 */
[----:B------:R-:W-:Y:S02]  /*44b0*/  IADD3 R55, R166, 0x500, RZ ;  /* 0x00000500a6377810 */ /* 0x000fe40007ffe0ff */
[----:B------:R-:W-:Y:S01]  /*44c0*/  PRMT R39, R68, 0x5410, R29 ;  /* 0x0000541044277816 */ /* 0x000fe2000000001d */
[-C--:B------:R-:W-:Y:S01]  /*44d0*/  IMAD.WIDE.U32 R28, R28, R57.reuse, c[0x0][0x178] ;  /* 0x00005e001c1c7625 */ /* 0x080fe200078e0039 */
[----:B------:R-:W-:Y:S01]  /*44e0*/  PRMT R9, R58, 0x5410, R9 ;  /* 0x000054103a097816 */ /* 0x000fe20000000009 */
[----:B------:R1:W-:Y:S01]  /*44f0*/  STG.E.64 [R26.64], R6 ;  /* 0x000000061a007986 */ /* 0x0003e2000c101b08 */
[----:B------:R-:W-:Y:S01]  /*4500*/  PRMT R11, R59, 0x5410, R56 ;  /* 0x000054103b0b7816 */ /* 0x000fe20000000038 */
[-C--:B------:R-:W-:Y:S01]  /*4510*/  IMAD.WIDE.U32 R52, R52, R57.reuse, c[0x0][0x178] ;  /* 0x00005e0034347625 */ /* 0x080fe200078e0039 */
[----:B------:R-:W-:Y:S01]  /*4520*/  PRMT R21, R63, 0x5410, R54 ;  /* 0x000054103f157816 */ /* 0x000fe20000000036 */
[----:B------:R2:W-:Y:S01]  /*4530*/  STG.E.64 [R28.64], R8 ;  /* 0x000000081c007986 */ /* 0x0005e2000c101b08 */
[----:B------:R-:W-:Y:S01]  /*4540*/  PRMT R13, R60, 0x5410, R13 ;  /* 0x000054103c0d7816 */ /* 0x000fe2000000000d */
[----:B0-----:R-:W-:Y:S01]  /*4550*/  IMAD.WIDE.U32 R4, R55, R57, c[0x0][0x178] ;  /* 0x00005e0037047625 */ /* 0x001fe200078e0039 */
[----:B------:R-:W-:Y:S01]  /*4560*/  IADD3 R54, R166, 0x600, RZ ;  /* 0x00000600a6367810 */ /* 0x000fe20007ffe0ff */
[----:B------:R0:W-:Y:S01]  /*4570*/  STG.E.64 [R50.64], R10 ;  /* 0x0000000a32007986 */ /* 0x0001e2000c101b08 */
[----:B------:R-:W-:-:S02]  /*4580*/  LOP3.LUT R56, R17, 0xffff, RZ, 0xc0, !PT ;  /* 0x0000ffff11387812 */ /* 0x000fc400078ec0ff */
[----:B------:R-:W-:Y:S01]  /*4590*/  IADD3 R24, R166, 0x700, RZ ;  /* 0x00000700a6187810 */ /* 0x000fe20007ffe0ff */
[----:B------:R3:W-:Y:S01]  /*45a0*/  STG.E.64 [R52.64], R12 ;  /* 0x0000000c34007986 */ /* 0x0007e2000c101b08 */
[----:B------:R-:W-:Y:S01]  /*45b0*/  PRMT R17, R61, 0x5410, R56 ;  /* 0x000054103d117816 */ /* 0x000fe20000000038 */
[----:B-1----:R-:W-:Y:S01]  /*45c0*/  IMAD.WIDE.U32 R6, R54, R57, c[0x0][0x178] ;  /* 0x00005e0036067625 */ /* 0x002fe200078e0039 */
[----:B------:R-:W-:Y:S01]  /*45d0*/  IADD3 R25, R166, 0x800, RZ ;  /* 0x00000800a6197810 */ /* 0x000fe20007ffe0ff */
[----:B------:R1:W-:Y:S01]  /*45e0*/  STG.E.64 [R4.64], R14 ;  /* 0x0000000e04007986 */ /* 0x0003e2000c101b08 */
[----:B------:R-:W-:Y:S01]  /*45f0*/  F2FP.PACK_AB R173, RZ, R173 ;  /* 0x000000adffad723e */ /* 0x000fe200000000ff */
[----:B--2---:R-:W-:Y:S01]  /*4600*/  IMAD.WIDE.U32 R8, R24, R57, c[0x0][0x178] ;  /* 0x00005e0018087625 */ /* 0x004fe200078e0039 */
[C---:B------:R-:W-:Y:S01]  /*4610*/  IADD3 R24, R166.reuse, 0x900, RZ ;  /* 0x00000900a6187810 */ /* 0x040fe20007ffe0ff */
[----:B------:R2:W-:Y:S01]  /*4620*/  STG.E.64 [R6.64], R16 ;  /* 0x0000001006007986 */ /* 0x0005e2000c101b08 */
[----:B------:R-:W-:Y:S01]  /*4630*/  F2FP.PACK_AB R175, RZ, R175 ;  /* 0x000000afffaf723e */ /* 0x000fe200000000ff */
[-C--:B0-----:R-:W-:Y:S01]  /*4640*/  IMAD.WIDE.U32 R10, R25, R57.reuse, c[0x0][0x178] ;  /* 0x00005e00190a7625 */ /* 0x081fe200078e0039 */
[----:B------:R-:W-:Y:S01]  /*4650*/  HFMA2 R173, R102.H0_H0, R173.H0_H0, R142.H0_H0 ;  /* 0x200000ad66ad7231 */ /* 0x000fe2000004088e */
[----:B------:R0:W-:Y:S01]  /*4660*/  STG.E.64 [R8.64], R18 ;  /* 0x0000001208007986 */ /* 0x0001e2000c101b08 */
[----:B------:R-:W-:Y:S01]  /*4670*/  IADD3 R25, R166, 0xa00, RZ ;  /* 0x00000a00a6197810 */ /* 0x000fe20007ffe0ff */
[-C--:B---3--:R-:W-:Y:S01]  /*4680*/  IMAD.WIDE.U32 R12, R24, R57.reuse, c[0x0][0x178] ;  /* 0x00005e00180c7625 */ /* 0x088fe200078e0039 */
[----:B------:R-:W-:Y:S01]  /*4690*/  HFMA2 R175, R104.H0_H0, R175.H0_H0, R144.H0_H0 ;  /* 0x200000af68af7231 */ /* 0x000fe20000040890 */
[C---:B------:R-:W-:Y:S01]  /*46a0*/  IADD3 R24, R166.reuse, 0xb00, RZ ;  /* 0x00000b00a6187810 */ /* 0x040fe20007ffe0ff */
[----:B------:R3:W-:Y:S01]  /*46b0*/  STG.E.64 [R10.64], R22 ;  /* 0x000000160a007986 */ /* 0x0007e2000c101b08 */
[C---:B-1----:R-:W-:Y:S01]  /*46c0*/  IADD3 R14, R166.reuse, 0xc00, RZ ;  /* 0x00000c00a60e7810 */ /* 0x042fe20007ffe0ff */
[-C--:B------:R-:W-:Y:S01]  /*46d0*/  IMAD.WIDE.U32 R4, R25, R57.reuse, c[0x0][0x178] ;  /* 0x00005e0019047625 */ /* 0x080fe200078e0039 */
[----:B------:R-:W-:Y:S01]  /*46e0*/  IADD3 R15, R166, 0xd00, RZ ;  /* 0x00000d00a60f7810 */ /* 0x000fe20007ffe0ff */
[----:B------:R1:W-:Y:S01]  /*46f0*/  STG.E.64 [R12.64], R20 ;  /* 0x000000140c007986 */ /* 0x0003e2000c101b08 */
[----:B------:R-:W-:Y:S01]  /*4700*/  LOP3.LUT R32, R32, 0xffff, R173, 0xf8, !PT ;  /* 0x0000ffff20207812 */ /* 0x000fe200078ef8ad */
[----:B--2---:R-:W-:Y:S01]  /*4710*/  IMAD.WIDE.U32 R6, R24, R57, c[0x0][0x178] ;  /* 0x00005e0018067625 */ /* 0x004fe200078e0039 */
[----:B------:R-:W-:-:S02]  /*4720*/  LOP3.LUT R30, R30, 0xffff, R175, 0xf8, !PT ;  /* 0x0000ffff1e1e7812 */ /* 0x000fc400078ef8af */
[----:B------:R-:W-:Y:S01]  /*4730*/  LOP3.LUT R36, R36, 0xffff, R177, 0xf8, !PT ;  /* 0x0000ffff24247812 */ /* 0x000fe200078ef8b1 */
[-C--:B0-----:R-:W-:Y:S01]  /*4740*/  IMAD.WIDE.U32 R8, R14, R57.reuse, c[0x0][0x178] ;  /* 0x00005e000e087625 */ /* 0x081fe200078e0039 */
[C---:B------:R-:W-:Y:S01]  /*4750*/  IADD3 R14, R166.reuse, 0xe00, RZ ;  /* 0x00000e00a60e7810 */ /* 0x040fe20007ffe0ff */
[----:B------:R0:W-:Y:S01]  /*4760*/  STG.E.64 [R4.64], R32 ;  /* 0x0000002004007986 */ /* 0x0001e2000c101b08 */
[C---:B------:R-:W-:Y:S01]  /*4770*/  IADD3 R16, R166.reuse, 0x1100, RZ ;  /* 0x00001100a6107810 */ /* 0x040fe20007ffe0ff */
[-C--:B---3--:R-:W-:Y:S01]  /*4780*/  IMAD.WIDE.U32 R10, R15, R57.reuse, c[0x0][0x178] ;  /* 0x00005e000f0a7625 */ /* 0x088fe200078e0039 */
[----:B------:R-:W-:Y:S01]  /*4790*/  IADD3 R15, R166, 0xf00, RZ ;  /* 0x00000f00a60f7810 */ /* 0x000fe20007ffe0ff */
[----:B------:R2:W-:Y:S02]  /*47a0*/  STG.E.64 [R6.64], R30 ;  /* 0x0000001e06007986 */ /* 0x0005e4000c101b08 */
[-C--:B-1----:R-:W-:Y:S01]  /*47b0*/  IMAD.WIDE.U32 R12, R14, R57.reuse, c[0x0][0x178] ;  /* 0x00005e000e0c7625 */ /* 0x082fe200078e0039 */
[C---:B------:R-:W-:Y:S01]  /*47c0*/  IADD3 R14, R166.reuse, 0x1000, RZ ;  /* 0x00001000a60e7810 */ /* 0x040fe20007ffe0ff */
[----:B------:R1:W-:Y:S04]  /*47d0*/  STG.E.64 [R8.64], R36 ;  /* 0x0000002408007986 */ /* 0x0003e8000c101b08 */
[----:B------:R3:W-:Y:S01]  /*47e0*/  STG.E.64 [R10.64], R34 ;  /* 0x000000220a007986 */ /* 0x0007e2000c101b08 */
[----:B0-----:R-:W-:Y:S01]  /*47f0*/  IMAD.WIDE.U32 R4, R15, R57, c[0x0][0x178] ;  /* 0x00005e000f047625 */ /* 0x001fe200078e0039 */
[----:B------:R-:W-:-:S02]  /*4800*/  IADD3 R15, R166, 0x1200, RZ ;  /* 0x00001200a60f7810 */ /* 0x000fc40007ffe0ff */
[----:B------:R0:W-:Y:S01]  /*4810*/  STG.E.64 [R12.64], R40 ;  /* 0x000000280c007986 */ /* 0x0001e2000c101b08 */
[-C--:B--2---:R-:W-:Y:S01]  /*4820*/  IMAD.WIDE.U32 R6, R14, R57.reuse, c[0x0][0x178] ;  /* 0x00005e000e067625 */ /* 0x084fe200078e0039 */
[----:B------:R-:W-:Y:S02]  /*4830*/  IADD3 R14, R166, 0x1300, RZ ;  /* 0x00001300a60e7810 */ /* 0x000fe40007ffe0ff */
[----:B------:R0:W-:Y:S01]  /*4840*/  STG.E.64 [R4.64], R38 ;  /* 0x0000002604007986 */ /* 0x0001e2000c101b08 */
[----:B-1----:R-:W-:-:S03]  /*4850*/  IMAD.WIDE.U32 R8, R16, R57, c[0x0][0x178] ;  /* 0x00005e0010087625 */ /* 0x002fc600078e0039 */
[----:B------:R0:W-:Y:S01]  /*4860*/  STG.E.64 [R6.64], R44 ;  /* 0x0000002c06007986 */ /* 0x0001e2000c101b08 */
[----:B---3--:R-:W-:-:S03]  /*4870*/  IMAD.WIDE.U32 R10, R15, R57, c[0x0][0x178] ;  /* 0x00005e000f0a7625 */ /* 0x008fc600078e0039 */
[----:B------:R0:W-:Y:S01]  /*4880*/  STG.E.64 [R8.64], R42 ;  /* 0x0000002a08007986 */ /* 0x0001e2000c101b08 */
[----:B------:R-:W-:-:S03]  /*4890*/  IMAD.WIDE.U32 R14, R14, R57, c[0x0][0x178] ;  /* 0x00005e000e0e7625 */ /* 0x000fc600078e0039 */
[----:B------:R0:W-:Y:S04]  /*48a0*/  STG.E.64 [R10.64], R46 ;  /* 0x0000002e0a007986 */ /* 0x0001e8000c101b08 */
[----:B------:R0:W-:Y:S02]  /*48b0*/  STG.E.64 [R14.64], R48 ;  /* 0x000000300e007986 */ /* 0x0001e4000c101b08 */
[----:B0-----:R-:W-:Y:S01]  /*48c0*/  @P0 CALL.REL.NOINC `(.L_x_337) ;  /* 0x0000001000000944 */ /* 0x001fe20003c00000 */
[----:B------:R-:W-:Y:S05]  /*48d0*/  BRA `(.L_x_338) ;  /* 0xffffbad000007947 */ /* 0x000fea000383ffff */
.L_x_337:
[----:B------:R-:W-:Y:S05]  /*48e0*/  EXIT ;  /* 0x000000000000794d */ /* 0x000fea0003800000 */
.L_x_333:
[----:B------:R-:W-:Y:S01]  /*48f0*/  HFMA2.MMA R173, -RZ, RZ, 0, 5.9604644775390625e-08 ;  /* 0x00000001ffad7435 */ /* 0x000fe200000001ff */
[----:B------:R-:W-:Y:S02]  /*4900*/  MOV R167, 0x1f ;  /* 0x0000001f00a77802 */ /* 0x000fe40000000f00 */
[----:B------:R-:W-:Y:S02]  /*4910*/  MOV R168, 0xffffffff ;  /* 0xffffffff00a87802 */ /* 0x000fe40000000f00 */
[----:B------:R-:W-:-:S02]  /*4920*/  MOV R170, 0x4940 ;  /* 0x0000494000aa7802 */ /* 0x000fc40000000f00 */
[----:B-----5:R-:W-:Y:S05]  /*4930*/  CALL.REL.NOINC `($__internal_37_$__cuda_sm70_shflsync_bfly_p) ;  /* 0x00000d9000007944 */ /* 0x020fea0003c00000 */
[----:B-1----:R-:W-:Y:S01]  /*4940*/  MOV R166, R173 ;  /* 0x000000ad00a67202 */ /* 0x002fe20000000f00 */
[----:B0-----:R-:W-:Y:S05]  /*4950*/  BRA `(.L_x_339) ;  /* 0xffffc3e000007947 */ /* 0x001fea000383ffff */
.L_x_334:
[----:B------:R-:W-:Y:S01]  /*4960*/  HFMA2.MMA R173, -RZ, RZ, 0, 1.1920928955078125e-07 ;  /* 0x00000002ffad7435 */ /* 0x000fe200000001ff */
[----:B------:R-:W-:-:S02]  /*4970*/  MOV R167, 0x1f ;  /* 0x0000001f00a77802 */ /* 0x000fc40000000f00 */
[----:B------:R-:W-:Y:S02]  /*4980*/  MOV R168, 0xffffffff ;  /* 0xffffffff00a87802 */ /* 0x000fe40000000f00 */
[----:B------:R-:W-:Y:S02]  /*4990*/  MOV R170, 0x49b0 ;  /* 0x000049b000aa7802 */ /* 0x000fe40000000f00 */
[----:B-----5:R-:W-:Y:S05]  /*49a0*/  CALL.REL.NOINC `($__internal_37_$__cuda_sm70_shflsync_bfly_p) ;  /* 0x00000d2000007944 */ /* 0x020fea0003c00000 */
[----:B01----:R-:W-:Y:S01]  /*49b0*/  FADD.FTZ R172, R172, R173 ;  /* 0x000000adacac7221 */ /* 0x003fe20000010000 */
[----:B------:R-:W-:Y:S01]  /*49c0*/  HFMA2.MMA R173, -RZ, RZ, 0, 2.384185791015625e-07 ;  /* 0x00000004ffad7435 */ /* 0x000fe200000001ff */
[----:B------:R-:W-:Y:S02]  /*49d0*/  MOV R167, 0x1f ;  /* 0x0000001f00a77802 */ /* 0x000fe40000000f00 */
[----:B------:R-:W-:Y:S02]  /*49e0*/  MOV R168, 0xffffffff ;  /* 0xffffffff00a87802 */ /* 0x000fe40000000f00 */
[----:B------:R-:W-:Y:S02]  /*49f0*/  MOV R170, 0x4a10 ;  /* 0x00004a1000aa7802 */ /* 0x000fe40000000f00 */
[----:B------:R-:W-:Y:S05]  /*4a00*/  CALL.REL.NOINC `($__internal_37_$__cuda_sm70_shflsync_bfly_p) ;  /* 0x00000cc000007944 */ /* 0x000fea0003c00000 */
[----:B01----:R-:W-:Y:S01]  /*4a10*/  FADD.FTZ R172, R172, R173 ;  /* 0x000000adacac7221 */ /* 0x003fe20000010000 */
[----:B------:R-:W-:Y:S01]  /*4a20*/  HFMA2.MMA R173, -RZ, RZ, 0, 4.76837158203125e-07 ;  /* 0x00000008ffad7435 */ /* 0x000fe200000001ff */
[----:B------:R-:W-:-:S02]  /*4a30*/  MOV R167, 0x1f ;  /* 0x0000001f00a77802 */ /* 0x000fc40000000f00 */
[----:B------:R-:W-:Y:S02]  /*4a40*/  MOV R168, 0xffffffff ;  /* 0xffffffff00a87802 */ /* 0x000fe40000000f00 */
[----:B------:R-:W-:Y:S02]  /*4a50*/  MOV R170, 0x4a70 ;  /* 0x00004a7000aa7802 */ /* 0x000fe40000000f00 */
[----:B------:R-:W-:Y:S05]  /*4a60*/  CALL.REL.NOINC `($__internal_37_$__cuda_sm70_shflsync_bfly_p) ;  /* 0x00000c6000007944 */ /* 0x000fea0003c00000 */
[----:B01----:R-:W-:Y:S01]  /*4a70*/  FADD.FTZ R172, R172, R173 ;  /* 0x000000adacac7221 */ /* 0x003fe20000010000 */
[----:B------:R-:W-:Y:S01]  /*4a80*/  HFMA2.MMA R173, -RZ, RZ, 0, 9.5367431640625e-07 ;  /* 0x00000010ffad7435 */ /* 0x000fe200000001ff */
[----:B------:R-:W-:Y:S02]  /*4a90*/  MOV R167, 0x1f ;  /* 0x0000001f00a77802 */ /* 0x000fe40000000f00 */
[----:B------:R-:W-:Y:S02]  /*4aa0*/  MOV R168, 0xffffffff ;  /* 0xffffffff00a87802 */ /* 0x000fe40000000f00 */
[----:B------:R-:W-:Y:S02]  /*4ab0*/  MOV R170, 0x4ad0 ;  /* 0x00004ad000aa7802 */ /* 0x000fe40000000f00 */
[----:B------:R-:W-:Y:S05]  /*4ac0*/  CALL.REL.NOINC `($__internal_37_$__cuda_sm70_shflsync_bfly_p) ;  /* 0x00000c0000007944 */ /* 0x000fea0003c00000 */
        /* <DEDUP_REMOVED lines=166> */
[----:B------:R-:W-:Y:S05]  /*5530*/  CALL.REL.NOINC `($__internal_37_$__cuda_sm70_shflsync_bfly_p) ;  /* 0x0000019000007944 */ /* 0x000fea0003c00000 */
[----:B01----:R-:W-:Y:S01]  /*5540*/  FADD.FTZ R172, R172, R173 ;  /* 0x000000adacac7221 */ /* 0x003fe20000010000 */
[----:B------:R-:W-:Y:S01]  /*5550*/  HFMA2.MMA R173, -RZ, RZ, 0, 1.1920928955078125e-07 ;  /* 0x00000002ffad7435 */ /* 0x000fe200000001ff */
[----:B------:R-:W-:Y:S02]  /*5560*/  MOV R167, 0x1f ;  /* 0x0000001f00a77802 */ /* 0x000fe40000000f00 */
[----:B------:R-:W-:Y:S02]  /*5570*/  MOV R168, 0xffffffff ;  /* 0xffffffff00a87802 */ /* 0x000fe40000000f00 */
[----:B------:R-:W-:Y:S02]  /*5580*/  MOV R170, 0x55a0 ;  /* 0x000055a000aa7802 */ /* 0x000fe40000000f00 */
[----:B------:R-:W-:Y:S05]  /*5590*/  CALL.REL.NOINC `($__internal_37_$__cuda_sm70_shflsync_bfly_p) ;  /* 0x0000013000007944 */ /* 0x000fea0003c00000 */
[----:B01----:R-:W-:Y:S01]  /*55a0*/  FADD.FTZ R172, R172, R173 ;  /* 0x000000adacac7221 */ /* 0x003fe20000010000 */
[----:B------:R-:W-:Y:S01]  /*55b0*/  HFMA2.MMA R173, -RZ, RZ, 0, 2.384185791015625e-07 ;  /* 0x00000004ffad7435 */ /* 0x000fe200000001ff */
[----:B------:R-:W-:-:S02]  /*55c0*/  MOV R167, 0x1f ;  /* 0x0000001f00a77802 */ /* 0x000fc40000000f00 */
[----:B------:R-:W-:Y:S02]  /*55d0*/  MOV R168, 0xffffffff ;  /* 0xffffffff00a87802 */ /* 0x000fe40000000f00 */
[----:B------:R-:W-:Y:S02]  /*55e0*/  MOV R170, 0x5600 ;  /* 0x0000560000aa7802 */ /* 0x000fe40000000f00 */
[----:B------:R-:W-:Y:S05]  /*55f0*/  CALL.REL.NOINC `($__internal_37_$__cuda_sm70_shflsync_bfly_p) ;  /* 0x000000d000007944 */ /* 0x000fea0003c00000 */
[----:B01----:R-:W-:Y:S01]  /*5600*/  FADD.FTZ R172, R172, R173 ;  /* 0x000000adacac7221 */ /* 0x003fe20000010000 */
[----:B------:R-:W-:Y:S01]  /*5610*/  HFMA2.MMA R173, -RZ, RZ, 0, 4.76837158203125e-07 ;  /* 0x00000008ffad7435 */ /* 0x000fe200000001ff */
[----:B------:R-:W-:Y:S02]  /*5620*/  MOV R167, 0x1f ;  /* 0x0000001f00a77802 */ /* 0x000fe40000000f00 */
[----:B------:R-:W-:Y:S02]  /*5630*/  MOV R168, 0xffffffff ;  /* 0xffffffff00a87802 */ /* 0x000fe40000000f00 */
[----:B------:R-:W-:Y:S02]  /*5640*/  MOV R170, 0x5660 ;  /* 0x0000566000aa7802 */ /* 0x000fe40000000f00 */
[----:B------:R-:W-:Y:S05]  /*5650*/  CALL.REL.NOINC `($__internal_37_$__cuda_sm70_shflsync_bfly_p) ;  /* 0x0000007000007944 */ /* 0x000fea0003c00000 */
[----:B01----:R-:W-:Y:S01]  /*5660*/  FADD.FTZ R172, R172, R173 ;  /* 0x000000adacac7221 */ /* 0x003fe20000010000 */
[----:B------:R-:W-:Y:S01]  /*5670*/  HFMA2.MMA R173, -RZ, RZ, 0, 9.5367431640625e-07 ;  /* 0x00000010ffad7435 */ /* 0x000fe200000001ff */
[----:B------:R-:W-:-:S02]  /*5680*/  MOV R167, 0x1f ;  /* 0x0000001f00a77802 */ /* 0x000fc40000000f00 */
[----:B------:R-:W-:Y:S02]  /*5690*/  MOV R168, 0xffffffff ;  /* 0xffffffff00a87802 */ /* 0x000fe40000000f00 */
[----:B------:R-:W-:Y:S02]  /*56a0*/  MOV R170, 0x56c0 ;  /* 0x000056c000aa7802 */ /* 0x000fe40000000f00 */
[----:B------:R-:W-:Y:S05]  /*56b0*/  CALL.REL.NOINC `($__internal_37_$__cuda_sm70_shflsync_bfly_p) ;  /* 0x0000001000007944 */ /* 0x000fea0003c00000 */
[----:B01----:R-:W-:Y:S05]  /*56c0*/  BRA `(.L_x_340) ;  /* 0xffffc1b000007947 */ /* 0x003fea000383ffff */
        .weak           $__internal_37_$__cuda_sm70_shflsync_bfly_p
        .type           $__internal_37_$__cuda_sm70_shflsync_bfly_p,@function
        .size           $__internal_37_$__cuda_sm70_shflsync_bfly_p,(.L_x_1086 - $__internal_37_$__cuda_sm70_shflsync_bfly_p)
$__internal_37_$__cuda_sm70_shflsync_bfly_p:
[----:B------:R-:W-:Y:S01]  /*56d0*/  HFMA2.MMA R171, -RZ, RZ, 0, 0 ;  /* 0x00000000ffab7435 */ /* 0x000fe200000001ff */
[----:B------:R-:W-:Y:S04]  /*56e0*/  WARPSYNC R168 ;  /* 0x000000a800007348 */ /* 0x000fe80003800000 */
[----:B------:R0:W1:Y:S01]  /*56f0*/  SHFL.BFLY PT, R173, R172, R173, R167 ;  /* 0x0c0000adacad7389 */ /* 0x00006200000e00a7 */
[----:B------:R-:W-:Y:S05]  /*5700*/  RET.REL.NODEC R170 `(_ZN10layer_norm13ln_fwd_kernelINS_13Kernel_traitsI6__halffS2_fjLj20480ELj2ELj1ELj4ELj16ENS_18Kernel_traits_baseILj20480ES2_fS2_fjLj128EEEEEEEvNS_9FwdParamsE) ;  /* 0xffffa8f0aa007950 */ /* 0x000fea0003c3ffff */
.L_x_341:
        /* <DEDUP_REMOVED lines=15> */
.L_x_1086:


//--------------------- .text._ZN10layer_norm13ln_fwd_kernelINS_13Kernel_traitsI6__halfS2_S2_fjLj20480ELj2ELj1ELj4ELj16ENS_18Kernel_traits_baseILj20480ES2_S2_S2_fjLj128EEEEEEEvNS_9FwdParamsE --------------------------
	.section	.text._ZN10layer_norm13ln_fwd_kernelINS_13Kernel_traitsI6__halfS2_S2_fjLj20480ELj2ELj1ELj4ELj16ENS_18Kernel_traits_baseILj20480ES2_S2_S2_fjLj128EEEEEEEvNS_9FwdParamsE,"ax",@progbits
	.sectioninfo	@"SHI_REGISTERS=255"
	.align	128
        .global         _ZN10layer_norm13ln_fwd_kernelINS_13Kernel_traitsI6__halfS2_S2_fjLj20480ELj2ELj1ELj4ELj16ENS_18Kernel_traits_baseILj20480ES2_S2_S2_fjLj128EEEEEEEvNS_9FwdParamsE
        .type           _ZN10layer_norm13ln_fwd_kernelINS_13Kernel_traitsI6__halfS2_S2_fjLj20480ELj2ELj1ELj4ELj16ENS_18Kernel_traits_baseILj20480ES2_S2_S2_fjLj128EEEEEEEvNS_9FwdParamsE,@function
        .size           _ZN10layer_norm13ln_fwd_kernelINS_13Kernel_traitsI6__halfS2_S2_fjLj20480ELj2ELj1ELj4ELj16ENS_18Kernel_traits_baseILj20480ES2_S2_S2_fjLj128EEEEEEEvNS_9FwdParamsE,(.L_x_1087 - _ZN10layer_norm13ln_fwd_kernelINS_13Kernel_traitsI6__halfS2_S2_fjLj20480ELj2ELj1ELj4ELj16ENS_18Kernel_traits_baseILj20480ES2_S2_S2_fjLj128EEEEEEEvNS_9FwdParamsE)
        .other          _ZN10layer_norm13ln_fwd_kernelINS_13Kernel_traitsI6__halfS2_S2_fjLj20480ELj2ELj1ELj4ELj16ENS_18Kernel_traits_baseILj20480ES2_S2_S2_fjLj128EEEEEEEvNS_9FwdParamsE,@"STO_CUDA_ENTRY STV_DEFAULT"
_ZN10layer_norm13ln_fwd_kernelINS_13Kernel_traitsI6__halfS2_S2_fjLj20480ELj2ELj1ELj4ELj16ENS_18Kernel_traits_baseILj20480ES2_S2_S2_fjLj128EEEEEEEvNS_9FwdParamsE:
.text._ZN10layer_norm13ln_fwd_kernelINS_13Kernel_traitsI6__halfS2_S2_fjLj20480ELj2ELj1ELj4ELj16ENS_18Kernel_traits_baseILj20480ES2_S2_S2_fjLj128EEEEEEEvNS_9FwdParamsE:
        /* <DEDUP_REMOVED lines=38> */
.L_x_347:
        /* <DEDUP_REMOVED lines=201> */
.L_x_348:
        /* <DEDUP_REMOVED lines=180> */
.L_x_349:
        /* <DEDUP_REMOVED lines=71> */
.L_x_345:
[----:B------:R-:W2:Y:S01]  /*1ea0*/  LDG.E.STRONG.GPU R84, [R2.64] ;  /* 0x0000000602547981 */ /* 0x000ea2000c1ef900 */
[----:B------:R-:W-:Y:S01]  /*1eb0*/  YIELD ;  /* 0x0000000000007946 */ /* 0x000fe20003800000 */
[----:B--2---:R-:W-:Y:S01]  /*1ec0*/  ISETP.NE.AND P0, PT, R84, R85, PT ;  /* 0x000000555400720c */ /* 0x004fe20003f05270 */
[----:B------:R-:W-:-:S12]  /*1ed0*/  CCTL.IVALL ;  /* 0x00000000ff00798f */ /* 0x000fd80002000000 */
[----:B------:R-:W-:Y:S05]  /*1ee0*/  @P0 BRA `(.L_x_345) ;  /* 0xffffffb000000947 */ /* 0x000fea000383ffff */
.L_x_344:
        /* <DEDUP_REMOVED lines=54> */
[----:B0-----:R0:W-:Y:S01]  /*2250*/  @!P0 STG.E [R84.64], R3 ;  /* 0x0000000354008986 */ /* 0x0011e2000c101906 */
[C---:B------:R-:W-:Y:S02]  /*2260*/  FMUL.FTZ R96, R3.reuse, R96 ;  /* 0x0000006003607220 */ /* 0x040fe40000410000 */
[----:B------:R-:W-:-:S02]  /*2270*/  FMUL.FTZ R89, R3, R90 ;  /* 0x0000005a03597220 */ /* 0x000fc40000410000 */
[C---:B------:R-:W-:Y:S02]  /*2280*/  FMUL.FTZ R87, R3.reuse, R94 ;  /* 0x0000005e03577220 */ /* 0x040fe40000410000 */
[C---:B------:R-:W-:Y:S02]  /*2290*/  FMUL.FTZ R90, R3.reuse, R108 ;  /* 0x0000006c035a7220 */ /* 0x040fe40000410000 */
[C---:B------:R-:W-:Y:S02]  /*22a0*/  FMUL.FTZ R97, R3.reuse, R110 ;  /* 0x0000006e03617220 */ /* 0x040fe40000410000 */
[----:B------:R-:W-:Y:S01]  /*22b0*/  FMUL.FTZ R94, R3, R120 ;  /* 0x00000078035e7220 */ /* 0x000fe20000410000 */
[----:B0-----:R-:W-:Y:S01]  /*22c0*/  F2FP.PACK_AB R85, R89, R96 ;  /* 0x000000605955723e */ /* 0x001fe200000000ff */
[----:B------:R-:W-:Y:S01]  /*22d0*/  FMUL.FTZ R99, R3, R122 ;  /* 0x0000007a03637220 */ /* 0x000fe20000410000 */
[----:B------:R-:W-:Y:S01]  /*22e0*/  F2FP.PACK_AB R89, R97, R90 ;  /* 0x0000005a6159723e */ /* 0x000fe200000000ff */
[----:B------:R-:W-:-:S02]  /*22f0*/  FADD.FTZ R92, R119, -R86 ;  /* 0x80000056775c7221 */ /* 0x000fc40000010000 */
[--C-:B------:R-:W-:Y:S01]  /*2300*/  FADD.FTZ R98, R137, -R86.reuse ;  /* 0x8000005689627221 */ /* 0x100fe20000010000 */
[----:B------:R-:W-:Y:S01]  /*2310*/  F2FP.PACK_AB R90, R99, R94 ;  /* 0x0000005e635a723e */ /* 0x000fe200000000ff */
[--C-:B------:R-:W-:Y:S01]  /*2320*/  FADD.FTZ R102, R141, -R86.reuse ;  /* 0x800000568d667221 */ /* 0x100fe20000010000 */
[----:B------:R-:W-:Y:S01]  /*2330*/  SHF.L.U32 R94, R114, 0x7, RZ ;  /* 0x00000007725e7819 */ /* 0x000fe200000006ff */
[--C-:B------:R-:W-:Y:S01]  /*2340*/  FADD.FTZ R104, R131, -R86.reuse ;  /* 0x8000005683687221 */ /* 0x100fe20000010000 */
[----:B-----5:R-:W-:Y:S01]  /*2350*/  HFMA2 R85, R81, R85, R41 ;  /* 0x0000005551557231 */ /* 0x020fe20000000029 */
[--C-:B------:R-:W-:Y:S01]  /*2360*/  FADD.FTZ R2, R143, -R86.reuse ;  /* 0x800000568f027221 */ /* 0x100fe20000010000 */
[----:B------:R-:W-:Y:S01]  /*2370*/  HFMA2.MMA R90, R78, R90, R38 ;  /* 0x0000005a4e5a7235 */ /* 0x000fe20000000026 */
[--C-:B------:R-:W-:Y:S01]  /*2380*/  FADD.FTZ R106, R145, -R86.reuse ;  /* 0x80000056916a7221 */ /* 0x100fe20000010000 */
[----:B------:R-:W-:Y:S01]  /*2390*/  HFMA2 R89, R77, R89, R37 ;  /* 0x000000594d597231 */ /* 0x000fe20000000025 */
        /* <DEDUP_REMOVED lines=63> */
[C---:B------:R-:W-:Y:S02]  /*2790*/  FMUL.FTZ R93, R3.reuse, R104 ;  /* 0x00000068035d7220 */ /* 0x040fe40000410000 */
[C---:B------:R-:W-:Y:S02]  /*27a0*/  FMUL.FTZ R88, R3.reuse, R2 ;  /* 0x0000000203587220 */ /* 0x040fe40000410000 */
[C---:B------:R-:W-:Y:S02]  /*27b0*/  FMUL.FTZ R95, R3.reuse, R106 ;  /* 0x0000006a035f7220 */ /* 0x040fe40000410000 */
[----:B------:R-:W-:-:S02]  /*27c0*/  FMUL.FTZ R100, R3, R124 ;  /* 0x0000007c03647220 */ /* 0x000fc40000410000 */
[----:B------:R-:W-:Y:S01]  /*27d0*/  FMUL.FTZ R101, R3, R126 ;  /* 0x0000007e03657220 */ /* 0x000fe20000410000 */
[----:B------:R-:W-:Y:S01]  /*27e0*/  F2FP.PACK_AB R88, R95, R88 ;  /* 0x000000585f58723e */ /* 0x000fe200000000ff */
[C---:B------:R-:W-:Y:S02]  /*27f0*/  FMUL.FTZ R103, R3.reuse, R128 ;  /* 0x0000008003677220 */ /* 0x040fe40000410000 */
[C---:B------:R-:W-:Y:S02]  /*2800*/  FMUL.FTZ R132, R3.reuse, R130 ;  /* 0x0000008203847220 */ /* 0x040fe40000410000 */
[C---:B------:R-:W-:Y:S01]  /*2810*/  FMUL.FTZ R135, R3.reuse, R138 ;  /* 0x0000008a03877220 */ /* 0x040fe20000410000 */
[----:B------:R-:W-:Y:S01]  /*2820*/  HFMA2.MMA R88, R76, R88, R36 ;  /* 0x000000584c587235 */ /* 0x000fe20000000024 */
[C---:B------:R-:W-:Y:S02]  /*2830*/  FMUL.FTZ R136, R3.reuse, R140 ;  /* 0x0000008c03887220 */ /* 0x040fe40000410000 */
[----:B------:R-:W-:-:S02]  /*2840*/  FMUL.FTZ R137, R3, R142 ;  /* 0x0000008e03897220 */ /* 0x000fc40000410000 */
[C---:B------:R-:W-:Y:S02]  /*2850*/  FMUL.FTZ R149, R3.reuse, R152 ;  /* 0x0000009803957220 */ /* 0x040fe40000410000 */
[C---:B------:R-:W-:Y:S02]  /*2860*/  FMUL.FTZ R92, R3.reuse, R92 ;  /* 0x0000005c035c7220 */ /* 0x040fe40000410000 */
[C---:B------:R-:W-:Y:S02]  /*2870*/  FMUL.FTZ R98, R3.reuse, R98 ;  /* 0x0000006203627220 */ /* 0x040fe40000410000 */
        /* <DEDUP_REMOVED lines=29> */
[----:B------:R-:W-:Y:S01]  /*2a50*/  HFMA2 R97, R69, R97, R29 ;  /* 0x0000006145617231 */ /* 0x000fe2000000001d */
[C---:B------:R-:W-:Y:S01]  /*2a60*/  FMUL.FTZ R159, R3.reuse, R172 ;  /* 0x000000ac039f7220 */ /* 0x040fe20000410000 */
[----:B------:R-:W-:Y:S01]  /*2a70*/  HFMA2 R99, R71, R99, R31 ;  /* 0x0000006347637231 */ /* 0x000fe2000000001f */
[----:B------:R-:W-:-:S02]  /*2a80*/  FMUL.FTZ R174, R3, R174 ;  /* 0x000000ae03ae7220 */ /* 0x000fc40000410000 */
[----:B------:R-:W-:Y:S01]  /*2a90*/  FMUL.FTZ R161, R3, R176 ;  /* 0x000000b003a17220 */ /* 0x000fe20000410000 */
[----:B------:R-:W-:Y:S01]  /*2aa0*/  F2FP.PACK_AB R102, R159, R170 ;  /* 0x000000aa9f66723e */ /* 0x000fe200000000ff */
[C---:B------:R-:W-:Y:S02]  /*2ab0*/  FMUL.FTZ R2, R3.reuse, R178 ;  /* 0x000000b203027220 */ /* 0x040fe40000410000 */
        /* <DEDUP_REMOVED lines=16> */
[C---:B------:R-:W-:Y:S02]  /*2bc0*/  FMUL.FTZ R120, R3.reuse, R198 ;  /* 0x000000c603787220 */ /* 0x040fe40000410000 */
[----:B------:R-:W-:Y:S01]  /*2bd0*/  FMUL.FTZ R123, R3, R200 ;  /* 0x000000c8037b7220 */ /* 0x000fe20000410000 */
[----:B------:R-:W-:Y:S01]  /*2be0*/  F2FP.PACK_AB R110, R119, R110 ;  /* 0x0000006e776e723e */ /* 0x000fe200000000ff */
[----:B------:R-:W-:-:S02]  /*2bf0*/  FMUL.FTZ R121, R3, R202 ;  /* 0x000000ca03797220 */ /* 0x000fc40000410000 */
[----:B------:R-:W-:Y:S01]  /*2c00*/  FMUL.FTZ R124, R3, R204 ;  /* 0x000000cc037c7220 */ /* 0x000fe20000410000 */
[----:B------:R-:W-:Y:S01]  /*2c10*/  F2FP.PACK_AB R120, R123, R120 ;  /* 0x000000787b78723e */ /* 0x000fe200000000ff */
[C---:B------:R-:W-:Y:S02]  /*2c20*/  FMUL.FTZ R122, R3.reuse, R206 ;  /* 0x000000ce037a7220 */ /* 0x040fe40000410000 */
[C---:B------:R-:W-:Y:S01]  /*2c30*/  FMUL.FTZ R127, R3.reuse, R208 ;  /* 0x000000d0037f7220 */ /* 0x040fe20000410000 */
[----:B------:R-:W-:Y:S01]  /*2c40*/  F2FP.PACK_AB R121, R124, R121 ;  /* 0x000000797c79723e */ /* 0x000fe200000000ff */
[C---:B------:R-:W-:Y:S02]  /*2c50*/  FMUL.FTZ R125, R3.reuse, R210 ;  /* 0x000000d2037d7220 */ /* 0x040fe40000410000 */
[----:B------:R-:W-:Y:S01]  /*2c60*/  FMUL.FTZ R128, R3, R212 ;  /* 0x000000d403807220 */ /* 0x000fe20000410000 */
[----:B------:R-:W-:Y:S01]  /*2c70*/  F2FP.PACK_AB R122, R127, R122 ;  /* 0x0000007a7f7a723e */ /* 0x000fe200000000ff */
[----:B------:R-:W-:-:S02]  /*2c80*/  FMUL.FTZ R126, R3, R214 ;  /* 0x000000d6037e7220 */ /* 0x000fc40000410000 */
[C---:B------:R-:W-:Y:S01]  /*2c90*/  FMUL.FTZ R131, R3.reuse, R216 ;  /* 0x000000d803837220 */ /* 0x040fe20000410000 */
[----:B------:R-:W-:Y:S01]  /*2ca0*/  F2FP.PACK_AB R125, R128, R125 ;  /* 0x0000007d807d723e */ /* 0x000fe200000000ff */
[C---:B------:R-:W-:Y:S02]  /*2cb0*/  FMUL.FTZ R129, R3.reuse, R218 ;  /* 0x000000da03817220 */ /* 0x040fe40000410000 */
[----:B------:R-:W-:Y:S01]  /*2cc0*/  FMUL.FTZ R138, R3, R220 ;  /* 0x000000dc038a7220 */ /* 0x000fe20000410000 */
[----:B------:R-:W-:Y:S01]  /*2cd0*/  F2FP.PACK_AB R126, R131, R126 ;  /* 0x0000007e837e723e */ /* 0x000fe200000000ff */
[C---:B------:R-:W-:Y:S02]  /*2ce0*/  FMUL.FTZ R130, R3.reuse, R222 ;  /* 0x000000de03827220 */ /* 0x040fe40000410000 */
[C---:B------:R-:W-:Y:S01]  /*2cf0*/  FMUL.FTZ R141, R3.reuse, R224 ;  /* 0x000000e0038d7220 */ /* 0x040fe20000410000 */
        /* <DEDUP_REMOVED lines=17> */
[----:B------:R-:W-:Y:S01]  /*2e10*/  FMUL.FTZ R167, R3, R248 ;  /* 0x000000f803a77220 */ /* 0x000fe20000410000 */
[----:B------:R-:W-:Y:S01]  /*2e20*/  F2FP.PACK_AB R242, R165, R242 ;  /* 0x000000f2a5f2723e */ /* 0x000fe200000000ff */
[C---:B------:R-:W-:Y:S01]  /*2e30*/  FMUL.FTZ R250, R3.reuse, R250 ;  /* 0x000000fa03fa7220 */ /* 0x040fe20000410000 */
[----:B------:R-:W-:Y:S01]  /*2e40*/  HFMA2 R107, R51, R238, R11 ;  /* 0x000000ee336b7231 */ /* 0x000fe2000000000b */
[----:B------:R-:W-:Y:S01]  /*2e50*/  FMUL.FTZ R169, R3, R252 ;  /* 0x000000fc03a97220 */ /* 0x000fe20000410000 */
[----:B------:R-:W-:Y:S01]  /*2e60*/  F2FP.PACK_AB R246, R167, R246 ;  /* 0x000000f6a7f6723e */ /* 0x000fe200000000ff */
[C---:B------:R-:W-:Y:S01]  /*2e70*/  FMUL.FTZ R251, R3.reuse, R251 ;  /* 0x000000fb03fb7220 */ /* 0x040fe20000410000 */
[----:B------:R-:W-:Y:S01]  /*2e80*/  HFMA2.MMA R248, R44, R242, R4 ;  /* 0x000000f22cf87235 */ /* 0x000fe20000000004 */
[----:B------:R-:W-:Y:S01]  /*2e90*/  FMUL.FTZ R152, R3, R86 ;  /* 0x0000005603987220 */ /* 0x000fe20000410000 */
[----:B------:R-:W-:Y:S01]  /*2ea0*/  LOP3.LUT R3, R94, 0x80, R115, 0xe2, !PT ;  /* 0x000000805e037812 */ /* 0x000fe200078ee273 */
[----:B------:R-:W-:Y:S01]  /*2eb0*/  HFMA2 R249, R45, R246, R5 ;  /* 0x000000f62df97231 */ /* 0x000fe20000000005 */
[----:B------:R-:W-:-:S02]  /*2ec0*/  F2FP.PACK_AB R86, R91, R98 ;  /* 0x000000625b56723e */ /* 0x000fc400000000ff */
[----:B------:R-:W-:Y:S02]  /*2ed0*/  LOP3.LUT R3, R3, 0x60, R112, 0xf8, !PT ;  /* 0x0000006003037812 */ /* 0x000fe400078ef870 */
[----:B------:R-:W-:Y:S02]  /*2ee0*/  F2FP.PACK_AB R94, R136, R135 ;  /* 0x00000087885e723e */ /* 0x000fe400000000ff */
[----:B------:R-:W-:Y:S01]  /*2ef0*/  F2FP.PACK_AB R98, R151, R154 ;  /* 0x0000009a9762723e */ /* 0x000fe200000000ff */
[----:B------:R-:W-:Y:S01]  /*2f00*/  IMAD R3, R118, 0xa00, R3 ;  /* 0x00000a0076037824 */ /* 0x000fe200078e0203 */
[----:B------:R-:W-:Y:S01]  /*2f10*/  F2FP.PACK_AB R91, R101, R100 ;  /* 0x00000064655b723e */ /* 0x000fe200000000ff */
[----:B------:R-:W-:Y:S01]  /*2f20*/  HFMA2.MMA R86, R82, R86, R42 ;  /* 0x0000005652567235 */ /* 0x000fe2000000002a */
[----:B------:R-:W-:Y:S01]  /*2f30*/  MOV R151, 0x10 ;  /* 0x0000001000977802 */ /* 0x000fe20000000f00 */
[----:B------:R-:W-:Y:S01]  /*2f40*/  HFMA2.MMA R94, R74, R94, R34 ;  /* 0x0000005e4a5e7235 */ /* 0x000fe20000000022 */
[----:B------:R-:W-:Y:S01]  /*2f50*/  F2FP.PACK_AB R100, R155, R162 ;  /* 0x000000a29b64723e */ /* 0x000fe200000000ff */
[----:B------:R-:W-:Y:S01]  /*2f60*/  HFMA2 R91, R79, R91, R39 ;  /* 0x0000005b4f5b7231 */ /* 0x000fe20000000027 */
[C---:B------:R-:W-:Y:S01]  /*2f70*/  IADD3 R134, R3.reuse, 0x100, RZ ;  /* 0x0000010003867810 */ /* 0x040fe20007ffe0ff */
[CC--:B------:R-:W-:Y:S01]  /*2f80*/  IMAD.WIDE.U32 R132, R3.reuse, R151.reuse, c[0x0][0x178] ;  /* 0x00005e0003847625 */ /* 0x0c0fe200078e0097 */
[C---:B------:R-:W-:Y:S01]  /*2f90*/  IADD3 R136, R3.reuse, 0x200, RZ ;  /* 0x0000020003887810 */ /* 0x040fe20007ffe0ff */
[----:B------:R-:W-:Y:S01]  /*2fa0*/  HFMA2.MMA R98, R70, R98, R30 ;  /* 0x0000006246627235 */ /* 0x000fe2000000001e */
[----:B------:R-:W-:Y:S01]  /*2fb0*/  IADD3 R144, R3, 0x300, RZ ;  /* 0x0000030003907810 */ /* 0x000fe20007ffe0ff */
[-C--:B------:R-:W-:Y:S01]  /*2fc0*/  IMAD.WIDE.U32 R134, R134, R151.reuse, c[0x0][0x178] ;  /* 0x00005e0086867625 */ /* 0x080fe200078e0097 */
[----:B------:R-:W-:Y:S01]  /*2fd0*/  F2FP.PACK_AB R101, R157, R166 ;  /* 0x000000a69d65723e */ /* 0x000fe200000000ff */
[----:B------:R-:W-:Y:S01]  /*2fe0*/  HFMA2.MMA R100, R64, R100, R24 ;  /* 0x0000006440647235 */ /* 0x000fe20000000018 */
[C---:B------:R-:W-:Y:S01]  /*2ff0*/  IADD3 R148, R3.reuse, 0x400, RZ ;  /* 0x0000040003947810 */ /* 0x040fe20007ffe0ff */
[-C--:B------:R-:W-:Y:S01]  /*3000*/  IMAD.WIDE.U32 R136, R136, R151.reuse, c[0x0][0x178] ;  /* 0x00005e0088887625 */ /* 0x080fe200078e0097 */
[----:B------:R0:W-:Y:S01]  /*3010*/  STG.E.128 [R132.64], R84 ;  /* 0x0000005484007986 */ /* 0x0001e2000c101d06 */
[----:B------:R-:W-:Y:S01]  /*3020*/  HFMA2 R101, R65, R101, R25 ;  /* 0x0000006541657231 */ /* 0x000fe20000000019 */
[----:B------:R-:W-:Y:S01]  /*3030*/  IADD3 R2, R3, 0x500, RZ ;  /* 0x0000050003027810 */ /* 0x000fe20007ffe0ff */
[----:B------:R-:W-:Y:S01]  /*3040*/  IMAD.WIDE.U32 R144, R144, R151, c[0x0][0x178] ;  /* 0x00005e0090907625 */ /* 0x000fe200078e0097 */
[----:B------:R1:W-:Y:S01]  /*3050*/  STG.E.128 [R134.64], R88 ;  /* 0x0000005886007986 */ /* 0x0003e2000c101d06 */
[----:B------:R-:W-:-:S02]  /*3060*/  F2FP.PACK_AB R250, R169, R250 ;  /* 0x000000faa9fa723e */ /* 0x000fc400000000ff */
[----:B------:R-:W-:Y:S01]  /*3070*/  IMAD.WIDE.U32 R148, R148, R151, c[0x0][0x178] ;  /* 0x00005e0094947625 */ /* 0x000fe200078e0097 */
[----:B------:R2:W-:Y:S01]  /*3080*/  STG.E.128 [R136.64], R92 ;  /* 0x0000005c88007986 */ /* 0x0005e2000c101d06 */
[----:B------:R-:W-:Y:S02]  /*3090*/  F2FP.PACK_AB R251, R152, R251 ;  /* 0x000000fb98fb723e */ /* 0x000fe400000000ff */
[----:B------:R-:W-:Y:S01]  /*30a0*/  HFMA2.MMA R250, R46, R250, R6 ;  /* 0x000000fa2efa7235 */ /* 0x000fe20000000006 */
[----:B------:R3:W-:Y:S01]  /*30b0*/  STG.E.128 [R144.64], R96 ;  /* 0x0000006090007986 */ /* 0x0007e2000c101d06 */
[----:B------:R-:W-:Y:S01]  /*30c0*/  IADD3 R118, R118, c[0x0][0x160], RZ ;  /* 0x0000580076767a10 */ /* 0x000fe20007ffe0ff */
[----:B------:R-:W-:Y:S02]  /*30d0*/  HFMA2 R251, R47, R251, R7 ;  /* 0x000000fb2ffb7231 */ /* 0x000fe40000000007 */
[----:B------:R4:W-:Y:S01]  /*30e0*/  STG.E.128 [R148.64], R100 ;  /* 0x0000006494007986 */ /* 0x0009e2000c101d06 */
[----:B------:R-:W-:-:S02]  /*30f0*/  ISETP.GE.AND P0, PT, R118, c[0x0][0x164], PT ;  /* 0x0000590076007a0c */ /* 0x000fc40003f06270 */
[C---:B0-----:R-:W-:Y:S02]  /*3100*/  IADD3 R84, R3.reuse, 0x600, RZ ;  /* 0x0000060003547810 */ /* 0x041fe40007ffe0ff */
[C---:B------:R-:W-:Y:S02]  /*3110*/  IADD3 R86, R3.reuse, 0x700, RZ ;  /* 0x0000070003567810 */ /* 0x040fe40007ffe0ff */
[C---:B-1----:R-:W-:Y:S01]  /*3120*/  IADD3 R88, R3.reuse, 0x800, RZ ;  /* 0x0000080003587810 */ /* 0x042fe20007ffe0ff */
[-C--:B------:R-:W-:Y:S01]  /*3130*/  IMAD.WIDE.U32 R84, R84, R151.reuse, c[0x0][0x178] ;  /* 0x00005e0054547625 */ /* 0x080fe200078e0097 */
[----:B------:R-:W-:Y:S01]  /*3140*/  IADD3 R90, R3, 0x900, RZ ;  /* 0x00000900035a7810 */ /* 0x000fe20007ffe0ff */
[----:B--2---:R-:W-:Y:S01]  /*3150*/  HFMA2.MMA R92, R60, R105, R20 ;  /* 0x000000693c5c7235 */ /* 0x004fe20000000014 */
[----:B------:R-:W-:Y:S01]  /*3160*/  HFMA2 R93, R61, R104, R21 ;  /* 0x000000683d5d7231 */ /* 0x000fe20000000015 */
[----:B------:R-:W-:Y:S01]  /*3170*/  HFMA2.MMA R94, R62, R106, R22 ;  /* 0x0000006a3e5e7235 */ /* 0x000fe20000000016 */
[-C--:B------:R-:W-:Y:S01]  /*3180*/  IMAD.WIDE.U32 R2, R2, R151.reuse, c[0x0][0x178] ;  /* 0x00005e0002027625 */ /* 0x080fe200078e0097 */
[----:B---3--:R-:W-:Y:S01]  /*3190*/  HFMA2.MMA R96, R56, R110, R16 ;  /* 0x0000006e38607235 */ /* 0x008fe20000000010 */
[----:B------:R-:W-:Y:S01]  /*31a0*/  HFMA2 R95, R63, R108, R23 ;  /* 0x0000006c3f5f7231 */ /* 0x000fe20000000017 */
[----:B------:R-:W-:Y:S01]  /*31b0*/  HFMA2.MMA R98, R58, R121, R18 ;  /* 0x000000793a627235 */ /* 0x000fe20000000012 */
[----:B------:R-:W-:Y:S01]  /*31c0*/  HFMA2 R97, R57, R120, R17 ;  /* 0x0000007839617231 */ /* 0x000fe20000000011 */
[----:B----4-:R-:W-:Y:S01]  /*31d0*/  HFMA2.MMA R100, R52, R125, R12 ;  /* 0x0000007d34647235 */ /* 0x010fe2000000000c */
        /* <DEDUP_REMOVED lines=9> */
[----:B------:R0:W-:Y:S02]  /*3270*/  STG.E.128 [R2.64], R92 ;  /* 0x0000005c02007986 */ /* 0x0001e4000c101d06 */
[----:B------:R-:W-:-:S02]  /*3280*/  IMAD.WIDE.U32 R90, R90, R151, c[0x0][0x178] ;  /* 0x00005e005a5a7625 */ /* 0x000fc400078e0097 */
[----:B------:R0:W-:Y:S04]  /*3290*/  STG.E.128 [R84.64], R96 ;  /* 0x0000006054007986 */ /* 0x0001e8000c101d06 */
[----:B------:R0:W-:Y:S04]  /*32a0*/  STG.E.128 [R86.64], R100 ;  /* 0x0000006456007986 */ /* 0x0001e8000c101d06 */
[----:B------:R0:W-:Y:S04]  /*32b0*/  STG.E.128 [R88.64], R104 ;  /* 0x0000006858007986 */ /* 0x0001e8000c101d06 */
[----:B------:R0:W-:Y:S02]  /*32c0*/  STG.E.128 [R90.64], R248 ;  /* 0x000000f85a007986 */ /* 0x0001e4000c101d06 */
[----:B0-----:R-:W-:Y:S01]  /*32d0*/  @P0 CALL.REL.NOINC `(.L_x_346) ;  /* 0x0000001000000944 */ /* 0x001fe20003c00000 */
[----:B------:R-:W-:Y:S05]  /*32e0*/  BRA `(.L_x_347) ;  /* 0xffffcf7000007947 */ /* 0x000fea000383ffff */
.L_x_346:
[----:B------:R-:W-:Y:S05]  /*32f0*/  EXIT ;  /* 0x000000000000794d */ /* 0x000fea0003800000 */
.L_x_342:
[----:B------:R-:W-:Y:S01]  /*3300*/  HFMA2.MMA R92, -RZ, RZ, 0, 1.847743988037109375e-06 ;  /* 0x0000001fff5c7435 */ /* 0x000fe200000001ff */
[----:B------:R-:W-:-:S02]  /*3310*/  MOV R3, 0x1 ;  /* 0x0000000100037802 */ /* 0x000fc40000000f00 */
[----:B------:R-:W-:Y:S02]  /*3320*/  MOV R88, 0xffffffff ;  /* 0xffffffff00587802 */ /* 0x000fe40000000f00 */
[----:B------:R-:W-:Y:S02]  /*3330*/  MOV R84, 0x3350 ;  /* 0x0000335000547802 */ /* 0x000fe40000000f00 */
[----:B-----5:R-:W-:Y:S05]  /*3340*/  CALL.REL.NOINC `($__internal_38_$__cuda_sm70_shflsync_bfly_p) ;  /* 0x00000d9000007944 */ /* 0x020fea0003c00000 */
[----:B-1----:R-:W-:Y:S01]  /*3350*/  MOV R2, R92 ;  /* 0x0000005c00027202 */ /* 0x002fe20000000f00 */
[----:B0-----:R-:W-:Y:S05]  /*3360*/  BRA `(.L_x_348) ;  /* 0xffffdb8000007947 */ /* 0x001fea000383ffff */
.L_x_343:
[----:B------:R-:W-:Y:S01]  /*3370*/  HFMA2.MMA R3, -RZ, RZ, 0, 1.1920928955078125e-07 ;  /* 0x00000002ff037435 */ /* 0x000fe200000001ff */
[----:B------:R-:W-:Y:S02]  /*3380*/  MOV R92, 0x1f ;  /* 0x0000001f005c7802 */ /* 0x000fe40000000f00 */
[----:B------:R-:W-:Y:S02]  /*3390*/  MOV R88, 0xffffffff ;  /* 0xffffffff00587802 */ /* 0x000fe40000000f00 */
[----:B------:R-:W-:Y:S02]  /*33a0*/  MOV R84, 0x33c0 ;  /* 0x000033c000547802 */ /* 0x000fe40000000f00 */
[----:B-----5:R-:W-:Y:S05]  /*33b0*/  CALL.REL.NOINC `($__internal_38_$__cuda_sm70_shflsync_bfly_p) ;  /* 0x00000d2000007944 */ /* 0x020fea0003c00000 */
[----:B0-----:R-:W-:Y:S01]  /*33c0*/  HFMA2.MMA R3, -RZ, RZ, 0, 2.384185791015625e-07 ;  /* 0x00000004ff037435 */ /* 0x001fe200000001ff */
[----:B-1----:R-:W-:Y:S01]  /*33d0*/  FADD.FTZ R90, R90, R92 ;  /* 0x0000005c5a5a7221 */ /* 0x002fe20000010000 */
[----:B------:R-:W-:-:S02]  /*33e0*/  MOV R92, 0x1f ;  /* 0x0000001f005c7802 */ /* 0x000fc40000000f00 */
[----:B------:R-:W-:Y:S02]  /*33f0*/  MOV R88, 0xffffffff ;  /* 0xffffffff00587802 */ /* 0x000fe40000000f00 */
[----:B------:R-:W-:Y:S02]  /*3400*/  MOV R84, 0x3420 ;  /* 0x0000342000547802 */ /* 0x000fe40000000f00 */
[----:B------:R-:W-:Y:S05]  /*3410*/  CALL.REL.NOINC `($__internal_38_$__cuda_sm70_shflsync_bfly_p) ;  /* 0x00000cc000007944 */ /* 0x000fea0003c00000 */
[----:B0-----:R-:W-:Y:S01]  /*3420*/  HFMA2.MMA R3, -RZ, RZ, 0, 4.76837158203125e-07 ;  /* 0x00000008ff037435 */ /* 0x001fe200000001ff */
[----:B-1----:R-:W-:Y:S01]  /*3430*/  FADD.FTZ R90, R90, R92 ;  /* 0x0000005c5a5a7221 */ /* 0x002fe20000010000 */
[----:B------:R-:W-:Y:S02]  /*3440*/  MOV R92, 0x1f ;  /* 0x0000001f005c7802 */ /* 0x000fe40000000f00 */
[----:B------:R-:W-:Y:S02]  /*3450*/  MOV R88, 0xffffffff ;  /* 0xffffffff00587802 */ /* 0x000fe40000000f00 */
[----:B------:R-:W-:Y:S02]  /*3460*/  MOV R84, 0x3480 ;  /* 0x0000348000547802 */ /* 0x000fe40000000f00 */
[----:B------:R-:W-:Y:S05]  /*3470*/  CALL.REL.NOINC `($__internal_38_$__cuda_sm70_shflsync_bfly_p) ;  /* 0x00000c6000007944 */ /* 0x000fea0003c00000 */
[----:B0-----:R-:W-:Y:S01]  /*3480*/  HFMA2.MMA R3, -RZ, RZ, 0, 9.5367431640625e-07 ;  /* 0x00000010ff037435 */ /* 0x001fe200000001ff */
[----:B-1----:R-:W-:Y:S01]  /*3490*/  FADD.FTZ R90, R90, R92 ;  /* 0x0000005c5a5a7221 */ /* 0x002fe20000010000 */
[----:B------:R-:W-:-:S02]  /*34a0*/  MOV R92, 0x1f ;  /* 0x0000001f005c7802 */ /* 0x000fc40000000f00 */
[----:B------:R-:W-:Y:S02]  /*34b0*/  MOV R88, 0xffffffff ;  /* 0xffffffff00587802 */ /* 0x000fe40000000f00 */
[----:B------:R-:W-:Y:S02]  /*34c0*/  MOV R84, 0x34e0 ;  /* 0x000034e000547802 */ /* 0x000fe40000000f00 */
[----:B------:R-:W-:Y:S05]  /*34d0*/  CALL.REL.NOINC `($__internal_38_$__cuda_sm70_shflsync_bfly_p) ;  /* 0x00000c0000007944 */ /* 0x000fea0003c00000 */
        /* <DEDUP_REMOVED lines=166> */
[----:B------:R-:W-:Y:S05]  /*3f40*/  CALL.REL.NOINC `($__internal_38_$__cuda_sm70_shflsync_bfly_p) ;  /* 0x0000019000007944 */ /* 0x000fea0003c00000 */
[----:B0-----:R-:W-:Y:S01]  /*3f50*/  HFMA2.MMA R3, -RZ, RZ, 0, 1.1920928955078125e-07 ;  /* 0x00000002ff037435 */ /* 0x001fe200000001ff */
[----:B-1----:R-:W-:Y:S01]  /*3f60*/  FADD.FTZ R90, R90, R92 ;  /* 0x0000005c5a5a7221 */ /* 0x002fe20000010000 */
[----:B------:R-:W-:Y:S02]  /*3f70*/  MOV R92, 0x1f ;  /* 0x0000001f005c7802 */ /* 0x000fe40000000f00 */
[----:B------:R-:W-:Y:S02]  /*3f80*/  MOV R88, 0xffffffff ;  /* 0xffffffff00587802 */ /* 0x000fe40000000f00 */
[----:B------:R-:W-:Y:S02]  /*3f90*/  MOV R84, 0x3fb0 ;  /* 0x00003fb000547802 */ /* 0x000fe40000000f00 */
[----:B------:R-:W-:Y:S05]  /*3fa0*/  CALL.REL.NOINC `($__internal_38_$__cuda_sm70_shflsync_bfly_p) ;  /* 0x0000013000007944 */ /* 0x000fea0003c00000 */
        /* <DEDUP_REMOVED lines=18> */
[----:B01----:R-:W-:Y:S05]  /*40d0*/  BRA `(.L_x_349) ;  /* 0xffffd95000007947 */ /* 0x003fea000383ffff */
        .weak           $__internal_38_$__cuda_sm70_shflsync_bfly_p
        .type           $__internal_38_$__cuda_sm70_shflsync_bfly_p,@function
        .size           $__internal_38_$__cuda_sm70_shflsync_bfly_p,(.L_x_1087 - $__internal_38_$__cuda_sm70_shflsync_bfly_p)
$__internal_38_$__cuda_sm70_shflsync_bfly_p:
[----:B------:R-:W-:Y:S01]  /*40e0*/  HFMA2.MMA R85, -RZ, RZ, 0, 0 ;  /* 0x00000000ff557435 */ /* 0x000fe200000001ff */
[----:B------:R-:W-:Y:S04]  /*40f0*/  WARPSYNC R88 ;  /* 0x0000005800007348 */ /* 0x000fe80003800000 */
[----:B------:R0:W1:Y:S01]  /*4100*/  SHFL.BFLY PT, R92, R90, R3, R92 ;  /* 0x0c0000035a5c7389 */ /* 0x00006200000e005c */
[----:B------:R-:W-:Y:S05]  /*4110*/  RET.REL.NODEC R84 `(_ZN10layer_norm13ln_fwd_kernelINS_13Kernel_traitsI6__halfS2_S2_fjLj20480ELj2ELj1ELj4ELj16ENS_18Kernel_traits_baseILj20480ES2_S2_S2_fjLj128EEEEEEEvNS_9FwdParamsE) ;  /* 0xffffbee054007950 */ /* 0x000fea0003c3ffff */
.L_x_350:
        /* <DEDUP_REMOVED lines=14> */
.L_x_1087:


//--------------------- .text._ZN10layer_norm13ln_fwd_kernelINS_13Kernel_traitsIffffjLj20480ELj2ELj1ELj4ELj16ENS_18Kernel_traits_baseILj20480EffffjLj128EEEEEEEvNS_9FwdParamsE --------------------------
	.section	.text._ZN10layer_norm13ln_fwd_kernelINS_13Kernel_traitsIffffjLj20480ELj2ELj1ELj4ELj16ENS_18Kernel_traits_baseILj20480EffffjLj128EEEEEEEvNS_9FwdParamsE,"ax",@progbits
	.sectioninfo	@"SHI_REGISTERS=255"
	.align	128
        .global         _ZN10layer_norm13ln_fwd_kernelINS_13Kernel_traitsIffffjLj20480ELj2ELj1ELj4ELj16ENS_18Kernel_traits_baseILj20480EffffjLj128EEEEEEEvNS_9FwdParamsE
        .type           _ZN10layer_norm13ln_fwd_kernelINS_13Kernel_traitsIffffjLj20480ELj2ELj1ELj4ELj16ENS_18Kernel_traits_baseILj20480EffffjLj128EEEEEEEvNS_9FwdParamsE,@function
        .size           _ZN10layer_norm13ln_fwd_kernelINS_13Kernel_traitsIffffjLj20480ELj2ELj1ELj4ELj16ENS_18Kernel_traits_baseILj20480EffffjLj128EEEEEEEvNS_9FwdParamsE,(.L_x_1088 - _ZN10layer_norm13ln_fwd_kernelINS_13Kernel_traitsIffffjLj20480ELj2ELj1ELj4ELj16ENS_18Kernel_traits_baseILj20480EffffjLj128EEEEEEEvNS_9FwdParamsE)
        .other          _ZN10layer_norm13ln_fwd_kernelINS_13Kernel_traitsIffffjLj20480ELj2ELj1ELj4ELj16ENS_18Kernel_traits_baseILj20480EffffjLj128EEEEEEEvNS_9FwdParamsE,@"STO_CUDA_ENTRY STV_DEFAULT"
_ZN10layer_norm13ln_fwd_kernelINS_13Kernel_traitsIffffjLj20480ELj2ELj1ELj4ELj16ENS_18Kernel_traits_baseILj20480EffffjLj128EEEEEEEvNS_9FwdParamsE:
.text._ZN10layer_norm13ln_fwd_kernelINS_13Kernel_traitsIffffjLj20480ELj2ELj1ELj4ELj16ENS_18Kernel_traits_baseILj20480EffffjLj128EEEEEEEvNS_9FwdParamsE:
        /* <DEDUP_REMOVED lines=61> */
.L_x_356:
[----:B------:R-:W0:Y:S01]  /*03d0*/  S2R R246, SR_TID.X ;  /* 0x0000000000f67919 */ /* 0x000e220000002100 */
[----:B------:R-:W-:Y:S01]  /*03e0*/  USHF.L.U32 UR4, UR6, 0x7, URZ ;  /* 0x0000000706047899 */ /* 0x000fe2000800063f */
[----:B------:R-:W-:Y:S01]  /*03f0*/  IMAD R176, R3, 0x1400, RZ ;  /* 0x0000140003b07824 */ /* 0x000fe200078e02ff */
[----:B------:R-:W-:-:S04]  /*0400*/  MOV R177, 0x10 ;  /* 0x0000001000b17802 */ /* 0x000fc80000000f00 */
[----:B------:R-:W-:-:S04]  /*0410*/  MOV R165, UR4 ;  /* 0x0000000400a57c02 */ /* 0x000fc80008000f00 */
[----:B------:R-:W-:-:S04]  /*0420*/  LOP3.LUT R164, R165, 0x80, R252, 0xe2, !PT ;  /* 0x00000080a5a47812 */ /* 0x000fc800078ee2fc */
[----:B0-----:R-:W-:-:S04]  /*0430*/  LOP3.LUT R165, R164, 0x60, R246, 0xf8, !PT ;  /* 0x00000060a4a57812 */ /* 0x001fc800078ef8f6 */
[----:B------:R-:W-:-:S05]  /*0440*/  LOP3.LUT R176, R176, R165, RZ, 0xfc, !PT ;  /* 0x000000a5b0b07212 */ /* 0x000fca00078efcff */
[----:B------:R-:W-:-:S06]  /*0450*/  IMAD.WIDE.U32 R240, R176, R177, c[0x0][0x170] ;  /* 0x00005c00b0f07625 */ /* 0x000fcc00078e00b1 */
[----:B------:R-:W2:Y:S01]  /*0460*/  LDG.E.128 R240, [R240.64] ;  /* 0x00000008f0f07981 */ /* 0x000ea2000c1e1d00 */
[----:B------:R-:W-:-:S05]  /*0470*/  IADD3 R236, R176, 0x100, RZ ;  /* 0x00000100b0ec7810 */ /* 0x000fca0007ffe0ff */
        /* <DEDUP_REMOVED lines=54> */
[----:B------:R-:W-:-:S04]  /*07e0*/  IMAD.WIDE.U32 R176, R176, R177, c[0x0][0x170] ;  /* 0x00005c00b0b07625 */ /* 0x000fc800078e00b1 */
[----:B--2---:R-:W-:-:S04]  /*07f0*/  FADD.FTZ R178, RZ, R240 ;  /* 0x000000f0ffb27221 */ /* 0x004fc80000010000 */
[----:B------:R-:W-:Y:S02]  /*0800*/  FADD.FTZ R245, R241, R178 ;  /* 0x000000b2f1f57221 */ /* 0x000fe40000010000 */
[----:B------:R-:W2:Y:S01]  /*0810*/  LDG.E.128 R176, [R176.64] ;  /* 0x00000008b0b07981 */ /* 0x000ea2000c1e1d00 */
[----:B------:R-:W-:Y:S01]  /*0820*/  LOP3.LUT P0, RZ, R0, 0xff, RZ, 0xc0, !PT ;  /* 0x000000ff00ff7812 */ /* 0x000fe2000780c0ff */
[----:B------:R-:W-:Y:S01]  /*0830*/  FADD.FTZ R244, R242, R245 ;  /* 0x000000f5f2f47221 */ /* 0x000fe20000010000 */
[----:B------:R-:W-:Y:S02]  /*0840*/  SHF.R.U32.HI R248, RZ, 0x5, R246 ;  /* 0x00000005fff87819 */ /* 0x000fe400000116f6 */
[----:B------:R-:W-:Y:S01]  /*0850*/  ISETP.NE.AND P1, PT, R252, RZ, PT ;  /* 0x000000fffc00720c */ /* 0x000fe20003f25270 */
[----:B------:R-:W-:Y:S01]  /*0860*/  FADD.FTZ R245, R243, R244 ;  /* 0x000000f4f3f57221 */ /* 0x000fe20000010000 */
[----:B------:R-:W-:-:S03]  /*0870*/  LOP3.LUT R248, R248, 0x7fffffc, RZ, 0xc0, !PT ;  /* 0x07fffffcf8f87812 */ /* 0x000fc600078ec0ff */
[----:B---3--:R-:W-:-:S04]  /*0880*/  FADD.FTZ R244, R236, R245 ;  /* 0x000000f5ecf47221 */ /* 0x008fc80000010000 */
[----:B------:R-:W-:Y:S01]  /*0890*/  FADD.FTZ R245, R237, R244 ;  /* 0x000000f4edf57221 */ /* 0x000fe20000010000 */
[----:B------:R-:W-:-:S03]  /*08a0*/  @!P0 IADD3 R248, R248, 0x4, RZ ;  /* 0x00000004f8f88810 */ /* 0x000fc60007ffe0ff */
        /* <DEDUP_REMOVED lines=73> */
[----:B------:R-:W-:Y:S01]  /*0d40*/  FADD.FTZ R244, R179, R244 ;  /* 0x000000f4b3f47221 */ /* 0x000fe20000010000 */
[----:B------:R-:W-:Y:S05]  /*0d50*/  BRA.DIV ~URZ, `(.L_x_351) ;  /* 0x000028027f007947 */ /* 0x000fea000b800000 */
[----:B------:R0:W1:Y:S02]  /*0d60*/  SHFL.BFLY PT, R245, R244, 0x1, 0x1f ;  /* 0x0c201f00f4f57f89 */ /* 0x00006400000e0000 */
.L_x_357:
        /* <DEDUP_REMOVED lines=180> */
.L_x_358:
[----:B------:R-:W2:Y:S01]  /*18b0*/  S2R R246, SR_TID.X ;  /* 0x0000000000f67919 */ /* 0x000ea20000002100 */
[----:B-1----:R-:W-:Y:S01]  /*18c0*/  FADD.FTZ R245, R245, R249 ;  /* 0x000000f9f5f57221 */ /* 0x002fe20000010000 */
[----:B------:R-:W-:Y:S01]  /*18d0*/  WARPSYNC 0xffffffff ;  /* 0xffffffff00007948 */ /* 0x000fe20003800000 */
[----:B------:R-:W-:Y:S01]  /*18e0*/  ISETP.GT.U32.AND P0, PT, R252, 0x3, PT ;  /* 0x00000003fc00780c */ /* 0x000fe20003f04070 */
[----:B------:R-:W-:Y:S01]  /*18f0*/  ULDC UR4, c[0x0][0x160] ;  /* 0x0000580000047ab9 */ /* 0x000fe20000000800 */
[----:B0-----:R-:W-:Y:S01]  /*1900*/  MOV R249, RZ ;  /* 0x000000ff00f97202 */ /* 0x001fe20000000f00 */
[----:B------:R-:W-:-:S10]  /*1910*/  USHF.L.U32 UR4, UR4, 0x1, URZ ;  /* 0x0000000104047899 */ /* 0x000fd4000800063f */
[----:B------:R-:W-:Y:S02]  /*1920*/  @!P0 IADD3 R250, R252, R248, RZ ;  /* 0x000000f8fcfa8210 */ /* 0x000fe40007ffe0ff */
[----:B------:R-:W-:Y:S02]  /*1930*/  @!P0 MOV R249, 0x45200000 ;  /* 0x4520000000f98802 */ /* 0x000fe40000000f00 */
[----:B--2---:R-:W-:-:S04]  /*1940*/  SHF.R.U32.HI R246, RZ, 0x5, R246 ;  /* 0x00000005fff67819 */ /* 0x004fc800000116f6 */
[----:B------:R-:W-:Y:S02]  /*1950*/  LOP3.LUT R247, R246, 0x3, RZ, 0xc0, !PT ;  /* 0x00000003f6f77812 */ /* 0x000fe400078ec0ff */
[----:B------:R-:W-:Y:S02]  /*1960*/  SHFL.DOWN PT, R246, R249, 0x2, 0x1f ;  /* 0x08401f00f9f67f89 */ /* 0x000fe400000e0000 */
[----:B------:R-:W-:-:S05]  /*1970*/  @!P1 IADD3 R247, R248, R247, RZ ;  /* 0x000000f7f8f79210 */ /* 0x000fca0007ffe0ff */
[----:B------:R0:W-:Y:S02]  /*1980*/  @!P1 STS.64 [R247.X8], R244 ;  /* 0x000000f4f7009388 */ /* 0x0001e40000008a00 */
[----:B0-----:R-:W-:Y:S02]  /*1990*/  CS2R R244, SRZ ;  /* 0x0000000000f47805 */ /* 0x001fe4000001ff00 */
[----:B------:R-:W-:Y:S06]  /*19a0*/  BAR.SYNC.DEFER_BLOCKING 0x0 ;  /* 0x0000000000007b1d */ /* 0x000fec0000010000 */
[----:B------:R-:W0:Y:S04]  /*19b0*/  @!P0 LDS.64 R244, [R250.X8] ;  /* 0x00000000faf48984 */ /* 0x000e280000008a00 */
[----:B0-----:R-:W0:Y:S02]  /*19c0*/  SHFL.DOWN PT, R251, R244, 0x2, 0x1f ;  /* 0x08401f00f4fb7f89 */ /* 0x001e2400000e0000 */
[----:B0-----:R-:W-:-:S04]  /*19d0*/  FADD.FTZ R247, -R251, R244 ;  /* 0x000000f4fbf77221 */ /* 0x001fc80000010100 */
[----:B------:R-:W-:-:S04]  /*19e0*/  FMUL.FTZ R248, R247, R247 ;  /* 0x000000f7f7f87220 */ /* 0x000fc80000410000 */
[----:B------:R-:W-:Y:S02]  /*19f0*/  FMUL.FTZ R247, R248, R249 ;  /* 0x000000f9f8f77220 */ /* 0x000fe40000410000 */
[C---:B------:R-:W-:Y:S02]  /*1a00*/  FMUL.FTZ R248, R246.reuse, R251 ;  /* 0x000000fbf6f87220 */ /* 0x040fe40000410000 */
[C---:B------:R-:W-:Y:S02]  /*1a10*/  FMUL.FTZ R247, R246.reuse, R247 ;  /* 0x000000f7f6f77220 */ /* 0x040fe40000410000 */
[----:B------:R-:W-:Y:S02]  /*1a20*/  FFMA.FTZ R248, R249, R244, R248 ;  /* 0x000000f4f9f87223 */ /* 0x000fe400000100f8 */
[----:B------:R-:W0:Y:S01]  /*1a30*/  SHFL.DOWN PT, R244, R245, 0x2, 0x1f ;  /* 0x08401f00f5f47f89 */ /* 0x000e2200000e0000 */
[----:B------:R-:W-:-:S05]  /*1a40*/  FADD.FTZ R246, R246, R249 ;  /* 0x000000f9f6f67221 */ /* 0x000fca0000010000 */
[----:B------:R-:W-:Y:S01]  /*1a50*/  SHFL.DOWN PT, R251, R246, 0x1, 0x1f ;  /* 0x08201f00f6fb7f89 */ /* 0x000fe200000e0000 */
[----:B0-----:R-:W-:Y:S02]  /*1a60*/  FADD.FTZ R250, R244, R245 ;  /* 0x000000f5f4fa7221 */ /* 0x001fe40000010000 */
[----:B------:R-:W0:Y:S02]  /*1a70*/  MUFU.RCP R244, R246 ;  /* 0x000000f600f47308 */ /* 0x000e240000001000 */
[C---:B0-----:R-:W-:Y:S02]  /*1a80*/  FMUL.FTZ R249, R244.reuse, R248 ;  /* 0x000000f8f4f97220 */ /* 0x041fe40000410000 */
[----:B------:R-:W-:-:S03]  /*1a90*/  FFMA.FTZ R247, R244, R247, R250 ;  /* 0x000000f7f4f77223 */ /* 0x000fc600000100fa */
[----:B------:R-:W0:Y:S04]  /*1aa0*/  SHFL.DOWN PT, R248, R249, 0x1, 0x1f ;  /* 0x08201f00f9f87f89 */ /* 0x000e2800000e0000 */
[----:B------:R-:W1:Y:S01]  /*1ab0*/  SHFL.DOWN PT, R250, R247, 0x1, 0x1f ;  /* 0x08201f00f7fa7f89 */ /* 0x000e6200000e0000 */
[----:B0-----:R-:W-:Y:S02]  /*1ac0*/  FADD.FTZ R244, R249, -R248 ;  /* 0x800000f8f9f47221 */ /* 0x001fe40000010000 */
[----:B------:R-:W-:Y:S02]  /*1ad0*/  FMUL.FTZ R248, R251, R248 ;  /* 0x000000f8fbf87220 */ /* 0x000fe40000410000 */
[----:B------:R-:W-:Y:S02]  /*1ae0*/  FMUL.FTZ R244, R244, R244 ;  /* 0x000000f4f4f47220 */ /* 0x000fe40000410000 */
[----:B------:R-:W-:-:S02]  /*1af0*/  FFMA.FTZ R248, R246, R249, R248 ;  /* 0x000000f9f6f87223 */ /* 0x000fc400000100f8 */
[----:B------:R-:W-:Y:S01]  /*1b00*/  FMUL.FTZ R244, R246, R244 ;  /* 0x000000f4f6f47220 */ /* 0x000fe20000410000 */
[----:B------:R-:W0:Y:S01]  /*1b10*/  S2R R249, SR_TID.X ;  /* 0x0000000000f97919 */ /* 0x000e220000002100 */
[----:B-1----:R-:W-:Y:S01]  /*1b20*/  FADD.FTZ R245, R247, R250 ;  /* 0x000000faf7f57221 */ /* 0x002fe20000010000 */
[----:B------:R-:W-:Y:S01]  /*1b30*/  LOP3.LUT R250, R2, 0x1, RZ, 0xc0, !PT ;  /* 0x0000000102fa7812 */ /* 0x000fe200078ec0ff */
[----:B------:R-:W-:Y:S02]  /*1b40*/  FMUL.FTZ R244, R251, R244 ;  /* 0x000000f4fbf47220 */ /* 0x000fe40000410000 */
[----:B------:R-:W-:Y:S01]  /*1b50*/  FADD.FTZ R251, R246, R251 ;  /* 0x000000fbf6fb7221 */ /* 0x000fe20000010000 */
[----:B------:R-:W-:Y:S01]  /*1b60*/  IADD3 R250, -R250, RZ, RZ ;  /* 0x000000fffafa7210 */ /* 0x000fe20007ffe1ff */
[----:B------:R-:W1:Y:S04]  /*1b70*/  S2R R246, SR_TID.X ;  /* 0x0000000000f67919 */ /* 0x000e680000002100 */
[----:B------:R-:W2:Y:S01]  /*1b80*/  MUFU.RCP R251, R251 ;  /* 0x000000fb00fb7308 */ /* 0x000ea20000001000 */
[----:B0-----:R-:W-:Y:S01]  /*1b90*/  LEA.HI R247, R249, UR5, RZ, 0x19 ;  /* 0x00000005f9f77c11 */ /* 0x001fe2000f8fc8ff */
[----:B--2---:R-:W-:-:S02]  /*1ba0*/  FFMA.FTZ R245, R251, R244, R245 ;  /* 0x000000f4fbf57223 */ /* 0x004fc400000100f5 */
[----:B------:R-:W-:Y:S01]  /*1bb0*/  FMUL.FTZ R244, R251, R248 ;  /* 0x000000f8fbf47220 */ /* 0x000fe20000410000 */
[----:B------:R-:W-:Y:S02]  /*1bc0*/  LOP3.LUT R248, R250, UR4, RZ, 0xc0, !PT ;  /* 0x00000004faf87c12 */ /* 0x000fe4000f8ec0ff */
[----:B-1----:R-:W-:Y:S01]  /*1bd0*/  SHF.R.U32.HI R246, RZ, 0x5, R246 ;  /* 0x00000005fff67819 */ /* 0x002fe200000116f6 */
[----:B------:R-:W-:Y:S01]  /*1be0*/  SHFL.IDX PT, R245, R245, RZ, 0x1f ;  /* 0x00001ffff5f57589 */ /* 0x000fe200000e0000 */
[----:B------:R-:W-:Y:S02]  /*1bf0*/  LEA R248, P1, R247, R248, 0x1 ;  /* 0x000000f8f7f87211 */ /* 0x000fe400078208ff */
[----:B------:R-:W-:Y:S01]  /*1c00*/  LOP3.LUT R246, R246, 0x3, RZ, 0xc0, !PT ;  /* 0x00000003f6f67812 */ /* 0x000fe200078ec0ff */
[----:B------:R-:W0:Y:S03]  /*1c10*/  SHFL.IDX PT, R244, R244, RZ, 0x1f ;  /* 0x00001ffff4f47589 */ /* 0x000e2600000e0000 */
[----:B------:R-:W-:-:S02]  /*1c20*/  LOP3.LUT P0, RZ, R246, 0x1f, R249, 0xf8, !PT ;  /* 0x0000001ff6ff7812 */ /* 0x000fc4000780f8f9 */
[----:B------:R-:W-:-:S11]  /*1c30*/  IADD3.X R249, RZ, RZ, RZ, P1, !PT ;  /* 0x000000fffff97210 */ /* 0x000fd60000ffe4ff */
[----:B------:R-:W-:-:S04]  /*1c40*/  @!P0 IADD3 R247, P1, R248, UR6, RZ ;  /* 0x00000006f8f78c10 */ /* 0x000fc8000ff3e0ff */
[----:B------:R-:W-:Y:S02]  /*1c50*/  @!P0 IADD3.X R251, RZ, R249, RZ, P1, !PT ;  /* 0x000000f9fffb8210 */ /* 0x000fe40000ffe4ff */
[----:B------:R-:W-:-:S04]  /*1c60*/  @!P0 LEA R246, P1, R247, c[0x0][0x1a0], 0x3 ;  /* 0x00006800f7f68a11 */ /* 0x000fc800078218ff */
[----:B------:R-:W-:Y:S02]  /*1c70*/  @!P0 LEA.HI.X R247, R247, c[0x0][0x1a4], R251, 0x3, P1 ;  /* 0x00006900f7f78a11 */ /* 0x000fe400008f1cfb */
[----:B------:R-:W1:Y:S04]  /*1c80*/  S2R R251, SR_TID.X ;  /* 0x0000000000fb7919 */ /* 0x000e680000002100 */
[----:B0-----:R0:W-:Y:S01]  /*1c90*/  @!P0 STG.E.64 [R246.64], R244 ;  /* 0x000000f4f6008986 */ /* 0x0011e2000c101b08 */
[----:B-1----:R-:W-:-:S13]  /*1ca0*/  ISETP.NE.AND P0, PT, R251, RZ, PT ;  /* 0x000000fffb00720c */ /* 0x002fda0003f05270 */
[----:B------:R-:W-:Y:S05]  /*1cb0*/  @P0 BRA `(.L_x_353) ;  /* 0x0000011000000947 */ /* 0x000fea0003800000 */
[----:B0-----:R-:W-:Y:S02]  /*1cc0*/  LOP3.LUT R250, R250, c[0x0][0x160], RZ, 0xc0, !PT ;  /* 0x00005800fafa7a12 */ /* 0x001fe400078ec0ff */
[----:B------:R-:W-:Y:S02]  /*1cd0*/  MOV R246, 0xffffffff ;  /* 0xffffffff00f67802 */ /* 0x000fe40000000f00 */
[----:B------:R-:W-:-:S04]  /*1ce0*/  IADD3 R245, P0, R250, UR5, RZ ;  /* 0x00000005faf57c10 */ /* 0x000fc8000ff1e0ff */
[----:B------:R-:W-:Y:S02]  /*1cf0*/  LEA.HI.X.SX32 R250, R250, RZ, 0x1, P0 ;  /* 0x000000fffafa7211 */ /* 0x000fe400000f0eff */
[----:B------:R-:W-:-:S04]  /*1d00*/  LEA R244, P0, R245, c[0x0][0x1a8], 0x2 ;  /* 0x00006a00f5f47a11 */ /* 0x000fc800078010ff */
[----:B------:R-:W-:Y:S02]  /*1d10*/  LEA.HI.X R245, R245, c[0x0][0x1ac], R250, 0x2, P0 ;  /* 0x00006b00f5f57a11 */ /* 0x000fe400000f14fa */
[----:B------:R-:W-:-:S04]  /*1d20*/  LOP3.LUT P0, RZ, R2, 0x2, RZ, 0xc0, !PT ;  /* 0x0000000202ff7812 */ /* 0x000fc8000780c0ff */
[----:B------:R-:W-:Y:S01]  /*1d30*/  SEL R251, R246, 0x1, P0 ;  /* 0x00000001f6fb7807 */ /* 0x000fe20000000000 */
[----:B------:R-:W-:Y:S06]  /*1d40*/  MEMBAR.ALL.GPU ;  /* 0x0000000000007992 */ /* 0x000fec000000a000 */
[----:B------:R-:W-:-:S00]  /*1d50*/  ERRBAR ;  /* 0x00000000000079ab */ /* 0x000fc00000000000 */
[----:B------:R0:W-:Y:S01]  /*1d60*/  RED.E.ADD.S32.STRONG.GPU [R244.64], R251 ;  /* 0x000000fbf400798e */ /* 0x0001e2000c10e388 */
[----:B------:R-:W-:-:S03]  /*1d70*/  LOP3.LUT R247, R2, 0x2, RZ, 0xc, !PT ;  /* 0x0000000202f77812 */ /* 0x000fc600078e0cff */
.L_x_354:
[----:B------:R-:W2:Y:S01]  /*1d80*/  LDG.E.STRONG.GPU R246, [R244.64] ;  /* 0x00000008f4f67981 */ /* 0x000ea2000c1ef900 */
[----:B------:R-:W-:Y:S01]  /*1d90*/  YIELD ;  /* 0x0000000000007946 */ /* 0x000fe20003800000 */
[----:B--2---:R-:W-:Y:S01]  /*1da0*/  ISETP.NE.AND P0, PT, R246, R247, PT ;  /* 0x000000f7f600720c */ /* 0x004fe20003f05270 */
[----:B------:R-:W-:-:S12]  /*1db0*/  CCTL.IVALL ;  /* 0x00000000ff00798f */ /* 0x000fd80002000000 */
[----:B------:R-:W-:Y:S05]  /*1dc0*/  @P0 BRA `(.L_x_354) ;  /* 0xffffffb000000947 */ /* 0x000fea000383ffff */
.L_x_353:
        /* <DEDUP_REMOVED lines=8> */
[----:B------:R0:W2:Y:S01]  /*1e50*/  @!P0 LDG.E.64 R246, [R244.64] ;  /* 0x00000008f4f68981 */ /* 0x0000a2000c1e1b00 */
[----:B------:R-:W-:Y:S01]  /*1e60*/  USHF.L.U32 UR11, UR6, 0x7, URZ ;  /* 0x00000007060b7899 */ /* 0x000fe2000800063f */
[----:B------:R-:W-:Y:S02]  /*1e70*/  IADD3 R2, R2, 0x1, RZ ;  /* 0x0000000102027810 */ /* 0x000fe40007ffe0ff */
[----:B------:R-:W1:Y:S02]  /*1e80*/  S2R R251, SR_TID.X ;  /* 0x0000000000fb7919 */ /* 0x000e640000002100 */
[----:B------:R-:W-:Y:S01]  /*1e90*/  LOP3.LUT R2, R2, 0x3, RZ, 0xc0, !PT ;  /* 0x0000000302027812 */ /* 0x000fe200078ec0ff */
[----:B0-----:R-:W-:-:S06]  /*1ea0*/  HFMA2.MMA R244, -RZ, RZ, 0, 0 ;  /* 0x00000000fff47435 */ /* 0x001fcc00000001ff */
[----:B------:R-:W-:-:S05]  /*1eb0*/  @!P0 MOV R244, 0x46200000 ;  /* 0x4620000000f48802 */ /* 0x000fca0000000f00 */
[----:B------:R-:W-:Y:S01]  /*1ec0*/  SHFL.DOWN PT, R245, R244, 0x1, 0x1f ;  /* 0x08201f00f4f57f89 */ /* 0x000fe200000e0000 */
[----:B-1----:R-:W-:-:S04]  /*1ed0*/  SHF.R.U32.HI R251, RZ, 0x5, R251 ;  /* 0x00000005fffb7819 */ /* 0x002fc800000116fb */
[----:B------:R-:W-:Y:S01]  /*1ee0*/  LOP3.LUT R251, R251, 0x3, RZ, 0xc0, !PT ;  /* 0x00000003fbfb7812 */ /* 0x000fe200078ec0ff */
[----:B--2---:R-:W0:Y:S02]  /*1ef0*/  SHFL.DOWN PT, R248, R247, 0x1, 0x1f ;  /* 0x08201f00f7f87f89 */ /* 0x004e2400000e0000 */
[----:B0-----:R-:W-:Y:S02]  /*1f00*/  FADD.FTZ R249, R248, R247 ;  /* 0x000000f7f8f97221 */ /* 0x001fe40000010000 */
[----:B------:R-:W0:Y:S01]  /*1f10*/  SHFL.DOWN PT, R247, R246, 0x1, 0x1f ;  /* 0x08201f00f6f77f89 */ /* 0x000e2200000e0000 */
[----:B------:R-:W-:-:S06]  /*1f20*/  FADD.FTZ R248, R245, R244 ;  /* 0x000000f4f5f87221 */ /* 0x000fcc0000010000 */
[----:B------:R-:W1:Y:S01]  /*1f30*/  MUFU.RCP R248, R248 ;  /* 0x000000f800f87308 */ /* 0x000e620000001000 */
[----:B0-----:R-:W-:-:S04]  /*1f40*/  FADD.FTZ R250, -R247, R246 ;  /* 0x000000f6f7fa7221 */ /* 0x001fc80000010100 */
[----:B------:R-:W-:-:S04]  /*1f50*/  FMUL.FTZ R250, R250, R250 ;  /* 0x000000fafafa7220 */ /* 0x000fc80000410000 */
[----:B------:R-:W-:-:S04]  /*1f60*/  FMUL.FTZ R250, R250, R244 ;  /* 0x000000f4fafa7220 */ /* 0x000fc80000410000 */
[C---:B------:R-:W-:Y:S02]  /*1f70*/  FMUL.FTZ R250, R245.reuse, R250 ;  /* 0x000000faf5fa7220 */ /* 0x040fe40000410000 */
[----:B------:R-:W-:Y:S02]  /*1f80*/  FMUL.FTZ R245, R245, R247 ;  /* 0x000000f7f5f57220 */ /* 0x000fe40000410000 */
[----:B-1----:R-:W-:Y:S02]  /*1f90*/  FFMA.FTZ R249, R248, R250, R249 ;  /* 0x000000faf8f97223 */ /* 0x002fe400000100f9 */
[----:B------:R-:W-:Y:S01]  /*1fa0*/  FFMA.FTZ R245, R244, R246, R245 ;  /* 0x000000f6f4f57223 */ /* 0x000fe200000100f5 */
[----:B------:R-:W-:Y:S01]  /*1fb0*/  HFMA2.MMA R246, -RZ, RZ, 0.537109375, -19.203125 ;  /* 0x384ccccdfff67435 */ /* 0x000fe200000001ff */
[----:B------:R-:W0:Y:S02]  /*1fc0*/  S2R R250, SR_TID.X ;  /* 0x0000000000fa7919 */ /* 0x000e240000002100 */
[----:B------:R-:W-:Y:S01]  /*1fd0*/  FMUL.FTZ R247, R248, R245 ;  /* 0x000000f5f8f77220 */ /* 0x000fe20000410000 */
[----:B------:R-:W-:Y:S01]  /*1fe0*/  MOV R245, UR7 ;  /* 0x0000000700f57c02 */ /* 0x000fe20008000f00 */
[----:B------:R-:W1:Y:S03]  /*1ff0*/  SHFL.IDX PT, R249, R249, RZ, 0x1f ;  /* 0x00001ffff9f97589 */ /* 0x000e6600000e0000 */
[----:B------:R-:W-:Y:S01]  /*2000*/  LOP3.LUT R244, R252, 0x1, R245, 0xf8, !PT ;  /* 0x00000001fcf47812 */ /* 0x000fe200078ef8f5 */
[----:B------:R-:W2:Y:S03]  /*2010*/  SHFL.IDX PT, R247, R247, RZ, 0x1f ;  /* 0x00001ffff7f77589 */ /* 0x000ea600000e0000 */
[----:B------:R-:W-:-:S13]  /*2020*/  LOP3.LUT P0, RZ, R244, R251, RZ, 0xfc, !PT ;  /* 0x000000fbf4ff7212 */ /* 0x000fda000780fcff */
[----:B------:R-:W-:Y:S02]  /*2030*/  @!P0 MOV R244, 0x4 ;  /* 0x0000000400f48802 */ /* 0x000fe40000000f00 */
[----:B------:R-:W-:Y:S01]  /*2040*/  @!P0 MOV R248, 0x4 ;  /* 0x0000000400f88802 */ /* 0x000fe20000000f00 */
[----:B-1----:R-:W-:Y:S02]  /*2050*/  FFMA.FTZ R246, R249, R246, c[0x0][0x1b0] ;  /* 0x00006c00f9f67623 */ /* 0x002fe400000100f6 */
[----:B------:R-:W-:Y:S01]  /*2060*/  @!P0 IMAD.WIDE R244, R3, R244, c[0x0][0x180] ;  /* 0x0000600003f48625 */ /* 0x000fe200078e02f4 */
[----:B--2---:R1:W2:Y:S03]  /*2070*/  R2UR UR4, R247 ;  /* 0x00000000f70473c2 */ /* 0x0042a600000e0000 */
[----:B------:R-:W3:Y:S01]  /*2080*/  MUFU.RSQ R246, R246 ;  /* 0x000000f600f67308 */ /* 0x000ee20000001400 */
[----:B-1----:R-:W-:-:S04]  /*2090*/  MOV R247, UR11 ;  /* 0x0000000b00f77c02 */ /* 0x002fc80008000f00 */
[----:B---3--:R1:W3:Y:S01]  /*20a0*/  R2UR UR10, R246 ;  /* 0x00000000f60a73c2 */ /* 0x0082e200000e0000 */
[----:B--2---:R-:W-:Y:S01]  /*20b0*/  MOV R249, UR4 ;  /* 0x0000000400f97c02 */ /* 0x004fe20008000f00 */
[----:B------:R-:W-:Y:S01]  /*20c0*/  FADD.FTZ R241, R241, -UR4 ;  /* 0x80000004f1f17e21 */ /* 0x000fe20008010000 */
[----:B-1----:R-:W-:Y:S01]  /*20d0*/  LOP3.LUT R246, R247, 0x80, R252, 0xe2, !PT ;  /* 0x00000080f7f67812 */ /* 0x002fe200078ee2fc */
[----:B------:R-:W-:Y:S02]  /*20e0*/  IMAD R247, R3, 0x1400, RZ ;  /* 0x0000140003f77824 */ /* 0x000fe400078e02ff */
[----:B------:R1:W-:Y:S01]  /*20f0*/  @!P0 STG.E [R244.64], R249 ;  /* 0x000000f9f4008986 */ /* 0x0003e2000c101908 */
[----:B0-----:R-:W-:Y:S01]  /*2100*/  LOP3.LUT R246, R246, 0x60, R250, 0xf8, !PT ;  /* 0x00000060f6f67812 */ /* 0x001fe200078ef8fa */
[----:B------:R-:W-:Y:S02]  /*2110*/  FADD.FTZ R240, R240, -UR4 ;  /* 0x80000004f0f07e21 */ /* 0x000fe40008010000 */
[----:B------:R-:W-:-:S02]  /*2120*/  FADD.FTZ R236, R236, -UR4 ;  /* 0x80000004ecec7e21 */ /* 0x000fc40008010000 */
[----:B------:R-:W-:Y:S02]  /*2130*/  FADD.FTZ R237, R237, -UR4 ;  /* 0x80000004eded7e21 */ /* 0x000fe40008010000 */
[----:B------:R-:W-:Y:S02]  /*2140*/  FADD.FTZ R250, R239, -UR4 ;  /* 0x80000004effa7e21 */ /* 0x000fe40008010000 */
[----:B------:R-:W-:Y:S02]  /*2150*/  FADD.FTZ R232, R232, -UR4 ;  /* 0x80000004e8e87e21 */ /* 0x000fe40008010000 */
[C---:B-1----:R-:W-:Y:S01]  /*2160*/  @!P0 IMAD.WIDE R244, R3.reuse, R248, c[0x0][0x188] ;  /* 0x0000620003f48625 */ /* 0x042fe200078e02f8 */
[----:B---3--:R-:W-:Y:S02]  /*2170*/  MOV R251, UR10 ;  /* 0x0000000a00fb7c02 */ /* 0x008fe40008000f00 */
[----:B------:R-:W-:Y:S01]  /*2180*/  IADD3 R3, R3, c[0x0][0x160], RZ ;  /* 0x0000580003037a10 */ /* 0x000fe20007ffe0ff */
[----:B------:R-:W-:-:S02]  /*2190*/  FADD.FTZ R248, R243, -UR4 ;  /* 0x80000004f3f87e21 */ /* 0x000fc40008010000 */
[----:B------:R0:W-:Y:S01]  /*21a0*/  @!P0 STG.E [R244.64], R251 ;  /* 0x000000fbf4008986 */ /* 0x0001e2000c101908 */
[----:B------:R-:W-:Y:S02]  /*21b0*/  FMUL.FTZ R243, R240, UR10 ;  /* 0x0000000af0f37c20 */ /* 0x000fe40008410000 */
[----:B------:R-:W-:Y:S02]  /*21c0*/  FMUL.FTZ R248, R248, UR10 ;  /* 0x0000000af8f87c20 */ /* 0x000fe40008410000 */
[----:B-----5:R-:W-:Y:S02]  /*21d0*/  FFMA.FTZ R240, R4, R243, R84 ;  /* 0x000000f304f07223 */ /* 0x020fe40000010054 */
[----:B------:R-:W-:Y:S02]  /*21e0*/  FFMA.FTZ R243, R7, R248, R87 ;  /* 0x000000f807f37223 */ /* 0x000fe40000010057 */
[----:B------:R-:W-:Y:S02]  /*21f0*/  FADD.FTZ R248, R238, -UR4 ;  /* 0x80000004eef87e21 */ /* 0x000fe40008010000 */
[----:B------:R-:W-:Y:S01]  /*2200*/  FMUL.FTZ R238, R237, UR10 ;  /* 0x0000000aedee7c20 */ /* 0x000fe20008410000 */
[----:B0-----:R-:W-:Y:S01]  /*2210*/  LOP3.LUT R244, R247, R246, RZ, 0xfc, !PT ;  /* 0x000000f6f7f47212 */ /* 0x001fe200078efcff */
[----:B------:R-:W-:Y:S01]  /*2220*/  HFMA2.MMA R245, -RZ, RZ, 0, 9.5367431640625e-07 ;  /* 0x00000010fff57435 */ /* 0x000fe200000001ff */
[----:B------:R-:W-:-:S02]  /*2230*/  FADD.FTZ R246, R242, -UR4 ;  /* 0x80000004f2f67e21 */ /* 0x000fc40008010000 */
[----:B------:R-:W-:Y:S01]  /*2240*/  FMUL.FTZ R242, R241, UR10 ;  /* 0x0000000af1f27c20 */ /* 0x000fe20008410000 */
[----:B------:R-:W-:Y:S01]  /*2250*/  IADD3 R249, R244, 0x100, RZ ;  /* 0x00000100f4f97810 */ /* 0x000fe20007ffe0ff */
[----:B------:R-:W-:Y:S02]  /*2260*/  FMUL.FTZ R247, R246, UR10 ;  /* 0x0000000af6f77c20 */ /* 0x000fe40008410000 */
[----:B------:R-:W-:Y:S02]  /*2270*/  FFMA.FTZ R241, R5, R242, R85 ;  /* 0x000000f205f17223 */ /* 0x000fe40000010055 */
[----:B------:R-:W-:Y:S02]  /*2280*/  FFMA.FTZ R242, R6, R247, R86 ;  /* 0x000000f706f27223 */ /* 0x000fe40000010056 */
[----:B------:R-:W-:-:S04]  /*2290*/  IMAD.WIDE.U32 R246, R244, R245, c[0x0][0x178] ;  /* 0x00005e00f4f67625 */ /* 0x000fc800078e00f5 */
[----:B------:R-:W-:Y:S01]  /*22a0*/  FMUL.FTZ R239, R236, UR10 ;  /* 0x0000000aecef7c20 */ /* 0x000fe20008410000 */
[----:B------:R0:W-:Y:S01]  /*22b0*/  STG.E.128 [R246.64], R240 ;  /* 0x000000f0f6007986 */ /* 0x0001e2000c101d08 */
[----:B------:R-:W-:Y:S02]  /*22c0*/  FMUL.FTZ R250, R250, UR10 ;  /* 0x0000000afafa7c20 */ /* 0x000fe40008410000 */
[----:B------:R-:W-:Y:S02]  /*22d0*/  FFMA.FTZ R237, R9, R238, R89 ;  /* 0x000000ee09ed7223 */ /* 0x000fe40000010059 */
[----:B------:R-:W-:Y:S02]  /*22e0*/  FFMA.FTZ R236, R8, R239, R88 ;  /* 0x000000ef08ec7223 */ /* 0x000fe40000010058 */
[----:B------:R-:W-:Y:S02]  /*22f0*/  FFMA.FTZ R239, R11, R250, R91 ;  /* 0x000000fa0bef7223 */ /* 0x000fe4000001005b */
[----:B------:R-:W-:-:S02]  /*2300*/  FADD.FTZ R233, R233, -UR4 ;  /* 0x80000004e9e97e21 */ /* 0x000fc40008010000 */
[----:B------:R-:W-:Y:S02]  /*2310*/  FADD.FTZ R228, R228, -UR4 ;  /* 0x80000004e4e47e21 */ /* 0x000fe40008010000 */
[----:B------:R-:W-:Y:S02]  /*2320*/  FADD.FTZ R229, R229, -UR4 ;  /* 0x80000004e5e57e21 */ /* 0x000fe40008010000 */
[----:B------:R-:W-:Y:S02]  /*2330*/  FADD.FTZ R225, R225, -UR4 ;  /* 0x80000004e1e17e21 */ /* 0x000fe40008010000 */
[----:B------:R-:W-:Y:S01]  /*2340*/  FADD.FTZ R224, R224, -UR4 ;  /* 0x80000004e0e07e21 */ /* 0x000fe20008010000 */
[----:B0-----:R-:W-:Y:S01]  /*2350*/  LEA R240, P0, R249, c[0x0][0x178], 0x4 ;  /* 0x00005e00f9f07a11 */ /* 0x001fe200078020ff */
[----:B------:R-:W-:Y:S01]  /*2360*/  FADD.FTZ R246, R234, -UR4 ;  /* 0x80000004eaf67e21 */ /* 0x000fe20008010000 */
[----:B------:R-:W-:Y:S01]  /*2370*/  IADD3 R243, R244, 0x200, RZ ;  /* 0x00000200f4f37810 */ /* 0x000fe20007ffe0ff */
[----:B------:R-:W-:Y:S01]  /*2380*/  FMUL.FTZ R234, R233, UR10 ;  /* 0x0000000ae9ea7c20 */ /* 0x000fe20008410000 */
[----:B------:R-:W-:Y:S01]  /*2390*/  LEA.HI.X R241, R249, c[0x0][0x17c], RZ, 0x4, P0 ;  /* 0x00005f00f9f17a11 */ /* 0x000fe200000f24ff */
[----:B------:R-:W-:Y:S01]  /*23a0*/  FMUL.FTZ R249, R248, UR10 ;  /* 0x0000000af8f97c20 */ /* 0x000fe20008410000 */
[----:B------:R-:W-:Y:S01]  /*23b0*/  LEA R242, P0, R243, c[0x0][0x178], 0x4 ;  /* 0x00005e00f3f27a11 */ /* 0x000fe200078020ff */
[----:B------:R-:W-:-:S02]  /*23c0*/  FADD.FTZ R248, R235, -UR4 ;  /* 0x80000004ebf87e21 */ /* 0x000fc40008010000 */
[----:B------:R-:W-:Y:S01]  /*23d0*/  FFMA.FTZ R238, R10, R249, R90 ;  /* 0x000000f90aee7223 */ /* 0x000fe2000001005a */
[----:B------:R-:W-:Y:S01]  /*23e0*/  LEA.HI.X R243, R243, c[0x0][0x17c], RZ, 0x4, P0 ;  /* 0x00005f00f3f37a11 */ /* 0x000fe200000f24ff */
[----:B------:R-:W-:Y:S02]  /*23f0*/  FMUL.FTZ R235, R232, UR10 ;  /* 0x0000000ae8eb7c20 */ /* 0x000fe40008410000 */
[----:B------:R-:W-:Y:S01]  /*2400*/  FMUL.FTZ R247, R246, UR10 ;  /* 0x0000000af6f77c20 */ /* 0x000fe20008410000 */
[----:B------:R0:W-:Y:S01]  /*2410*/  STG.E.128 [R240.64], R236 ;  /* 0x000000ecf0007986 */ /* 0x0001e2000c101d08 */
[----:B------:R-:W-:Y:S02]  /*2420*/  FMUL.FTZ R248, R248, UR10 ;  /* 0x0000000af8f87c20 */ /* 0x000fe40008410000 */
[----:B------:R-:W-:Y:S02]  /*2430*/  FFMA.FTZ R233, R13, R234, R93 ;  /* 0x000000ea0de97223 */ /* 0x000fe4000001005d */
[----:B------:R-:W-:-:S02]  /*2440*/  FFMA.FTZ R232, R12, R235, R92 ;  /* 0x000000eb0ce87223 */ /* 0x000fc4000001005c */
[----:B------:R-:W-:Y:S02]  /*2450*/  FFMA.FTZ R234, R14, R247, R94 ;  /* 0x000000f70eea7223 */ /* 0x000fe4000001005e */
[----:B------:R-:W-:Y:S02]  /*2460*/  FFMA.FTZ R235, R15, R248, R95 ;  /* 0x000000f80feb7223 */ /* 0x000fe4000001005f */
[----:B------:R-:W-:Y:S02]  /*2470*/  FADD.FTZ R226, R226, -UR4 ;  /* 0x80000004e2e27e21 */ /* 0x000fe40008010000 */
[----:B------:R-:W-:Y:S01]  /*2480*/  FADD.FTZ R227, R227, -UR4 ;  /* 0x80000004e3e37e21 */ /* 0x000fe20008010000 */
[----:B------:R1:W-:Y:S01]  /*2490*/  STG.E.128 [R242.64], R232 ;  /* 0x000000e8f2007986 */ /* 0x0003e2000c101d08 */
[----:B------:R-:W-:Y:S02]  /*24a0*/  FADD.FTZ R220, R220, -UR4 ;  /* 0x80000004dcdc7e21 */ /* 0x000fe40008010000 */
[----:B------:R-:W-:Y:S01]  /*24b0*/  FADD.FTZ R221, R221, -UR4 ;  /* 0x80000004dddd7e21 */ /* 0x000fe20008010000 */
[----:B0-----:R-:W-:Y:S01]  /*24c0*/  IADD3 R237, R244, 0x300, RZ ;  /* 0x00000300f4ed7810 */ /* 0x001fe20007ffe0ff */
[----:B------:R-:W-:-:S02]  /*24d0*/  FADD.FTZ R238, R230, -UR4 ;  /* 0x80000004e6ee7e21 */ /* 0x000fc40008010000 */
[----:B------:R-:W-:Y:S01]  /*24e0*/  FADD.FTZ R240, R231, -UR4 ;  /* 0x80000004e7f07e21 */ /* 0x000fe20008010000 */
[----:B------:R-:W-:Y:S01]  /*24f0*/  LEA R236, P0, R237, c[0x0][0x178], 0x4 ;  /* 0x00005e00edec7a11 */ /* 0x000fe200078020ff */
[----:B------:R-:W-:Y:S02]  /*2500*/  FMUL.FTZ R230, R229, UR10 ;  /* 0x0000000ae5e67c20 */ /* 0x000fe40008410000 */
[----:B------:R-:W-:Y:S01]  /*2510*/  FMUL.FTZ R231, R228, UR10 ;  /* 0x0000000ae4e77c20 */ /* 0x000fe20008410000 */
[----:B------:R-:W-:Y:S01]  /*2520*/  LEA.HI.X R237, R237, c[0x0][0x17c], RZ, 0x4, P0 ;  /* 0x00005f00eded7a11 */ /* 0x000fe200000f24ff */
[----:B------:R-:W-:Y:S02]  /*2530*/  FMUL.FTZ R239, R238, UR10 ;  /* 0x0000000aeeef7c20 */ /* 0x000fe40008410000 */
[----:B------:R-:W-:Y:S02]  /*2540*/  FMUL.FTZ R240, R240, UR10 ;  /* 0x0000000af0f07c20 */ /* 0x000fe40008410000 */
[----:B------:R-:W-:-:S02]  /*2550*/  FFMA.FTZ R229, R17, R230, R97 ;  /* 0x000000e611e57223 */ /* 0x000fc40000010061 */
[----:B------:R-:W-:Y:S02]  /*2560*/  FFMA.FTZ R228, R16, R231, R96 ;  /* 0x000000e710e47223 */ /* 0x000fe40000010060 */
[----:B------:R-:W-:Y:S02]  /*2570*/  FFMA.FTZ R230, R18, R239, R98 ;  /* 0x000000ef12e67223 */ /* 0x000fe40000010062 */
[----:B------:R-:W-:Y:S02]  /*2580*/  FFMA.FTZ R231, R19, R240, R99 ;  /* 0x000000f013e77223 */ /* 0x000fe40000010063 */
[----:B------:R-:W-:Y:S02]  /*2590*/  FADD.FTZ R240, R172, -UR4 ;  /* 0x80000004acf07e21 */ /* 0x000fe40008010000 */
[----:B------:R-:W-:Y:S01]  /*25a0*/  FADD.FTZ R172, R168, -UR4 ;  /* 0x80000004a8ac7e21 */ /* 0x000fe20008010000 */
[----:B------:R0:W-:Y:S01]  /*25b0*/  STG.E.128 [R236.64], R228 ;  /* 0x000000e4ec007986 */ /* 0x0001e2000c101d08 */
[----:B------:R-:W-:Y:S01]  /*25c0*/  IADD3 R168, R244, 0x400, RZ ;  /* 0x00000400f4a87810 */ /* 0x000fe20007ffe0ff */
[----:B-1----:R-:W-:-:S02]  /*25d0*/  FADD.FTZ R242, R192, -UR4 ;  /* 0x80000004c0f27e21 */ /* 0x002fc40008010000 */
[----:B------:R-:W-:Y:S01]  /*25e0*/  FADD.FTZ R233, R210, -UR4 ;  /* 0x80000004d2e97e21 */ /* 0x000fe20008010000 */
[----:B------:R-:W-:Y:S01]  /*25f0*/  LEA R192, P0, R168, c[0x0][0x178], 0x4 ;  /* 0x00005e00a8c07a11 */ /* 0x000fe200078020ff */
[----:B------:R-:W-:Y:S02]  /*2600*/  FADD.FTZ R243, R200, -UR4 ;  /* 0x80000004c8f37e21 */ /* 0x000fe40008010000 */
[----:B------:R-:W-:Y:S02]  /*2610*/  FADD.FTZ R239, R201, -UR4 ;  /* 0x80000004c9ef7e21 */ /* 0x000fe40008010000 */
[----:B------:R-:W-:Y:S02]  /*2620*/  FADD.FTZ R210, R204, -UR4 ;  /* 0x80000004ccd27e21 */ /* 0x000fe40008010000 */
[----:B------:R-:W-:Y:S02]  /*2630*/  FADD.FTZ R200, R176, -UR4 ;  /* 0x80000004b0c87e21 */ /* 0x000fe40008010000 */
[----:B------:R-:W-:-:S02]  /*2640*/  FADD.FTZ R201, R177, -UR4 ;  /* 0x80000004b1c97e21 */ /* 0x000fc40008010000 */
[----:B------:R-:W-:Y:S02]  /*2650*/  FADD.FTZ R204, R196, -UR4 ;  /* 0x80000004c4cc7e21 */ /* 0x000fe40008010000 */
[----:B0-----:R-:W-:Y:S02]  /*2660*/  FADD.FTZ R228, R211, -UR4 ;  /* 0x80000004d3e47e21 */ /* 0x001fe40008010000 */
[----:B------:R-:W-:Y:S02]  /*2670*/  FADD.FTZ R211, R191, -UR4 ;  /* 0x80000004bfd37e21 */ /* 0x000fe40008010000 */
[----:B------:R-:W-:Y:S01]  /*2680*/  FADD.FTZ R191, R164, -UR4 ;  /* 0x80000004a4bf7e21 */ /* 0x000fe20008010000 */
[----:B------:R-:W-:Y:S01]  /*2690*/  IADD3 R164, R244, 0x500, RZ ;  /* 0x00000500f4a47810 */ /* 0x000fe20007ffe0ff */
[----:B------:R-:W-:Y:S02]  /*26a0*/  FADD.FTZ R222, R222, -UR4 ;  /* 0x80000004dede7e21 */ /* 0x000fe40008010000 */
[----:B------:R-:W-:-:S02]  /*26b0*/  FADD.FTZ R223, R223, -UR4 ;  /* 0x80000004dfdf7e21 */ /* 0x000fc40008010000 */
[----:B------:R-:W-:-:S04]  /*26c0*/  IMAD.WIDE.U32 R176, R164, R245, c[0x0][0x178] ;  /* 0x00005e00a4b07625 */ /* 0x000fc800078e00f5 */
[----:B------:R-:W-:Y:S01]  /*26d0*/  FADD.FTZ R238, R193, -UR4 ;  /* 0x80000004c1ee7e21 */ /* 0x000fe20008010000 */
[----:B------:R-:W-:Y:S01]  /*26e0*/  LEA.HI.X R193, R168, c[0x0][0x17c], RZ, 0x4, P0 ;  /* 0x00005f00a8c17a11 */ /* 0x000fe200000f24ff */
[----:B------:R-:W-:Y:S02]  /*26f0*/  FADD.FTZ R241, R188, -UR4 ;  /* 0x80000004bcf17e21 */ /* 0x000fe40008010000 */
[----:B------:R-:W-:Y:S02]  /*2700*/  FADD.FTZ R196, R167, -UR4 ;  /* 0x80000004a7c47e21 */ /* 0x000fe40008010000 */
[----:B------:R-:W-:Y:S02]  /*2710*/  FMUL.FTZ R164, R225, UR10 ;  /* 0x0000000ae1a47c20 */ /* 0x000fe40008410000 */
[----:B------:R-:W-:Y:S02]  /*2720*/  FADD.FTZ R237, R189, -UR4 ;  /* 0x80000004bded7e21 */ /* 0x000fe40008010000 */
[----:B------:R-:W-:-:S02]  /*2730*/  FADD.FTZ R230, R190, -UR4 ;  /* 0x80000004bee67e21 */ /* 0x000fc40008010000 */
[----:B------:R-:W-:Y:S02]  /*2740*/  FADD.FTZ R188, R169, -UR4 ;  /* 0x80000004a9bc7e21 */ /* 0x000fe40008010000 */
[----:B------:R-:W-:Y:S02]  /*2750*/  FMUL.FTZ R167, R224, UR10 ;  /* 0x0000000ae0a77c20 */ /* 0x000fe40008410000 */
[----:B------:R-:W-:Y:S02]  /*2760*/  FADD.FTZ R229, R217, -UR4 ;  /* 0x80000004d9e57e21 */ /* 0x000fe40008010000 */
[----:B------:R-:W-:Y:S02]  /*2770*/  FADD.FTZ R231, R194, -UR4 ;  /* 0x80000004c2e77e21 */ /* 0x000fe40008010000 */
[----:B------:R-:W-:Y:S02]  /*2780*/  FADD.FTZ R189, R170, -UR4 ;  /* 0x80000004aabd7e21 */ /* 0x000fe40008010000 */
[----:B------:R-:W-:-:S02]  /*2790*/  FADD.FTZ R190, R171, -UR4 ;  /* 0x80000004abbe7e21 */ /* 0x000fc40008010000 */
[----:B------:R-:W-:Y:S02]  /*27a0*/  FMUL.FTZ R169, R226, UR10 ;  /* 0x0000000ae2a97c20 */ /* 0x000fe40008410000 */
[----:B------:R-:W-:Y:S02]  /*27b0*/  FMUL.FTZ R168, R227, UR10 ;  /* 0x0000000ae3a87c20 */ /* 0x000fe40008410000 */
[----:B------:R-:W-:Y:S02]  /*27c0*/  FADD.FTZ R234, R216, -UR4 ;  /* 0x80000004d8ea7e21 */ /* 0x000fe40008010000 */
[----:B------:R-:W-:Y:S02]  /*27d0*/  FADD.FTZ R232, R202, -UR4 ;  /* 0x80000004cae87e21 */ /* 0x000fe40008010000 */
[----:B------:R-:W-:Y:S02]  /*27e0*/  FADD.FTZ R217, R203, -UR4 ;  /* 0x80000004cbd97e21 */ /* 0x000fe40008010000 */
[----:B------:R-:W-:-:S02]  /*27f0*/  FADD.FTZ R194, R165, -UR4 ;  /* 0x80000004a5c27e21 */ /* 0x000fc40008010000 */
[----:B------:R-:W-:Y:S01]  /*2800*/  FMUL.FTZ R171, R220, UR10 ;  /* 0x0000000adcab7c20 */ /* 0x000fe20008410000 */
[C---:B------:R-:W-:Y:S01]  /*2810*/  IADD3 R220, R244.reuse, 0x900, RZ ;  /* 0x00000900f4dc7810 */ /* 0x040fe20007ffe0ff */
[----:B------:R-:W-:Y:S01]  /*2820*/  FMUL.FTZ R170, R221, UR10 ;  /* 0x0000000addaa7c20 */ /* 0x000fe20008410000 */
[----:B------:R-:W-:Y:S01]  /*2830*/  IADD3 R221, R244, 0x800, RZ ;  /* 0x00000800f4dd7810 */ /* 0x000fe20007ffe0ff */
[----:B------:R-:W-:Y:S02]  /*2840*/  FADD.FTZ R216, R195, -UR4 ;  /* 0x80000004c3d87e21 */ /* 0x000fe40008010000 */
[----:B------:R-:W-:Y:S02]  /*2850*/  FMUL.FTZ R203, R222, UR10 ;  /* 0x0000000adecb7c20 */ /* 0x000fe40008410000 */
[----:B------:R-:W-:Y:S02]  /*2860*/  FMUL.FTZ R202, R223, UR10 ;  /* 0x0000000adfca7c20 */ /* 0x000fe40008410000 */
[----:B------:R-:W-:-:S02]  /*2870*/  FFMA.FTZ R165, R21, R164, R101 ;  /* 0x000000a415a57223 */ /* 0x000fc40000010065 */
[----:B------:R-:W-:Y:S02]  /*2880*/  FADD.FTZ R195, R166, -UR4 ;  /* 0x80000004a6c37e21 */ /* 0x000fe40008010000 */
[----:B------:R-:W-:Y:S02]  /*2890*/  FFMA.FTZ R164, R20, R167, R100 ;  /* 0x000000a714a47223 */ /* 0x000fe40000010064 */
[----:B------:R-:W-:Y:S01]  /*28a0*/  FADD.FTZ R236, R208, -UR4 ;  /* 0x80000004d0ec7e21 */ /* 0x000fe20008010000 */
[----:B------:R-:W-:Y:S01]  /*28b0*/  IADD3 R208, R244, 0x700, RZ ;  /* 0x00000700f4d07810 */ /* 0x000fe20007ffe0ff */
[----:B------:R-:W-:Y:S02]  /*28c0*/  FFMA.FTZ R166, R22, R169, R102 ;  /* 0x000000a916a67223 */ /* 0x000fe40000010066 */
[----:B------:R-:W-:Y:S02]  /*28d0*/  FFMA.FTZ R167, R23, R168, R103 ;  /* 0x000000a817a77223 */ /* 0x000fe40000010067 */
[----:B------:R-:W-:-:S02]  /*28e0*/  FFMA.FTZ R169, R25, R170, R105 ;  /* 0x000000aa19a97223 */ /* 0x000fc40000010069 */
[----:B------:R-:W-:Y:S01]  /*28f0*/  FFMA.FTZ R168, R24, R171, R104 ;  /* 0x000000ab18a87223 */ /* 0x000fe20000010068 */
[----:B------:R0:W-:Y:S01]  /*2900*/  STG.E.128 [R192.64], R164 ;  /* 0x000000a4c0007986 */ /* 0x0001e2000c101d08 */
[----:B------:R-:W-:Y:S02]  /*2910*/  FADD.FTZ R218, R218, -UR4 ;  /* 0x80000004dada7e21 */ /* 0x000fe40008010000 */
[----:B------:R-:W-:Y:S01]  /*2920*/  FFMA.FTZ R170, R26, R203, R106 ;  /* 0x000000cb1aaa7223 */ /* 0x000fe2000001006a */
[----:B------:R-:W-:Y:S01]  /*2930*/  IADD3 R203, R244, 0x600, RZ ;  /* 0x00000600f4cb7810 */ /* 0x000fe20007ffe0ff */
[----:B------:R-:W-:Y:S02]  /*2940*/  FFMA.FTZ R171, R27, R202, R107 ;  /* 0x000000ca1bab7223 */ /* 0x000fe4000001006b */
[----:B------:R-:W-:Y:S01]  /*2950*/  FADD.FTZ R219, R219, -UR4 ;  /* 0x80000004dbdb7e21 */ /* 0x000fe20008010000 */
[----:B------:R-:W-:Y:S01]  /*2960*/  LEA R202, P0, R203, c[0x0][0x178], 0x4 ;  /* 0x00005e00cbca7a11 */ /* 0x000fe200078020ff */
[----:B------:R-:W-:Y:S01]  /*2970*/  FADD.FTZ R213, R213, -UR4 ;  /* 0x80000004d5d57e21 */ /* 0x000fe20008010000 */
[----:B------:R1:W-:Y:S01]  /*2980*/  STG.E.128 [R176.64], R168 ;  /* 0x000000a8b0007986 */ /* 0x0003e2000c101d08 */
[----:B------:R-:W-:Y:S01]  /*2990*/  FADD.FTZ R212, R212, -UR4 ;  /* 0x80000004d4d47e21 */ /* 0x000fe20008010000 */
[----:B------:R-:W-:Y:S01]  /*29a0*/  LEA.HI.X R203, R203, c[0x0][0x17c], RZ, 0x4, P0 ;  /* 0x00005f00cbcb7a11 */ /* 0x000fe200000f24ff */
[----:B------:R-:W-:-:S02]  /*29b0*/  FADD.FTZ R215, R215, -UR4 ;  /* 0x80000004d7d77e21 */ /* 0x000fc40008010000 */
[----:B------:R-:W-:Y:S02]  /*29c0*/  FADD.FTZ R235, R209, -UR4 ;  /* 0x80000004d1eb7e21 */ /* 0x000fe40008010000 */
[----:B------:R-:W-:Y:S02]  /*29d0*/  FADD.FTZ R214, R214, -UR4 ;  /* 0x80000004d6d67e21 */ /* 0x000fe40008010000 */
[----:B0-----:R-:W-:-:S04]  /*29e0*/  IMAD.WIDE.U32 R192, R208, R245, c[0x0][0x178] ;  /* 0x00005e00d0c07625 */ /* 0x001fc800078e00f5 */
[----:B------:R-:W-:Y:S02]  /*29f0*/  FMUL.FTZ R164, R229, UR10 ;  /* 0x0000000ae5a47c20 */ /* 0x000fe40008410000 */
[----:B------:R-:W-:Y:S02]  /*2a00*/  FMUL.FTZ R167, R218, UR10 ;  /* 0x0000000adaa77c20 */ /* 0x000fe40008410000 */
[----:B------:R-:W-:Y:S01]  /*2a10*/  FMUL.FTZ R209, R234, UR10 ;  /* 0x0000000aead17c20 */ /* 0x000fe20008410000 */
[----:B-1----:R-:W-:Y:S01]  /*2a20*/  LEA R176, P1, R221, c[0x0][0x178], 0x4 ;  /* 0x00005e00ddb07a11 */ /* 0x002fe200078220ff */
[----:B------:R-:W-:Y:S02]  /*2a30*/  FMUL.FTZ R208, R219, UR10 ;  /* 0x0000000adbd07c20 */ /* 0x000fe40008410000 */
[----:B------:R-:W-:Y:S02]  /*2a40*/  FMUL.FTZ R168, R213, UR10 ;  /* 0x0000000ad5a87c20 */ /* 0x000fe40008410000 */
[----:B------:R-:W-:-:S02]  /*2a50*/  FMUL.FTZ R171, R212, UR10 ;  /* 0x0000000ad4ab7c20 */ /* 0x000fc40008410000 */
[----:B------:R-:W-:Y:S02]  /*2a60*/  FMUL.FTZ R212, R215, UR10 ;  /* 0x0000000ad7d47c20 */ /* 0x000fe40008410000 */
[----:B------:R-:W-:Y:S02]  /*2a70*/  FFMA.FTZ R165, R29, R164, R109 ;  /* 0x000000a41da57223 */ /* 0x000fe4000001006d */
[----:B------:R-:W-:Y:S02]  /*2a80*/  FFMA.FTZ R166, R30, R167, R110 ;  /* 0x000000a71ea67223 */ /* 0x000fe4000001006e */
[----:B------:R-:W-:Y:S01]  /*2a90*/  FMUL.FTZ R177, R214, UR10 ;  /* 0x0000000ad6b17c20 */ /* 0x000fe20008410000 */
[----:B------:R-:W-:Y:S01]  /*2aa0*/  IADD3 R214, R244, 0xb00, RZ ;  /* 0x00000b00f4d67810 */ /* 0x000fe20007ffe0ff */
[----:B------:R-:W-:Y:S02]  /*2ab0*/  FFMA.FTZ R164, R28, R209, R108 ;  /* 0x000000d11ca47223 */ /* 0x000fe4000001006c */
[----:B------:R-:W-:Y:S01]  /*2ac0*/  FFMA.FTZ R167, R31, R208, R111 ;  /* 0x000000d01fa77223 */ /* 0x000fe2000001006f */
[----:B------:R-:W-:Y:S01]  /*2ad0*/  LEA R208, P0, R220, c[0x0][0x178], 0x4 ;  /* 0x00005e00dcd07a11 */ /* 0x000fe200078020ff */
[----:B------:R-:W-:-:S02]  /*2ae0*/  FADD.FTZ R205, R205, -UR4 ;  /* 0x80000004cdcd7e21 */ /* 0x000fc40008010000 */
[----:B------:R-:W-:Y:S01]  /*2af0*/  FFMA.FTZ R169, R33, R168, R113 ;  /* 0x000000a821a97223 */ /* 0x000fe20000010071 */
[----:B------:R0:W-:Y:S01]  /*2b00*/  STG.E.128 [R202.64], R164 ;  /* 0x000000a4ca007986 */ /* 0x0001e2000c101d08 */
[----:B------:R-:W-:Y:S01]  /*2b10*/  FADD.FTZ R206, R206, -UR4 ;  /* 0x80000004cece7e21 */ /* 0x000fe20008010000 */
[----:B------:R-:W-:Y:S01]  /*2b20*/  LEA.HI.X R209, R220, c[0x0][0x17c], RZ, 0x4, P0 ;  /* 0x00005f00dcd17a11 */ /* 0x000fe200000f24ff */
[----:B------:R-:W-:Y:S02]  /*2b30*/  FADD.FTZ R207, R207, -UR4 ;  /* 0x80000004cfcf7e21 */ /* 0x000fe40008010000 */
[----:B------:R-:W-:Y:S02]  /*2b40*/  FFMA.FTZ R168, R32, R171, R112 ;  /* 0x000000ab20a87223 */ /* 0x000fe40000010070 */
[----:B------:R-:W-:Y:S02]  /*2b50*/  FFMA.FTZ R171, R35, R212, R115 ;  /* 0x000000d423ab7223 */ /* 0x000fe40000010073 */
[----:B------:R-:W-:Y:S01]  /*2b60*/  FFMA.FTZ R170, R34, R177, R114 ;  /* 0x000000b122aa7223 */ /* 0x000fe20000010072 */
[----:B------:R-:W-:Y:S01]  /*2b70*/  LEA.HI.X R177, R221, c[0x0][0x17c], RZ, 0x4, P1 ;  /* 0x00005f00ddb17a11 */ /* 0x000fe200008f24ff */
[----:B------:R-:W-:-:S02]  /*2b80*/  FMUL.FTZ R213, R236, UR10 ;  /* 0x0000000aecd57c20 */ /* 0x000fc40008410000 */
[----:B------:R-:W-:Y:S01]  /*2b90*/  FMUL.FTZ R212, R235, UR10 ;  /* 0x0000000aebd47c20 */ /* 0x000fe20008410000 */
[----:B------:R1:W-:Y:S01]  /*2ba0*/  STG.E.128 [R192.64], R168 ;  /* 0x000000a8c0007986 */ /* 0x0003e2000c101d08 */
[----:B------:R-:W-:Y:S02]  /*2bb0*/  FMUL.FTZ R233, R233, UR10 ;  /* 0x0000000ae9e97c20 */ /* 0x000fe40008410000 */
[----:B------:R-:W-:Y:S02]  /*2bc0*/  FMUL.FTZ R228, R228, UR10 ;  /* 0x0000000ae4e47c20 */ /* 0x000fe40008410000 */
[----:B------:R-:W-:Y:S02]  /*2bd0*/  FMUL.FTZ R215, R210, UR10 ;  /* 0x0000000ad2d77c20 */ /* 0x000fe40008410000 */
[----:B------:R-:W-:Y:S02]  /*2be0*/  FMUL.FTZ R210, R205, UR10 ;  /* 0x0000000acdd27c20 */ /* 0x000fe40008410000 */
[----:B------:R-:W-:-:S02]  /*2bf0*/  FMUL.FTZ R205, R206, UR10 ;  /* 0x0000000acecd7c20 */ /* 0x000fc40008410000 */
[----:B0-----:R-:W-:Y:S01]  /*2c00*/  FMUL.FTZ R202, R207, UR10 ;  /* 0x0000000acfca7c20 */ /* 0x001fe20008410000 */
[----:B------:R-:W-:Y:S01]  /*2c10*/  IADD3 R207, R244, 0xc00, RZ ;  /* 0x00000c00f4cf7810 */ /* 0x000fe20007ffe0ff */
[----:B------:R-:W-:Y:S02]  /*2c20*/  FADD.FTZ R197, R197, -UR4 ;  /* 0x80000004c5c57e21 */ /* 0x000fe40008010000 */
[----:B------:R-:W-:Y:S02]  /*2c30*/  FFMA.FTZ R165, R37, R212, R117 ;  /* 0x000000d425a57223 */ /* 0x000fe40000010075 */
[----:B------:R-:W-:Y:S01]  /*2c40*/  FFMA.FTZ R164, R36, R213, R116 ;  /* 0x000000d524a47223 */ /* 0x000fe20000010074 */
[----:B-1----:R-:W-:Y:S01]  /*2c50*/  IADD3 R192, R244, 0xa00, RZ ;  /* 0x00000a00f4c07810 */ /* 0x002fe20007ffe0ff */
[----:B------:R-:W-:Y:S02]  /*2c60*/  FFMA.FTZ R166, R38, R233, R118 ;  /* 0x000000e926a67223 */ /* 0x000fe40000010076 */
[----:B------:R-:W-:-:S02]  /*2c70*/  FFMA.FTZ R167, R39, R228, R119 ;  /* 0x000000e427a77223 */ /* 0x000fc40000010077 */
[----:B------:R-:W-:Y:S02]  /*2c80*/  FADD.FTZ R198, R198, -UR4 ;  /* 0x80000004c6c67e21 */ /* 0x000fe40008010000 */
[----:B------:R-:W-:Y:S01]  /*2c90*/  FADD.FTZ R199, R199, -UR4 ;  /* 0x80000004c7c77e21 */ /* 0x000fe20008010000 */
[----:B------:R0:W-:Y:S01]  /*2ca0*/  STG.E.128 [R176.64], R164 ;  /* 0x000000a4b0007986 */ /* 0x0001e2000c101d08 */
[----:B------:R-:W-:Y:S02]  /*2cb0*/  FFMA.FTZ R170, R42, R205, R122 ;  /* 0x000000cd2aaa7223 */ /* 0x000fe4000001007a */
[----:B------:R-:W-:Y:S02]  /*2cc0*/  FFMA.FTZ R171, R43, R202, R123 ;  /* 0x000000ca2bab7223 */ /* 0x000fe4000001007b */
[----:B------:R-:W-:Y:S02]  /*2cd0*/  FMUL.FTZ R243, R243, UR10 ;  /* 0x0000000af3f37c20 */ /* 0x000fe40008410000 */
[----:B------:R-:W-:-:S02]  /*2ce0*/  FMUL.FTZ R202, R239, UR10 ;  /* 0x0000000aefca7c20 */ /* 0x000fc40008410000 */
[----:B------:R-:W-:Y:S02]  /*2cf0*/  FMUL.FTZ R203, R232, UR10 ;  /* 0x0000000ae8cb7c20 */ /* 0x000fe40008410000 */
[----:B------:R-:W-:Y:S02]  /*2d00*/  FMUL.FTZ R206, R217, UR10 ;  /* 0x0000000ad9ce7c20 */ /* 0x000fe40008410000 */
[----:B------:R-:W-:Y:S02]  /*2d10*/  FMUL.FTZ R205, R204, UR10 ;  /* 0x0000000acccd7c20 */ /* 0x000fe40008410000 */
[----:B------:R-:W-:Y:S02]  /*2d20*/  FFMA.FTZ R169, R41, R210, R121 ;  /* 0x000000d229a97223 */ /* 0x000fe40000010079 */
[----:B------:R-:W-:Y:S01]  /*2d30*/  FFMA.FTZ R168, R40, R215, R120 ;  /* 0x000000d728a87223 */ /* 0x000fe20000010078 */
[----:B0-----:R-:W-:Y:S01]  /*2d40*/  LEA R176, P0, R214, c[0x0][0x178], 0x4 ;  /* 0x00005e00d6b07a11 */ /* 0x001fe200078020ff */
[----:B------:R-:W-:-:S02]  /*2d50*/  FMUL.FTZ R204, R197, UR10 ;  /* 0x0000000ac5cc7c20 */ /* 0x000fc40008410000 */
[----:B------:R-:W-:Y:S01]  /*2d60*/  FMUL.FTZ R197, R198, UR10 ;  /* 0x0000000ac6c57c20 */ /* 0x000fe20008410000 */
[----:B------:R0:W-:Y:S01]  /*2d70*/  STG.E.128 [R208.64], R168 ;  /* 0x000000a8d0007986 */ /* 0x0001e2000c101d08 */
[----:B------:R-:W-:Y:S01]  /*2d80*/  FMUL.FTZ R198, R199, UR10 ;  /* 0x0000000ac7c67c20 */ /* 0x000fe20008410000 */
[----:B------:R-:W-:Y:S01]  /*2d90*/  LEA.HI.X R177, R214, c[0x0][0x17c], RZ, 0x4, P0 ;  /* 0x00005f00d6b17a11 */ /* 0x000fe200000f24ff */
[----:B------:R-:W-:Y:S01]  /*2da0*/  IMAD.WIDE.U32 R192, R192, R245, c[0x0][0x178] ;  /* 0x00005e00c0c07625 */ /* 0x000fe200078e00f5 */
[----:B------:R-:W-:-:S03]  /*2db0*/  IADD3 R199, R244, 0xe00, RZ ;  /* 0x00000e00f4c77810 */ /* 0x000fc60007ffe0ff */
[----:B------:R-:W-:Y:S01]  /*2dc0*/  FFMA.FTZ R165, R45, R202, R125 ;  /* 0x000000ca2da57223 */ /* 0x000fe2000001007d */
[----:B------:R-:W-:Y:S01]  /*2dd0*/  IADD3 R202, R244, 0xf00, RZ ;  /* 0x00000f00f4ca7810 */ /* 0x000fe20007ffe0ff */
[----:B------:R-:W-:Y:S02]  /*2de0*/  FFMA.FTZ R164, R44, R243, R124 ;  /* 0x000000f32ca47223 */ /* 0x000fe4000001007c */
[----:B------:R-:W-:Y:S01]  /*2df0*/  FFMA.FTZ R166, R46, R203, R126 ;  /* 0x000000cb2ea67223 */ /* 0x000fe2000001007e */
[----:B------:R-:W-:Y:S01]  /*2e00*/  IADD3 R203, R244, 0xd00, RZ ;  /* 0x00000d00f4cb7810 */ /* 0x000fe20007ffe0ff */
[----:B------:R-:W-:Y:S02]  /*2e10*/  FFMA.FTZ R167, R47, R206, R127 ;  /* 0x000000ce2fa77223 */ /* 0x000fe4000001007f */
[----:B------:R-:W-:Y:S02]  /*2e20*/  FADD.FTZ R184, R184, -UR4 ;  /* 0x80000004b8b87e21 */ /* 0x000fe40008010000 */
[----:B------:R-:W-:Y:S01]  /*2e30*/  FADD.FTZ R185, R185, -UR4 ;  /* 0x80000004b9b97e21 */ /* 0x000fe20008010000 */
[----:B------:R1:W-:Y:S01]  /*2e40*/  STG.E.128 [R192.64], R164 ;  /* 0x000000a4c0007986 */ /* 0x0003e2000c101d08 */
[----:B0-----:R-:W-:-:S02]  /*2e50*/  FFMA.FTZ R169, R49, R204, R129 ;  /* 0x000000cc31a97223 */ /* 0x001fc40000010081 */
[----:B------:R-:W-:Y:S02]  /*2e60*/  FFMA.FTZ R168, R48, R205, R128 ;  /* 0x000000cd30a87223 */ /* 0x000fe40000010080 */
[----:B------:R-:W-:Y:S02]  /*2e70*/  FFMA.FTZ R170, R50, R197, R130 ;  /* 0x000000c532aa7223 */ /* 0x000fe40000010082 */
[----:B------:R-:W-:Y:S02]  /*2e80*/  FFMA.FTZ R171, R51, R198, R131 ;  /* 0x000000c633ab7223 */ /* 0x000fe40000010083 */
[----:B------:R-:W-:Y:S02]  /*2e90*/  FMUL.FTZ R238, R238, UR10 ;  /* 0x0000000aeeee7c20 */ /* 0x000fe40008410000 */
[----:B------:R-:W-:Y:S01]  /*2ea0*/  FMUL.FTZ R197, R242, UR10 ;  /* 0x0000000af2c57c20 */ /* 0x000fe20008410000 */
[----:B------:R0:W-:Y:S01]  /*2eb0*/  STG.E.128 [R176.64], R168 ;  /* 0x000000a8b0007986 */ /* 0x0001e2000c101d08 */
[----:B------:R-:W-:-:S02]  /*2ec0*/  FMUL.FTZ R231, R231, UR10 ;  /* 0x0000000ae7e77c20 */ /* 0x000fc40008410000 */
[----:B------:R-:W-:Y:S02]  /*2ed0*/  FMUL.FTZ R216, R216, UR10 ;  /* 0x0000000ad8d87c20 */ /* 0x000fe40008410000 */
[----:B------:R-:W-:Y:S01]  /*2ee0*/  FADD.FTZ R186, R186, -UR4 ;  /* 0x80000004baba7e21 */ /* 0x000fe20008010000 */
[----:B-1----:R-:W-:Y:S01]  /*2ef0*/  LEA R192, P0, R207, c[0x0][0x178], 0x4 ;  /* 0x00005e00cfc07a11 */ /* 0x002fe200078020ff */
[----:B------:R-:W-:Y:S02]  /*2f00*/  FADD.FTZ R187, R187, -UR4 ;  /* 0x80000004bbbb7e21 */ /* 0x000fe40008010000 */
[----:B------:R-:W-:Y:S01]  /*2f10*/  FADD.FTZ R180, R180, -UR4 ;  /* 0x80000004b4b47e21 */ /* 0x000fe20008010000 */
[----:B------:R-:W-:Y:S01]  /*2f20*/  LEA.HI.X R193, R207, c[0x0][0x17c], RZ, 0x4, P0 ;  /* 0x00005f00cfc17a11 */ /* 0x000fe200000f24ff */
[----:B------:R-:W-:Y:S01]  /*2f30*/  FADD.FTZ R181, R181, -UR4 ;  /* 0x80000004b5b57e21 */ /* 0x000fe20008010000 */
[----:B------:R-:W-:Y:S01]  /*2f40*/  LEA R198, P0, R199, c[0x0][0x178], 0x4 ;  /* 0x00005e00c7c67a11 */ /* 0x000fe200078020ff */
[----:B------:R-:W-:-:S02]  /*2f50*/  FFMA.FTZ R165, R53, R238, R133 ;  /* 0x000000ee35a57223 */ /* 0x000fc40000010085 */
[----:B------:R-:W-:Y:S01]  /*2f60*/  FFMA.FTZ R164, R52, R197, R132 ;  /* 0x000000c534a47223 */ /* 0x000fe20000010084 */
[----:B------:R-:W-:Y:S01]  /*2f70*/  LEA.HI.X R199, R199, c[0x0][0x17c], RZ, 0x4, P0 ;  /* 0x00005f00c7c77a11 */ /* 0x000fe200000f24ff */
[----:B------:R-:W-:Y:S01]  /*2f80*/  FFMA.FTZ R166, R54, R231, R134 ;  /* 0x000000e736a67223 */ /* 0x000fe20000010086 */
[----:B0-----:R-:W-:Y:S01]  /*2f90*/  LEA R176, P1, R203, c[0x0][0x178], 0x4 ;  /* 0x00005e00cbb07a11 */ /* 0x001fe200078220ff */
[----:B------:R-:W-:Y:S02]  /*2fa0*/  FMUL.FTZ R171, R184, UR10 ;  /* 0x0000000ab8ab7c20 */ /* 0x000fe40008410000 */
[----:B------:R-:W-:Y:S01]  /*2fb0*/  FFMA.FTZ R167, R55, R216, R135 ;  /* 0x000000d837a77223 */ /* 0x000fe20000010087 */
[----:B------:R-:W-:Y:S01]  /*2fc0*/  LEA.HI.X R177, R203, c[0x0][0x17c], RZ, 0x4, P1 ;  /* 0x00005f00cbb17a11 */ /* 0x000fe200008f24ff */
[----:B------:R-:W-:Y:S02]  /*2fd0*/  FMUL.FTZ R184, R185, UR10 ;  /* 0x0000000ab9b87c20 */ /* 0x000fe40008410000 */
[----:B------:R-:W-:Y:S01]  /*2fe0*/  FMUL.FTZ R185, R186, UR10 ;  /* 0x0000000abab97c20 */ /* 0x000fe20008410000 */
[----:B------:R0:W-:Y:S01]  /*2ff0*/  STG.E.128 [R192.64], R164 ;  /* 0x000000a4c0007986 */ /* 0x0001e2000c101d08 */
[----:B------:R-:W-:-:S02]  /*3000*/  FMUL.FTZ R168, R237, UR10 ;  /* 0x0000000aeda87c20 */ /* 0x000fc40008410000 */
[----:B------:R-:W-:Y:S02]  /*3010*/  FMUL.FTZ R186, R187, UR10 ;  /* 0x0000000abbba7c20 */ /* 0x000fe40008410000 */
[----:B------:R-:W-:Y:S02]  /*3020*/  FMUL.FTZ R241, R241, UR10 ;  /* 0x0000000af1f17c20 */ /* 0x000fe40008410000 */
[----:B------:R-:W-:Y:S02]  /*3030*/  FMUL.FTZ R169, R230, UR10 ;  /* 0x0000000ae6a97c20 */ /* 0x000fe40008410000 */
[----:B------:R-:W-:Y:S02]  /*3040*/  FMUL.FTZ R170, R211, UR10 ;  /* 0x0000000ad3aa7c20 */ /* 0x000fe40008410000 */
[----:B------:R-:W-:Y:S02]  /*3050*/  FMUL.FTZ R187, R180, UR10 ;  /* 0x0000000ab4bb7c20 */ /* 0x000fe40008410000 */
[----:B------:R-:W-:-:S02]  /*3060*/  FADD.FTZ R183, R183, -UR4 ;  /* 0x80000004b7b77e21 */ /* 0x000fc40008010000 */
[----:B------:R-:W-:Y:S02]  /*3070*/  FMUL.FTZ R180, R181, UR10 ;  /* 0x0000000ab5b47c20 */ /* 0x000fe40008410000 */
[----:B------:R-:W-:Y:S02]  /*3080*/  FADD.FTZ R182, R182, -UR4 ;  /* 0x80000004b6b67e21 */ /* 0x000fe40008010000 */
[----:B0-----:R-:W-:Y:S02]  /*3090*/  FFMA.FTZ R165, R57, R168, R137 ;  /* 0x000000a839a57223 */ /* 0x001fe40000010089 */
[----:B------:R-:W-:Y:S02]  /*30a0*/  FFMA.FTZ R164, R56, R241, R136 ;  /* 0x000000f138a47223 */ /* 0x000fe40000010088 */
[----:B------:R-:W-:Y:S02]  /*30b0*/  FFMA.FTZ R166, R58, R169, R138 ;  /* 0x000000a93aa67223 */ /* 0x000fe4000001008a */
[----:B------:R-:W-:-:S02]  /*30c0*/  FFMA.FTZ R167, R59, R170, R139 ;  /* 0x000000aa3ba77223 */ /* 0x000fc4000001008b */
[----:B------:R-:W-:Y:S02]  /*30d0*/  FFMA.FTZ R168, R60, R171, R140 ;  /* 0x000000ab3ca87223 */ /* 0x000fe4000001008c */
[----:B------:R-:W-:Y:S01]  /*30e0*/  FMUL.FTZ R192, R183, UR10 ;  /* 0x0000000ab7c07c20 */ /* 0x000fe20008410000 */
[----:B------:R0:W-:Y:S01]  /*30f0*/  STG.E.128 [R176.64], R164 ;  /* 0x000000a4b0007986 */ /* 0x0001e2000c101d08 */
[----:B------:R-:W-:Y:S02]  /*3100*/  FFMA.FTZ R169, R61, R184, R141 ;  /* 0x000000b83da97223 */ /* 0x000fe4000001008d */
[----:B------:R-:W-:Y:S01]  /*3110*/  FFMA.FTZ R170, R62, R185, R142 ;  /* 0x000000b93eaa7223 */ /* 0x000fe2000001008e */
[----:B------:R-:W-:Y:S01]  /*3120*/  IADD3 R185, R244, 0x1100, RZ ;  /* 0x00001100f4b97810 */ /* 0x000fe20007ffe0ff */
[----:B------:R-:W-:Y:S02]  /*3130*/  FFMA.FTZ R171, R63, R186, R143 ;  /* 0x000000ba3fab7223 */ /* 0x000fe4000001008f */
[----:B------:R-:W-:Y:S01]  /*3140*/  FFMA.FTZ R181, R65, R180, R145 ;  /* 0x000000b441b57223 */ /* 0x000fe20000010091 */
[----:B------:R-:W-:Y:S01]  /*3150*/  LEA R184, P0, R185, c[0x0][0x178], 0x4 ;  /* 0x00005e00b9b87a11 */ /* 0x000fe200078020ff */
[----:B------:R-:W-:Y:S01]  /*3160*/  FADD.FTZ R173, R173, -UR4 ;  /* 0x80000004adad7e21 */ /* 0x000fe20008010000 */
[----:B------:R1:W-:Y:S01]  /*3170*/  STG.E.128 [R198.64], R168 ;  /* 0x000000a8c6007986 */ /* 0x0003e2000c101d08 */
[----:B------:R-:W-:Y:S01]  /*3180*/  FFMA.FTZ R180, R64, R187, R144 ;  /* 0x000000bb40b47223 */ /* 0x000fe20000010090 */
[----:B------:R-:W-:Y:S01]  /*3190*/  IADD3 R187, R244, 0x1000, RZ ;  /* 0x00001000f4bb7810 */ /* 0x000fe20007ffe0ff */
[----:B------:R-:W-:Y:S01]  /*31a0*/  FADD.FTZ R174, R174, -UR4 ;  /* 0x80000004aeae7e21 */ /* 0x000fe20008010000 */
[----:B------:R-:W-:Y:S01]  /*31b0*/  LEA.HI.X R185, R185, c[0x0][0x17c], RZ, 0x4, P0 ;  /* 0x00005f00b9b97a11 */ /* 0x000fe200000f24ff */
[----:B------:R-:W-:Y:S01]  /*31c0*/  FADD.FTZ R175, R175, -UR4 ;  /* 0x80000004afaf7e21 */ /* 0x000fe20008010000 */
[----:B------:R-:W-:Y:S01]  /*31d0*/  LEA R186, P1, R187, c[0x0][0x178], 0x4 ;  /* 0x00005e00bbba7a11 */ /* 0x000fe200078220ff */
[----:B------:R-:W-:Y:S01]  /*31e0*/  FMUL.FTZ R193, R182, UR10 ;  /* 0x0000000ab6c17c20 */ /* 0x000fe20008410000 */
[----:B------:R-:W-:Y:S01]  /*31f0*/  ISETP.GE.AND P0, PT, R3, c[0x0][0x164], PT ;  /* 0x0000590003007a0c */ /* 0x000fe20003f06270 */
[----:B------:R-:W-:Y:S01]  /*3200*/  FFMA.FTZ R183, R67, R192, R147 ;  /* 0x000000c043b77223 */ /* 0x000fe20000010093 */
[----:B------:R-:W-:Y:S01]  /*3210*/  LEA.HI.X R187, R187, c[0x0][0x17c], RZ, 0x4, P1 ;  /* 0x00005f00bbbb7a11 */ /* 0x000fe200008f24ff */
[----:B------:R-:W-:-:S02]  /*3220*/  FMUL.FTZ R192, R173, UR10 ;  /* 0x0000000aadc07c20 */ /* 0x000fc40008410000 */
[----:B0-----:R-:W-:Y:S02]  /*3230*/  FMUL.FTZ R167, R240, UR10 ;  /* 0x0000000af0a77c20 */ /* 0x001fe40008410000 */
[----:B------:R-:W-:Y:S02]  /*3240*/  FMUL.FTZ R173, R174, UR10 ;  /* 0x0000000aaead7c20 */ /* 0x000fe40008410000 */
[----:B------:R-:W-:-:S04]  /*3250*/  IMAD.WIDE.U32 R202, R202, R245, c[0x0][0x178] ;  /* 0x00005e00caca7625 */ /* 0x000fc800078e00f5 */
[----:B-1----:R-:W-:Y:S02]  /*3260*/  FMUL.FTZ R168, R175, UR10 ;  /* 0x0000000aafa87c20 */ /* 0x002fe40008410000 */
[----:B------:R-:W-:Y:S01]  /*3270*/  FFMA.FTZ R182, R66, R193, R146 ;  /* 0x000000c142b67223 */ /* 0x000fe20000010092 */
[----:B------:R-:W-:Y:S01]  /*3280*/  IADD3 R193, R244, 0x1300, RZ ;  /* 0x00001300f4c17810 */ /* 0x000fe20007ffe0ff */
[----:B------:R-:W-:Y:S01]  /*3290*/  FADD.FTZ R178, R178, -UR4 ;  /* 0x80000004b2b27e21 */ /* 0x000fe20008010000 */
[----:B------:R-:W-:Y:S01]  /*32a0*/  IADD3 R244, R244, 0x1200, RZ ;  /* 0x00001200f4f47810 */ /* 0x000fe20007ffe0ff */
[----:B------:R-:W-:Y:S01]  /*32b0*/  FFMA.FTZ R164, R68, R167, R148 ;  /* 0x000000a744a47223 */ /* 0x000fe20000010094 */
[----:B------:R0:W-:Y:S01]  /*32c0*/  STG.E.128 [R202.64], R180 ;  /* 0x000000b4ca007986 */ /* 0x0001e2000c101d08 */
[----:B------:R-:W-:Y:S01]  /*32d0*/  FADD.FTZ R179, R179, -UR4 ;  /* 0x80000004b3b37e21 */ /* 0x000fe20008010000 */
[----:B------:R-:W-:Y:S01]  /*32e0*/  LEA R170, P2, R193, c[0x0][0x178], 0x4 ;  /* 0x00005e00c1aa7a11 */ /* 0x000fe200078420ff */
[----:B------:R-:W-:-:S02]  /*32f0*/  FFMA.FTZ R165, R69, R192, R149 ;  /* 0x000000c045a57223 */ /* 0x000fc40000010095 */
[----:B------:R-:W-:Y:S01]  /*3300*/  FFMA.FTZ R166, R70, R173, R150 ;  /* 0x000000ad46a67223 */ /* 0x000fe20000010096 */
[----:B------:R-:W-:Y:S01]  /*3310*/  LEA.HI.X R171, R193, c[0x0][0x17c], RZ, 0x4, P2 ;  /* 0x00005f00c1ab7a11 */ /* 0x000fe200010f24ff */
[----:B------:R-:W-:Y:S01]  /*3320*/  FFMA.FTZ R167, R71, R168, R151 ;  /* 0x000000a847a77223 */ /* 0x000fe20000010097 */
[----:B------:R-:W-:Y:S01]  /*3330*/  LEA R168, P1, R244, c[0x0][0x178], 0x4 ;  /* 0x00005e00f4a87a11 */ /* 0x000fe200078220ff */
[----:B------:R-:W-:Y:S02]  /*3340*/  FMUL.FTZ R173, R172, UR10 ;  /* 0x0000000aacad7c20 */ /* 0x000fe40008410000 */
[----:B------:R-:W-:Y:S01]  /*3350*/  FMUL.FTZ R188, R188, UR10 ;  /* 0x0000000abcbc7c20 */ /* 0x000fe20008410000 */
[----:B------:R1:W-:Y:S01]  /*3360*/  STG.E.128 [R186.64], R164 ;  /* 0x000000a4ba007986 */ /* 0x0003e2000c101d08 */
[----:B------:R-:W-:Y:S01]  /*3370*/  FMUL.FTZ R189, R189, UR10 ;  /* 0x0000000abdbd7c20 */ /* 0x000fe20008410000 */
[----:B------:R-:W-:Y:S01]  /*3380*/  LEA.HI.X R169, R244, c[0x0][0x17c], RZ, 0x4, P1 ;  /* 0x00005f00f4a97a11 */ /* 0x000fe200008f24ff */
[----:B------:R-:W-:Y:S01]  /*3390*/  FMUL.FTZ R190, R190, UR10 ;  /* 0x0000000abebe7c20 */ /* 0x000fe20008410000 */
[----:B------:R-:W-:Y:S01]  /*33a0*/  LOP3.LUT P1, RZ, R0, 0xff, RZ, 0xc0, !PT ;  /* 0x000000ff00ff7812 */ /* 0x000fe2000782c0ff */
[----:B------:R-:W-:-:S02]  /*33b0*/  FMUL.FTZ R191, R191, UR10 ;  /* 0x0000000abfbf7c20 */ /* 0x000fc40008410000 */
[----:B------:R-:W-:Y:S01]  /*33c0*/  FMUL.FTZ R194, R194, UR10 ;  /* 0x0000000ac2c27c20 */ /* 0x000fe20008410000 */
[----:B------:R-:W-:Y:S01]  /*33d0*/  SEL R0, RZ, 0x1, P1 ;  /* 0x00000001ff007807 */ /* 0x000fe20000800000 */
[----:B------:R-:W-:Y:S02]  /*33e0*/  FMUL.FTZ R195, R195, UR10 ;  /* 0x0000000ac3c37c20 */ /* 0x000fe40008410000 */
[----:B------:R-:W-:Y:S02]  /*33f0*/  FMUL.FTZ R196, R196, UR10 ;  /* 0x0000000ac4c47c20 */ /* 0x000fe40008410000 */
[----:B0-----:R-:W-:Y:S02]  /*3400*/  FMUL.FTZ R181, R178, UR10 ;  /* 0x0000000ab2b57c20 */ /* 0x001fe40008410000 */
[----:B------:R-:W-:Y:S02]  /*3410*/  FMUL.FTZ R177, R200, UR10 ;  /* 0x0000000ac8b17c20 */ /* 0x000fe40008410000 */
[----:B------:R-:W-:-:S02]  /*3420*/  FMUL.FTZ R176, R201, UR10 ;  /* 0x0000000ac9b07c20 */ /* 0x000fc40008410000 */
[----:B------:R-:W-:Y:S02]  /*3430*/  FMUL.FTZ R178, R179, UR10 ;  /* 0x0000000ab3b27c20 */ /* 0x000fe40008410000 */
[----:B-1----:R-:W-:Y:S02]  /*3440*/  FFMA.FTZ R165, R73, R188, R153 ;  /* 0x000000bc49a57223 */ /* 0x002fe40000010099 */
[----:B------:R-:W-:Y:S02]  /*3450*/  FFMA.FTZ R164, R72, R173, R152 ;  /* 0x000000ad48a47223 */ /* 0x000fe40000010098 */
[----:B------:R-:W-:Y:S02]  /*3460*/  FFMA.FTZ R166, R74, R189, R154 ;  /* 0x000000bd4aa67223 */ /* 0x000fe4000001009a */
[----:B------:R-:W-:Y:S02]  /*3470*/  FFMA.FTZ R167, R75, R190, R155 ;  /* 0x000000be4ba77223 */ /* 0x000fe4000001009b */
[----:B------:R-:W-:-:S02]  /*3480*/  FFMA.FTZ R173, R77, R194, R157 ;  /* 0x000000c24dad7223 */ /* 0x000fc4000001009d */
[----:B------:R-:W-:Y:S01]  /*3490*/  FFMA.FTZ R172, R76, R191, R156 ;  /* 0x000000bf4cac7223 */ /* 0x000fe2000001009c */
[----:B------:R0:W-:Y:S01]  /*34a0*/  STG.E.128 [R184.64], R164 ;  /* 0x000000a4b8007986 */ /* 0x0001e2000c101d08 */
[----:B------:R-:W-:Y:S02]  /*34b0*/  FFMA.FTZ R174, R78, R195, R158 ;  /* 0x000000c34eae7223 */ /* 0x000fe4000001009e */
[----:B------:R-:W-:Y:S02]  /*34c0*/  FFMA.FTZ R175, R79, R196, R159 ;  /* 0x000000c44faf7223 */ /* 0x000fe4000001009f */
[----:B------:R-:W-:Y:S02]  /*34d0*/  FFMA.FTZ R189, R81, R176, R161 ;  /* 0x000000b051bd7223 */ /* 0x000fe400000100a1 */
[----:B------:R-:W-:Y:S01]  /*34e0*/  FFMA.FTZ R188, R80, R177, R160 ;  /* 0x000000b150bc7223 */ /* 0x000fe200000100a0 */
[----:B------:R0:W-:Y:S01]  /*34f0*/  STG.E.128 [R168.64], R172 ;  /* 0x000000aca8007986 */ /* 0x0001e2000c101d08 */
[----:B------:R-:W-:-:S02]  /*3500*/  FFMA.FTZ R190, R82, R181, R162 ;  /* 0x000000b552be7223 */ /* 0x000fc400000100a2 */
[----:B------:R-:W-:-:S05]  /*3510*/  FFMA.FTZ R191, R83, R178, R163 ;  /* 0x000000b253bf7223 */ /* 0x000fca00000100a3 */
[----:B------:R0:W-:Y:S02]  /*3520*/  STG.E.128 [R170.64], R188 ;  /* 0x000000bcaa007986 */ /* 0x0001e4000c101d08 */
[----:B0-----:R-:W-:Y:S01]  /*3530*/  @P0 CALL.REL.NOINC `(.L_x_355) ;  /* 0x0000001000000944 */ /* 0x001fe20003c00000 */
[----:B------:R-:W-:Y:S05]  /*3540*/  BRA `(.L_x_356) ;  /* 0xffffce8000007947 */ /* 0x000fea000383ffff */
.L_x_355:
[----:B------:R-:W-:Y:S05]  /*3550*/  EXIT ;  /* 0x000000000000794d */ /* 0x000fea0003800000 */
.L_x_351:
[----:B------:R-:W-:Y:S01]  /*3560*/  HFMA2.MMA R245, -RZ, RZ, 0, 5.9604644775390625e-08 ;  /* 0x00000001fff57435 */ /* 0x000fe200000001ff */
[----:B------:R-:W-:Y:S02]  /*3570*/  MOV R249, R244 ;  /* 0x000000f400f97202 */ /* 0x000fe40000000f00 */
[----:B------:R-:W-:Y:S02]  /*3580*/  MOV R250, 0x1f ;  /* 0x0000001f00fa7802 */ /* 0x000fe40000000f00 */
[----:B------:R-:W-:Y:S02]  /*3590*/  MOV R247, 0xffffffff ;  /* 0xffffffff00f77802 */ /* 0x000fe40000000f00 */
[----:B------:R-:W-:Y:S02]  /*35a0*/  MOV R246, 0x35c0 ;  /* 0x000035c000f67802 */ /* 0x000fe40000000f00 */
[----:B-----5:R-:W-:Y:S05]  /*35b0*/  CALL.REL.NOINC `($__internal_39_$__cuda_sm70_shflsync_bfly_p) ;  /* 0x00000dc000007944 */ /* 0x020fea0003c00000 */
[----:B-1----:R-:W-:Y:S05]  /*35c0*/  BRA `(.L_x_357) ;  /* 0xffffd7a000007947 */ /* 0x002fea000383ffff */
.L_x_352:
[----:B------:R-:W-:Y:S01]  /*35d0*/  HFMA2.MMA R245, -RZ, RZ, 0, 1.1920928955078125e-07 ;  /* 0x00000002fff57435 */ /* 0x000fe200000001ff */
[----:B------:R-:W-:-:S02]  /*35e0*/  MOV R249, R244 ;  /* 0x000000f400f97202 */ /* 0x000fc40000000f00 */
[----:B------:R-:W-:Y:S02]  /*35f0*/  MOV R250, 0x1f ;  /* 0x0000001f00fa7802 */ /* 0x000fe40000000f00 */
[----:B------:R-:W-:Y:S02]  /*3600*/  MOV R247, 0xffffffff ;  /* 0xffffffff00f77802 */ /* 0x000fe40000000f00 */
[----:B------:R-:W-:Y:S02]  /*3610*/  MOV R246, 0x3630 ;  /* 0x0000363000f67802 */ /* 0x000fe40000000f00 */
[----:B-----5:R-:W-:Y:S05]  /*3620*/  CALL.REL.NOINC `($__internal_39_$__cuda_sm70_shflsync_bfly_p) ;  /* 0x00000d5000007944 */ /* 0x020fea0003c00000 */
[----:B-1----:R-:W-:Y:S01]  /*3630*/  FADD.FTZ R244, R244, R245 ;  /* 0x000000f5f4f47221 */ /* 0x002fe20000010000 */
[----:B------:R-:W-:Y:S01]  /*3640*/  HFMA2.MMA R245, -RZ, RZ, 0, 2.384185791015625e-07 ;  /* 0x00000004fff57435 */ /* 0x000fe200000001ff */
[----:B------:R-:W-:Y:S02]  /*3650*/  MOV R250, 0x1f ;  /* 0x0000001f00fa7802 */ /* 0x000fe40000000f00 */
[----:B------:R-:W-:Y:S02]  /*3660*/  MOV R247, 0xffffffff ;  /* 0xffffffff00f77802 */ /* 0x000fe40000000f00 */
[----:B------:R-:W-:-:S02]  /*3670*/  MOV R249, R244 ;  /* 0x000000f400f97202 */ /* 0x000fc40000000f00 */
[----:B------:R-:W-:Y:S02]  /*3680*/  MOV R246, 0x36a0 ;  /* 0x000036a000f67802 */ /* 0x000fe40000000f00 */
[----:B------:R-:W-:Y:S05]  /*3690*/  CALL.REL.NOINC `($__internal_39_$__cuda_sm70_shflsync_bfly_p) ;  /* 0x00000ce000007944 */ /* 0x000fea0003c00000 */
[----:B-1----:R-:W-:Y:S01]  /*36a0*/  FADD.FTZ R244, R244, R245 ;  /* 0x000000f5f4f47221 */ /* 0x002fe20000010000 */
[----:B------:R-:W-:Y:S01]  /*36b0*/  HFMA2.MMA R245, -RZ, RZ, 0, 4.76837158203125e-07 ;  /* 0x00000008fff57435 */ /* 0x000fe200000001ff */
[----:B------:R-:W-:Y:S02]  /*36c0*/  MOV R250, 0x1f ;  /* 0x0000001f00fa7802 */ /* 0x000fe40000000f00 */
[----:B------:R-:W-:Y:S02]  /*36d0*/  MOV R247, 0xffffffff ;  /* 0xffffffff00f77802 */ /* 0x000fe40000000f00 */
[----:B------:R-:W-:Y:S02]  /*36e0*/  MOV R249, R244 ;  /* 0x000000f400f97202 */ /* 0x000fe40000000f00 */
[----:B------:R-:W-:Y:S02]  /*36f0*/  MOV R246, 0x3710 ;  /* 0x0000371000f67802 */ /* 0x000fe40000000f00 */
[----:B------:R-:W-:Y:S05]  /*3700*/  CALL.REL.NOINC `($__internal_39_$__cuda_sm70_shflsync_bfly_p) ;  /* 0x00000c7000007944 */ /* 0x000fea0003c00000 */
[----:B-1----:R-:W-:Y:S01]  /*3710*/  FADD.FTZ R244, R244, R245 ;  /* 0x000000f5f4f47221 */ /* 0x002fe20000010000 */
[----:B------:R-:W-:Y:S01]  /*3720*/  HFMA2.MMA R245, -RZ, RZ, 0, 9.5367431640625e-07 ;  /* 0x00000010fff57435 */ /* 0x000fe200000001ff */
[----:B------:R-:W-:-:S02]  /*3730*/  MOV R250, 0x1f ;  /* 0x0000001f00fa7802 */ /* 0x000fc40000000f00 */
[----:B------:R-:W-:Y:S02]  /*3740*/  MOV R247, 0xffffffff ;  /* 0xffffffff00f77802 */ /* 0x000fe40000000f00 */
[----:B------:R-:W-:Y:S02]  /*3750*/  MOV R249, R244 ;  /* 0x000000f400f97202 */ /* 0x000fe40000000f00 */
[----:B------:R-:W-:Y:S02]  /*3760*/  MOV R246, 0x3780 ;  /* 0x0000378000f67802 */ /* 0x000fe40000000f00 */
[----:B------:R-:W-:Y:S05]  /*3770*/  CALL.REL.NOINC `($__internal_39_$__cuda_sm70_shflsync_bfly_p) ;  /* 0x00000c0000007944 */ /* 0x000fea0003c00000 */
        /* <DEDUP_REMOVED lines=166> */
[----:B------:R-:W-:Y:S05]  /*41e0*/  CALL.REL.NOINC `($__internal_39_$__cuda_sm70_shflsync_bfly_p) ;  /* 0x0000019000007944 */ /* 0x000fea0003c00000 */
[----:B-1----:R-:W-:Y:S01]  /*41f0*/  FADD.FTZ R249, R249, R245 ;  /* 0x000000f5f9f97221 */ /* 0x002fe20000010000 */
[----:B------:R-:W-:Y:S01]  /*4200*/  HFMA2.MMA R245, -RZ, RZ, 0, 1.1920928955078125e-07 ;  /* 0x00000002fff57435 */ /* 0x000fe200000001ff */
[----:B------:R-:W-:Y:S02]  /*4210*/  MOV R250, 0x1f ;  /* 0x0000001f00fa7802 */ /* 0x000fe40000000f00 */
[----:B------:R-:W-:Y:S02]  /*4220*/  MOV R247, 0xffffffff ;  /* 0xffffffff00f77802 */ /* 0x000fe40000000f00 */
[----:B------:R-:W-:Y:S02]  /*4230*/  MOV R246, 0x4250 ;  /* 0x0000425000f67802 */ /* 0x000fe40000000f00 */
[----:B------:R-:W-:Y:S05]  /*4240*/  CALL.REL.NOINC `($__internal_39_$__cuda_sm70_shflsync_bfly_p) ;  /* 0x0000013000007944 */ /* 0x000fea0003c00000 */
[----:B-1----:R-:W-:Y:S01]  /*4250*/  FADD.FTZ R249, R249, R245 ;  /* 0x000000f5f9f97221 */ /* 0x002fe20000010000 */
[----:B------:R-:W-:Y:S01]  /*4260*/  HFMA2.MMA R245, -RZ, RZ, 0, 2.384185791015625e-07 ;  /* 0x00000004fff57435 */ /* 0x000fe200000001ff */
[----:B------:R-:W-:-:S02]  /*4270*/  MOV R250, 0x1f ;  /* 0x0000001f00fa7802 */ /* 0x000fc40000000f00 */
[----:B------:R-:W-:Y:S02]  /*4280*/  MOV R247, 0xffffffff ;  /* 0xffffffff00f77802 */ /* 0x000fe40000000f00 */
[----:B------:R-:W-:Y:S02]  /*4290*/  MOV R246, 0x42b0 ;  /* 0x000042b000f67802 */ /* 0x000fe40000000f00 */
[----:B------:R-:W-:Y:S05]  /*42a0*/  CALL.REL.NOINC `($__internal_39_$__cuda_sm70_shflsync_bfly_p) ;  /* 0x000000d000007944 */ /* 0x000fea0003c00000 */
[----:B-1----:R-:W-:Y:S01]  /*42b0*/  FADD.FTZ R249, R249, R245 ;  /* 0x000000f5f9f97221 */ /* 0x002fe20000010000 */
[----:B------:R-:W-:Y:S01]  /*42c0*/  HFMA2.MMA R245, -RZ, RZ, 0, 4.76837158203125e-07 ;  /* 0x00000008fff57435 */ /* 0x000fe200000001ff */
[----:B------:R-:W-:Y:S02]  /*42d0*/  MOV R250, 0x1f ;  /* 0x0000001f00fa7802 */ /* 0x000fe40000000f00 */
[----:B------:R-:W-:Y:S02]  /*42e0*/  MOV R247, 0xffffffff ;  /* 0xffffffff00f77802 */ /* 0x000fe40000000f00 */
[----:B------:R-:W-:Y:S02]  /*42f0*/  MOV R246, 0x4310 ;  /* 0x0000431000f67802 */ /* 0x000fe40000000f00 */
[----:B------:R-:W-:Y:S05]  /*4300*/  CALL.REL.NOINC `($__internal_39_$__cuda_sm70_shflsync_bfly_p) ;  /* 0x0000007000007944 */ /* 0x000fea0003c00000 */
[----:B-1----:R-:W-:Y:S01]  /*4310*/  FADD.FTZ R249, R249, R245 ;  /* 0x000000f5f9f97221 */ /* 0x002fe20000010000 */
[----:B------:R-:W-:Y:S01]  /*4320*/  HFMA2.MMA R245, -RZ, RZ, 0, 9.5367431640625e-07 ;  /* 0x00000010fff57435 */ /* 0x000fe200000001ff */
[----:B------:R-:W-:-:S02]  /*4330*/  MOV R250, 0x1f ;  /* 0x0000001f00fa7802 */ /* 0x000fc40000000f00 */
[----:B------:R-:W-:Y:S02]  /*4340*/  MOV R247, 0xffffffff ;  /* 0xffffffff00f77802 */ /* 0x000fe40000000f00 */
[----:B------:R-:W-:Y:S02]  /*4350*/  MOV R246, 0x4370 ;  /* 0x0000437000f67802 */ /* 0x000fe40000000f00 */
[----:B------:R-:W-:Y:S05]  /*4360*/  CALL.REL.NOINC `($__internal_39_$__cuda_sm70_shflsync_bfly_p) ;  /* 0x0000001000007944 */ /* 0x000fea0003c00000 */
[----:B-1----:R-:W-:Y:S05]  /*4370*/  BRA `(.L_x_358) ;  /* 0xffffd53000007947 */ /* 0x002fea000383ffff */
        .weak           $__internal_39_$__cuda_sm70_shflsync_bfly_p
        .type           $__internal_39_$__cuda_sm70_shflsync_bfly_p,@function
        .size           $__internal_39_$__cuda_sm70_shflsync_bfly_p,(.L_x_1088 - $__internal_39_$__cuda_sm70_shflsync_bfly_p)
$__internal_39_$__cuda_sm70_shflsync_bfly_p:
[----:B------:R-:W-:Y:S04]  /*4380*/  WARPSYNC R247 ;  /* 0x000000f700007348 */ /* 0x000fe80003800000 */
[----:B------:R0:W1:Y:S02]  /*4390*/  SHFL.BFLY PT, R245, R249, R245, R250 ;  /* 0x0c0000f5f9f57389 */ /* 0x00006400000e00fa */
[----:B0-----:R-:W-:-:S06]  /*43a0*/  HFMA2.MMA R247, -RZ, RZ, 0, 0 ;  /* 0x00000000fff77435 */ /* 0x001fcc00000001ff */
[----:B------:R-:W-:Y:S05]  /*43b0*/  RET.REL.NODEC R246 `(_ZN10layer_norm13ln_fwd_kernelINS_13Kernel_traitsIffffjLj20480ELj2ELj1ELj4ELj16ENS_18Kernel_traits_baseILj20480EffffjLj128EEEEEEEvNS_9FwdParamsE) ;  /* 0xffffbc40f6007950 */ /* 0x000fea0003c3ffff */
.L_x_359:
        /* <DEDUP_REMOVED lines=12> */
.L_x_1088:


//--------------------- .text._ZN10layer_norm13ln_fwd_kernelINS_13Kernel_traitsI13__nv_bfloat16fS2_fjLj18432ELj4ELj1ELj4ELj16ENS_18Kernel_traits_baseILj18432ES2_fS2_fjLj128EEEEEEEvNS_9FwdParamsE --------------------------
	.section	.text._ZN10layer_norm13ln_fwd_kernelINS_13Kernel_traitsI13__nv_bfloat16fS2_fjLj18432ELj4ELj1ELj4ELj16ENS_18Kernel_traits_baseILj18432ES2_fS2_fjLj128EEEEEEEvNS_9FwdParamsE,"ax",@progbits
	.sectioninfo	@"SHI_REGISTERS=96"
	.align	128
        .global         _ZN10layer_norm13ln_fwd_kernelINS_13Kernel_traitsI13__nv_bfloat16fS2_fjLj18432ELj4ELj1ELj4ELj16ENS_18Kernel_traits_baseILj18432ES2_fS2_fjLj128EEEEEEEvNS_9FwdParamsE
        .type           _ZN10layer_norm13ln_fwd_kernelINS_13Kernel_traitsI13__nv_bfloat16fS2_fjLj18432ELj4ELj1ELj4ELj16ENS_18Kernel_traits_baseILj18432ES2_fS2_fjLj128EEEEEEEvNS_9FwdParamsE,@function
        .size           _ZN10layer_norm13ln_fwd_kernelINS_13Kernel_traitsI13__nv_bfloat16fS2_fjLj18432ELj4ELj1ELj4ELj16ENS_18Kernel_traits_baseILj18432ES2_fS2_fjLj128EEEEEEEvNS_9FwdParamsE,(.L_x_1089 - _ZN10layer_norm13ln_fwd_kernelINS_13Kernel_traitsI13__nv_bfloat16fS2_fjLj18432ELj4ELj1ELj4ELj16ENS_18Kernel_traits_baseILj18432ES2_fS2_fjLj128EEEEEEEvNS_9FwdParamsE)
        .other          _ZN10layer_norm13ln_fwd_kernelINS_13Kernel_traitsI13__nv_bfloat16fS2_fjLj18432ELj4ELj1ELj4ELj16ENS_18Kernel_traits_baseILj18432ES2_fS2_fjLj128EEEEEEEvNS_9FwdParamsE,@"STO_CUDA_ENTRY STV_DEFAULT"
_ZN10layer_norm13ln_fwd_kernelINS_13Kernel_traitsI13__nv_bfloat16fS2_fjLj18432ELj4ELj1ELj4ELj16ENS_18Kernel_traits_baseILj18432ES2_fS2_fjLj128EEEEEEEvNS_9FwdParamsE:
.text._ZN10layer_norm13ln_fwd_kernelINS_13Kernel_traitsI13__nv_bfloat16fS2_fjLj18432ELj4ELj1ELj4ELj16ENS_18Kernel_traits_baseILj18432ES2_fS2_fjLj128EEEEEEEvNS_9FwdParamsE:
        /* <DEDUP_REMOVED lines=36> */
.L_x_365:
[----:B0-----:R-:W0:Y:S01]  /*0240*/  S2R R4, SR_CTAID.X ;  /* 0x0000000000047919 */ /* 0x001e220000002500 */
[----:B------:R-:W-:-:S02]  /*0250*/  MOV R36, 0x10 ;  /* 0x0000001000247802 */ /* 0x000fc40000000f00 */
[----:B0-----:R-:W-:-:S04]  /*0260*/  SHF.L.U32 R5, R4, 0x7, RZ ;  /* 0x0000000704057819 */ /* 0x001fc800000006ff */
[----:B------:R-:W-:-:S04]  /*0270*/  LOP3.LUT R5, R5, 0x180, R78, 0xe2, !PT ;  /* 0x0000018005057812 */ /* 0x000fc800078ee24e */
[----:B------:R-:W-:-:S05]  /*0280*/  LOP3.LUT R4, R5, 0x60, R0, 0xf8, !PT ;  /* 0x0000006005047812 */ /* 0x000fca00078ef800 */
[----:B------:R-:W-:-:S04]  /*0290*/  IMAD R37, R81, 0x1200, R4 ;  /* 0x0000120051257824 */ /* 0x000fc800078e0204 */
        /* <DEDUP_REMOVED lines=69> */
.L_x_366:
        /* <DEDUP_REMOVED lines=10> */
[----:B------:R-:W-:-:S04]  /*0790*/  FMUL.FTZ R82, R82, 0.00086805556202307343483 ;  /* 0x3a638e3952527820 */ /* 0x000fc80000410000 */
        /* <DEDUP_REMOVED lines=81> */
.L_x_367:
[----:B------:R-:W-:Y:S01]  /*0cb0*/  SHF.R.U32.HI R75, RZ, 0x5, R0 ;  /* 0x00000005ff4b7819 */ /* 0x000fe20000011600 */
[----:B-1----:R-:W-:Y:S01]  /*0cc0*/  FADD.FTZ R83, R83, R87 ;  /* 0x0000005753537221 */ /* 0x002fe20000010000 */
[----:B------:R-:W-:Y:S01]  /*0cd0*/  WARPSYNC 0xffffffff ;  /* 0xffffffff00007948 */ /* 0x000fe20003800000 */
[----:B------:R-:W-:Y:S01]  /*0ce0*/  ISETP.GT.U32.AND P0, PT, R78, 0x3, PT ;  /* 0x000000034e00780c */ /* 0x000fe20003f04070 */
[----:B------:R-:W-:Y:S01]  /*0cf0*/  HFMA2.MMA R89, -RZ, RZ, 0, 0 ;  /* 0x00000000ff597435 */ /* 0x000fe200000001ff */
[----:B0-----:R-:W-:Y:S01]  /*0d00*/  LOP3.LUT R87, R75, 0x3, RZ, 0xc0, !PT ;  /* 0x000000034b577812 */ /* 0x001fe200078ec0ff */
[----:B------:R-:W-:Y:S02]  /*0d10*/  ULDC UR4, c[0x0][0x160] ;  /* 0x0000580000047ab9 */ /* 0x000fe40000000800 */
[----:B------:R-:W-:Y:S01]  /*0d20*/  USHF.L.U32 UR4, UR4, 0x2, URZ ;  /* 0x0000000204047899 */ /* 0x000fe2000800063f */
[----:B------:R-:W-:-:S05]  /*0d30*/  @!P1 IADD3 R74, R84, R87, RZ ;  /* 0x00000057544a9210 */ /* 0x000fca0007ffe0ff */
[----:B------:R-:W-:Y:S04]  /*0d40*/  @!P1 STS.64 [R74.X8], R82 ;  /* 0x000000524a009388 */ /* 0x000fe80000008a00 */
[----:B------:R-:W-:Y:S01]  /*0d50*/  BAR.SYNC.DEFER_BLOCKING 0x0 ;  /* 0x0000000000007b1d */ /* 0x000fe20000010000 */
[----:B------:R-:W-:Y:S02]  /*0d60*/  @!P0 IADD3 R90, R78, R84, RZ ;  /* 0x000000544e5a8210 */ /* 0x000fe40007ffe0ff */
[----:B------:R-:W-:Y:S01]  /*0d70*/  CS2R R84, SRZ ;  /* 0x0000000000547805 */ /* 0x000fe2000001ff00 */
[----:B------:R-:W-:Y:S02]  /*0d80*/  @!P0 MOV R89, 0x44900000 ;  /* 0x4490000000598802 */ /* 0x000fe40000000f00 */
[----:B------:R-:W-:-:S03]  /*0d90*/  LOP3.LUT P1, RZ, R87, 0x1f, R0, 0xf8, !PT ;  /* 0x0000001f57ff7812 */ /* 0x000fc6000782f800 */
[----:B------:R-:W-:Y:S04]  /*0da0*/  SHFL.DOWN PT, R88, R89, 0x2, 0x1f ;  /* 0x08401f0059587f89 */ /* 0x000fe800000e0000 */
[----:B------:R-:W0:Y:S04]  /*0db0*/  @!P0 LDS.64 R84, [R90.X8] ;  /* 0x000000005a548984 */ /* 0x000e280000008a00 */
[----:B0-----:R-:W0:Y:S04]  /*0dc0*/  SHFL.DOWN PT, R91, R84, 0x2, 0x1f ;  /* 0x08401f00545b7f89 */ /* 0x001e2800000e0000 */
[----:B------:R-:W1:Y:S01]  /*0dd0*/  SHFL.DOWN PT, R86, R85, 0x2, 0x1f ;  /* 0x08401f0055567f89 */ /* 0x000e6200000e0000 */
[----:B0-----:R-:W-:-:S02]  /*0de0*/  FMUL.FTZ R74, R88, R91 ;  /* 0x0000005b584a7220 */ /* 0x001fc40000410000 */
[----:B------:R-:W-:Y:S02]  /*0df0*/  FADD.FTZ R91, -R91, R84 ;  /* 0x000000545b5b7221 */ /* 0x000fe40000010100 */
[----:B------:R-:W-:Y:S02]  /*0e00*/  FFMA.FTZ R93, R89, R84, R74 ;  /* 0x00000054595d7223 */ /* 0x000fe4000001004a */
[----:B------:R-:W-:Y:S02]  /*0e10*/  FADD.FTZ R74, R88, R89 ;  /* 0x00000059584a7221 */ /* 0x000fe40000010000 */
[----:B------:R-:W-:Y:S02]  /*0e20*/  FMUL.FTZ R90, R91, R91 ;  /* 0x0000005b5b5a7220 */ /* 0x000fe40000410000 */
[----:B------:R-:W0:Y:S01]  /*0e30*/  MUFU.RCP R82, R74 ;  /* 0x0000004a00527308 */ /* 0x000e220000001000 */
[----:B------:R-:W2:Y:S01]  /*0e40*/  SHFL.DOWN PT, R84, R74, 0x1, 0x1f ;  /* 0x08201f004a547f89 */ /* 0x000ea200000e0000 */
[----:B------:R-:W-:-:S02]  /*0e50*/  FMUL.FTZ R83, R90, R89 ;  /* 0x000000595a537220 */ /* 0x000fc40000410000 */
[----:B-1----:R-:W-:Y:S02]  /*0e60*/  FADD.FTZ R89, R86, R85 ;  /* 0x0000005556597221 */ /* 0x002fe40000010000 */
[----:B------:R-:W-:Y:S02]  /*0e70*/  FMUL.FTZ R90, R88, R83 ;  /* 0x00000053585a7220 */ /* 0x000fe40000410000 */
[C---:B0-----:R-:W-:Y:S02]  /*0e80*/  FMUL.FTZ R88, R82.reuse, R93 ;  /* 0x0000005d52587220 */ /* 0x041fe40000410000 */
[----:B------:R-:W-:-:S03]  /*0e90*/  FFMA.FTZ R89, R82, R90, R89 ;  /* 0x0000005a52597223 */ /* 0x000fc60000010059 */
[----:B------:R-:W0:Y:S04]  /*0ea0*/  SHFL.DOWN PT, R83, R88, 0x1, 0x1f ;  /* 0x08201f0058537f89 */ /* 0x000e2800000e0000 */
[----:B------:R-:W1:Y:S01]  /*0eb0*/  SHFL.DOWN PT, R86, R89, 0x1, 0x1f ;  /* 0x08201f0059567f89 */ /* 0x000e6200000e0000 */
[----:B--2---:R-:W-:-:S06]  /*0ec0*/  FADD.FTZ R82, R74, R84 ;  /* 0x000000544a527221 */ /* 0x004fcc0000010000 */
[----:B------:R-:W2:Y:S01]  /*0ed0*/  MUFU.RCP R82, R82 ;  /* 0x0000005200527308 */ /* 0x000ea20000001000 */
[----:B0-----:R-:W-:Y:S02]  /*0ee0*/  FADD.FTZ R85, R88, -R83 ;  /* 0x8000005358557221 */ /* 0x001fe40000010000 */
[----:B------:R-:W-:Y:S02]  /*0ef0*/  FMUL.FTZ R83, R84, R83 ;  /* 0x0000005354537220 */ /* 0x000fe40000410000 */
[----:B------:R-:W-:Y:S02]  /*0f00*/  FMUL.FTZ R85, R85, R85 ;  /* 0x0000005555557220 */ /* 0x000fe40000410000 */
[C---:B------:R-:W-:Y:S02]  /*0f10*/  FFMA.FTZ R91, R74.reuse, R88, R83 ;  /* 0x000000584a5b7223 */ /* 0x040fe40000010053 */
[----:B------:R-:W-:Y:S01]  /*0f20*/  FMUL.FTZ R85, R74, R85 ;  /* 0x000000554a557220 */ /* 0x000fe20000410000 */
[----:B------:R-:W-:Y:S01]  /*0f30*/  LOP3.LUT R74, R80, 0x1, RZ, 0xc0, !PT ;  /* 0x00000001504a7812 */ /* 0x000fe200078ec0ff */
[----:B-1----:R-:W-:-:S02]  /*0f40*/  FADD.FTZ R83, R89, R86 ;  /* 0x0000005659537221 */ /* 0x002fc40000010000 */
[----:B------:R-:W-:Y:S01]  /*0f50*/  FMUL.FTZ R85, R84, R85 ;  /* 0x0000005554557220 */ /* 0x000fe20000410000 */
[----:B------:R-:W-:Y:S01]  /*0f60*/  IADD3 R88, -R74, RZ, RZ ;  /* 0x000000ff4a587210 */ /* 0x000fe20007ffe1ff */
[----:B--2---:R-:W-:Y:S01]  /*0f70*/  FMUL.FTZ R91, R82, R91 ;  /* 0x0000005b525b7220 */ /* 0x004fe20000410000 */
[----:B------:R-:W-:Y:S01]  /*0f80*/  LEA.HI R74, R0, R77, RZ, 0x19 ;  /* 0x0000004d004a7211 */ /* 0x000fe200078fc8ff */
[----:B------:R-:W-:Y:S01]  /*0f90*/  FFMA.FTZ R83, R82, R85, R83 ;  /* 0x0000005552537223 */ /* 0x000fe20000010053 */
[----:B------:R-:W-:Y:S02]  /*0fa0*/  LOP3.LUT R87, R88, UR4, RZ, 0xc0, !PT ;  /* 0x0000000458577c12 */ /* 0x000fe4000f8ec0ff */
[----:B------:R-:W-:Y:S02]  /*0fb0*/  SHFL.IDX PT, R82, R91, RZ, 0x1f ;  /* 0x00001fff5b527589 */ /* 0x000fe400000e0000 */
[----:B------:R-:W-:Y:S02]  /*0fc0*/  LEA R87, P2, R74, R87, 0x2 ;  /* 0x000000574a577211 */ /* 0x000fe400078410ff */
[----:B------:R-:W0:Y:S02]  /*0fd0*/  SHFL.IDX PT, R83, R83, RZ, 0x1f ;  /* 0x00001fff53537589 */ /* 0x000e2400000e0000 */
        /* <DEDUP_REMOVED lines=21> */
.L_x_363:
[----:B------:R-:W2:Y:S01]  /*1130*/  LDG.E.STRONG.GPU R84, [R82.64] ;  /* 0x0000000652547981 */ /* 0x000ea2000c1ef900 */
[----:B------:R-:W-:Y:S01]  /*1140*/  YIELD ;  /* 0x0000000000007946 */ /* 0x000fe20003800000 */
[----:B--2---:R-:W-:Y:S01]  /*1150*/  ISETP.NE.AND P1, PT, R84, R85, PT ;  /* 0x000000555400720c */ /* 0x004fe20003f25270 */
[----:B------:R-:W-:-:S12]  /*1160*/  CCTL.IVALL ;  /* 0x00000000ff00798f */ /* 0x000fd80002000000 */
[----:B------:R-:W-:Y:S05]  /*1170*/  @P1 BRA `(.L_x_363) ;  /* 0xffffffb000001947 */ /* 0x000fea000383ffff */
.L_x_362:
[----:B0-----:R-:W-:Y:S01]  /*1180*/  WARPSYNC 0xffffffff ;  /* 0xffffffff00007948 */ /* 0x001fe20003800000 */
[----:B------:R-:W-:Y:S01]  /*1190*/  BAR.SYNC.DEFER_BLOCKING 0x0 ;  /* 0x0000000000007b1d */ /* 0x000fe20000010000 */
[----:B------:R-:W-:Y:S01]  /*11a0*/  @!P0 IADD3 R87, P1, R78, R87, RZ ;  /* 0x000000574e578210 */ /* 0x000fe20007f3e0ff */
[----:B------:R-:W-:-:S03]  /*11b0*/  CS2R R82, SRZ ;  /* 0x0000000000527805 */ /* 0x000fc6000001ff00 */
[----:B------:R-:W-:Y:S02]  /*11c0*/  @!P0 IADD3.X R74, RZ, R74, RZ, P1, !PT ;  /* 0x0000004aff4a8210 */ /* 0x000fe40000ffe4ff */
[----:B------:R-:W-:-:S04]  /*11d0*/  @!P0 LEA R88, P1, R87, c[0x0][0x1a0], 0x3 ;  /* 0x0000680057588a11 */ /* 0x000fc800078218ff */
[----:B------:R-:W-:-:S05]  /*11e0*/  @!P0 LEA.HI.X R89, R87, c[0x0][0x1a4], R74, 0x3, P1 ;  /* 0x0000690057598a11 */ /* 0x000fca00008f1c4a */
        /* <DEDUP_REMOVED lines=10> */
[----:B--2---:R-:W1:Y:S04]  /*1290*/  SHFL.DOWN PT, R85, R82, 0x2, 0x1f ;  /* 0x08401f0052557f89 */ /* 0x004e6800000e0000 */
[----:B------:R-:W2:Y:S01]  /*12a0*/  SHFL.DOWN PT, R86, R83, 0x2, 0x1f ;  /* 0x08401f0053567f89 */ /* 0x000ea200000e0000 */
[----:B-1----:R-:W-:Y:S02]  /*12b0*/  FADD.FTZ R91, -R85, R82 ;  /* 0x00000052555b7221 */ /* 0x002fe40000010100 */
[----:B------:R-:W-:Y:S02]  /*12c0*/  FMUL.FTZ R85, R87, R85 ;  /* 0x0000005557557220 */ /* 0x000fe40000410000 */
[----:B------:R-:W-:-:S02]  /*12d0*/  FMUL.FTZ R91, R91, R91 ;  /* 0x0000005b5b5b7220 */ /* 0x000fc40000410000 */
[----:B------:R-:W-:Y:S02]  /*12e0*/  FFMA.FTZ R89, R90, R82, R85 ;  /* 0x000000525a597223 */ /* 0x000fe40000010055 */
[----:B------:R-:W-:Y:S01]  /*12f0*/  FMUL.FTZ R88, R91, R90 ;  /* 0x0000005a5b587220 */ /* 0x000fe20000410000 */
[----:B------:R-:W1:Y:S03]  /*1300*/  SHFL.DOWN PT, R85, R74, 0x1, 0x1f ;  /* 0x08201f004a557f89 */ /* 0x000e6600000e0000 */
[----:B------:R-:W-:Y:S01]  /*1310*/  FMUL.FTZ R88, R87, R88 ;  /* 0x0000005857587220 */ /* 0x000fe20000410000 */
[----:B------:R-:W3:Y:S01]  /*1320*/  S2R R82, SR_CTAID.X ;  /* 0x0000000000527919 */ /* 0x000ee20000002500 */
[----:B--2---:R-:W-:Y:S02]  /*1330*/  FADD.FTZ R87, R86, R83 ;  /* 0x0000005356577221 */ /* 0x004fe40000010000 */
[----:B0-----:R-:W-:-:S02]  /*1340*/  FMUL.FTZ R83, R84, R89 ;  /* 0x0000005954537220 */ /* 0x001fc40000410000 */
[----:B------:R-:W-:-:S03]  /*1350*/  FFMA.FTZ R86, R84, R88, R87 ;  /* 0x0000005854567223 */ /* 0x000fc60000010057 */
[----:B------:R-:W0:Y:S04]  /*1360*/  SHFL.DOWN PT, R88, R83, 0x1, 0x1f ;  /* 0x08201f0053587f89 */ /* 0x000e2800000e0000 */
[----:B------:R-:W2:Y:S01]  /*1370*/  SHFL.DOWN PT, R87, R86, 0x1, 0x1f ;  /* 0x08201f0056577f89 */ /* 0x000ea200000e0000 */
[----:B-1----:R-:W-:Y:S01]  /*1380*/  FADD.FTZ R84, R74, R85 ;  /* 0x000000554a547221 */ /* 0x002fe20000010000 */
[----:B---3--:R-:W-:-:S05]  /*1390*/  LOP3.LUT R75, R75, 0x3, R82, 0xc8, !PT ;  /* 0x000000034b4b7812 */ /* 0x008fca00078ec852 */
[----:B------:R-:W1:Y:S01]  /*13a0*/  MUFU.RCP R84, R84 ;  /* 0x0000005400547308 */ /* 0x000e620000001000 */
[----:B------:R-:W-:Y:S01]  /*13b0*/  LOP3.LUT P0, RZ, R75, 0x1f, R0, 0xf8, !PT ;  /* 0x0000001f4bff7812 */ /* 0x000fe2000780f800 */
[----:B0-----:R-:W-:Y:S02]  /*13c0*/  FMUL.FTZ R89, R85, R88 ;  /* 0x0000005855597220 */ /* 0x001fe40000410000 */
[----:B------:R-:W-:Y:S02]  /*13d0*/  FADD.FTZ R88, R83, -R88 ;  /* 0x8000005853587221 */ /* 0x000fe40000010000 */
[----:B------:R-:W-:Y:S02]  /*13e0*/  FFMA.FTZ R89, R74, R83, R89 ;  /* 0x000000534a597223 */ /* 0x000fe40000010059 */
[----:B------:R-:W-:Y:S02]  /*13f0*/  FMUL.FTZ R75, R88, R88 ;  /* 0x00000058584b7220 */ /* 0x000fe40000410000 */
[----:B--2---:R-:W-:-:S02]  /*1400*/  FADD.FTZ R87, R86, R87 ;  /* 0x0000005756577221 */ /* 0x004fc40000010000 */
[----:B------:R-:W-:Y:S02]  /*1410*/  FMUL.FTZ R74, R74, R75 ;  /* 0x0000004b4a4a7220 */ /* 0x000fe40000410000 */
[----:B-1----:R-:W-:Y:S02]  /*1420*/  FMUL.FTZ R89, R84, R89 ;  /* 0x0000005954597220 */ /* 0x002fe40000410000 */
[----:B------:R-:W-:-:S03]  /*1430*/  FMUL.FTZ R74, R85, R74 ;  /* 0x0000004a554a7220 */ /* 0x000fc60000410000 */
[----:B------:R-:W0:Y:S01]  /*1440*/  SHFL.IDX PT, R83, R89, RZ, 0x1f ;  /* 0x00001fff59537589 */ /* 0x000e2200000e0000 */
[----:B------:R-:W-:Y:S01]  /*1450*/  FFMA.FTZ R84, R84, R74, R87 ;  /* 0x0000004a54547223 */ /* 0x000fe20000010057 */
[----:B------:R-:W-:-:S05]  /*1460*/  @!P0 MOV R74, 0x4 ;  /* 0x00000004004a8802 */ /* 0x000fca0000000f00 */
[----:B------:R-:W1:Y:S01]  /*1470*/  SHFL.IDX PT, R84, R84, RZ, 0x1f ;  /* 0x00001fff54547589 */ /* 0x000e6200000e0000 */
[----:B------:R-:W-:-:S05]  /*1480*/  @!P0 IMAD.WIDE R74, R81, R74, c[0x0][0x180] ;  /* 0x00006000514a8625 */ /* 0x000fca00078e024a */
[----:B0-----:R0:W-:Y:S01]  /*1490*/  @!P0 STG.E [R74.64], R83 ;  /* 0x000000534a008986 */ /* 0x0011e2000c101906 */
[--C-:B------:R-:W-:Y:S01]  /*14a0*/  FADD.FTZ R85, R12, -R83.reuse ;  /* 0x800000530c557221 */ /* 0x100fe20000010000 */
[----:B------:R-:W-:Y:S01]  /*14b0*/  @!P0 MOV R12, 0x4 ;  /* 0x00000004000c8802 */ /* 0x000fe20000000f00 */
[--C-:B------:R-:W-:Y:S02]  /*14c0*/  FADD.FTZ R5, R5, -R83.reuse ;  /* 0x8000005305057221 */ /* 0x100fe40000010000 */
[--C-:B------:R-:W-:Y:S02]  /*14d0*/  FADD.FTZ R17, R17, -R83.reuse ;  /* 0x8000005311117221 */ /* 0x100fe40000010000 */
[----:B------:R-:W-:Y:S02]  /*14e0*/  FADD.FTZ R86, R13, -R83 ;  /* 0x800000530d567221 */ /* 0x000fe40000010000 */
[----:B------:R-:W-:Y:S01]  /*14f0*/  @!P0 IMAD.WIDE R12, R81, R12, c[0x0][0x188] ;  /* 0x00006200510c8625 */ /* 0x000fe200078e020c */
[----:B0-----:R-:W-:-:S03]  /*1500*/  MOV R75, 0x38638e39 ;  /* 0x38638e39004b7802 */ /* 0x001fc60000000f00 */
[--C-:B------:R-:W-:Y:S02]  /*1510*/  FADD.FTZ R11, R11, -R83.reuse ;  /* 0x800000530b0b7221 */ /* 0x100fe40000010000 */
[--C-:B------:R-:W-:Y:S02]  /*1520*/  FADD.FTZ R74, R27, -R83.reuse ;  /* 0x800000531b4a7221 */ /* 0x100fe40000010000 */
[----:B-1----:R-:W-:Y:S02]  /*1530*/  FFMA.FTZ R75, R84, R75, c[0x0][0x1b0] ;  /* 0x00006c00544b7623 */ /* 0x002fe4000001004b */
[----:B------:R-:W-:Y:S01]  /*1540*/  FADD.FTZ R84, R29, -R83 ;  /* 0x800000531d547221 */ /* 0x000fe20000010000 */
[----:B-----5:R-:W-:Y:S01]  /*1550*/  SHF.R.U64 R29, R44, 0x10, R45 ;  /* 0x000000102c1d7819 */ /* 0x020fe2000000122d */
        /* <DEDUP_REMOVED lines=21> */
[----:B------:R-:W-:Y:S01]  /*16b0*/  HFMA2.BF16_V2 R17, R29.H0_H0, R17.H0_H0, -RZ.H0_H0 ;  /* 0x200000111d117231 */ /* 0x000fe200003408ff */
[----:B------:R-:W-:Y:S01]  /*16c0*/  F2FP.BF16.PACK_AB R74, RZ, R74 ;  /* 0x0000004aff4a723e */ /* 0x000fe200000010ff */
[C---:B------:R-:W-:Y:S01]  /*16d0*/  FMUL.FTZ R8, R75.reuse, R8 ;  /* 0x000000084b087220 */ /* 0x040fe20000410000 */
[----:B------:R-:W-:Y:S01]  /*16e0*/  SHF.R.U32.HI R29, RZ, 0x10, R49 ;  /* 0x00000010ff1d7819 */ /* 0x000fe20000011631 */
[----:B------:R-:W-:Y:S01]  /*16f0*/  HFMA2.BF16_V2 R5, R12.H0_H0, R5.H0_H0, -RZ.H0_H0 ;  /* 0x200000050c057231 */ /* 0x000fe200003408ff */
[----:B------:R-:W-:Y:S01]  /*1700*/  SHF.R.U32.HI R12, RZ, 0x10, R41 ;  /* 0x00000010ff0c7819 */ /* 0x000fe20000011629 */
[C---:B------:R-:W-:Y:S01]  /*1710*/  FMUL.FTZ R9, R75.reuse, R9 ;  /* 0x000000094b097220 */ /* 0x040fe20000410000 */
[----:B------:R-:W-:Y:S01]  /*1720*/  F2FP.BF16.PACK_AB R21, RZ, R21 ;  /* 0x00000015ff15723e */ /* 0x000fe200000010ff */
[----:B------:R-:W-:Y:S01]  /*1730*/  HFMA2.BF16_V2 R74, R29.H0_H0, R74.H0_H0, -RZ.H0_H0 ;  /* 0x2000004a1d4a7231 */ /* 0x000fe200003408ff */
[----:B------:R-:W-:Y:S01]  /*1740*/  F2FP.BF16.PACK_AB R90, RZ, R90 ;  /* 0x0000005aff5a723e */ /* 0x000fe200000010ff */
[----:B------:R-:W-:Y:S01]  /*1750*/  HFMA2.BF16_V2 R11, R12.H0_H0, R11.H0_H0, -RZ.H0_H0 ;  /* 0x2000000b0c0b7231 */ /* 0x000fe200003408ff */
[----:B------:R-:W-:Y:S01]  /*1760*/  SHF.R.U64 R12, R46, 0x10, R47 ;  /* 0x000000102e0c7819 */ /* 0x000fe2000000122f */
[C---:B------:R-:W-:Y:S01]  /*1770*/  FMUL.FTZ R37, R75.reuse, R37 ;  /* 0x000000254b257220 */ /* 0x040fe20000410000 */
[----:B------:R-:W-:Y:S01]  /*1780*/  SHF.R.U64 R29, R52, 0x10, R53 ;  /* 0x00000010341d7819 */ /* 0x000fe20000001235 */
[C---:B------:R-:W-:Y:S01]  /*1790*/  FMUL.FTZ R86, R75.reuse, R86 ;  /* 0x000000564b567220 */ /* 0x040fe20000410000 */
[----:B------:R-:W-:Y:S01]  /*17a0*/  F2FP.BF16.PACK_AB R8, RZ, R8 ;  /* 0x00000008ff08723e */ /* 0x000fe200000010ff */
[C---:B------:R-:W-:Y:S01]  /*17b0*/  FMUL.FTZ R19, R75.reuse, R19 ;  /* 0x000000134b137220 */ /* 0x040fe20000410000 */
[----:B------:R-:W-:Y:S01]  /*17c0*/  F2FP.BF16.PACK_AB R9, RZ, R9 ;  /* 0x00000009ff09723e */ /* 0x000fe200000010ff */
[C---:B------:R-:W-:Y:S01]  /*17d0*/  FMUL.FTZ R36, R75.reuse, R36 ;  /* 0x000000244b247220 */ /* 0x040fe20000410000 */
[----:B------:R-:W-:Y:S01]  /*17e0*/  SHF.R.U64 R13, R40, 0x10, R41 ;  /* 0x00000010280d7819 */ /* 0x000fe20000001229 */
[----:B------:R-:W-:Y:S01]  /*17f0*/  FMUL.FTZ R7, R75, R7 ;  /* 0x000000074b077220 */ /* 0x000fe20000410000 */
[----:B------:R-:W-:Y:S01]  /*1800*/  HFMA2.BF16_V2 R21, R12.H0_H0, R21.H0_H0, -RZ.H0_H0 ;  /* 0x200000150c157231 */ /* 0x000fe200003408ff */
[--C-:B------:R-:W-:Y:S01]  /*1810*/  FADD.FTZ R15, R15, -R83.reuse ;  /* 0x800000530f0f7221 */ /* 0x100fe20000010000 */
[----:B------:R-:W-:Y:S01]  /*1820*/  HFMA2.BF16_V2 R90, R29.H0_H0, R90.H0_H0, -RZ.H0_H0 ;  /* 0x2000005a1d5a7231 */ /* 0x000fe200003408ff */
[----:B------:R-:W-:Y:S01]  /*1830*/  FADD.FTZ R88, R31, -R83 ;  /* 0x800000531f587221 */ /* 0x000fe20000010000 */
[----:B------:R-:W-:Y:S01]  /*1840*/  F2FP.BF16.PACK_AB R37, RZ, R37 ;  /* 0x00000025ff25723e */ /* 0x000fe200000010ff */
[----:B------:R-:W-:Y:S01]  /*1850*/  HFMA2.BF16_V2 R9, R13.H0_H0, R9.H0_H0, -RZ.H0_H0 ;  /* 0x200000090d097231 */ /* 0x000fe200003408ff */
[----:B------:R-:W-:Y:S01]  /*1860*/  SHF.R.U64 R12, R54, 0x10, R55 ;  /* 0x00000010360c7819 */ /* 0x000fe20000001237 */
[----:B------:R-:W-:Y:S01]  /*1870*/  HFMA2.BF16_V2 R29, R40.H0_H0, R8.H0_H0, -RZ.H0_H0 ;  /* 0x20000008281d7231 */ /* 0x000fe200003408ff */
[----:B------:R-:W-:Y:S01]  /*1880*/  F2FP.BF16.PACK_AB R86, RZ, R86 ;  /* 0x00000056ff56723e */ /* 0x000fe200000010ff */
[C---:B------:R-:W-:Y:S01]  /*1890*/  FMUL.FTZ R25, R75.reuse, R25 ;  /* 0x000000194b197220 */ /* 0x040fe20000410000 */
[----:B------:R-:W-:Y:S01]  /*18a0*/  F2FP.BF16.PACK_AB R19, RZ, R19 ;  /* 0x00000013ff13723e */ /* 0x000fe200000010ff */
[C---:B------:R-:W-:Y:S01]  /*18b0*/  FMUL.FTZ R84, R75.reuse, R84 ;  /* 0x000000544b547220 */ /* 0x040fe20000410000 */
[----:B------:R-:W-:Y:S01]  /*18c0*/  F2FP.BF16.PACK_AB R27, RZ, R36 ;  /* 0x00000024ff1b723e */ /* 0x000fe200000010ff */
[----:B------:R-:W-:Y:S01]  /*18d0*/  FMUL.FTZ R15, R75, R15 ;  /* 0x0000000f4b0f7220 */ /* 0x000fe20000410000 */
[----:B------:R-:W-:Y:S01]  /*18e0*/  SHF.R.U64 R13, R42, 0x10, R43 ;  /* 0x000000102a0d7819 */ /* 0x000fe2000000122b */
[----:B------:R-:W-:Y:S01]  /*18f0*/  FADD.FTZ R92, R35, -R83 ;  /* 0x80000053235c7221 */ /* 0x000fe20000010000 */
[----:B------:R-:W-:Y:S01]  /*1900*/  SHF.R.U32.HI R31, RZ, 0x10, R45 ;  /* 0x00000010ff1f7819 */ /* 0x000fe2000001162d */
[----:B------:R-:W-:Y:S01]  /*1910*/  FADD.FTZ R6, R6, -R83 ;  /* 0x8000005306067221 */ /* 0x000fe20000010000 */
[----:B------:R-:W-:Y:S01]  /*1920*/  SHF.R.U64 R8, R56, 0x10, R57 ;  /* 0x0000001038087819 */ /* 0x000fe20000001239 */
[--C-:B------:R-:W-:Y:S01]  /*1930*/  FADD.FTZ R16, R16, -R83.reuse ;  /* 0x8000005310107221 */ /* 0x100fe20000010000 */
[----:B------:R-:W-:Y:S01]  /*1940*/  F2FP.BF16.PACK_AB R7, RZ, R7 ;  /* 0x00000007ff07723e */ /* 0x000fe200000010ff */
[----:B------:R-:W-:Y:S01]  /*1950*/  FADD.FTZ R23, R23, -R83 ;  /* 0x8000005317177221 */ /* 0x000fe20000010000 */
[----:B------:R-:W-:Y:S01]  /*1960*/  SHF.R.U32.HI R36, RZ, 0x10, R3 ;  /* 0x00000010ff247819 */ /* 0x000fe20000011603 */
[----:B------:R-:W-:Y:S01]  /*1970*/  HFMA2.BF16_V2 R37, R12.H0_H0, R37.H0_H0, -RZ.H0_H0 ;  /* 0x200000250c257231 */ /* 0x000fe200003408ff */
[----:B------:R-:W-:Y:S01]  /*1980*/  SHF.R.U32.HI R12, RZ, 0x10, R57 ;  /* 0x00000010ff0c7819 */ /* 0x000fe20000011639 */
[----:B------:R-:W-:Y:S01]  /*1990*/  HFMA2.BF16_V2 R86, R13.H0_H0, R86.H0_H0, -RZ.H0_H0 ;  /* 0x200000560d567231 */ /* 0x000fe200003408ff */
[----:B------:R-:W-:Y:S01]  /*19a0*/  F2FP.BF16.PACK_AB R25, RZ, R25 ;  /* 0x00000019ff19723e */ /* 0x000fe200000010ff */
[----:B------:R-:W-:Y:S01]  /*19b0*/  HFMA2.BF16_V2 R19, R31.H0_H0, R19.H0_H0, -RZ.H0_H0 ;  /* 0x200000131f137231 */ /* 0x000fe200003408ff */
[----:B------:R-:W-:Y:S01]  /*19c0*/  F2FP.BF16.PACK_AB R84, RZ, R84 ;  /* 0x00000054ff54723e */ /* 0x000fe200000010ff */
[----:B------:R-:W-:Y:S01]  /*19d0*/  HFMA2.BF16_V2 R5, R5.H0_H0, 1, 1, R8.H0_H0 ;  /* 0x3f803f8005057831 */ /* 0x000fe20000240808 */
[----:B------:R-:W-:Y:S01]  /*19e0*/  SHF.R.U64 R13, R48, 0x10, R49 ;  /* 0x00000010300d7819 */ /* 0x000fe20000001231 */
[----:B------:R-:W-:Y:S01]  /*19f0*/  HFMA2.BF16_V2 R7, R36.H0_H0, R7.H0_H0, -RZ.H0_H0 ;  /* 0x2000000724077231 */ /* 0x000fe200003408ff */
[----:B------:R-:W-:Y:S01]  /*1a00*/  SHF.R.U64 R31, R50, 0x10, R51 ;  /* 0x00000010321f7819 */ /* 0x000fe20000001233 */
[C---:B------:R-:W-:Y:S01]  /*1a10*/  FMUL.FTZ R88, R75.reuse, R88 ;  /* 0x000000584b587220 */ /* 0x040fe20000410000 */
[----:B------:R-:W-:Y:S01]  /*1a20*/  SHF.R.U32.HI R8, RZ, 0x10, R59 ;  /* 0x00000010ff087819 */ /* 0x000fe2000001163b */
[C---:B------:R-:W-:Y:S01]  /*1a30*/  FMUL.FTZ R92, R75.reuse, R92 ;  /* 0x0000005c4b5c7220 */ /* 0x040fe20000410000 */
[----:B------:R-:W-:Y:S01]  /*1a40*/  F2FP.BF16.PACK_AB R15, RZ, R15 ;  /* 0x0000000fff0f723e */ /* 0x000fe200000010ff */
[C---:B------:R-:W-:Y:S01]  /*1a50*/  FMUL.FTZ R6, R75.reuse, R6 ;  /* 0x000000064b067220 */ /* 0x040fe20000410000 */
[----:B------:R-:W-:Y:S01]  /*1a60*/  SHF.R.U32.HI R36, RZ, 0x10, R43 ;  /* 0x00000010ff247819 */ /* 0x000fe2000001162b */
[C---:B------:R-:W-:Y:S01]  /*1a70*/  FMUL.FTZ R16, R75.reuse, R16 ;  /* 0x000000104b107220 */ /* 0x040fe20000410000 */
[----:B------:R-:W-:Y:S01]  /*1a80*/  HFMA2.BF16_V2 R7, R7.H0_H0, 1, 1, R12.H0_H0 ;  /* 0x3f803f8007077831 */ /* 0x000fe2000024080c */
[----:B------:R-:W-:Y:S01]  /*1a90*/  FMUL.FTZ R23, R75, R23 ;  /* 0x000000174b177220 */ /* 0x000fe20000410000 */
[----:B------:R-:W-:Y:S01]  /*1aa0*/  HFMA2.BF16_V2 R25, R13.H0_H0, R25.H0_H0, -RZ.H0_H0 ;  /* 0x200000190d197231 */ /* 0x000fe200003408ff */
[--C-:B------:R-:W-:Y:S01]  /*1ab0*/  FADD.FTZ R39, R39, -R83.reuse ;  /* 0x8000005327277221 */ /* 0x100fe20000010000 */
[----:B------:R-:W-:Y:S01]  /*1ac0*/  HFMA2.BF16_V2 R84, R31.H0_H0, R84.H0_H0, -RZ.H0_H0 ;  /* 0x200000541f547231 */ /* 0x000fe200003408ff */
[----:B------:R-:W-:Y:S01]  /*1ad0*/  FADD.FTZ R10, R10, -R83 ;  /* 0x800000530a0a7221 */ /* 0x000fe20000010000 */
[----:B------:R-:W-:Y:S01]  /*1ae0*/  SHF.R.U32.HI R12, RZ, 0x10, R61 ;  /* 0x00000010ff0c7819 */ /* 0x000fe2000001163d */
[----:B------:R-:W-:Y:S01]  /*1af0*/  HFMA2.BF16_V2 R11, R11.H0_H0, 1, 1, R8.H0_H0 ;  /* 0x3f803f800b0b7831 */ /* 0x000fe20000240808 */
[----:B------:R-:W-:Y:S01]  /*1b00*/  F2FP.BF16.PACK_AB R88, RZ, R88 ;  /* 0x00000058ff58723e */ /* 0x000fe200000010ff */
[----:B------:R-:W-:Y:S01]  /*1b10*/  HFMA2.BF16_V2 R15, R36.H0_H0, R15.H0_H0, -RZ.H0_H0 ;  /* 0x2000000f240f7231 */ /* 0x000fe200003408ff */
[----:B------:R-:W-:Y:S01]  /*1b20*/  F2FP.BF16.PACK_AB R92, RZ, R92 ;  /* 0x0000005cff5c723e */ /* 0x000fe200000010ff */
[C---:B------:R-:W-:Y:S01]  /*1b30*/  FMUL.FTZ R39, R75.reuse, R39 ;  /* 0x000000274b277220 */ /* 0x040fe20000410000 */
[----:B------:R-:W-:Y:S01]  /*1b40*/  SHF.R.U32.HI R13, RZ, 0x10, R51 ;  /* 0x00000010ff0d7819 */ /* 0x000fe20000011633 */
[C---:B------:R-:W-:Y:S01]  /*1b50*/  FMUL.FTZ R10, R75.reuse, R10 ;  /* 0x0000000a4b0a7220 */ /* 0x040fe20000410000 */
[----:B------:R-:W-:Y:S01]  /*1b60*/  SHF.R.U32.HI R31, RZ, 0x10, R53 ;  /* 0x00000010ff1f7819 */ /* 0x000fe20000011635 */
[----:B------:R-:W-:Y:S01]  /*1b70*/  HFMA2.BF16_V2 R15, R15.H0_H0, 1, 1, R12.H0_H0 ;  /* 0x3f803f800f0f7831 */ /* 0x000fe2000024080c */
[----:B------:R-:W-:Y:S01]  /*1b80*/  SHF.R.U64 R8, R64, 0x10, R65 ;  /* 0x0000001040087819 */ /* 0x000fe20000001241 */
[--C-:B------:R-:W-:Y:S01]  /*1b90*/  FADD.FTZ R4, R4, -R83.reuse ;  /* 0x8000005304047221 */ /* 0x100fe20000010000 */
[----:B------:R-:W-:Y:S01]  /*1ba0*/  F2FP.BF16.PACK_AB R6, RZ, R6 ;  /* 0x00000006ff06723e */ /* 0x000fe200000010ff */
[----:B------:R-:W-:Y:S01]  /*1bb0*/  FADD.FTZ R18, R18, -R83 ;  /* 0x8000005312127221 */ /* 0x000fe20000010000 */
[----:B------:R-:W-:Y:S01]  /*1bc0*/  F2FP.BF16.PACK_AB R16, RZ, R16 ;  /* 0x00000010ff10723e */ /* 0x000fe200000010ff */
[----:B------:R-:W-:Y:S01]  /*1bd0*/  HFMA2.BF16_V2 R88, R13.H0_H0, R88.H0_H0, -RZ.H0_H0 ;  /* 0x200000580d587231 */ /* 0x000fe200003408ff */
[----:B------:R-:W-:Y:S01]  /*1be0*/  F2FP.BF16.PACK_AB R23, RZ, R23 ;  /* 0x00000017ff17723e */ /* 0x000fe200000010ff */
[----:B------:R-:W-:Y:S01]  /*1bf0*/  HFMA2.BF16_V2 R92, R31.H0_H0, R92.H0_H0, -RZ.H0_H0 ;  /* 0x2000005c1f5c7231 */ /* 0x000fe200003408ff */
[----:B------:R-:W-:Y:S01]  /*1c00*/  SHF.R.U32.HI R36, RZ, 0x10, R47 ;  /* 0x00000010ff247819 */ /* 0x000fe2000001162f */
[----:B------:R-:W-:Y:S01]  /*1c10*/  HFMA2.BF16_V2 R21, R21.H0_H0, 1, 1, R8.H0_H0 ;  /* 0x3f803f8015157831 */ /* 0x000fe20000240808 */
[----:B------:R-:W-:Y:S01]  /*1c20*/  SHF.R.U32.HI R12, RZ, 0x10, R65 ;  /* 0x00000010ff0c7819 */ /* 0x000fe20000011641 */
[----:B------:R-:W-:Y:S01]  /*1c30*/  FADD.FTZ R14, R14, -R83 ;  /* 0x800000530e0e7221 */ /* 0x000fe20000010000 */
[----:B------:R-:W-:Y:S01]  /*1c40*/  HFMA2.BF16_V2 R6, R3.H0_H0, R6.H0_H0, -RZ.H0_H0 ;  /* 0x2000000603067231 */ /* 0x000fe200003408ff */
[----:B------:R-:W-:Y:S01]  /*1c50*/  SHF.R.U64 R13, R60, 0x10, R61 ;  /* 0x000000103c0d7819 */ /* 0x000fe2000000123d */
[----:B------:R-:W-:Y:S01]  /*1c60*/  HFMA2.BF16_V2 R23, R36.H0_H0, R23.H0_H0, -RZ.H0_H0 ;  /* 0x2000001724177231 */ /* 0x000fe200003408ff */
[----:B------:R-:W-:Y:S01]  /*1c70*/  SHF.R.U64 R8, R72, 0x10, R73 ;  /* 0x0000001048087819 */ /* 0x000fe20000001249 */
[----:B------:R-:W-:Y:S01]  /*1c80*/  HFMA2.BF16_V2 R31, R44.H0_H0, R16.H0_H0, -RZ.H0_H0 ;  /* 0x200000102c1f7231 */ /* 0x000fe200003408ff */
[----:B------:R-:W-:Y:S01]  /*1c90*/  F2FP.BF16.PACK_AB R39, RZ, R39 ;  /* 0x00000027ff27723e */ /* 0x000fe200000010ff */
[C---:B------:R-:W-:Y:S01]  /*1ca0*/  FMUL.FTZ R4, R75.reuse, R4 ;  /* 0x000000044b047220 */ /* 0x040fe20000410000 */
[----:B------:R-:W-:Y:S01]  /*1cb0*/  SHF.R.U32.HI R36, RZ, 0x10, R55 ;  /* 0x00000010ff247819 */ /* 0x000fe20000011637 */
[C---:B------:R-:W-:Y:S01]  /*1cc0*/  FMUL.FTZ R18, R75.reuse, R18 ;  /* 0x000000124b127220 */ /* 0x040fe20000410000 */
[----:B------:R-:W-:Y:S01]  /*1cd0*/  SHF.R.U64 R16, R58, 0x10, R59 ;  /* 0x000000103a107819 */ /* 0x000fe2000000123b */
[----:B------:R-:W-:Y:S01]  /*1ce0*/  FMUL.FTZ R14, R75, R14 ;  /* 0x0000000e4b0e7220 */ /* 0x000fe20000410000 */
[----:B------:R-:W-:Y:S01]  /*1cf0*/  F2FP.BF16.PACK_AB R10, RZ, R10 ;  /* 0x0000000aff0a723e */ /* 0x000fe200000010ff */
[----:B------:R-:W-:Y:S01]  /*1d00*/  HFMA2.BF16_V2 R23, R23.H0_H0, 1, 1, R12.H0_H0 ;  /* 0x3f803f8017177831 */ /* 0x000fe2000024080c */
[----:B------:R-:W-:Y:S01]  /*1d10*/  SHF.R.U32.HI R12, RZ, 0x10, R73 ;  /* 0x00000010ff0c7819 */ /* 0x000fe20000011649 */
[----:B------:R-:W-:Y:S01]  /*1d20*/  HFMA2.BF16_V2 R6, R6.H0_H0, 1, 1, R57.H0_H0 ;  /* 0x3f803f8006067831 */ /* 0x000fe20000240839 */
[----:B------:R-:W-:Y:S01]  /*1d30*/  FADD.FTZ R20, R20, -R83 ;  /* 0x8000005314147221 */ /* 0x000fe20000010000 */
[----:B------:R-:W-:Y:S01]  /*1d40*/  HFMA2.BF16_V2 R86, R86.H0_H0, 1, 1, R13.H0_H0 ;  /* 0x3f803f8056567831 */ /* 0x000fe2000024080d */
[----:B------:R-:W-:Y:S01]  /*1d50*/  SHF.R.U32.HI R13, RZ, 0x10, R67 ;  /* 0x00000010ff0d7819 */ /* 0x000fe20000011643 */
[----:B------:R-:W-:Y:S01]  /*1d60*/  HFMA2.BF16_V2 R37, R37.H0_H0, 1, 1, R8.H0_H0 ;  /* 0x3f803f8025257831 */ /* 0x000fe20000240808 */
[----:B------:R-:W-:Y:S01]  /*1d70*/  LOP3.LUT R8, R5, 0xffff, RZ, 0xc0, !PT ;  /* 0x0000ffff05087812 */ /* 0x000fe200078ec0ff */
[----:B------:R-:W-:Y:S01]  /*1d80*/  HFMA2.BF16_V2 R39, R36.H0_H0, R39.H0_H0, -RZ.H0_H0 ;  /* 0x2000002724277231 */ /* 0x000fe200003408ff */
[----:B------:R-:W-:Y:S01]  /*1d90*/  F2FP.BF16.PACK_AB R4, RZ, R4 ;  /* 0x00000004ff04723e */ /* 0x000fe200000010ff */
[----:B------:R-:W-:Y:S01]  /*1da0*/  HFMA2.BF16_V2 R9, R9.H0_H0, 1, 1, R16.H0_H0 ;  /* 0x3f803f8009097831 */ /* 0x000fe20000240810 */
[----:B------:R-:W-:Y:S01]  /*1db0*/  F2FP.BF16.PACK_AB R18, RZ, R18 ;  /* 0x00000012ff12723e */ /* 0x000fe200000010ff */
[----:B------:R-:W-:Y:S01]  /*1dc0*/  HFMA2.BF16_V2 R10, R41.H0_H0, R10.H0_H0, -RZ.H0_H0 ;  /* 0x2000000a290a7231 */ /* 0x000fe200003408ff */
[----:B------:R-:W-:Y:S01]  /*1dd0*/  F2FP.BF16.PACK_AB R14, RZ, R14 ;  /* 0x0000000eff0e723e */ /* 0x000fe200000010ff */
[----:B------:R-:W-:Y:S01]  /*1de0*/  HFMA2.BF16_V2 R39, R39.H0_H0, 1, 1, R12.H0_H0 ;  /* 0x3f803f8027277831 */ /* 0x000fe2000024080c */
[----:B------:R-:W-:Y:S01]  /*1df0*/  LOP3.LUT R5, R6, 0xffff, RZ, 0xc0, !PT ;  /* 0x0000ffff06057812 */ /* 0x000fe200078ec0ff */
[----:B------:R-:W-:Y:S01]  /*1e00*/  HFMA2.BF16_V2 R74, R74.H0_H0, 1, 1, R13.H0_H0 ;  /* 0x3f803f804a4a7831 */ /* 0x000fe2000024080d */
[----:B------:R-:W-:Y:S01]  /*1e10*/  SHF.R.U64 R16, R62, 0x10, R63 ;  /* 0x000000103e107819 */ /* 0x000fe2000000123f */
[----:B------:R-:W-:Y:S01]  /*1e20*/  HFMA2.BF16_V2 R10, R10.H0_H0, 1, 1, R59.H0_H0 ;  /* 0x3f803f800a0a7831 */ /* 0x000fe2000024083b */
[----:B------:R-:W-:Y:S01]  /*1e30*/  SHF.L.U64.HI R6, R8, 0x10, RZ ;  /* 0x0000001008067819 */ /* 0x000fe200000102ff */
[----:B------:R-:W-:Y:S01]  /*1e40*/  FADD.FTZ R30, R30, -R83 ;  /* 0x800000531e1e7221 */ /* 0x000fe20000010000 */
[----:B------:R-:W-:Y:S01]  /*1e50*/  LOP3.LUT R12, R9, 0xffff, RZ, 0xc0, !PT ;  /* 0x0000ffff090c7812 */ /* 0x000fe200078ec0ff */
[----:B------:R-:W-:Y:S01]  /*1e60*/  FMUL.FTZ R20, R75, R20 ;  /* 0x000000144b147220 */ /* 0x000fe20000410000 */
[----:B------:R-:W-:Y:S01]  /*1e70*/  SHF.R.U32.HI R13, RZ, 0x10, R69 ;  /* 0x00000010ff0d7819 */ /* 0x000fe20000011645 */
[--C-:B------:R-:W-:Y:S01]  /*1e80*/  FADD.FTZ R28, R28, -R83.reuse ;  /* 0x800000531c1c7221 */ /* 0x100fe20000010000 */
[----:B------:R-:W-:Y:S01]  /*1e90*/  HFMA2.BF16_V2 R4, R2.H0_H0, R4.H0_H0, -RZ.H0_H0 ;  /* 0x2000000402047231 */ /* 0x000fe200003408ff */
[----:B------:R-:W-:Y:S01]  /*1ea0*/  FADD.FTZ R24, R24, -R83 ;  /* 0x8000005318187221 */ /* 0x000fe20000010000 */
[----:B------:R-:W-:Y:S01]  /*1eb0*/  HFMA2.BF16_V2 R18, R45.H0_H0, R18.H0_H0, -RZ.H0_H0 ;  /* 0x200000122d127231 */ /* 0x000fe200003408ff */
[----:B------:R-:W-:Y:S01]  /*1ec0*/  LOP3.LUT R5, R5, 0xffff0000, R6, 0xf8, !PT ;  /* 0xffff000005057812 */ /* 0x000fe200078ef806 */
[----:B------:R-:W-:Y:S01]  /*1ed0*/  HFMA2.BF16_V2 R14, R43.H0_H0, R14.H0_H0, -RZ.H0_H0 ;  /* 0x2000000e2b0e7231 */ /* 0x000fe200003408ff */
[----:B------:R-:W-:Y:S01]  /*1ee0*/  SHF.L.U32 R6, R12, 0x10, RZ ;  /* 0x000000100c067819 */ /* 0x000fe200000006ff */
[----:B------:R-:W-:Y:S01]  /*1ef0*/  HFMA2.BF16_V2 R17, R17.H0_H0, 1, 1, R16.H0_H0 ;  /* 0x3f803f8011117831 */ /* 0x000fe20000240810 */
[C---:B------:R-:W-:Y:S01]  /*1f00*/  FMUL.FTZ R30, R75.reuse, R30 ;  /* 0x0000001e4b1e7220 */ /* 0x040fe20000410000 */
[----:B------:R-:W-:Y:S01]  /*1f10*/  SHF.R.U64 R16, R66, 0x10, R67 ;  /* 0x0000001042107819 */ /* 0x000fe20000001243 */
[C---:B------:R-:W-:Y:S01]  /*1f20*/  FMUL.FTZ R28, R75.reuse, R28 ;  /* 0x0000001c4b1c7220 */ /* 0x040fe20000410000 */
[----:B------:R-:W-:Y:S01]  /*1f30*/  LOP3.LUT R9, R10, 0xffff, RZ, 0xc0, !PT ;  /* 0x0000ffff0a097812 */ /* 0x000fe200078ec0ff */
[----:B------:R-:W-:Y:S01]  /*1f40*/  HFMA2.BF16_V2 R36, R54.H0_H0, R27.H0_H0, -RZ.H0_H0 ;  /* 0x2000001b36247231 */ /* 0x000fe200003408ff */
[----:B------:R-:W-:Y:S01]  /*1f50*/  SHF.L.U64.HI R12, R12, 0x10, RZ ;  /* 0x000000100c0c7819 */ /* 0x000fe200000102ff */
[----:B------:R-:W-:Y:S01]  /*1f60*/  HFMA2.BF16_V2 R88, R88.H0_H0, 1, 1, R13.H0_H0 ;  /* 0x3f803f8058587831 */ /* 0x000fe2000024080d */
[----:B------:R-:W-:Y:S01]  /*1f70*/  F2FP.BF16.PACK_AB R20, RZ, R20 ;  /* 0x00000014ff14723e */ /* 0x000fe200000010ff */
[----:B------:R-:W-:Y:S01]  /*1f80*/  HFMA2.BF16_V2 R4, R4.H0_H0, 1, 1, R56.H0_H0 ;  /* 0x3f803f8004047831 */ /* 0x000fe20000240838 */
[----:B------:R-:W-:Y:S01]  /*1f90*/  FADD.FTZ R22, R22, -R83 ;  /* 0x8000005316167221 */ /* 0x000fe20000010000 */
[----:B------:R-:W-:Y:S01]  /*1fa0*/  HFMA2.BF16_V2 R18, R18.H0_H0, 1, 1, R63.H0_H0 ;  /* 0x3f803f8012127831 */ /* 0x000fe2000024083f */
[C---:B------:R-:W-:Y:S01]  /*1fb0*/  FMUL.FTZ R24, R75.reuse, R24 ;  /* 0x000000184b187220 */ /* 0x040fe20000410000 */
[----:B------:R-:W-:Y:S01]  /*1fc0*/  SHF.R.U64 R27, R68, 0x10, R69 ;  /* 0x00000010441b7819 */ /* 0x000fe20000001245 */
[----:B------:R-:W-:Y:S01]  /*1fd0*/  HFMA2.BF16_V2 R14, R14.H0_H0, 1, 1, R61.H0_H0 ;  /* 0x3f803f800e0e7831 */ /* 0x000fe2000024083d */
[----:B------:R-:W-:Y:S01]  /*1fe0*/  SHF.L.U32 R13, R8, 0x10, RZ ;  /* 0x00000010080d7819 */ /* 0x000fe200000006ff */
[----:B------:R-:W-:Y:S01]  /*1ff0*/  HFMA2.BF16_V2 R25, R25.H0_H0, 1, 1, R16.H0_H0 ;  /* 0x3f803f8019197831 */ /* 0x000fe20000240810 */
[----:B------:R-:W-:Y:S01]  /*2000*/  LOP3.LUT R10, R86, 0xffff, RZ, 0xc0, !PT ;  /* 0x0000ffff560a7812 */ /* 0x000fe200078ec0ff */
[----:B------:R-:W-:Y:S01]  /*2010*/  FMUL.FTZ R22, R75, R22 ;  /* 0x000000164b167220 */ /* 0x000fe20000410000 */
[----:B------:R-:W-:Y:S01]  /*2020*/  LOP3.LUT R9, R9, 0xffff0000, R12, 0xf8, !PT ;  /* 0xffff000009097812 */ /* 0x000fe200078ef80c */
[----:B------:R-:W-:Y:S01]  /*2030*/  HFMA2.BF16_V2 R20, R46.H0_H0, R20.H0_H0, -RZ.H0_H0 ;  /* 0x200000142e147231 */ /* 0x000fe200003408ff */
[----:B------:R-:W-:Y:S01]  /*2040*/  F2FP.BF16.PACK_AB R30, RZ, R30 ;  /* 0x0000001eff1e723e */ /* 0x000fe200000010ff */
[----:B------:R-:W-:Y:S01]  /*2050*/  HFMA2.BF16_V2 R84, R84.H0_H0, 1, 1, R27.H0_H0 ;  /* 0x3f803f8054547831 */ /* 0x000fe2000024081b */
[----:B------:R-:W-:Y:S01]  /*2060*/  LOP3.LUT R12, R17, 0xffff, RZ, 0xc0, !PT ;  /* 0x0000ffff110c7812 */ /* 0x000fe200078ec0ff */
[--C-:B------:R-:W-:Y:S01]  /*2070*/  FADD.FTZ R26, R26, -R83.reuse ;  /* 0x800000531a1a7221 */ /* 0x100fe20000010000 */
[----:B------:R-:W-:Y:S01]  /*2080*/  F2FP.BF16.PACK_AB R28, RZ, R28 ;  /* 0x0000001cff1c723e */ /* 0x000fe200000010ff */
[--C-:B------:R-:W-:Y:S01]  /*2090*/  FADD.FTZ R32, R32, -R83.reuse ;  /* 0x8000005320207221 */ /* 0x100fe20000010000 */
[----:B------:R-:W-:Y:S01]  /*20a0*/  LOP3.LUT R4, R13, 0xffff, R4, 0xf8, !PT ;  /* 0x0000ffff0d047812 */ /* 0x000fe200078ef804 */
[--C-:B------:R-:W-:Y:S01]  /*20b0*/  FADD.FTZ R34, R34, -R83.reuse ;  /* 0x8000005322227221 */ /* 0x100fe20000010000 */
[----:B------:R-:W-:Y:S01]  /*20c0*/  LOP3.LUT R17, R18, 0xffff, RZ, 0xc0, !PT ;  /* 0x0000ffff12117812 */ /* 0x000fe200078ec0ff */
[----:B------:R-:W-:Y:S01]  /*20d0*/  HFMA2.BF16_V2 R30, R51.H0_H0, R30.H0_H0, -RZ.H0_H0 ;  /* 0x2000001e331e7231 */ /* 0x000fe200003408ff */
[----:B------:R-:W-:Y:S01]  /*20e0*/  F2FP.BF16.PACK_AB R24, RZ, R24 ;  /* 0x00000018ff18723e */ /* 0x000fe200000010ff */
[----:B------:R-:W-:Y:S01]  /*20f0*/  HFMA2.BF16_V2 R20, R20.H0_H0, 1, 1, R64.H0_H0 ;  /* 0x3f803f8014147831 */ /* 0x000fe20000240840 */
[----:B------:R-:W-:Y:S01]  /*2100*/  LOP3.LUT R13, R14, 0xffff, RZ, 0xc0, !PT ;  /* 0x0000ffff0e0d7812 */ /* 0x000fe200078ec0ff */
[----:B------:R-:W-:Y:S01]  /*2110*/  HFMA2.BF16_V2 R28, R50.H0_H0, R28.H0_H0, -RZ.H0_H0 ;  /* 0x2000001c321c7231 */ /* 0x000fe200003408ff */
[----:B------:R-:W-:Y:S01]  /*2120*/  LOP3.LUT R18, R21, 0xffff, RZ, 0xc0, !PT ;  /* 0x0000ffff15127812 */ /* 0x000fe200078ec0ff */
[C---:B------:R-:W-:Y:S01]  /*2130*/  FMUL.FTZ R26, R75.reuse, R26 ;  /* 0x0000001a4b1a7220 */ /* 0x040fe20000410000 */
[C---:B------:R-:W-:Y:S01]  /*2140*/  SHF.L.U32 R8, R10.reuse, 0x10, RZ ;  /* 0x000000100a087819 */ /* 0x040fe200000006ff */
[C---:B------:R-:W-:Y:S01]  /*2150*/  FMUL.FTZ R32, R75.reuse, R32 ;  /* 0x000000204b207220 */ /* 0x040fe20000410000 */
[----:B------:R-:W-:Y:S01]  /*2160*/  SHF.L.U64.HI R14, R10, 0x10, RZ ;  /* 0x000000100a0e7819 */ /* 0x000fe200000102ff */
[----:B------:R-:W-:Y:S01]  /*2170*/  HFMA2.BF16_V2 R33, R48.H0_H0, R24.H0_H0, -RZ.H0_H0 ;  /* 0x2000001830217231 */ /* 0x000fe200003408ff */
[C---:B------:R-:W-:Y:S01]  /*2180*/  SHF.L.U32 R10, R12.reuse, 0x10, RZ ;  /* 0x000000100c0a7819 */ /* 0x040fe200000006ff */
[----:B------:R-:W-:Y:S01]  /*2190*/  HFMA2.BF16_V2 R29, R29.H0_H0, 1, 1, R58.H0_H0 ;  /* 0x3f803f801d1d7831 */ /* 0x000fe2000024083a */
[----:B------:R-:W-:Y:S01]  /*21a0*/  SHF.L.U64.HI R12, R12, 0x10, RZ ;  /* 0x000000100c0c7819 */ /* 0x000fe200000102ff */
[----:B------:R-:W-:Y:S01]  /*21b0*/  FMUL.FTZ R34, R75, R34 ;  /* 0x000000224b227220 */ /* 0x000fe20000410000 */
[----:B------:R-:W-:Y:S01]  /*21c0*/  PRMT R16, R25, 0x7610, R16 ;  /* 0x0000761019107816 */ /* 0x000fe20000000010 */
[----:B------:R-:W-:Y:S01]  /*21d0*/  HFMA2.BF16_V2 R30, R30.H0_H0, 1, 1, R69.H0_H0 ;  /* 0x3f803f801e1e7831 */ /* 0x000fe20000240845 */
[----:B------:R-:W-:Y:S01]  /*21e0*/  F2FP.BF16.PACK_AB R22, RZ, R22 ;  /* 0x00000016ff16723e */ /* 0x000fe200000010ff */
[----:B------:R-:W-:Y:S01]  /*21f0*/  HFMA2.BF16_V2 R28, R28.H0_H0, 1, 1, R68.H0_H0 ;  /* 0x3f803f801c1c7831 */ /* 0x000fe20000240844 */
[----:B------:R-:W-:Y:S01]  /*2200*/  SHF.L.U32 R25, R18, 0x10, RZ ;  /* 0x0000001012197819 */ /* 0x000fe200000006ff */
[----:B------:R-:W-:Y:S01]  /*2210*/  FADD.FTZ R38, R38, -R83 ;  /* 0x8000005326267221 */ /* 0x000fe20000010000 */
[----:B------:R-:W-:Y:S01]  /*2220*/  LOP3.LUT R84, R84, 0xffff, RZ, 0xc0, !PT ;  /* 0x0000ffff54547812 */ /* 0x000fe200078ec0ff */
[----:B------:R-:W-:Y:S01]  /*2230*/  HFMA2.BF16_V2 R22, R47.H0_H0, R22.H0_H0, -RZ.H0_H0 ;  /* 0x200000162f167231 */ /* 0x000fe200003408ff */
[----:B------:R-:W-:Y:S01]  /*2240*/  SHF.R.U32.HI R24, RZ, 0x10, R63 ;  /* 0x00000010ff187819 */ /* 0x000fe2000001163f */
[----:B------:R-:W-:Y:S01]  /*2250*/  FMUL.FTZ R38, R75, R38 ;  /* 0x000000264b267220 */ /* 0x000fe20000410000 */
[----:B------:R-:W-:Y:S01]  /*2260*/  LOP3.LUT R17, R17, 0xffff0000, R12, 0xf8, !PT ;  /* 0xffff000011117812 */ /* 0x000fe200078ef80c */
[----:B------:R-:W-:Y:S01]  /*2270*/  HFMA2.BF16_V2 R22, R22.H0_H0, 1, 1, R65.H0_H0 ;  /* 0x3f803f8016167831 */ /* 0x000fe20000240841 */
[----:B------:R-:W-:Y:S01]  /*2280*/  LOP3.LUT R16, R16, 0xffff, RZ, 0xc0, !PT ;  /* 0x0000ffff10107812 */ /* 0x000fe200078ec0ff */
[----:B------:R-:W-:Y:S01]  /*2290*/  HFMA2.BF16_V2 R19, R19.H0_H0, 1, 1, R24.H0_H0 ;  /* 0x3f803f8013137831 */ /* 0x000fe20000240818 */
[----:B------:R-:W-:Y:S01]  /*22a0*/  LOP3.LUT R12, R25, 0xffff, R20, 0xf8, !PT ;  /* 0x0000ffff190c7812 */ /* 0x000fe200078ef814 */
[----:B------:R-:W-:Y:S01]  /*22b0*/  FMUL.FTZ R85, R75, R85 ;  /* 0x000000554b557220 */ /* 0x000fe20000410000 */
[----:B------:R-:W-:Y:S01]  /*22c0*/  SHF.L.U32 R25, R84, 0x10, RZ ;  /* 0x0000001054197819 */ /* 0x000fe200000006ff */
[----:B------:R-:W-:Y:S01]  /*22d0*/  HFMA2.BF16_V2 R36, R36.H0_H0, 1, 1, R72.H0_H0 ;  /* 0x3f803f8024247831 */ /* 0x000fe20000240848 */
[----:B------:R-:W-:Y:S01]  /*22e0*/  F2FP.BF16.PACK_AB R26, RZ, R26 ;  /* 0x0000001aff1a723e */ /* 0x000fe200000010ff */
[----:B------:R-:W-:Y:S01]  /*22f0*/  HFMA2.BF16_V2 R31, R31.H0_H0, 1, 1, R62.H0_H0 ;  /* 0x3f803f801f1f7831 */ /* 0x000fe2000024083e */
[----:B------:R-:W-:Y:S01]  /*2300*/  F2FP.BF16.PACK_AB R32, RZ, R32 ;  /* 0x00000020ff20723e */ /* 0x000fe200000010ff */
[----:B------:R-:W-:Y:S01]  /*2310*/  HFMA2.BF16_V2 R33, R33.H0_H0, 1, 1, R66.H0_H0 ;  /* 0x3f803f8021217831 */ /* 0x000fe20000240842 */
[----:B------:R-:W-:Y:S01]  /*2320*/  LOP3.LUT R6, R6, 0xffff, R29, 0xf8, !PT ;  /* 0x0000ffff06067812 */ /* 0x000fe200078ef81d */
[----:B------:R-:W-:Y:S01]  /*2330*/  HFMA2.BF16_V2 R26, R49.H0_H0, R26.H0_H0, -RZ.H0_H0 ;  /* 0x2000001a311a7231 */ /* 0x000fe200003408ff */
[----:B------:R-:W-:Y:S01]  /*2340*/  LOP3.LUT R13, R13, 0xffff0000, R14, 0xf8, !PT ;  /* 0xffff00000d0d7812 */ /* 0x000fe200078ef80e */
[----:B------:R-:W-:Y:S01]  /*2350*/  HFMA2.BF16_V2 R35, R52.H0_H0, R32.H0_H0, -RZ.H0_H0 ;  /* 0x2000002034237231 */ /* 0x000fe200003408ff */
[----:B------:R-:W-:Y:S01]  /*2360*/  F2FP.BF16.PACK_AB R34, RZ, R34 ;  /* 0x00000022ff22723e */ /* 0x000fe200000010ff */
[----:B------:R-:W-:Y:S01]  /*2370*/  HFMA2.BF16_V2 R26, R26.H0_H0, 1, 1, R67.H0_H0 ;  /* 0x3f803f801a1a7831 */ /* 0x000fe20000240843 */
[----:B------:R-:W-:Y:S01]  /*2380*/  SHF.R.U64 R27, R70, 0x10, R71 ;  /* 0x00000010461b7819 */ /* 0x000fe20000001247 */
[----:B------:R-:W-:Y:S01]  /*2390*/  HFMA2.BF16_V2 R35, R35.H0_H0, 1, 1, R70.H0_H0 ;  /* 0x3f803f8023237831 */ /* 0x000fe20000240846 */
[C---:B------:R-:W-:Y:S01]  /*23a0*/  SHF.L.U32 R14, R16.reuse, 0x10, RZ ;  /* 0x00000010100e7819 */ /* 0x040fe200000006ff */
[----:B------:R-:W-:Y:S01]  /*23b0*/  HFMA2.BF16_V2 R34, R53.H0_H0, R34.H0_H0, -RZ.H0_H0 ;  /* 0x2000002235227231 */ /* 0x000fe200003408ff */
[----:B------:R-:W-:Y:S01]  /*23c0*/  SHF.L.U64.HI R29, R16, 0x10, RZ ;  /* 0x00000010101d7819 */ /* 0x000fe200000102ff */
[----:B------:R-:W-:Y:S01]  /*23d0*/  HFMA2.BF16_V2 R90, R90.H0_H0, 1, 1, R27.H0_H0 ;  /* 0x3f803f805a5a7831 */ /* 0x000fe2000024081b */
[----:B------:R-:W-:Y:S01]  /*23e0*/  LOP3.LUT R24, R30, 0xffff, RZ, 0xc0, !PT ;  /* 0x0000ffff1e187812 */ /* 0x000fe200078ec0ff */
[----:B------:R-:W-:Y:S01]  /*23f0*/  HFMA2.BF16_V2 R34, R34.H0_H0, 1, 1, R71.H0_H0 ;  /* 0x3f803f8022227831 */ /* 0x000fe20000240847 */
[----:B------:R-:W-:-:S02]  /*2400*/  LOP3.LUT R16, R25, 0xffff, R28, 0xf8, !PT ;  /* 0x0000ffff19107812 */ /* 0x000fc400078ef81c */
[----:B------:R-:W-:Y:S02]  /*2410*/  LOP3.LUT R30, R11, 0xffff, RZ, 0xc0, !PT ;  /* 0x0000ffff0b1e7812 */ /* 0x000fe400078ec0ff */
[----:B------:R-:W-:Y:S02]  /*2420*/  LOP3.LUT R28, R15, 0xffff, RZ, 0xc0, !PT ;  /* 0x0000ffff0f1c7812 */ /* 0x000fe400078ec0ff */
[----:B------:R-:W-:Y:S02]  /*2430*/  LOP3.LUT R32, R7, 0xffff, RZ, 0xc0, !PT ;  /* 0x0000ffff07207812 */ /* 0x000fe400078ec0ff */
[----:B------:R-:W-:Y:S02]  /*2440*/  PRMT R7, R9, 0x5410, R30 ;  /* 0x0000541009077816 */ /* 0x000fe4000000001e */
[----:B------:R-:W-:Y:S02]  /*2450*/  F2FP.BF16.PACK_AB R38, RZ, R38 ;  /* 0x00000026ff26723e */ /* 0x000fe400000010ff */
[----:B------:R-:W-:-:S02]  /*2460*/  LOP3.LUT R21, R22, 0xffff, RZ, 0xc0, !PT ;  /* 0x0000ffff16157812 */ /* 0x000fc400078ec0ff */
[----:B------:R-:W-:Y:S01]  /*2470*/  SHF.L.U64.HI R18, R18, 0x10, RZ ;  /* 0x0000001012127819 */ /* 0x000fe200000102ff */
[----:B------:R-:W-:Y:S01]  /*2480*/  HFMA2.BF16_V2 R38, R55.H0_H0, R38.H0_H0, -RZ.H0_H0 ;  /* 0x2000002637267231 */ /* 0x000fe200003408ff */
[----:B------:R-:W-:Y:S02]  /*2490*/  PRMT R9, R13, 0x5410, R28 ;  /* 0x000054100d097816 */ /* 0x000fe4000000001c */
[----:B------:R-:W-:Y:S01]  /*24a0*/  LOP3.LUT R30, R19, 0xffff, RZ, 0xc0, !PT ;  /* 0x0000ffff131e7812 */ /* 0x000fe200078ec0ff */
[----:B------:R-:W-:Y:S01]  /*24b0*/  HFMA2.BF16_V2 R38, R38.H0_H0, 1, 1, R73.H0_H0 ;  /* 0x3f803f8026267831 */ /* 0x000fe20000240849 */
[----:B------:R-:W-:Y:S02]  /*24c0*/  SHF.L.U32 R13, R82, 0x7, RZ ;  /* 0x00000007520d7819 */ /* 0x000fe400000006ff */
[----:B------:R-:W-:Y:S02]  /*24d0*/  LOP3.LUT R21, R21, 0xffff0000, R18, 0xf8, !PT ;  /* 0xffff000015157812 */ /* 0x000fe400078ef812 */
[----:B------:R-:W-:-:S02]  /*24e0*/  SHF.L.U64.HI R27, R84, 0x10, RZ ;  /* 0x00000010541b7819 */ /* 0x000fc400000102ff */
[----:B------:R-:W-:Y:S02]  /*24f0*/  LOP3.LUT R90, R90, 0xffff, RZ, 0xc0, !PT ;  /* 0x0000ffff5a5a7812 */ /* 0x000fe400078ec0ff */
[----:B------:R-:W-:Y:S02]  /*2500*/  LOP3.LUT R28, R23, 0xffff, RZ, 0xc0, !PT ;  /* 0x0000ffff171c7812 */ /* 0x000fe400078ec0ff */
[----:B------:R-:W-:Y:S02]  /*2510*/  PRMT R11, R17, 0x5410, R30 ;  /* 0x00005410110b7816 */ /* 0x000fe4000000001e */
[----:B------:R-:W-:Y:S02]  /*2520*/  SHF.R.U32.HI R75, RZ, 0x10, R71 ;  /* 0x00000010ff4b7819 */ /* 0x000fe40000011647 */
[----:B------:R-:W-:Y:S02]  /*2530*/  LOP3.LUT R37, R37, 0xffff, RZ, 0xc0, !PT ;  /* 0x0000ffff25257812 */ /* 0x000fe400078ec0ff */
[----:B------:R-:W-:Y:S01]  /*2540*/  LOP3.LUT R17, R13, 0x180, R78, 0xe2, !PT ;  /* 0x000001800d117812 */ /* 0x000fe200078ee24e */
[----:B------:R-:W-:Y:S01]  /*2550*/  HFMA2.BF16_V2 R92, R92.H0_H0, 1, 1, R75.H0_H0 ;  /* 0x3f803f805c5c7831 */ /* 0x000fe2000024084b */
[----:B------:R-:W-:-:S02]  /*2560*/  LOP3.LUT R22, R26, 0xffff, RZ, 0xc0, !PT ;  /* 0x0000ffff1a167812 */ /* 0x000fc400078ec0ff */
[----:B------:R-:W-:Y:S02]  /*2570*/  LOP3.LUT R24, R24, 0xffff0000, R27, 0xf8, !PT ;  /* 0xffff000018187812 */ /* 0x000fe400078ef81b */
[----:B------:R-:W-:Y:S02]  /*2580*/  LOP3.LUT R25, R34, 0xffff, RZ, 0xc0, !PT ;  /* 0x0000ffff22197812 */ /* 0x000fe400078ec0ff */
[----:B------:R-:W-:Y:S02]  /*2590*/  SHF.L.U64.HI R20, R90, 0x10, RZ ;  /* 0x000000105a147819 */ /* 0x000fe400000102ff */
[----:B------:R-:W-:Y:S02]  /*25a0*/  PRMT R13, R21, 0x5410, R28 ;  /* 0x00005410150d7816 */ /* 0x000fe4000000001c */
[----:B------:R-:W-:Y:S02]  /*25b0*/  SHF.L.U32 R27, R37, 0x10, RZ ;  /* 0x00000010251b7819 */ /* 0x000fe400000006ff */
[----:B------:R-:W-:-:S02]  /*25c0*/  LOP3.LUT R28, R17, 0x60, R0, 0xf8, !PT ;  /* 0x00000060111c7812 */ /* 0x000fc400078ef800 */
[----:B------:R-:W-:Y:S02]  /*25d0*/  LOP3.LUT R22, R22, 0xffff0000, R29, 0xf8, !PT ;  /* 0xffff000016167812 */ /* 0x000fe400078ef81d */
[----:B------:R-:W-:Y:S01]  /*25e0*/  LOP3.LUT R15, R74, 0xffff, RZ, 0xc0, !PT ;  /* 0x0000ffff4a0f7812 */ /* 0x000fe200078ec0ff */
[----:B------:R-:W-:Y:S01]  /*25f0*/  IMAD R23, R81, 0x1200, R28 ;  /* 0x0000120051177824 */ /* 0x000fe200078e021c */
[----:B------:R-:W-:Y:S02]  /*2600*/  F2FP.BF16.PACK_AB R85, RZ, R85 ;  /* 0x00000055ff55723e */ /* 0x000fe400000010ff */
[----:B------:R-:W-:Y:S02]  /*2610*/  LOP3.LUT R25, R25, 0xffff0000, R20, 0xf8, !PT ;  /* 0xffff000019197812 */ /* 0x000fe400078ef814 */
[----:B------:R-:W-:Y:S01]  /*2620*/  LOP3.LUT R20, R27, 0xffff, R36, 0xf8, !PT ;  /* 0x0000ffff1b147812 */ /* 0x000fe200078ef824 */
[----:B------:R-:W-:Y:S01]  /*2630*/  HFMA2.BF16_V2 R85, R42.H0_H0, R85.H0_H0, -RZ.H0_H0 ;  /* 0x200000552a557231 */ /* 0x000fe200003408ff */
[----:B------:R-:W-:-:S02]  /*2640*/  LOP3.LUT R26, R38, 0xffff, RZ, 0xc0, !PT ;  /* 0x0000ffff261a7812 */ /* 0x000fc400078ec0ff */
[----:B------:R-:W-:Y:S01]  /*2650*/  SHF.L.U64.HI R27, R37, 0x10, RZ ;  /* 0x00000010251b7819 */ /* 0x000fe200000102ff */
[----:B------:R-:W-:Y:S01]  /*2660*/  HFMA2.BF16_V2 R85, R85.H0_H0, 1, 1, R60.H0_H0 ;  /* 0x3f803f8055557831 */ /* 0x000fe2000024083c */
[----:B------:R-:W-:Y:S02]  /*2670*/  PRMT R15, R22, 0x5410, R15 ;  /* 0x00005410160f7816 */ /* 0x000fe4000000000f */
[----:B------:R-:W-:Y:S02]  /*2680*/  LOP3.LUT R17, R88, 0xffff, RZ, 0xc0, !PT ;  /* 0x0000ffff58117812 */ /* 0x000fe400078ec0ff */
[----:B------:R-:W-:Y:S02]  /*2690*/  MOV R22, 0x8 ;  /* 0x0000000800167802 */ /* 0x000fe40000000f00 */
[----:B------:R-:W-:Y:S02]  /*26a0*/  LOP3.LUT R92, R92, 0xffff, RZ, 0xc0, !PT ;  /* 0x0000ffff5c5c7812 */ /* 0x000fe400078ec0ff */
[----:B------:R-:W-:-:S02]  /*26b0*/  LOP3.LUT R26, R26, 0xffff0000, R27, 0xf8, !PT ;  /* 0xffff00001a1a7812 */ /* 0x000fc400078ef81b */
[----:B------:R-:W-:Y:S02]  /*26c0*/  PRMT R17, R24, 0x5410, R17 ;  /* 0x0000541018117816 */ /* 0x000fe40000000011 */
[----:B------:R-:W-:Y:S02]  /*26d0*/  LOP3.LUT R39, R39, 0xffff, RZ, 0xc0, !PT ;  /* 0x0000ffff27277812 */ /* 0x000fe400078ec0ff */
[----:B------:R-:W-:Y:S02]  /*26e0*/  IADD3 R27, R23, 0x200, RZ ;  /* 0x00000200171b7810 */ /* 0x000fe40007ffe0ff */
[----:B------:R-:W-:Y:S01]  /*26f0*/  PRMT R19, R25, 0x5410, R92 ;  /* 0x0000541019137816 */ /* 0x000fe2000000005c */
[----:B------:R-:W-:Y:S01]  /*2700*/  IMAD.WIDE.U32 R24, R23, R22, c[0x0][0x178] ;  /* 0x00005e0017187625 */ /* 0x000fe200078e0016 */
[----:B------:R-:W-:Y:S02]  /*2710*/  SHF.L.U32 R18, R90, 0x10, RZ ;  /* 0x000000105a127819 */ /* 0x000fe400000006ff */
[----:B------:R-:W-:-:S02]  /*2720*/  PRMT R5, R5, 0x5410, R32 ;  /* 0x0000541005057816 */ /* 0x000fc40000000020 */
[----:B------:R-:W-:Y:S02]  /*2730*/  IADD3 R29, R23, 0x400, RZ ;  /* 0x00000400171d7810 */ /* 0x000fe40007ffe0ff */
[----:B------:R-:W-:Y:S01]  /*2740*/  LOP3.LUT R10, R10, 0xffff, R31, 0xf8, !PT ;  /* 0x0000ffff0a0a7812 */ /* 0x000fe200078ef81f */
[----:B------:R0:W-:Y:S01]  /*2750*/  STG.E.64 [R24.64], R4 ;  /* 0x0000000418007986 */ /* 0x0001e2000c101b06 */
[----:B------:R-:W-:Y:S01]  /*2760*/  LOP3.LUT R14, R14, 0xffff, R33, 0xf8, !PT ;  /* 0x0000ffff0e0e7812 */ /* 0x000fe200078ef821 */
[-C--:B------:R-:W-:Y:S01]  /*2770*/  IMAD.WIDE.U32 R28, R29, R22.reuse, c[0x0][0x178] ;  /* 0x00005e001d1c7625 */ /* 0x080fe200078e0016 */
[----:B------:R-:W-:Y:S02]  /*2780*/  IADD3 R31, R23, 0x600, RZ ;  /* 0x00000600171f7810 */ /* 0x000fe40007ffe0ff */
[----:B------:R-:W-:Y:S01]  /*2790*/  PRMT R21, R26, 0x5410, R39 ;  /* 0x000054101a157816 */ /* 0x000fe20000000027 */
[----:B------:R-:W-:Y:S01]  /*27a0*/  IMAD.WIDE.U32 R26, R27, R22, c[0x0][0x178] ;  /* 0x00005e001b1a7625 */ /* 0x000fe200078e0016 */
[----:B------:R-:W-:-:S02]  /*27b0*/  IADD3 R33, R23, 0x800, RZ ;  /* 0x0000080017217810 */ /* 0x000fc40007ffe0ff */
[----:B------:R-:W-:Y:S01]  /*27c0*/  LOP3.LUT R18, R18, 0xffff, R35, 0xf8, !PT ;  /* 0x0000ffff12127812 */ /* 0x000fe200078ef823 */
[-C--:B------:R-:W-:Y:S01]  /*27d0*/  IMAD.WIDE.U32 R30, R31, R22.reuse, c[0x0][0x178] ;  /* 0x00005e001f1e7625 */ /* 0x080fe200078e0016 */
[----:B------:R-:W-:Y:S01]  /*27e0*/  IADD3 R37, R23, 0xa00, RZ ;  /* 0x00000a0017257810 */ /* 0x000fe20007ffe0ff */
[----:B------:R1:W-:Y:S01]  /*27f0*/  STG.E.64 [R26.64], R6 ;  /* 0x000000061a007986 */ /* 0x0003e2000c101b06 */
[----:B------:R-:W-:Y:S01]  /*2800*/  LOP3.LUT R8, R8, 0xffff, R85, 0xf8, !PT ;  /* 0x0000ffff08087812 */ /* 0x000fe200078ef855 */
[-C--:B------:R-:W-:Y:S01]  /*2810*/  IMAD.WIDE.U32 R32, R33, R22.reuse, c[0x0][0x178] ;  /* 0x00005e0021207625 */ /* 0x080fe200078e0016 */
[C---:B------:R-:W-:Y:S02]  /*2820*/  IADD3 R35, R23.reuse, 0xc00, RZ ;  /* 0x00000c0017237810 */ /* 0x040fe40007ffe0ff */
[----:B0-----:R-:W-:Y:S01]  /*2830*/  IADD3 R25, R23, 0xe00, RZ ;  /* 0x00000e0017197810 */ /* 0x001fe20007ffe0ff */
[----:B------:R-:W-:Y:S01]  /*2840*/  IMAD.WIDE.U32 R4, R37, R22, c[0x0][0x178] ;  /* 0x00005e0025047625 */ /* 0x000fe200078e0016 */
[----:B------:R-:W-:Y:S01]  /*2850*/  IADD3 R23, R23, 0x1000, RZ ;  /* 0x0000100017177810 */ /* 0x000fe20007ffe0ff */
[----:B------:R0:W-:Y:S01]  /*2860*/  STG.E.64 [R28.64], R8 ;  /* 0x000000081c007986 */ /* 0x0001e2000c101b06 */
[----:B------:R-:W-:-:S03]  /*2870*/  IADD3 R81, R81, c[0x0][0x160], RZ ;  /* 0x0000580051517a10 */ /* 0x000fc60007ffe0ff */
[----:B------:R2:W-:Y:S01]  /*2880*/  STG.E.64 [R30.64], R10 ;  /* 0x0000000a1e007986 */ /* 0x0005e2000c101b06 */
[----:B------:R-:W-:Y:S01]  /*2890*/  ISETP.GE.AND P0, PT, R81, c[0x0][0x164], PT ;  /* 0x0000590051007a0c */ /* 0x000fe20003f06270 */
[-C--:B-1----:R-:W-:Y:S02]  /*28a0*/  IMAD.WIDE.U32 R6, R35, R22.reuse, c[0x0][0x178] ;  /* 0x00005e0023067625 */ /* 0x082fe400078e0016 */
[----:B------:R2:W-:Y:S04]  /*28b0*/  STG.E.64 [R32.64], R12 ;  /* 0x0000000c20007986 */ /* 0x0005e8000c101b06 */
[----:B------:R2:W-:Y:S01]  /*28c0*/  STG.E.64 [R4.64], R14 ;  /* 0x0000000e04007986 */ /* 0x0005e2000c101b06 */
[----:B0-----:R-:W-:-:S03]  /*28d0*/  IMAD.WIDE.U32 R8, R25, R22, c[0x0][0x178] ;  /* 0x00005e0019087625 */ /* 0x001fc600078e0016 */
[----:B------:R2:W-:Y:S01]  /*28e0*/  STG.E.64 [R6.64], R16 ;  /* 0x0000001006007986 */ /* 0x0005e2000c101b06 */
[----:B------:R-:W-:-:S03]  /*28f0*/  IMAD.WIDE.U32 R22, R23, R22, c[0x0][0x178] ;  /* 0x00005e0017167625 */ /* 0x000fc600078e0016 */
[----:B------:R2:W-:Y:S04]  /*2900*/  STG.E.64 [R8.64], R18 ;  /* 0x0000001208007986 */ /* 0x0005e8000c101b06 */
[----:B------:R2:W-:Y:S02]  /*2910*/  STG.E.64 [R22.64], R20 ;  /* 0x0000001416007986 */ /* 0x0005e4000c101b06 */
[----:B--2---:R-:W-:Y:S01]  /*2920*/  @P0 CALL.REL.NOINC `(.L_x_364) ;  /* 0x0000001000000944 */ /* 0x004fe20003c00000 */
[----:B------:R-:W-:Y:S05]  /*2930*/  BRA `(.L_x_365) ;  /* 0xffffd90000007947 */ /* 0x000fea000383ffff */
.L_x_364:
[----:B------:R-:W-:Y:S05]  /*2940*/  EXIT ;  /* 0x000000000000794d */ /* 0x000fea0003800000 */
.L_x_360:
[----:B------:R-:W-:Y:S01]  /*2950*/  HFMA2.MMA R85, -RZ, RZ, 0, 5.9604644775390625e-08 ;  /* 0x00000001ff557435 */ /* 0x000fe200000001ff */
[----:B------:R-:W-:Y:S02]  /*2960*/  MOV R86, 0x1f ;  /* 0x0000001f00567802 */ /* 0x000fe40000000f00 */
[----:B------:R-:W-:Y:S02]  /*2970*/  MOV R83, 0xffffffff ;  /* 0xffffffff00537802 */ /* 0x000fe40000000f00 */
[----:B------:R-:W-:-:S02]  /*2980*/  MOV R74, 0x29a0 ;  /* 0x000029a0004a7802 */ /* 0x000fc40000000f00 */
[----:B-----5:R-:W-:Y:S05]  /*2990*/  CALL.REL.NOINC `($__internal_40_$__cuda_sm70_shflsync_bfly_p) ;  /* 0x0000080000007944 */ /* 0x020fea0003c00000 */
[----:B01----:R-:W-:Y:S05]  /*29a0*/  BRA `(.L_x_366) ;  /* 0xffffdd4000007947 */ /* 0x003fea000383ffff */
.L_x_361:
[----:B------:R-:W-:Y:S01]  /*29b0*/  HFMA2.MMA R85, -RZ, RZ, 0, 1.1920928955078125e-07 ;  /* 0x00000002ff557435 */ /* 0x000fe200000001ff */
[----:B------:R-:W-:-:S02]  /*29c0*/  MOV R86, 0x1f ;  /* 0x0000001f00567802 */ /* 0x000fc40000000f00 */
[----:B------:R-:W-:Y:S02]  /*29d0*/  MOV R83, 0xffffffff ;  /* 0xffffffff00537802 */ /* 0x000fe40000000f00 */
[----:B------:R-:W-:Y:S02]  /*29e0*/  MOV R74, 0x2a00 ;  /* 0x00002a00004a7802 */ /* 0x000fe40000000f00 */
[----:B-----5:R-:W-:Y:S05]  /*29f0*/  CALL.REL.NOINC `($__internal_40_$__cuda_sm70_shflsync_bfly_p) ;  /* 0x000007a000007944 */ /* 0x020fea0003c00000 */
[----:B0-----:R-:W-:Y:S01]  /*2a00*/  HFMA2.MMA R85, -RZ, RZ, 0, 2.384185791015625e-07 ;  /* 0x00000004ff557435 */ /* 0x001fe200000001ff */
[----:B-1----:R-:W-:Y:S01]  /*2a10*/  FADD.FTZ R87, R87, R83 ;  /* 0x0000005357577221 */ /* 0x002fe20000010000 */
[----:B------:R-:W-:Y:S02]  /*2a20*/  MOV R86, 0x1f ;  /* 0x0000001f00567802 */ /* 0x000fe40000000f00 */
[----:B------:R-:W-:Y:S02]  /*2a30*/  MOV R83, 0xffffffff ;  /* 0xffffffff00537802 */ /* 0x000fe40000000f00 */
[----:B------:R-:W-:Y:S02]  /*2a40*/  MOV R74, 0x2a60 ;  /* 0x00002a60004a7802 */ /* 0x000fe40000000f00 */
[----:B------:R-:W-:Y:S05]  /*2a50*/  CALL.REL.NOINC `($__internal_40_$__cuda_sm70_shflsync_bfly_p) ;  /* 0x0000074000007944 */ /* 0x000fea0003c00000 */
[----:B0-----:R-:W-:Y:S01]  /*2a60*/  HFMA2.MMA R85, -RZ, RZ, 0, 4.76837158203125e-07 ;  /* 0x00000008ff557435 */ /* 0x001fe200000001ff */
[----:B-1----:R-:W-:Y:S01]  /*2a70*/  FADD.FTZ R87, R87, R83 ;  /* 0x0000005357577221 */ /* 0x002fe20000010000 */
[----:B------:R-:W-:-:S02]  /*2a80*/  MOV R86, 0x1f ;  /* 0x0000001f00567802 */ /* 0x000fc40000000f00 */
[----:B------:R-:W-:Y:S02]  /*2a90*/  MOV R83, 0xffffffff ;  /* 0xffffffff00537802 */ /* 0x000fe40000000f00 */
[----:B------:R-:W-:Y:S02]  /*2aa0*/  MOV R74, 0x2ac0 ;  /* 0x00002ac0004a7802 */ /* 0x000fe40000000f00 */
[----:B------:R-:W-:Y:S05]  /*2ab0*/  CALL.REL.NOINC `($__internal_40_$__cuda_sm70_shflsync_bfly_p) ;  /* 0x000006e000007944 */ /* 0x000fea0003c00000 */
[----:B0-----:R-:W-:Y:S01]  /*2ac0*/  HFMA2.MMA R85, -RZ, RZ, 0, 9.5367431640625e-07 ;  /* 0x00000010ff557435 */ /* 0x001fe200000001ff */
[----:B-1----:R-:W-:Y:S01]  /*2ad0*/  FADD.FTZ R87, R87, R83 ;  /* 0x0000005357577221 */ /* 0x002fe20000010000 */
[----:B------:R-:W-:Y:S02]  /*2ae0*/  MOV R86, 0x1f ;  /* 0x0000001f00567802 */ /* 0x000fe40000000f00 */
[----:B------:R-:W-:Y:S02]  /*2af0*/  MOV R83, 0xffffffff ;  /* 0xffffffff00537802 */ /* 0x000fe40000000f00 */
[----:B------:R-:W-:Y:S02]  /*2b00*/  MOV R74, 0x2b20 ;  /* 0x00002b20004a7802 */ /* 0x000fe40000000f00 */
[----:B------:R-:W-:Y:S05]  /*2b10*/  CALL.REL.NOINC `($__internal_40_$__cuda_sm70_shflsync_bfly_p) ;  /* 0x0000068000007944 */ /* 0x000fea0003c00000 */
[----:B-1----:R-:W-:Y:S01]  /*2b20*/  FADD.FTZ R82, R87, R83 ;  /* 0x0000005357527221 */ /* 0x002fe20000010000 */
[----:B0-----:R-:W-:Y:S01]  /*2b30*/  HFMA2.MMA R85, -RZ, RZ, 0, 5.9604644775390625e-08 ;  /* 0x00000001ff557435 */ /* 0x001fe200000001ff */
[----:B------:R-:W-:-:S02]  /*2b40*/  MOV R86, 0x1f ;  /* 0x0000001f00567802 */ /* 0x000fc40000000f00 */
[----:B------:R-:W-:Y:S01]  /*2b50*/  FMUL.FTZ R82, R82, 0.00086805556202307343483 ;  /* 0x3a638e3952527820 */ /* 0x000fe20000410000 */
[----:B------:R-:W-:-:S03]  /*2b60*/  MOV R83, 0xffffffff ;  /* 0xffffffff00537802 */ /* 0x000fc60000000f00 */
        /* <DEDUP_REMOVED lines=73> */
[----:B------:R-:W-:Y:S05]  /*3000*/  CALL.REL.NOINC `($__internal_40_$__cuda_sm70_shflsync_bfly_p) ;  /* 0x0000019000007944 */ /* 0x000fea0003c00000 */
[----:B0-----:R-:W-:Y:S01]  /*3010*/  HFMA2.MMA R85, -RZ, RZ, 0, 1.1920928955078125e-07 ;  /* 0x00000002ff557435 */ /* 0x001fe200000001ff */
[----:B-1----:R-:W-:Y:S01]  /*3020*/  FADD.FTZ R87, R87, R83 ;  /* 0x0000005357577221 */ /* 0x002fe20000010000 */
[----:B------:R-:W-:Y:S02]  /*3030*/  MOV R86, 0x1f ;  /* 0x0000001f00567802 */ /* 0x000fe40000000f00 */
[----:B------:R-:W-:Y:S02]  /*3040*/  MOV R83, 0xffffffff ;  /* 0xffffffff00537802 */ /* 0x000fe40000000f00 */
[----:B------:R-:W-:Y:S02]  /*3050*/  MOV R74, 0x3070 ;  /* 0x00003070004a7802 */ /* 0x000fe40000000f00 */
[----:B------:R-:W-:Y:S05]  /*3060*/  CALL.REL.NOINC `($__internal_40_$__cuda_sm70_shflsync_bfly_p) ;  /* 0x0000013000007944 */ /* 0x000fea0003c00000 */
[----:B0-----:R-:W-:Y:S01]  /*3070*/  HFMA2.MMA R85, -RZ, RZ, 0, 2.384185791015625e-07 ;  /* 0x00000004ff557435 */ /* 0x001fe200000001ff */
[----:B-1----:R-:W-:Y:S01]  /*3080*/  FADD.FTZ R87, R87, R83 ;  /* 0x0000005357577221 */ /* 0x002fe20000010000 */
[----:B------:R-:W-:Y:S02]  /*3090*/  MOV R86, 0x1f ;  /* 0x0000001f00567802 */ /* 0x000fe40000000f00 */
[----:B------:R-:W-:-:S02]  /*30a0*/  MOV R83, 0xffffffff ;  /* 0xffffffff00537802 */ /* 0x000fc40000000f00 */
[----:B------:R-:W-:Y:S02]  /*30b0*/  MOV R74, 0x30d0 ;  /* 0x000030d0004a7802 */ /* 0x000fe40000000f00 */
[----:B------:R-:W-:Y:S05]  /*30c0*/  CALL.REL.NOINC `($__internal_40_$__cuda_sm70_shflsync_bfly_p) ;  /* 0x000000d000007944 */ /* 0x000fea0003c00000 */
[----:B0-----:R-:W-:Y:S01]  /*30d0*/  HFMA2.MMA R85, -RZ, RZ, 0, 4.76837158203125e-07 ;  /* 0x00000008ff557435 */ /* 0x001fe200000001ff */
[----:B-1----:R-:W-:Y:S01]  /*30e0*/  FADD.FTZ R87, R87, R83 ;  /* 0x0000005357577221 */ /* 0x002fe20000010000 */
[----:B------:R-:W-:Y:S02]  /*30f0*/  MOV R86, 0x1f ;  /* 0x0000001f00567802 */ /* 0x000fe40000000f00 */
[----:B------:R-:W-:Y:S02]  /*3100*/  MOV R83, 0xffffffff ;  /* 0xffffffff00537802 */ /* 0x000fe40000000f00 */
[----:B------:R-:W-:Y:S02]  /*3110*/  MOV R74, 0x3130 ;  /* 0x00003130004a7802 */ /* 0x000fe40000000f00 */
[----:B------:R-:W-:Y:S05]  /*3120*/  CALL.REL.NOINC `($__internal_40_$__cuda_sm70_shflsync_bfly_p) ;  /* 0x0000007000007944 */ /* 0x000fea0003c00000 */
[----:B0-----:R-:W-:Y:S01]  /*3130*/  HFMA2.MMA R85, -RZ, RZ, 0, 9.5367431640625e-07 ;  /* 0x00000010ff557435 */ /* 0x001fe200000001ff */
[----:B-1----:R-:W-:Y:S01]  /*3140*/  FADD.FTZ R87, R87, R83 ;  /* 0x0000005357577221 */ /* 0x002fe20000010000 */
[----:B------:R-:W-:Y:S02]  /*3150*/  MOV R86, 0x1f ;  /* 0x0000001f00567802 */ /* 0x000fe40000000f00 */
[----:B------:R-:W-:-:S02]  /*3160*/  MOV R83, 0xffffffff ;  /* 0xffffffff00537802 */ /* 0x000fc40000000f00 */
[----:B------:R-:W-:Y:S02]  /*3170*/  MOV R74, 0x3190 ;  /* 0x00003190004a7802 */ /* 0x000fe40000000f00 */
[----:B------:R-:W-:Y:S05]  /*3180*/  CALL.REL.NOINC `($__internal_40_$__cuda_sm70_shflsync_bfly_p) ;  /* 0x0000001000007944 */ /* 0x000fea0003c00000 */
[----:B01----:R-:W-:Y:S05]  /*3190*/  BRA `(.L_x_367) ;  /* 0xffffdb1000007947 */ /* 0x003fea000383ffff */
        .weak           $__internal_40_$__cuda_sm70_shflsync_bfly_p
        .type           $__internal_40_$__cuda_sm70_shflsync_bfly_p,@function
        .size           $__internal_40_$__cuda_sm70_shflsync_bfly_p,(.L_x_1089 - $__internal_40_$__cuda_sm70_shflsync_bfly_p)
$__internal_40_$__cuda_sm70_shflsync_bfly_p:
[----:B------:R-:W-:Y:S01]  /*31a0*/  HFMA2.MMA R75, -RZ, RZ, 0, 0 ;  /* 0x00000000ff4b7435 */ /* 0x000fe200000001ff */
[----:B------:R-:W-:Y:S04]  /*31b0*/  WARPSYNC R83 ;  /* 0x0000005300007348 */ /* 0x000fe80003800000 */
[----:B------:R0:W1:Y:S01]  /*31c0*/  SHFL.BFLY PT, R83, R87, R85, R86 ;  /* 0x0c00005557537389 */ /* 0x00006200000e0056 */
[----:B------:R-:W-:Y:S05]  /*31d0*/  RET.REL.NODEC R74 `(_ZN10layer_norm13ln_fwd_kernelINS_13Kernel_traitsI13__nv_bfloat16fS2_fjLj18432ELj4ELj1ELj4ELj16ENS_18Kernel_traits_baseILj18432ES2_fS2_fjLj128EEEEEEEvNS_9FwdParamsE) ;  /* 0xffffce204a007950 */ /* 0x000fea0003c3ffff */
.L_x_368:
        /* <DEDUP_REMOVED lines=10> */
.L_x_1089:


//--------------------- .text._ZN10layer_norm13ln_fwd_kernelINS_13Kernel_traitsI13__nv_bfloat16S2_S2_fjLj18432ELj2ELj1ELj4ELj16ENS_18Kernel_traits_baseILj18432ES2_S2_S2_fjLj128EEEEEEEvNS_9FwdParamsE --------------------------
	.section	.text._ZN10layer_norm13ln_fwd_kernelINS_13Kernel_traitsI13__nv_bfloat16S2_S2_fjLj18432ELj2ELj1ELj4ELj16ENS_18Kernel_traits_baseILj18432ES2_S2_S2_fjLj128EEEEEEEvNS_9FwdParamsE,"ax",@progbits
	.sectioninfo	@"SHI_REGISTERS=168"
	.align	128
        .global         _ZN10layer_norm13ln_fwd_kernelINS_13Kernel_traitsI13__nv_bfloat16S2_S2_fjLj18432ELj2ELj1ELj4ELj16ENS_18Kernel_traits_baseILj18432ES2_S2_S2_fjLj128EEEEEEEvNS_9FwdParamsE
        .type           _ZN10layer_norm13ln_fwd_kernelINS_13Kernel_traitsI13__nv_bfloat16S2_S2_fjLj18432ELj2ELj1ELj4ELj16ENS_18Kernel_traits_baseILj18432ES2_S2_S2_fjLj128EEEEEEEvNS_9FwdParamsE,@function
        .size           _ZN10layer_norm13ln_fwd_kernelINS_13Kernel_traitsI13__nv_bfloat16S2_S2_fjLj18432ELj2ELj1ELj4ELj16ENS_18Kernel_traits_baseILj18432ES2_S2_S2_fjLj128EEEEEEEvNS_9FwdParamsE,(.L_x_1090 - _ZN10layer_norm13ln_fwd_kernelINS_13Kernel_traitsI13__nv_bfloat16S2_S2_fjLj18432ELj2ELj1ELj4ELj16ENS_18Kernel_traits_baseILj18432ES2_S2_S2_fjLj128EEEEEEEvNS_9FwdParamsE)
        .other          _ZN10layer_norm13ln_fwd_kernelINS_13Kernel_traitsI13__nv_bfloat16S2_S2_fjLj18432ELj2ELj1ELj4ELj16ENS_18Kernel_traits_baseILj18432ES2_S2_S2_fjLj128EEEEEEEvNS_9FwdParamsE,@"STO_CUDA_ENTRY STV_DEFAULT"
_ZN10layer_norm13ln_fwd_kernelINS_13Kernel_traitsI13__nv_bfloat16S2_S2_fjLj18432ELj2ELj1ELj4ELj16ENS_18Kernel_traits_baseILj18432ES2_S2_S2_fjLj128EEEEEEEvNS_9FwdParamsE:
.text._ZN10layer_norm13ln_fwd_kernelINS_13Kernel_traitsI13__nv_bfloat16S2_S2_fjLj18432ELj2ELj1ELj4ELj16ENS_18Kernel_traits_baseILj18432ES2_S2_S2_fjLj128EEEEEEEvNS_9FwdParamsE:
        /* <DEDUP_REMOVED lines=36> */
[----:B0-----:R-:W-:-:S02]  /*0240*/  MOV R4, RZ ;  /* 0x000000ff00047202 */ /* 0x001fc40000000f00 */
[----:B-1----:R-:W-:Y:S02]  /*0250*/  PRMT R5, R8, 0x7610, R5 ;  /* 0x0000761008057816 */ /* 0x002fe40000000005 */
.L_x_374:
[----:B------:R-:W-:Y:S01]  /*0260*/  USHF.L.U32 UR4, UR6, 0x7, URZ ;  /* 0x0000000706047899 */ /* 0x000fe2000800063f */
[----:B------:R-:W-:-:S05]  /*0270*/  MOV R117, 0x10 ;  /* 0x0000001000757802 */ /* 0x000fca0000000f00 */
[----:B------:R-:W-:-:S04]  /*0280*/  MOV R7, UR4 ;  /* 0x0000000400077c02 */ /* 0x000fc80008000f00 */
        /* <DEDUP_REMOVED lines=13> */
[----:B------:R-:W3:Y:S01]  /*0360*/  LDG.E.128 R96, [R96.64] ;  /* 0x0000000860607981 */ /* 0x000ee2000c1e1d00 */
        /* <DEDUP_REMOVED lines=15> */
[----:B------:R-:W-:Y:S02]  /*0460*/  LOP3.LUT P1, RZ, R5, 0xff, RZ, 0xc0, !PT ;  /* 0x000000ff05ff7812 */ /* 0x000fe4000782c0ff */
[----:B------:R-:W-:Y:S02]  /*0470*/  SHF.R.U32.HI R144, RZ, 0x5, R0 ;  /* 0x00000005ff907819 */ /* 0x000fe40000011600 */
[----:B------:R-:W-:Y:S02]  /*0480*/  ISETP.NE.AND P0, PT, R2, RZ, PT ;  /* 0x000000ff0200720c */ /* 0x000fe40003f05270 */
[----:B------:R-:W-:-:S07]  /*0490*/  LOP3.LUT R144, R144, 0x7fffffc, RZ, 0xc0, !PT ;  /* 0x07fffffc90907812 */ /* 0x000fce00078ec0ff */
[----:B------:R-:W-:Y:S02]  /*04a0*/  @!P1 IADD3 R144, R144, 0x4, RZ ;  /* 0x0000000490909810 */ /* 0x000fe40007ffe0ff */
[--C-:B--2---:R-:W-:Y:S02]  /*04b0*/  PRMT R14, RZ, 0x5410, R120.reuse ;  /* 0x00005410ff0e7816 */ /* 0x104fe40000000078 */
[----:B------:R-:W-:Y:S02]  /*04c0*/  PRMT R13, RZ, 0x7610, R120 ;  /* 0x00007610ff0d7816 */ /* 0x000fe40000000078 */
[--C-:B------:R-:W-:Y:S01]  /*04d0*/  PRMT R12, RZ, 0x5410, R121.reuse ;  /* 0x00005410ff0c7816 */ /* 0x100fe20000000079 */
[----:B------:R-:W-:Y:S01]  /*04e0*/  FADD.FTZ R6, RZ, R14 ;  /* 0x0000000eff067221 */ /* 0x000fe20000010000 */
[----:B------:R-:W-:Y:S02]  /*04f0*/  PRMT R11, RZ, 0x7610, R121 ;  /* 0x00007610ff0b7816 */ /* 0x000fe40000000079 */
[----:B------:R-:W-:Y:S01]  /*0500*/  PRMT R10, RZ, 0x5410, R122 ;  /* 0x00005410ff0a7816 */ /* 0x000fe2000000007a */
[----:B------:R-:W-:Y:S01]  /*0510*/  FADD.FTZ R7, R13, R6 ;  /* 0x000000060d077221 */ /* 0x000fe20000010000 */
[----:B------:R-:W-:-:S02]  /*0520*/  PRMT R9, RZ, 0x7610, R122 ;  /* 0x00007610ff097816 */ /* 0x000fc4000000007a */
[----:B------:R-:W-:Y:S01]  /*0530*/  PRMT R8, RZ, 0x5410, R123 ;  /* 0x00005410ff087816 */ /* 0x000fe2000000007b */
[----:B------:R-:W-:-:S04]  /*0540*/  FADD.FTZ R6, R12, R7 ;  /* 0x000000070c067221 */ /* 0x000fc80000010000 */
[----:B------:R-:W-:-:S04]  /*0550*/  FADD.FTZ R7, R11, R6 ;  /* 0x000000060b077221 */ /* 0x000fc80000010000 */
[----:B------:R-:W-:Y:S01]  /*0560*/  FADD.FTZ R6, R10, R7 ;  /* 0x000000070a067221 */ /* 0x000fe20000010000 */
[----:B----4-:R-:W-:-:S03]  /*0570*/  PRMT R128, RZ, 0x7610, R94 ;  /* 0x00007610ff807816 */ /* 0x010fc6000000005e */
[----:B------:R-:W-:Y:S01]  /*0580*/  FADD.FTZ R7, R9, R6 ;  /* 0x0000000609077221 */ /* 0x000fe20000010000 */
[--C-:B------:R-:W-:Y:S02]  /*0590*/  PRMT R127, RZ, 0x5410, R95.reuse ;  /* 0x00005410ff7f7816 */ /* 0x100fe4000000005f */
[----:B------:R-:W-:Y:S01]  /*05a0*/  PRMT R130, RZ, 0x7610, R95 ;  /* 0x00007610ff827816 */ /* 0x000fe2000000005f */
[----:B------:R-:W-:Y:S01]  /*05b0*/  FADD.FTZ R6, R8, R7 ;  /* 0x0000000708067221 */ /* 0x000fe20000010000 */
[----:B------:R-:W-:-:S05]  /*05c0*/  PRMT R7, RZ, 0x7610, R123 ;  /* 0x00007610ff077816 */ /* 0x000fca000000007b */
[----:B------:R-:W-:Y:S01]  /*05d0*/  FADD.FTZ R15, R7, R6 ;  /* 0x00000006070f7221 */ /* 0x000fe20000010000 */
[--C-:B---3--:R-:W-:Y:S02]  /*05e0*/  PRMT R6, RZ, 0x5410, R88.reuse ;  /* 0x00005410ff067816 */ /* 0x108fe40000000058 */
[----:B------:R-:W-:Y:S02]  /*05f0*/  PRMT R88, RZ, 0x7610, R88 ;  /* 0x00007610ff587816 */ /* 0x000fe40000000058 */
[--C-:B------:R-:W-:Y:S01]  /*0600*/  PRMT R129, RZ, 0x5410, R96.reuse ;  /* 0x00005410ff817816 */ /* 0x100fe20000000060 */
[----:B------:R-:W-:Y:S01]  /*0610*/  FADD.FTZ R15, R6, R15 ;  /* 0x0000000f060f7221 */ /* 0x000fe20000010000 */
[----:B------:R-:W-:Y:S02]  /*0620*/  PRMT R135, RZ, 0x7610, R96 ;  /* 0x00007610ff877816 */ /* 0x000fe40000000060 */
[----:B------:R-:W-:Y:S01]  /*0630*/  PRMT R133, RZ, 0x5410, R97 ;  /* 0x00005410ff857816 */ /* 0x000fe20000000061 */
[----:B------:R-:W-:Y:S01]  /*0640*/  FADD.FTZ R120, R88, R15 ;  /* 0x0000000f58787221 */ /* 0x000fe20000010000 */
[----:B------:R-:W-:-:S02]  /*0650*/  PRMT R15, RZ, 0x5410, R89 ;  /* 0x00005410ff0f7816 */ /* 0x000fc40000000059 */
[----:B------:R-:W-:Y:S02]  /*0660*/  PRMT R147, RZ, 0x7610, R97 ;  /* 0x00007610ff937816 */ /* 0x000fe40000000061 */
[----:B------:R-:W-:Y:S01]  /*0670*/  PRMT R145, RZ, 0x5410, R98 ;  /* 0x00005410ff917816 */ /* 0x000fe20000000062 */
[----:B------:R-:W-:Y:S01]  /*0680*/  FADD.FTZ R121, R15, R120 ;  /* 0x000000780f797221 */ /* 0x000fe20000010000 */
[----:B------:R-:W-:Y:S02]  /*0690*/  PRMT R120, RZ, 0x7610, R89 ;  /* 0x00007610ff787816 */ /* 0x000fe40000000059 */
[----:B------:R-:W-:Y:S02]  /*06a0*/  PRMT R89, RZ, 0x5410, R90 ;  /* 0x00005410ff597816 */ /* 0x000fe4000000005a */
[----:B------:R-:W-:Y:S01]  /*06b0*/  PRMT R155, RZ, 0x7610, R98 ;  /* 0x00007610ff9b7816 */ /* 0x000fe20000000062 */
[----:B------:R-:W-:Y:S01]  /*06c0*/  FADD.FTZ R122, R120, R121 ;  /* 0x00000079787a7221 */ /* 0x000fe20000010000 */
[----:B------:R-:W-:-:S02]  /*06d0*/  PRMT R121, RZ, 0x7610, R90 ;  /* 0x00007610ff797816 */ /* 0x000fc4000000005a */
[----:B------:R-:W-:Y:S01]  /*06e0*/  PRMT R90, RZ, 0x5410, R91 ;  /* 0x00005410ff5a7816 */ /* 0x000fe2000000005b */
[----:B------:R-:W-:Y:S01]  /*06f0*/  FADD.FTZ R122, R89, R122 ;  /* 0x0000007a597a7221 */ /* 0x000fe20000010000 */
[--C-:B------:R-:W-:Y:S02]  /*0700*/  PRMT R153, RZ, 0x5410, R99.reuse ;  /* 0x00005410ff997816 */ /* 0x100fe40000000063 */
[----:B------:R-:W-:Y:S01]  /*0710*/  PRMT R161, RZ, 0x7610, R99 ;  /* 0x00007610ffa17816 */ /* 0x000fe20000000063 */
[----:B------:R-:W-:Y:S01]  /*0720*/  FADD.FTZ R123, R121, R122 ;  /* 0x0000007a797b7221 */ /* 0x000fe20000010000 */
[----:B------:R-:W-:Y:S02]  /*0730*/  PRMT R122, RZ, 0x7610, R91 ;  /* 0x00007610ff7a7816 */ /* 0x000fe4000000005b */
[----:B------:R-:W-:Y:S01]  /*0740*/  PRMT R91, RZ, 0x5410, R92 ;  /* 0x00005410ff5b7816 */ /* 0x000fe2000000005c */
[----:B------:R-:W-:Y:S01]  /*0750*/  FADD.FTZ R123, R90, R123 ;  /* 0x0000007b5a7b7221 */ /* 0x000fe20000010000 */
[----:B------:R-:W-:-:S03]  /*0760*/  PRMT R137, RZ, 0x7610, R108 ;  /* 0x00007610ff897816 */ /* 0x000fc6000000006c */
[----:B------:R-:W-:Y:S01]  /*0770*/  FADD.FTZ R124, R122, R123 ;  /* 0x0000007b7a7c7221 */ /* 0x000fe20000010000 */
[----:B------:R-:W-:Y:S02]  /*0780*/  PRMT R123, RZ, 0x7610, R92 ;  /* 0x00007610ff7b7816 */ /* 0x000fe4000000005c */
        /* <DEDUP_REMOVED lines=14> */
[--C-:B------:R-:W-:Y:S02]  /*0870*/  PRMT R159, RZ, 0x5410, R112.reuse ;  /* 0x00005410ff9f7816 */ /* 0x100fe40000000070 */
[----:B------:R-:W-:Y:S01]  /*0880*/  PRMT R165, RZ, 0x7610, R112 ;  /* 0x00007610ffa57816 */ /* 0x000fe20000000070 */
[----:B------:R-:W-:Y:S01]  /*0890*/  FADD.FTZ R94, R128, R125 ;  /* 0x0000007d805e7221 */ /* 0x000fe20000010000 */
[----:B------:R-:W-:-:S02]  /*08a0*/  PRMT R163, RZ, 0x5410, R113 ;  /* 0x00005410ffa37816 */ /* 0x000fc40000000071 */
[----:B------:R-:W-:Y:S01]  /*08b0*/  PRMT R112, RZ, 0x7610, R113 ;  /* 0x00007610ff707816 */ /* 0x000fe20000000071 */
[----:B------:R-:W-:Y:S01]  /*08c0*/  FADD.FTZ R125, R127, R94 ;  /* 0x0000005e7f7d7221 */ /* 0x000fe20000010000 */
[----:B------:R-:W-:Y:S02]  /*08d0*/  PRMT R113, RZ, 0x5410, R114 ;  /* 0x00005410ff717816 */ /* 0x000fe40000000072 */
[----:B------:R-:W-:Y:S01]  /*08e0*/  PRMT R134, RZ, 0x7610, R115 ;  /* 0x00007610ff867816 */ /* 0x000fe20000000073 */
[----:B------:R-:W-:Y:S01]  /*08f0*/  FADD.FTZ R94, R130, R125 ;  /* 0x0000007d825e7221 */ /* 0x000fe20000010000 */
[----:B------:R-:W-:Y:S02]  /*0900*/  PRMT R125, RZ, 0x7610, R105 ;  /* 0x00007610ff7d7816 */ /* 0x000fe40000000069 */
[----:B------:R-:W-:Y:S01]  /*0910*/  PRMT R136, RZ, 0x7610, R116 ;  /* 0x00007610ff887816 */ /* 0x000fe20000000074 */
[----:B------:R-:W-:Y:S01]  /*0920*/  FADD.FTZ R94, R129, R94 ;  /* 0x0000005e815e7221 */ /* 0x000fe20000010000 */
[----:B------:R-:W-:-:S02]  /*0930*/  PRMT R138, RZ, 0x7610, R117 ;  /* 0x00007610ff8a7816 */ /* 0x000fc40000000075 */
[----:B------:R-:W-:Y:S01]  /*0940*/  PRMT R140, RZ, 0x7610, R118 ;  /* 0x00007610ff8c7816 */ /* 0x000fe20000000076 */
[----:B------:R-:W-:-:S04]  /*0950*/  FADD.FTZ R94, R135, R94 ;  /* 0x0000005e875e7221 */ /* 0x000fc80000010000 */
[----:B------:R-:W-:-:S04]  /*0960*/  FADD.FTZ R94, R133, R94 ;  /* 0x0000005e855e7221 */ /* 0x000fc80000010000 */
[----:B------:R-:W-:-:S04]  /*0970*/  FADD.FTZ R94, R147, R94 ;  /* 0x0000005e935e7221 */ /* 0x000fc80000010000 */
[----:B------:R-:W-:-:S04]  /*0980*/  FADD.FTZ R94, R145, R94 ;  /* 0x0000005e915e7221 */ /* 0x000fc80000010000 */
[----:B------:R-:W-:-:S04]  /*0990*/  FADD.FTZ R94, R155, R94 ;  /* 0x0000005e9b5e7221 */ /* 0x000fc80000010000 */
[----:B------:R-:W-:-:S04]  /*09a0*/  FADD.FTZ R94, R153, R94 ;  /* 0x0000005e995e7221 */ /* 0x000fc80000010000 */
[----:B------:R-:W-:Y:S01]  /*09b0*/  FADD.FTZ R95, R161, R94 ;  /* 0x0000005ea15f7221 */ /* 0x000fe20000010000 */
[--C-:B------:R-:W-:Y:S02]  /*09c0*/  PRMT R94, RZ, 0x5410, R100.reuse ;  /* 0x00005410ff5e7816 */ /* 0x100fe40000000064 */
[----:B------:R-:W-:-:S03]  /*09d0*/  PRMT R100, RZ, 0x7610, R100 ;  /* 0x00007610ff647816 */ /* 0x000fc60000000064 */
        /* <DEDUP_REMOVED lines=18> */
[----:B------:R-:W-:Y:S02]  /*0b00*/  PRMT R99, RZ, 0x5410, R105 ;  /* 0x00005410ff637816 */ /* 0x000fe40000000069 */
[----:B------:R-:W-:-:S03]  /*0b10*/  PRMT R105, RZ, 0x5410, R106 ;  /* 0x00005410ff697816 */ /* 0x000fc6000000006a */
[----:B------:R-:W-:-:S04]  /*0b20*/  FADD.FTZ R126, R99, R126 ;  /* 0x0000007e637e7221 */ /* 0x000fc80000010000 */
[----:B------:R-:W-:-:S04]  /*0b30*/  FADD.FTZ R126, R125, R126 ;  /* 0x0000007e7d7e7221 */ /* 0x000fc80000010000 */
[----:B------:R-:W-:Y:S01]  /*0b40*/  FADD.FTZ R131, R105, R126 ;  /* 0x0000007e69837221 */ /* 0x000fe20000010000 */
[----:B------:R-:W-:Y:S02]  /*0b50*/  PRMT R126, RZ, 0x7610, R106 ;  /* 0x00007610ff7e7816 */ /* 0x000fe4000000006a */
[--C-:B------:R-:W-:Y:S02]  /*0b60*/  PRMT R106, RZ, 0x5410, R107.reuse ;  /* 0x00005410ff6a7816 */ /* 0x100fe4000000006b */
[----:B------:R-:W-:Y:S01]  /*0b70*/  PRMT R107, RZ, 0x7610, R107 ;  /* 0x00007610ff6b7816 */ /* 0x000fe2000000006b */
[----:B------:R-:W-:-:S04]  /*0b80*/  FADD.FTZ R131, R126, R131 ;  /* 0x000000837e837221 */ /* 0x000fc80000010000 */
        /* <DEDUP_REMOVED lines=14> */
[----:B------:R-:W-:Y:S02]  /*0c70*/  PRMT R132, RZ, 0x7610, R114 ;  /* 0x00007610ff847816 */ /* 0x000fe40000000072 */
        /* <DEDUP_REMOVED lines=21> */
.L_x_375:
        /* <DEDUP_REMOVED lines=10> */
[----:B------:R-:W-:-:S04]  /*0e70*/  FMUL.FTZ R108, R108, 0.00043402778101153671741 ;  /* 0x39e38e396c6c7820 */ /* 0x000fc80000410000 */
        /* <DEDUP_REMOVED lines=153> */
.L_x_376:
[----:B------:R-:W-:Y:S01]  /*1810*/  SHF.R.U32.HI R142, RZ, 0x5, R0 ;  /* 0x00000005ff8e7819 */ /* 0x000fe20000011600 */
[----:B-1----:R-:W-:Y:S01]  /*1820*/  FADD.FTZ R109, R109, R148 ;  /* 0x000000946d6d7221 */ /* 0x002fe20000010000 */
[----:B------:R-:W-:Y:S01]  /*1830*/  WARPSYNC 0xffffffff ;  /* 0xffffffff00007948 */ /* 0x000fe20003800000 */
[----:B------:R-:W-:Y:S01]  /*1840*/  ISETP.GT.U32.AND P1, PT, R2, 0x3, PT ;  /* 0x000000030200780c */ /* 0x000fe20003f24070 */
[----:B------:R-:W-:Y:S01]  /*1850*/  CS2R R110, SRZ ;  /* 0x00000000006e7805 */ /* 0x000fe2000001ff00 */
[----:B------:R-:W-:Y:S01]  /*1860*/  LOP3.LUT R142, R142, 0x3, RZ, 0xc0, !PT ;  /* 0x000000038e8e7812 */ /* 0x000fe200078ec0ff */
[----:B0-----:R-:W-:Y:S01]  /*1870*/  HFMA2.MMA R148, -RZ, RZ, 0, 0 ;  /* 0x00000000ff947435 */ /* 0x001fe200000001ff */
        /* <DEDUP_REMOVED lines=18> */
[----:B------:R-:W-:Y:S01]  /*19a0*/  FMUL.FTZ R146, R146, R148 ;  /* 0x0000009492927220 */ /* 0x000fe20000410000 */
[----:B------:R-:W1:Y:S01]  /*19b0*/  SHFL.DOWN PT, R110, R108, 0x1, 0x1f ;  /* 0x08201f006c6e7f89 */ /* 0x000e6200000e0000 */
[----:B--2---:R-:W-:Y:S02]  /*19c0*/  FADD.FTZ R144, R144, R111 ;  /* 0x0000006f90907221 */ /* 0x004fe40000010000 */
[----:B------:R-:W-:Y:S02]  /*19d0*/  FMUL.FTZ R152, R152, R146 ;  /* 0x0000009298987220 */ /* 0x000fe40000410000 */
[C---:B0-----:R-:W-:Y:S02]  /*19e0*/  FMUL.FTZ R146, R109.reuse, R154 ;  /* 0x0000009a6d927220 */ /* 0x041fe40000410000 */
[----:B------:R-:W-:-:S03]  /*19f0*/  FFMA.FTZ R144, R109, R152, R144 ;  /* 0x000000986d907223 */ /* 0x000fc60000010090 */
[----:B------:R-:W0:Y:S04]  /*1a00*/  SHFL.DOWN PT, R148, R146, 0x1, 0x1f ;  /* 0x08201f0092947f89 */ /* 0x000e2800000e0000 */
[----:B------:R-:W2:Y:S01]  /*1a10*/  SHFL.DOWN PT, R109, R144, 0x1, 0x1f ;  /* 0x08201f00906d7f89 */ /* 0x000ea200000e0000 */
[----:B-1----:R-:W-:-:S06]  /*1a20*/  FADD.FTZ R111, R108, R110 ;  /* 0x0000006e6c6f7221 */ /* 0x002fcc0000010000 */
[----:B------:R-:W1:Y:S01]  /*1a30*/  MUFU.RCP R111, R111 ;  /* 0x0000006f006f7308 */ /* 0x000e620000001000 */
[----:B0-----:R-:W-:Y:S02]  /*1a40*/  FADD.FTZ R150, R146, -R148 ;  /* 0x8000009492967221 */ /* 0x001fe40000010000 */
[----:B------:R-:W-:Y:S02]  /*1a50*/  FMUL.FTZ R148, R110, R148 ;  /* 0x000000946e947220 */ /* 0x000fe40000410000 */
[----:B------:R-:W-:Y:S02]  /*1a60*/  FMUL.FTZ R150, R150, R150 ;  /* 0x0000009696967220 */ /* 0x000fe40000410000 */
[C---:B------:R-:W-:Y:S02]  /*1a70*/  FFMA.FTZ R148, R108.reuse, R146, R148 ;  /* 0x000000926c947223 */ /* 0x040fe40000010094 */
[----:B------:R-:W-:Y:S02]  /*1a80*/  FMUL.FTZ R150, R108, R150 ;  /* 0x000000966c967220 */ /* 0x000fe40000410000 */
[----:B--2---:R-:W-:-:S02]  /*1a90*/  FADD.FTZ R108, R144, R109 ;  /* 0x0000006d906c7221 */ /* 0x004fc40000010000 */
[----:B------:R-:W-:Y:S01]  /*1aa0*/  FMUL.FTZ R150, R110, R150 ;  /* 0x000000966e967220 */ /* 0x000fe20000410000 */
[----:B------:R-:W-:-:S03]  /*1ab0*/  LOP3.LUT R110, R4, 0x1, RZ, 0xc0, !PT ;  /* 0x00000001046e7812 */ /* 0x000fc600078ec0ff */
[C---:B-1----:R-:W-:Y:S01]  /*1ac0*/  FFMA.FTZ R109, R111.reuse, R150, R108 ;  /* 0x000000966f6d7223 */ /* 0x042fe2000001006c */
[----:B------:R-:W-:Y:S01]  /*1ad0*/  IADD3 R150, -R110, RZ, RZ ;  /* 0x000000ff6e967210 */ /* 0x000fe20007ffe1ff */
[----:B------:R-:W-:Y:S01]  /*1ae0*/  FMUL.FTZ R108, R111, R148 ;  /* 0x000000946f6c7220 */ /* 0x000fe20000410000 */
        /* <DEDUP_REMOVED lines=24> */
[----:B------:R-:W-:-:S03]  /*1c70*/  LOP3.LUT R111, R4, 0x2, RZ, 0xc, !PT ;  /* 0x00000002046f7812 */ /* 0x000fc600078e0cff */
.L_x_372:
[----:B0-----:R-:W2:Y:S01]  /*1c80*/  LDG.E.STRONG.GPU R110, [R108.64] ;  /* 0x000000086c6e7981 */ /* 0x001ea2000c1ef900 */
[----:B------:R-:W-:Y:S01]  /*1c90*/  YIELD ;  /* 0x0000000000007946 */ /* 0x000fe20003800000 */
[----:B--2---:R-:W-:Y:S01]  /*1ca0*/  ISETP.NE.AND P0, PT, R110, R111, PT ;  /* 0x0000006f6e00720c */ /* 0x004fe20003f05270 */
[----:B------:R-:W-:-:S12]  /*1cb0*/  CCTL.IVALL ;  /* 0x00000000ff00798f */ /* 0x000fd80002000000 */
[----:B------:R-:W-:Y:S05]  /*1cc0*/  @P0 BRA `(.L_x_372) ;  /* 0xffffffb000000947 */ /* 0x000fea000383ffff */
.L_x_371:
        /* <DEDUP_REMOVED lines=9> */
[----:B------:R-:W-:Y:S01]  /*1d60*/  MOV R144, RZ ;  /* 0x000000ff00907202 */ /* 0x000fe20000000f00 */
[----:B------:R-:W-:Y:S01]  /*1d70*/  USHF.L.U32 UR11, UR6, 0x7, URZ ;  /* 0x00000007060b7899 */ /* 0x000fe2000800063f */
        /* <DEDUP_REMOVED lines=13> */
[----:B--2---:R-:W-:Y:S01]  /*1e50*/  FADD.FTZ R111, R150, R109 ;  /* 0x0000006d966f7221 */ /* 0x004fe20000010000 */
[----:B------:R-:W-:Y:S01]  /*1e60*/  MOV R109, UR7 ;  /* 0x00000007006d7c02 */ /* 0x000fe20008000f00 */
[----:B------:R-:W-:Y:S02]  /*1e70*/  FMUL.FTZ R154, R154, R144 ;  /* 0x000000909a9a7220 */ /* 0x000fe40000410000 */
[----:B------:R-:W-:Y:S01]  /*1e80*/  FFMA.FTZ R148, R144, R108, R148 ;  /* 0x0000006c90947223 */ /* 0x000fe20000010094 */
[----:B------:R-:W-:Y:S01]  /*1e90*/  MOV R144, 0x38638e39 ;  /* 0x38638e3900907802 */ /* 0x000fe20000000f00 */
[----:B------:R-:W-:Y:S01]  /*1ea0*/  FMUL.FTZ R154, R146, R154 ;  /* 0x0000009a929a7220 */ /* 0x000fe20000410000 */
[----:B------:R-:W-:Y:S01]  /*1eb0*/  LOP3.LUT R109, R2, 0x1, R109, 0xf8, !PT ;  /* 0x00000001026d7812 */ /* 0x000fe200078ef86d */
[C---:B0-----:R-:W-:Y:S02]  /*1ec0*/  FMUL.FTZ R148, R152.reuse, R148 ;  /* 0x0000009498947220 */ /* 0x041fe40000410000 */
[----:B------:R-:W-:Y:S01]  /*1ed0*/  FFMA.FTZ R111, R152, R154, R111 ;  /* 0x0000009a986f7223 */ /* 0x000fe2000001006f */
[----:B------:R-:W-:-:S03]  /*1ee0*/  LOP3.LUT P0, RZ, R109, R142, RZ, 0xfc, !PT ;  /* 0x0000008e6dff7212 */ /* 0x000fc6000780fcff */
[----:B------:R-:W0:Y:S04]  /*1ef0*/  SHFL.IDX PT, R148, R148, RZ, 0x1f ;  /* 0x00001fff94947589 */ /* 0x000e2800000e0000 */
[----:B------:R-:W1:Y:S06]  /*1f00*/  SHFL.IDX PT, R111, R111, RZ, 0x1f ;  /* 0x00001fff6f6f7589 */ /* 0x000e6c00000e0000 */
[----:B------:R-:W-:-:S02]  /*1f10*/  @!P0 MOV R110, 0x4 ;  /* 0x00000004006e8802 */ /* 0x000fc40000000f00 */
[----:B------:R-:W-:-:S05]  /*1f20*/  @!P0 MOV R108, 0x4 ;  /* 0x00000004006c8802 */ /* 0x000fca0000000f00 */
[----:B------:R-:W-:Y:S01]  /*1f30*/  @!P0 IMAD.WIDE R108, R3, R108, c[0x0][0x188] ;  /* 0x00006200036c8625 */ /* 0x000fe200078e026c */
[----:B0-----:R-:W0:Y:S03]  /*1f40*/  R2UR UR4, R148 ;  /* 0x00000000940473c2 */ /* 0x001e2600000e0000 */
[----:B-1----:R-:W-:Y:S02]  /*1f50*/  FFMA.FTZ R144, R111, R144, c[0x0][0x1b0] ;  /* 0x00006c006f907623 */ /* 0x002fe40000010090 */
[----:B------:R-:W-:-:S04]  /*1f60*/  @!P0 IMAD.WIDE R110, R3, R110, c[0x0][0x180] ;  /* 0x00006000036e8625 */ /* 0x000fc800078e026e */
[----:B------:R-:W1:Y:S01]  /*1f70*/  MUFU.RSQ R144, R144 ;  /* 0x0000009000907308 */ /* 0x000e620000001400 */
[----:B0-----:R-:W-:Y:S01]  /*1f80*/  FADD.FTZ R13, R13, -UR4 ;  /* 0x800000040d0d7e21 */ /* 0x001fe20008010000 */
[----:B------:R-:W-:Y:S01]  /*1f90*/  MOV R146, UR4 ;  /* 0x0000000400927c02 */ /* 0x000fe20008000f00 */
[----:B-1----:R-:W0:Y:S01]  /*1fa0*/  R2UR UR10, R144 ;  /* 0x00000000900a73c2 */ /* 0x002e2200000e0000 */
[----:B------:R-:W-:Y:S02]  /*1fb0*/  FADD.FTZ R142, R12, -UR4 ;  /* 0x800000040c8e7e21 */ /* 0x000fe40008010000 */
[----:B------:R-:W-:Y:S01]  /*1fc0*/  FADD.FTZ R14, R14, -UR4 ;  /* 0x800000040e0e7e21 */ /* 0x000fe20008010000 */
[----:B------:R-:W-:Y:S01]  /*1fd0*/  @!P0 STG.E [R110.64], R146 ;  /* 0x000000926e008986 */ /* 0x000fe2000c101908 */
[----:B------:R-:W-:Y:S02]  /*1fe0*/  FADD.FTZ R7, R7, -UR4 ;  /* 0x8000000407077e21 */ /* 0x000fe40008010000 */
[----:B------:R-:W-:-:S02]  /*1ff0*/  FADD.FTZ R88, R88, -UR4 ;  /* 0x8000000458587e21 */ /* 0x000fc40008010000 */
[----:B------:R-:W-:Y:S02]  /*2000*/  FADD.FTZ R15, R15, -UR4 ;  /* 0x800000040f0f7e21 */ /* 0x000fe40008010000 */
[----:B------:R-:W-:Y:S02]  /*2010*/  FADD.FTZ R89, R89, -UR4 ;  /* 0x8000000459597e21 */ /* 0x000fe40008010000 */
[----:B------:R-:W-:Y:S02]  /*2020*/  FADD.FTZ R121, R121, -UR4 ;  /* 0x8000000479797e21 */ /* 0x000fe40008010000 */
[----:B------:R-:W-:Y:S02]  /*2030*/  FADD.FTZ R120, R120, -UR4 ;  /* 0x8000000478787e21 */ /* 0x000fe40008010000 */
[----:B------:R-:W-:Y:S02]  /*2040*/  FADD.FTZ R91, R91, -UR4 ;  /* 0x800000045b5b7e21 */ /* 0x000fe40008010000 */
[----:B------:R-:W-:-:S02]  /*2050*/  FADD.FTZ R90, R90, -UR4 ;  /* 0x800000045a5a7e21 */ /* 0x000fc40008010000 */
[----:B------:R-:W-:Y:S02]  /*2060*/  FADD.FTZ R122, R122, -UR4 ;  /* 0x800000047a7a7e21 */ /* 0x000fe40008010000 */
[----:B------:R-:W-:Y:S01]  /*2070*/  FADD.FTZ R123, R123, -UR4 ;  /* 0x800000047b7b7e21 */ /* 0x000fe20008010000 */
[----:B0-----:R-:W-:Y:S01]  /*2080*/  MOV R148, UR10 ;  /* 0x0000000a00947c02 */ /* 0x001fe20008000f00 */
[----:B------:R-:W-:Y:S02]  /*2090*/  FMUL.FTZ R12, R13, UR10 ;  /* 0x0000000a0d0c7c20 */ /* 0x000fe40008410000 */
[----:B------:R-:W-:Y:S02]  /*20a0*/  FADD.FTZ R13, R11, -UR4 ;  /* 0x800000040b0d7e21 */ /* 0x000fe40008010000 */
[----:B------:R-:W-:Y:S01]  /*20b0*/  FMUL.FTZ R14, R14, UR10 ;  /* 0x0000000a0e0e7c20 */ /* 0x000fe20008410000 */
[----:B------:R0:W-:Y:S01]  /*20c0*/  @!P0 STG.E [R108.64], R148 ;  /* 0x000000946c008986 */ /* 0x0001e2000c101908 */
[----:B------:R-:W-:Y:S01]  /*20d0*/  FMUL.FTZ R13, R13, UR10 ;  /* 0x0000000a0d0d7c20 */ /* 0x000fe20008410000 */
[----:B------:R-:W-:Y:S01]  /*20e0*/  F2FP.BF16.PACK_AB R12, RZ, R12 ;  /* 0x0000000cff0c723e */ /* 0x000fe200000010ff */
[----:B------:R-:W-:Y:S01]  /*20f0*/  FMUL.FTZ R142, R142, UR10 ;  /* 0x0000000a8e8e7c20 */ /* 0x000fe20008410000 */
[----:B------:R-:W-:Y:S01]  /*2100*/  F2FP.BF16.PACK_AB R11, RZ, R14 ;  /* 0x0000000eff0b723e */ /* 0x000fe200000010ff */
[----:B------:R-:W-:-:S02]  /*2110*/  FADD.FTZ R14, R10, -UR4 ;  /* 0x800000040a0e7e21 */ /* 0x000fc40008010000 */
[----:B------:R-:W-:Y:S01]  /*2120*/  FMUL.FTZ R7, R7, UR10 ;  /* 0x0000000a07077c20 */ /* 0x000fe20008410000 */
[----:B------:R-:W-:Y:S01]  /*2130*/  F2FP.BF16.PACK_AB R10, RZ, R142 ;  /* 0x0000008eff0a723e */ /* 0x000fe200000010ff */
[----:B------:R-:W-:Y:S01]  /*2140*/  FMUL.FTZ R14, R14, UR10 ;  /* 0x0000000a0e0e7c20 */ /* 0x000fe20008410000 */
[----:B------:R-:W-:Y:S01]  /*2150*/  PRMT R11, R11, 0x5410, R12 ;  /* 0x000054100b0b7816 */ /* 0x000fe2000000000c */
[----:B------:R-:W-:Y:S01]  /*2160*/  FMUL.FTZ R88, R88, UR10 ;  /* 0x0000000a58587c20 */ /* 0x000fe20008410000 */
[----:B0-----:R-:W-:Y:S01]  /*2170*/  MOV R109, UR11 ;  /* 0x0000000b006d7c02 */ /* 0x001fe20008000f00 */
[----:B------:R-:W-:Y:S01]  /*2180*/  FADD.FTZ R108, R9, -UR4 ;  /* 0x80000004096c7e21 */ /* 0x000fe20008010000 */
[----:B------:R-:W-:Y:S01]  /*2190*/  F2FP.BF16.PACK_AB R9, RZ, R13 ;  /* 0x0000000dff09723e */ /* 0x000fe200000010ff */
[----:B------:R-:W-:Y:S01]  /*21a0*/  FADD.FTZ R13, R8, -UR4 ;  /* 0x80000004080d7e21 */ /* 0x000fe20008010000 */
[----:B------:R-:W-:Y:S01]  /*21b0*/  LOP3.LUT R109, R109, 0x80, R2, 0xe2, !PT ;  /* 0x000000806d6d7812 */ /* 0x000fe200078ee202 */
[----:B------:R-:W-:Y:S01]  /*21c0*/  FMUL.FTZ R108, R108, UR10 ;  /* 0x0000000a6c6c7c20 */ /* 0x000fe20008410000 */
[----:B------:R-:W-:Y:S01]  /*21d0*/  F2FP.BF16.PACK_AB R8, RZ, R14 ;  /* 0x0000000eff08723e */ /* 0x000fe200000010ff */
[----:B------:R-:W-:Y:S01]  /*21e0*/  FMUL.FTZ R13, R13, UR10 ;  /* 0x0000000a0d0d7c20 */ /* 0x000fe20008410000 */
[----:B------:R-:W-:Y:S01]  /*21f0*/  LOP3.LUT R110, R109, 0x60, R0, 0xf8, !PT ;  /* 0x000000606d6e7812 */ /* 0x000fe200078ef800 */
[----:B------:R-:W-:Y:S01]  /*2200*/  FMUL.FTZ R15, R15, UR10 ;  /* 0x0000000a0f0f7c20 */ /* 0x000fe20008410000 */
[----:B------:R-:W-:Y:S01]  /*2210*/  F2FP.BF16.PACK_AB R14, RZ, R108 ;  /* 0x0000006cff0e723e */ /* 0x000fe200000010ff */
[----:B------:R-:W-:Y:S01]  /*2220*/  FMUL.FTZ R89, R89, UR10 ;  /* 0x0000000a59597c20 */ /* 0x000fe20008410000 */
[----:B------:R-:W-:Y:S01]  /*2230*/  F2FP.BF16.PACK_AB R111, RZ, R7 ;  /* 0x00000007ff6f723e */ /* 0x000fe200000010ff */
[----:B------:R-:W-:Y:S01]  /*2240*/  IMAD R109, R3, 0x900, R110 ;  /* 0x00000900036d7824 */ /* 0x000fe200078e026e */
[----:B------:R-:W-:Y:S01]  /*2250*/  F2FP.BF16.PACK_AB R110, RZ, R13 ;  /* 0x0000000dff6e723e */ /* 0x000fe200000010ff */
[----:B------:R-:W-:Y:S01]  /*2260*/  FADD.FTZ R13, R6, -UR4 ;  /* 0x80000004060d7e21 */ /* 0x000fe20008010000 */
[----:B------:R-:W-:Y:S01]  /*2270*/  PRMT R10, R10, 0x5410, R9 ;  /* 0x000054100a0a7816 */ /* 0x000fe20000000009 */
[----:B------:R-:W-:Y:S01]  /*2280*/  FMUL.FTZ R121, R121, UR10 ;  /* 0x0000000a79797c20 */ /* 0x000fe20008410000 */
[----:B------:R-:W-:Y:S01]  /*2290*/  PRMT R12, R8, 0x5410, R14 ;  /* 0x00005410080c7816 */ /* 0x000fe2000000000e */
[----:B-----5:R-:W-:Y:S01]  /*22a0*/  HFMA2.BF16_V2 R8, R84, R11, -RZ.H0_H0 ;  /* 0x0000000b54087231 */ /* 0x020fe200003400ff */
[----:B------:R-:W-:Y:S01]  /*22b0*/  PRMT R110, R110, 0x5410, R111 ;  /* 0x000054106e6e7816 */ /* 0x000fe2000000006f */
[----:B------:R-:W-:Y:S01]  /*22c0*/  HFMA2.BF16_V2 R9, R85, R10, -RZ.H0_H0 ;  /* 0x0000000a55097231 */ /* 0x000fe200003400ff */
[----:B------:R-:W-:Y:S01]  /*22d0*/  MOV R108, 0x10 ;  /* 0x00000010006c7802 */ /* 0x000fe20000000f00 */
[----:B------:R-:W-:Y:S01]  /*22e0*/  HFMA2.BF16_V2 R10, R86, R12, -RZ.H0_H0 ;  /* 0x0000000c560a7231 */ /* 0x000fe200003400ff */
[----:B------:R-:W-:Y:S01]  /*22f0*/  FMUL.FTZ R13, R13, UR10 ;  /* 0x0000000a0d0d7c20 */ /* 0x000fe20008410000 */
[----:B------:R-:W-:Y:S01]  /*2300*/  HFMA2.BF16_V2 R11, R87, R110, -RZ.H0_H0 ;  /* 0x0000006e570b7231 */ /* 0x000fe200003400ff */
[----:B------:R-:W-:Y:S01]  /*2310*/  FMUL.FTZ R120, R120, UR10 ;  /* 0x0000000a78787c20 */ /* 0x000fe20008410000 */
[----:B------:R-:W-:Y:S01]  /*2320*/  HFMA2.BF16_V2 R8, R8, 1, 1, R48 ;  /* 0x3f803f8008087831 */ /* 0x000fe20000200030 */
[C---:B------:R-:W-:Y:S01]  /*2330*/  IMAD.WIDE.U32 R6, R109.reuse, R108, c[0x0][0x178] ;  /* 0x00005e006d067625 */ /* 0x040fe200078e006c */
[----:B------:R-:W-:Y:S01]  /*2340*/  HFMA2.BF16_V2 R9, R9, 1, 1, R49 ;  /* 0x3f803f8009097831 */ /* 0x000fe20000200031 */
[----:B------:R-:W-:Y:S01]  /*2350*/  F2FP.BF16.PACK_AB R12, RZ, R13 ;  /* 0x0000000dff0c723e */ /* 0x000fe200000010ff */
[----:B------:R-:W-:Y:S01]  /*2360*/  HFMA2.BF16_V2 R10, R10, 1, 1, R50 ;  /* 0x3f803f800a0a7831 */ /* 0x000fe20000200032 */
[----:B------:R-:W-:Y:S01]  /*2370*/  FADD.FTZ R124, R124, -UR4 ;  /* 0x800000047c7c7e21 */ /* 0x000fe20008010000 */
[----:B------:R-:W-:Y:S01]  /*2380*/  HFMA2.BF16_V2 R11, R11, 1, 1, R51 ;  /* 0x3f803f800b0b7831 */ /* 0x000fe20000200033 */
[----:B------:R-:W-:Y:S01]  /*2390*/  FADD.FTZ R128, R128, -UR4 ;  /* 0x8000000480807e21 */ /* 0x000fe20008010000 */
[----:B------:R-:W-:Y:S01]  /*23a0*/  F2FP.BF16.PACK_AB R13, RZ, R88 ;  /* 0x00000058ff0d723e */ /* 0x000fe200000010ff */
[----:B------:R-:W-:Y:S01]  /*23b0*/  FADD.FTZ R92, R92, -UR4 ;  /* 0x800000045c5c7e21 */ /* 0x000fe20008010000 */
[----:B------:R-:W-:Y:S01]  /*23c0*/  IADD3 R111, R109, 0x100, RZ ;  /* 0x000001006d6f7810 */ /* 0x000fe20007ffe0ff */
[----:B------:R-:W-:Y:S01]  /*23d0*/  FADD.FTZ R93, R93, -UR4 ;  /* 0x800000045d5d7e21 */ /* 0x000fe20008010000 */
[----:B------:R0:W-:Y:S01]  /*23e0*/  STG.E.128 [R6.64], R8 ;  /* 0x0000000806007986 */ /* 0x0001e2000c101d08 */
[----:B------:R-:W-:Y:S01]  /*23f0*/  FADD.FTZ R127, R127, -UR4 ;  /* 0x800000047f7f7e21 */ /* 0x000fe20008010000 */
[----:B------:R-:W-:Y:S01]  /*2400*/  PRMT R12, R12, 0x5410, R13 ;  /* 0x000054100c0c7816 */ /* 0x000fe2000000000d */
[----:B------:R-:W-:Y:S01]  /*2410*/  FADD.FTZ R130, R130, -UR4 ;  /* 0x8000000482827e21 */ /* 0x000fe20008010000 */
[----:B------:R-:W-:Y:S01]  /*2420*/  IADD3 R3, R3, c[0x0][0x160], RZ ;  /* 0x0000580003037a10 */ /* 0x000fe20007ffe0ff */
[----:B------:R-:W-:-:S02]  /*2430*/  FADD.FTZ R129, R129, -UR4 ;  /* 0x8000000481817e21 */ /* 0x000fc40008010000 */
[----:B------:R-:W-:Y:S01]  /*2440*/  FADD.FTZ R133, R133, -UR4 ;  /* 0x8000000485857e21 */ /* 0x000fe20008010000 */
[----:B------:R-:W-:Y:S01]  /*2450*/  ISETP.GE.AND P0, PT, R3, c[0x0][0x164], PT ;  /* 0x0000590003007a0c */ /* 0x000fe20003f06270 */
[----:B------:R-:W-:Y:S02]  /*2460*/  FADD.FTZ R135, R135, -UR4 ;  /* 0x8000000487877e21 */ /* 0x000fe40008010000 */
[----:B------:R-:W-:Y:S02]  /*2470*/  FADD.FTZ R147, R147, -UR4 ;  /* 0x8000000493937e21 */ /* 0x000fe40008010000 */
[----:B------:R-:W-:Y:S02]  /*2480*/  FADD.FTZ R145, R145, -UR4 ;  /* 0x8000000491917e21 */ /* 0x000fe40008010000 */
[----:B------:R-:W-:Y:S02]  /*2490*/  FADD.FTZ R155, R155, -UR4 ;  /* 0x800000049b9b7e21 */ /* 0x000fe40008010000 */
[----:B------:R-:W-:Y:S01]  /*24a0*/  FADD.FTZ R153, R153, -UR4 ;  /* 0x8000000499997e21 */ /* 0x000fe20008010000 */
[----:B0-----:R-:W-:Y:S01]  /*24b0*/  F2FP.BF16.PACK_AB R8, RZ, R15 ;  /* 0x0000000fff08723e */ /* 0x001fe200000010ff */
[----:B------:R-:W-:Y:S01]  /*24c0*/  FADD.FTZ R161, R161, -UR4 ;  /* 0x80000004a1a17e21 */ /* 0x000fe20008010000 */
        /* <DEDUP_REMOVED lines=37> */
[----:B------:R-:W-:Y:S01]  /*2720*/  IMAD.WIDE.U32 R110, R111, R108, c[0x0][0x178] ;  /* 0x00005e006f6e7625 */ /* 0x000fe200078e006c */
[----:B------:R-:W-:-:S02]  /*2730*/  F2FP.BF16.PACK_AB R153, RZ, R153 ;  /* 0x00000099ff99723e */ /* 0x000fc400000010ff */
[----:B------:R-:W-:Y:S01]  /*2740*/  F2FP.BF16.PACK_AB R161, RZ, R161 ;  /* 0x000000a1ffa1723e */ /* 0x000fe200000010ff */
[----:B------:R-:W-:Y:S01]  /*2750*/  FADD.FTZ R94, R94, -UR4 ;  /* 0x800000045e5e7e21 */ /* 0x000fe20008010000 */
[----:B------:R-:W-:Y:S01]  /*2760*/  PRMT R13, R8, 0x5410, R9 ;  /* 0x00005410080d7816 */ /* 0x000fe20000000009 */
[----:B------:R-:W-:Y:S01]  /*2770*/  HFMA2.BF16_V2 R8, R80, R12, -RZ.H0_H0 ;  /* 0x0000000c50087231 */ /* 0x000fe200003400ff */
[----:B------:R-:W-:Y:S01]  /*2780*/  PRMT R10, R10, 0x5410, R11 ;  /* 0x000054100a0a7816 */ /* 0x000fe2000000000b */
[----:B------:R-:W-:Y:S01]  /*2790*/  FADD.FTZ R96, R96, -UR4 ;  /* 0x8000000460607e21 */ /* 0x000fe20008010000 */
        /* <DEDUP_REMOVED lines=20> */
[----:B------:R-:W-:Y:S01]  /*28e0*/  IADD3 R7, R109, 0x300, RZ ;  /* 0x000003006d077810 */ /* 0x000fe20007ffe0ff */
[----:B------:R-:W-:Y:S01]  /*28f0*/  HFMA2.BF16_V2 R91, R75, R153, -RZ.H0_H0 ;  /* 0x000000994b5b7231 */ /* 0x000fe200003400ff */
[----:B------:R-:W-:Y:S01]  /*2900*/  FADD.FTZ R100, R100, -UR4 ;  /* 0x8000000464647e21 */ /* 0x000fe20008010000 */
[----:B------:R-:W-:Y:S01]  /*2910*/  HFMA2.BF16_V2 R8, R8, 1, 1, R44 ;  /* 0x3f803f8008087831 */ /* 0x000fe2000020002c */
[----:B------:R-:W-:Y:S01]  /*2920*/  IMAD.WIDE.U32 R92, R93, R108, c[0x0][0x178] ;  /* 0x00005e005d5c7625 */ /* 0x000fe200078e006c */
[----:B------:R-:W-:-:S02]  /*2930*/  HFMA2.BF16_V2 R9, R9, 1, 1, R45 ;  /* 0x3f803f8009097831 */ /* 0x000fc4000020002d */
[----:B------:R-:W-:Y:S01]  /*2940*/  HFMA2.BF16_V2 R10, R10, 1, 1, R46 ;  /* 0x3f803f800a0a7831 */ /* 0x000fe2000020002e */
[----:B------:R-:W-:Y:S01]  /*2950*/  IMAD.WIDE.U32 R6, R7, R108, c[0x0][0x178] ;  /* 0x00005e0007067625 */ /* 0x000fe200078e006c */
[----:B------:R-:W-:Y:S02]  /*2960*/  HFMA2.BF16_V2 R11, R11, 1, 1, R47 ;  /* 0x3f803f800b0b7831 */ /* 0x000fe4000020002f */
[----:B------:R-:W-:Y:S01]  /*2970*/  HFMA2.BF16_V2 R12, R12, 1, 1, R40 ;  /* 0x3f803f800c0c7831 */ /* 0x000fe20000200028 */
[----:B------:R-:W-:Y:S01]  /*2980*/  FADD.FTZ R95, R95, -UR4 ;  /* 0x800000045f5f7e21 */ /* 0x000fe20008010000 */
[----:B------:R-:W-:Y:S01]  /*2990*/  HFMA2.BF16_V2 R13, R13, 1, 1, R41 ;  /* 0x3f803f800d0d7831 */ /* 0x000fe20000200029 */
[----:B------:R-:W-:Y:S01]  /*29a0*/  FADD.FTZ R101, R101, -UR4 ;  /* 0x8000000465657e21 */ /* 0x000fe20008010000 */
[----:B------:R-:W-:Y:S01]  /*29b0*/  HFMA2.BF16_V2 R14, R14, 1, 1, R42 ;  /* 0x3f803f800e0e7831 */ /* 0x000fe2000020002a */
[----:B------:R0:W-:Y:S01]  /*29c0*/  STG.E.128 [R110.64], R8 ;  /* 0x000000086e007986 */ /* 0x0001e2000c101d08 */
[----:B------:R-:W-:Y:S01]  /*29d0*/  HFMA2.BF16_V2 R15, R15, 1, 1, R43 ;  /* 0x3f803f800f0f7831 */ /* 0x000fe2000020002b */
[----:B------:R-:W-:Y:S01]  /*29e0*/  FMUL.FTZ R94, R94, UR10 ;  /* 0x0000000a5e5e7c20 */ /* 0x000fe20008410000 */
[----:B------:R-:W-:Y:S01]  /*29f0*/  HFMA2.BF16_V2 R88, R88, 1, 1, R36 ;  /* 0x3f803f8058587831 */ /* 0x000fe20000200024 */
[----:B------:R-:W-:Y:S01]  /*2a00*/  FMUL.FTZ R96, R96, UR10 ;  /* 0x0000000a60607c20 */ /* 0x000fe20008410000 */
[----:B------:R-:W-:Y:S01]  /*2a10*/  HFMA2.BF16_V2 R89, R89, 1, 1, R37 ;  /* 0x3f803f8059597831 */ /* 0x000fe20000200025 */
[----:B------:R1:W-:Y:S01]  /*2a20*/  STG.E.128 [R92.64], R12 ;  /* 0x0000000c5c007986 */ /* 0x0003e2000c101d08 */
[----:B------:R-:W-:Y:S01]  /*2a30*/  HFMA2.BF16_V2 R90, R90, 1, 1, R38 ;  /* 0x3f803f805a5a7831 */ /* 0x000fe20000200026 */
[----:B------:R-:W-:Y:S01]  /*2a40*/  FMUL.FTZ R100, R100, UR10 ;  /* 0x0000000a64647c20 */ /* 0x000fe20008410000 */
[----:B------:R-:W-:Y:S01]  /*2a50*/  HFMA2.BF16_V2 R91, R91, 1, 1, R39 ;  /* 0x3f803f805b5b7831 */ /* 0x000fe20000200027 */
[----:B------:R-:W-:-:S02]  /*2a60*/  FMUL.FTZ R95, R95, UR10 ;  /* 0x0000000a5f5f7c20 */ /* 0x000fc40008410000 */
[----:B------:R-:W-:Y:S02]  /*2a70*/  FMUL.FTZ R101, R101, UR10 ;  /* 0x0000000a65657c20 */ /* 0x000fe40008410000 */
[----:B------:R2:W-:Y:S01]  /*2a80*/  STG.E.128 [R6.64], R88 ;  /* 0x0000005806007986 */ /* 0x0005e2000c101d08 */
[----:B------:R-:W-:Y:S02]  /*2a90*/  FADD.FTZ R102, R102, -UR4 ;  /* 0x8000000466667e21 */ /* 0x000fe40008010000 */
[----:B------:R-:W-:Y:S01]  /*2aa0*/  FADD.FTZ R97, R97, -UR4 ;  /* 0x8000000461617e21 */ /* 0x000fe20008010000 */
[----:B0-----:R-:W-:Y:S01]  /*2ab0*/  IADD3 R9, R109, 0x500, RZ ;  /* 0x000005006d097810 */ /* 0x001fe20007ffe0ff */
[----:B------:R-:W-:Y:S01]  /*2ac0*/  FADD.FTZ R103, R103, -UR4 ;  /* 0x8000000467677e21 */ /* 0x000fe20008010000 */
[----:B------:R-:W-:Y:S01]  /*2ad0*/  IADD3 R11, R109, 0x600, RZ ;  /* 0x000006006d0b7810 */ /* 0x000fe20007ffe0ff */
[----:B------:R-:W-:Y:S02]  /*2ae0*/  FADD.FTZ R98, R98, -UR4 ;  /* 0x8000000462627e21 */ /* 0x000fe40008010000 */
[----:B------:R-:W-:Y:S01]  /*2af0*/  FADD.FTZ R99, R99, -UR4 ;  /* 0x8000000463637e21 */ /* 0x000fe20008010000 */
[----:B-1----:R-:W-:Y:S01]  /*2b00*/  F2FP.BF16.PACK_AB R14, RZ, R94 ;  /* 0x0000005eff0e723e */ /* 0x002fe200000010ff */
[----:B------:R-:W-:Y:S01]  /*2b10*/  FADD.FTZ R104, R104, -UR4 ;  /* 0x8000000468687e21 */ /* 0x000fe20008010000 */
[----:B------:R-:W-:Y:S01]  /*2b20*/  F2FP.BF16.PACK_AB R15, RZ, R100 ;  /* 0x00000064ff0f723e */ /* 0x000fe200000010ff */
[----:B------:R-:W-:Y:S01]  /*2b30*/  FADD.FTZ R125, R125, -UR4 ;  /* 0x800000047d7d7e21 */ /* 0x000fe20008010000 */
[----:B------:R-:W-:Y:S01]  /*2b40*/  IADD3 R13, R109, 0x700, RZ ;  /* 0x000007006d0d7810 */ /* 0x000fe20007ffe0ff */
[----:B------:R-:W-:Y:S01]  /*2b50*/  FADD.FTZ R105, R105, -UR4 ;  /* 0x8000000469697e21 */ /* 0x000fe20008010000 */
[----:B------:R-:W-:Y:S01]  /*2b60*/  PRMT R14, R14, 0x5410, R15 ;  /* 0x000054100e0e7816 */ /* 0x000fe2000000000f */
[----:B------:R-:W-:Y:S01]  /*2b70*/  FADD.FTZ R126, R126, -UR4 ;  /* 0x800000047e7e7e21 */ /* 0x000fe20008010000 */
[----:B--2---:R-:W-:Y:S01]  /*2b80*/  F2FP.BF16.PACK_AB R90, RZ, R96 ;  /* 0x00000060ff5a723e */ /* 0x004fe200000010ff */
[----:B------:R-:W-:Y:S01]  /*2b90*/  FADD.FTZ R6, R112, -UR4 ;  /* 0x8000000470067e21 */ /* 0x000fe20008010000 */
[----:B------:R-:W-:Y:S01]  /*2ba0*/  F2FP.BF16.PACK_AB R88, RZ, R95 ;  /* 0x0000005fff58723e */ /* 0x000fe200000010ff */
[----:B------:R-:W-:Y:S01]  /*2bb0*/  FADD.FTZ R7, R113, -UR4 ;  /* 0x8000000471077e21 */ /* 0x000fe20008010000 */
[----:B------:R-:W-:Y:S01]  /*2bc0*/  F2FP.BF16.PACK_AB R89, RZ, R101 ;  /* 0x00000065ff59723e */ /* 0x000fe200000010ff */
[----:B------:R-:W-:-:S02]  /*2bd0*/  FADD.FTZ R106, R106, -UR4 ;  /* 0x800000046a6a7e21 */ /* 0x000fc40008010000 */
[----:B------:R-:W-:Y:S01]  /*2be0*/  FADD.FTZ R107, R107, -UR4 ;  /* 0x800000046b6b7e21 */ /* 0x000fe20008010000 */
[----:B------:R-:W-:Y:S01]  /*2bf0*/  PRMT R15, R88, 0x5410, R89 ;  /* 0x00005410580f7816 */ /* 0x000fe20000000059 */
[----:B------:R-:W-:Y:S01]  /*2c00*/  FADD.FTZ R131, R131, -UR4 ;  /* 0x8000000483837e21 */ /* 0x000fe20008010000 */
[----:B------:R-:W-:Y:S01]  /*2c10*/  HFMA2.BF16_V2 R88, R68, R14, -RZ.H0_H0 ;  /* 0x0000000e44587231 */ /* 0x000fe200003400ff */
[----:B------:R-:W-:Y:S02]  /*2c20*/  FADD.FTZ R137, R137, -UR4 ;  /* 0x8000000489897e21 */ /* 0x000fe40008010000 */
[----:B------:R-:W-:Y:S01]  /*2c30*/  FADD.FTZ R139, R139, -UR4 ;  /* 0x800000048b8b7e21 */ /* 0x000fe20008010000 */
[----:B------:R-:W-:Y:S01]  /*2c40*/  HFMA2.BF16_V2 R89, R69, R15, -RZ.H0_H0 ;  /* 0x0000000f45597231 */ /* 0x000fe200003400ff */
[----:B------:R-:W-:Y:S01]  /*2c50*/  FADD.FTZ R143, R143, -UR4 ;  /* 0x800000048f8f7e21 */ /* 0x000fe20008010000 */
[----:B------:R-:W-:Y:S01]  /*2c60*/  HFMA2.BF16_V2 R88, R88, 1, 1, R32 ;  /* 0x3f803f8058587831 */ /* 0x000fe20000200020 */
[----:B------:R-:W-:Y:S01]  /*2c70*/  FADD.FTZ R141, R141, -UR4 ;  /* 0x800000048d8d7e21 */ /* 0x000fe20008010000 */
[----:B------:R-:W-:Y:S01]  /*2c80*/  HFMA2.BF16_V2 R89, R89, 1, 1, R33 ;  /* 0x3f803f8059597831 */ /* 0x000fe20000200021 */
[----:B------:R-:W-:-:S02]  /*2c90*/  FADD.FTZ R151, R151, -UR4 ;  /* 0x8000000497977e21 */ /* 0x000fc40008010000 */
[----:B------:R-:W-:Y:S02]  /*2ca0*/  FADD.FTZ R149, R149, -UR4 ;  /* 0x8000000495957e21 */ /* 0x000fe40008010000 */
[----:B------:R-:W-:Y:S02]  /*2cb0*/  FADD.FTZ R157, R157, -UR4 ;  /* 0x800000049d9d7e21 */ /* 0x000fe40008010000 */
[----:B------:R-:W-:Y:S02]  /*2cc0*/  FADD.FTZ R159, R159, -UR4 ;  /* 0x800000049f9f7e21 */ /* 0x000fe40008010000 */
[----:B------:R-:W-:Y:S02]  /*2cd0*/  FADD.FTZ R165, R165, -UR4 ;  /* 0x80000004a5a57e21 */ /* 0x000fe40008010000 */
[----:B------:R-:W-:Y:S02]  /*2ce0*/  FADD.FTZ R163, R163, -UR4 ;  /* 0x80000004a3a37e21 */ /* 0x000fe40008010000 */
[----:B------:R-:W-:-:S02]  /*2cf0*/  FADD.FTZ R132, R132, -UR4 ;  /* 0x8000000484847e21 */ /* 0x000fc40008010000 */
[----:B------:R-:W-:Y:S02]  /*2d00*/  FMUL.FTZ R121, R6, UR10 ;  /* 0x0000000a06797c20 */ /* 0x000fe40008410000 */
[----:B------:R-:W-:Y:S02]  /*2d10*/  FMUL.FTZ R122, R7, UR10 ;  /* 0x0000000a077a7c20 */ /* 0x000fe40008410000 */
[----:B------:R-:W-:Y:S01]  /*2d20*/  FADD.FTZ R114, R114, -UR4 ;  /* 0x8000000472727e21 */ /* 0x000fe20008010000 */
[----:B------:R-:W-:Y:S01]  /*2d30*/  F2FP.BF16.PACK_AB R121, RZ, R121 ;  /* 0x00000079ff79723e */ /* 0x000fe200000010ff */
[----:B------:R-:W-:Y:S01]  /*2d40*/  FADD.FTZ R134, R134, -UR4 ;  /* 0x8000000486867e21 */ /* 0x000fe20008010000 */
[----:B------:R-:W-:Y:S01]  /*2d50*/  F2FP.BF16.PACK_AB R122, RZ, R122 ;  /* 0x0000007aff7a723e */ /* 0x000fe200000010ff */
[----:B------:R-:W-:Y:S02]  /*2d60*/  FMUL.FTZ R91, R102, UR10 ;  /* 0x0000000a665b7c20 */ /* 0x000fe40008410000 */
[----:B------:R-:W-:-:S02]  /*2d70*/  FMUL.FTZ R92, R97, UR10 ;  /* 0x0000000a615c7c20 */ /* 0x000fc40008410000 */
        /* <DEDUP_REMOVED lines=11> */
[----:B------:R-:W-:Y:S01]  /*2e30*/  PRMT R90, R90, 0x5410, R91 ;  /* 0x000054105a5a7816 */ /* 0x000fe2000000005b */
[----:B------:R-:W-:Y:S01]  /*2e40*/  FADD.FTZ R138, R138, -UR4 ;  /* 0x800000048a8a7e21 */ /* 0x000fe20008010000 */
[----:B------:R-:W-:Y:S01]  /*2e50*/  PRMT R92, R92, 0x5410, R93 ;  /* 0x000054105c5c7816 */ /* 0x000fe2000000005d */
[----:B------:R-:W-:-:S02]  /*2e60*/  FADD.FTZ R117, R117, -UR4 ;  /* 0x8000000475757e21 */ /* 0x000fc40008010000 */
[----:B------:R-:W-:Y:S01]  /*2e70*/  FADD.FTZ R140, R140, -UR4 ;  /* 0x800000048c8c7e21 */ /* 0x000fe20008010000 */
[----:B------:R-:W-:Y:S01]  /*2e80*/  HFMA2.BF16_V2 R90, R70, R90, -RZ.H0_H0 ;  /* 0x0000005a465a7231 */ /* 0x000fe200003400ff */
[----:B------:R-:W-:Y:S01]  /*2e90*/  FADD.FTZ R118, R118, -UR4 ;  /* 0x8000000476767e21 */ /* 0x000fe20008010000 */
[----:B------:R-:W-:Y:S01]  /*2ea0*/  HFMA2.BF16_V2 R91, R71, R92, -RZ.H0_H0 ;  /* 0x0000005c475b7231 */ /* 0x000fe200003400ff */
[----:B------:R-:W-:Y:S01]  /*2eb0*/  FADD.FTZ R119, R119, -UR4 ;  /* 0x8000000477777e21 */ /* 0x000fe20008010000 */
[----:B------:R-:W-:Y:S01]  /*2ec0*/  HFMA2.BF16_V2 R90, R90, 1, 1, R34 ;  /* 0x3f803f805a5a7831 */ /* 0x000fe20000200022 */
[----:B------:R-:W-:Y:S01]  /*2ed0*/  FMUL.FTZ R95, R104, UR10 ;  /* 0x0000000a685f7c20 */ /* 0x000fe20008410000 */
[----:B------:R-:W-:Y:S01]  /*2ee0*/  HFMA2.BF16_V2 R91, R91, 1, 1, R35 ;  /* 0x3f803f805b5b7831 */ /* 0x000fe20000200023 */
[----:B------:R-:W-:Y:S02]  /*2ef0*/  FMUL.FTZ R97, R125, UR10 ;  /* 0x0000000a7d617c20 */ /* 0x000fe40008410000 */
        /* <DEDUP_REMOVED lines=55> */
[-C--:B------:R-:W-:Y:S01]  /*3270*/  IMAD.WIDE.U32 R10, R11, R108.reuse, c[0x0][0x178] ;  /* 0x00005e000b0a7625 */ /* 0x080fe200078e006c */
[----:B------:R-:W-:Y:S02]  /*3280*/  PRMT R94, R94, 0x5410, R95 ;  /* 0x000054105e5e7816 */ /* 0x000fe4000000005f */
[----:B------:R-:W-:Y:S01]  /*3290*/  PRMT R96, R96, 0x5410, R97 ;  /* 0x0000541060607816 */ /* 0x000fe20000000061 */
[-C--:B------:R-:W-:Y:S01]  /*32a0*/  IMAD.WIDE.U32 R12, R13, R108.reuse, c[0x0][0x178] ;  /* 0x00005e000d0c7625 */ /* 0x080fe200078e006c */
        /* <DEDUP_REMOVED lines=25> */
[----:B------:R-:W-:Y:S01]  /*3440*/  IMAD.WIDE.U32 R6, R7, R108, c[0x0][0x178] ;  /* 0x00005e0007067625 */ /* 0x000fe200078e006c */
[----:B------:R-:W-:Y:S01]  /*3450*/  PRMT R117, R117, 0x5410, R140 ;  /* 0x0000541075757816 */ /* 0x000fe2000000008c */
[----:B------:R-:W-:Y:S01]  /*3460*/  HFMA2.BF16_V2 R104, R52, R116, -RZ.H0_H0 ;  /* 0x0000007434687231 */ /* 0x000fe200003400ff */
[----:B------:R-:W-:Y:S01]  /*3470*/  PRMT R118, R118, 0x5410, R119 ;  /* 0x0000541076767816 */ /* 0x000fe20000000077 */
[----:B------:R-:W-:Y:S01]  /*3480*/  HFMA2.BF16_V2 R105, R53, R125, -RZ.H0_H0 ;  /* 0x0000007d35697231 */ /* 0x000fe200003400ff */
[----:B------:R-:W-:Y:S01]  /*3490*/  IADD3 R109, R109, 0x800, RZ ;  /* 0x000008006d6d7810 */ /* 0x000fe20007ffe0ff */
[----:B------:R-:W-:Y:S01]  /*34a0*/  HFMA2.BF16_V2 R106, R54, R117, -RZ.H0_H0 ;  /* 0x00000075366a7231 */ /* 0x000fe200003400ff */
[----:B------:R0:W-:Y:S01]  /*34b0*/  STG.E.128 [R6.64], R88 ;  /* 0x0000005806007986 */ /* 0x0001e2000c101d08 */
[----:B------:R-:W-:-:S02]  /*34c0*/  HFMA2.BF16_V2 R107, R55, R118, -RZ.H0_H0 ;  /* 0x00000076376b7231 */ /* 0x000fc400003400ff */
[----:B------:R-:W-:Y:S01]  /*34d0*/  HFMA2.BF16_V2 R92, R14, 1, 1, R28 ;  /* 0x3f803f800e5c7831 */ /* 0x000fe2000020001c */
[----:B------:R-:W-:Y:S01]  /*34e0*/  IMAD.WIDE.U32 R108, R109, R108, c[0x0][0x178] ;  /* 0x00005e006d6c7625 */ /* 0x000fe200078e006c */
[----:B------:R-:W-:Y:S02]  /*34f0*/  HFMA2.BF16_V2 R93, R93, 1, 1, R29 ;  /* 0x3f803f805d5d7831 */ /* 0x000fe4000020001d */
        /* <DEDUP_REMOVED lines=20> */
.L_x_373:
[----:B------:R-:W-:Y:S05]  /*3640*/  EXIT ;  /* 0x000000000000794d */ /* 0x000fea0003800000 */
.L_x_369:
[----:B------:R-:W-:Y:S01]  /*3650*/  HFMA2.MMA R146, -RZ, RZ, 0, 5.9604644775390625e-08 ;  /* 0x00000001ff927435 */ /* 0x000fe200000001ff */
[----:B------:R-:W-:Y:S02]  /*3660*/  MOV R142, 0x1f ;  /* 0x0000001f008e7802 */ /* 0x000fe40000000f00 */
[----:B------:R-:W-:Y:S02]  /*3670*/  MOV R109, 0xffffffff ;  /* 0xffffffff006d7802 */ /* 0x000fe40000000f00 */
[----:B------:R-:W-:Y:S02]  /*3680*/  MOV R110, 0x36a0 ;  /* 0x000036a0006e7802 */ /* 0x000fe40000000f00 */
[----:B-----5:R-:W-:Y:S05]  /*3690*/  CALL.REL.NOINC `($__internal_41_$__cuda_sm70_shflsync_bfly_p) ;  /* 0x00000c8000007944 */ /* 0x020fea0003c00000 */
[----:B01----:R-:W-:Y:S05]  /*36a0*/  BRA `(.L_x_375) ;  /* 0xffffd72000007947 */ /* 0x003fea000383ffff */
.L_x_370:
[----:B------:R-:W-:Y:S01]  /*36b0*/  HFMA2.MMA R146, -RZ, RZ, 0, 1.1920928955078125e-07 ;  /* 0x00000002ff927435 */ /* 0x000fe200000001ff */
[----:B------:R-:W-:Y:S02]  /*36c0*/  MOV R142, 0x1f ;  /* 0x0000001f008e7802 */ /* 0x000fe40000000f00 */
[----:B------:R-:W-:-:S02]  /*36d0*/  MOV R109, 0xffffffff ;  /* 0xffffffff006d7802 */ /* 0x000fc40000000f00 */
[----:B------:R-:W-:Y:S02]  /*36e0*/  MOV R110, 0x3700 ;  /* 0x00003700006e7802 */ /* 0x000fe40000000f00 */
[----:B-----5:R-:W-:Y:S05]  /*36f0*/  CALL.REL.NOINC `($__internal_41_$__cuda_sm70_shflsync_bfly_p) ;  /* 0x00000c2000007944 */ /* 0x020fea0003c00000 */
[----:B0-----:R-:W-:Y:S01]  /*3700*/  HFMA2.MMA R146, -RZ, RZ, 0, 2.384185791015625e-07 ;  /* 0x00000004ff927435 */ /* 0x001fe200000001ff */
[----:B-1----:R-:W-:Y:S01]  /*3710*/  FADD.FTZ R148, R148, R109 ;  /* 0x0000006d94947221 */ /* 0x002fe20000010000 */
[----:B------:R-:W-:Y:S02]  /*3720*/  MOV R142, 0x1f ;  /* 0x0000001f008e7802 */ /* 0x000fe40000000f00 */
[----:B------:R-:W-:Y:S02]  /*3730*/  MOV R109, 0xffffffff ;  /* 0xffffffff006d7802 */ /* 0x000fe40000000f00 */
[----:B------:R-:W-:Y:S02]  /*3740*/  MOV R110, 0x3760 ;  /* 0x00003760006e7802 */ /* 0x000fe40000000f00 */
[----:B------:R-:W-:Y:S05]  /*3750*/  CALL.REL.NOINC `($__internal_41_$__cuda_sm70_shflsync_bfly_p) ;  /* 0x00000bc000007944 */ /* 0x000fea0003c00000 */
[----:B0-----:R-:W-:Y:S01]  /*3760*/  HFMA2.MMA R146, -RZ, RZ, 0, 4.76837158203125e-07 ;  /* 0x00000008ff927435 */ /* 0x001fe200000001ff */
[----:B-1----:R-:W-:Y:S01]  /*3770*/  FADD.FTZ R148, R148, R109 ;  /* 0x0000006d94947221 */ /* 0x002fe20000010000 */
[----:B------:R-:W-:Y:S02]  /*3780*/  MOV R142, 0x1f ;  /* 0x0000001f008e7802 */ /* 0x000fe40000000f00 */
[----:B------:R-:W-:-:S02]  /*3790*/  MOV R109, 0xffffffff ;  /* 0xffffffff006d7802 */ /* 0x000fc40000000f00 */
[----:B------:R-:W-:Y:S02]  /*37a0*/  MOV R110, 0x37c0 ;  /* 0x000037c0006e7802 */ /* 0x000fe40000000f00 */
[----:B------:R-:W-:Y:S05]  /*37b0*/  CALL.REL.NOINC `($__internal_41_$__cuda_sm70_shflsync_bfly_p) ;  /* 0x00000b6000007944 */ /* 0x000fea0003c00000 */
[----:B0-----:R-:W-:Y:S01]  /*37c0*/  HFMA2.MMA R146, -RZ, RZ, 0, 9.5367431640625e-07 ;  /* 0x00000010ff927435 */ /* 0x001fe200000001ff */
[----:B-1----:R-:W-:Y:S01]  /*37d0*/  FADD.FTZ R148, R148, R109 ;  /* 0x0000006d94947221 */ /* 0x002fe20000010000 */
[----:B------:R-:W-:Y:S02]  /*37e0*/  MOV R142, 0x1f ;  /* 0x0000001f008e7802 */ /* 0x000fe40000000f00 */
[----:B------:R-:W-:Y:S02]  /*37f0*/  MOV R109, 0xffffffff ;  /* 0xffffffff006d7802 */ /* 0x000fe40000000f00 */
[----:B------:R-:W-:Y:S02]  /*3800*/  MOV R110, 0x3820 ;  /* 0x00003820006e7802 */ /* 0x000fe40000000f00 */
[----:B------:R-:W-:Y:S05]  /*3810*/  CALL.REL.NOINC `($__internal_41_$__cuda_sm70_shflsync_bfly_p) ;  /* 0x00000b0000007944 */ /* 0x000fea0003c00000 */
[----:B-1----:R-:W-:Y:S01]  /*3820*/  FADD.FTZ R108, R148, R109 ;  /* 0x0000006d946c7221 */ /* 0x002fe20000010000 */
[----:B0-----:R-:W-:Y:S01]  /*3830*/  HFMA2.MMA R146, -RZ, RZ, 0, 5.9604644775390625e-08 ;  /* 0x00000001ff927435 */ /* 0x001fe200000001ff */
[----:B------:R-:W-:Y:S02]  /*3840*/  MOV R142, 0x1f ;  /* 0x0000001f008e7802 */ /* 0x000fe40000000f00 */
[----:B------:R-:W-:-:S04]  /*3850*/  FMUL.FTZ R108, R108, 0.00043402778101153671741 ;  /* 0x39e38e396c6c7820 */ /* 0x000fc80000410000 */
        /* <DEDUP_REMOVED lines=146> */
[----:B------:R-:W-:Y:S05]  /*4180*/  CALL.REL.NOINC `($__internal_41_$__cuda_sm70_shflsync_bfly_p) ;  /* 0x0000019000007944 */ /* 0x000fea0003c00000 */
[----:B0-----:R-:W-:Y:S01]  /*4190*/  HFMA2.MMA R146, -RZ, RZ, 0, 1.1920928955078125e-07 ;  /* 0x00000002ff927435 */ /* 0x001fe200000001ff */
[----:B-1----:R-:W-:Y:S01]  /*41a0*/  FADD.FTZ R148, R148, R109 ;  /* 0x0000006d94947221 */ /* 0x002fe20000010000 */
[----:B------:R-:W-:Y:S02]  /*41b0*/  MOV R142, 0x1f ;  /* 0x0000001f008e7802 */ /* 0x000fe40000000f00 */
[----:B------:R-:W-:Y:S02]  /*41c0*/  MOV R109, 0xffffffff ;  /* 0xffffffff006d7802 */ /* 0x000fe40000000f00 */
[----:B------:R-:W-:Y:S02]  /*41d0*/  MOV R110, 0x41f0 ;  /* 0x000041f0006e7802 */ /* 0x000fe40000000f00 */
[----:B------:R-:W-:Y:S05]  /*41e0*/  CALL.REL.NOINC `($__internal_41_$__cuda_sm70_shflsync_bfly_p) ;  /* 0x0000013000007944 */ /* 0x000fea0003c00000 */
[----:B0-----:R-:W-:Y:S01]  /*41f0*/  HFMA2.MMA R146, -RZ, RZ, 0, 2.384185791015625e-07 ;  /* 0x00000004ff927435 */ /* 0x001fe200000001ff */
[----:B-1----:R-:W-:Y:S01]  /*4200*/  FADD.FTZ R148, R148, R109 ;  /* 0x0000006d94947221 */ /* 0x002fe20000010000 */
[----:B------:R-:W-:-:S02]  /*4210*/  MOV R142, 0x1f ;  /* 0x0000001f008e7802 */ /* 0x000fc40000000f00 */
[----:B------:R-:W-:Y:S02]  /*4220*/  MOV R109, 0xffffffff ;  /* 0xffffffff006d7802 */ /* 0x000fe40000000f00 */
[----:B------:R-:W-:Y:S02]  /*4230*/  MOV R110, 0x4250 ;  /* 0x00004250006e7802 */ /* 0x000fe40000000f00 */
[----:B------:R-:W-:Y:S05]  /*4240*/  CALL.REL.NOINC `($__internal_41_$__cuda_sm70_shflsync_bfly_p) ;  /* 0x000000d000007944 */ /* 0x000fea0003c00000 */
[----:B0-----:R-:W-:Y:S01]  /*4250*/  HFMA2.MMA R146, -RZ, RZ, 0, 4.76837158203125e-07 ;  /* 0x00000008ff927435 */ /* 0x001fe200000001ff */
[----:B-1----:R-:W-:Y:S01]  /*4260*/  FADD.FTZ R148, R148, R109 ;  /* 0x0000006d94947221 */ /* 0x002fe20000010000 */
[----:B------:R-:W-:Y:S02]  /*4270*/  MOV R142, 0x1f ;  /* 0x0000001f008e7802 */ /* 0x000fe40000000f00 */
[----:B------:R-:W-:Y:S02]  /*4280*/  MOV R109, 0xffffffff ;  /* 0xffffffff006d7802 */ /* 0x000fe40000000f00 */
[----:B------:R-:W-:Y:S02]  /*4290*/  MOV R110, 0x42b0 ;  /* 0x000042b0006e7802 */ /* 0x000fe40000000f00 */
[----:B------:R-:W-:Y:S05]  /*42a0*/  CALL.REL.NOINC `($__internal_41_$__cuda_sm70_shflsync_bfly_p) ;  /* 0x0000007000007944 */ /* 0x000fea0003c00000 */
[----:B0-----:R-:W-:Y:S01]  /*42b0*/  HFMA2.MMA R146, -RZ, RZ, 0, 9.5367431640625e-07 ;  /* 0x00000010ff927435 */ /* 0x001fe200000001ff */
[----:B-1----:R-:W-:Y:S01]  /*42c0*/  FADD.FTZ R148, R148, R109 ;  /* 0x0000006d94947221 */ /* 0x002fe20000010000 */
[----:B------:R-:W-:-:S02]  /*42d0*/  MOV R142, 0x1f ;  /* 0x0000001f008e7802 */ /* 0x000fc40000000f00 */
[----:B------:R-:W-:Y:S02]  /*42e0*/  MOV R109, 0xffffffff ;  /* 0xffffffff006d7802 */ /* 0x000fe40000000f00 */
[----:B------:R-:W-:Y:S02]  /*42f0*/  MOV R110, 0x4310 ;  /* 0x00004310006e7802 */ /* 0x000fe40000000f00 */
[----:B------:R-:W-:Y:S05]  /*4300*/  CALL.REL.NOINC `($__internal_41_$__cuda_sm70_shflsync_bfly_p) ;  /* 0x0000001000007944 */ /* 0x000fea0003c00000 */
[----:B01----:R-:W-:Y:S05]  /*4310*/  BRA `(.L_x_376) ;  /* 0xffffd4f000007947 */ /* 0x003fea000383ffff */
        .weak           $__internal_41_$__cuda_sm70_shflsync_bfly_p
        .type           $__internal_41_$__cuda_sm70_shflsync_bfly_p,@function
        .size           $__internal_41_$__cuda_sm70_shflsync_bfly_p,(.L_x_1090 - $__internal_41_$__cuda_sm70_shflsync_bfly_p)
$__internal_41_$__cuda_sm70_shflsync_bfly_p:
[----:B------:R-:W-:Y:S01]  /*4320*/  HFMA2.MMA R111, -RZ, RZ, 0, 0 ;  /* 0x00000000ff6f7435 */ /* 0x000fe200000001ff */
[----:B------:R-:W-:Y:S04]  /*4330*/  WARPSYNC R109 ;  /* 0x0000006d00007348 */ /* 0x000fe80003800000 */
[----:B------:R0:W1:Y:S01]  /*4340*/  SHFL.BFLY PT, R109, R148, R146, R142 ;  /* 0x0c000092946d7389 */ /* 0x00006200000e008e */
[----:B------:R-:W-:Y:S05]  /*4350*/  RET.REL.NODEC R110 `(_ZN10layer_norm13ln_fwd_kernelINS_13Kernel_traitsI13__nv_bfloat16S2_S2_fjLj18432ELj2ELj1ELj4ELj16ENS_18Kernel_traits_baseILj18432ES2_S2_S2_fjLj128EEEEEEEvNS_9FwdParamsE) ;  /* 0xffffbca06e007950 */ /* 0x000fea0003c3ffff */
.L_x_377:
        /* <DEDUP_REMOVED lines=10> */
.L_x_1090:


//--------------------- .text._ZN10layer_norm13ln_fwd_kernelINS_13Kernel_traitsI6__halffS2_fjLj18432ELj2ELj1ELj4ELj16ENS_18Kernel_traits_baseILj18432ES2_fS2_fjLj128EEEEEEEvNS_9FwdParamsE --------------------------
	.section	.text._ZN10layer_norm13ln_fwd_kernelINS_13Kernel_traitsI6__halffS2_fjLj18432ELj2ELj1ELj4ELj16ENS_18Kernel_traits_baseILj18432ES2_fS2_fjLj128EEEEEEEvNS_9FwdParamsE,"ax",@progbits
	.sectioninfo	@"SHI_REGISTERS=168"
	.align	128
        .global         _ZN10layer_norm13ln_fwd_kernelINS_13Kernel_traitsI6__halffS2_fjLj18432ELj2ELj1ELj4ELj16ENS_18Kernel_traits_baseILj18432ES2_fS2_fjLj128EEEEEEEvNS_9FwdParamsE
        .type           _ZN10layer_norm13ln_fwd_kernelINS_13Kernel_traitsI6__halffS2_fjLj18432ELj2ELj1ELj4ELj16ENS_18Kernel_traits_baseILj18432ES2_fS2_fjLj128EEEEEEEvNS_9FwdParamsE,@function
        .size           _ZN10layer_norm13ln_fwd_kernelINS_13Kernel_traitsI6__halffS2_fjLj18432ELj2ELj1ELj4ELj16ENS_18Kernel_traits_baseILj18432ES2_fS2_fjLj128EEEEEEEvNS_9FwdParamsE,(.L_x_1091 - _ZN10layer_norm13ln_fwd_kernelINS_13Kernel_traitsI6__halffS2_fjLj18432ELj2ELj1ELj4ELj16ENS_18Kernel_traits_baseILj18432ES2_fS2_fjLj128EEEEEEEvNS_9FwdParamsE)
        .other          _ZN10layer_norm13ln_fwd_kernelINS_13Kernel_traitsI6__halffS2_fjLj18432ELj2ELj1ELj4ELj16ENS_18Kernel_traits_baseILj18432ES2_fS2_fjLj128EEEEEEEvNS_9FwdParamsE,@"STO_CUDA_ENTRY STV_DEFAULT"
_ZN10layer_norm13ln_fwd_kernelINS_13Kernel_traitsI6__halffS2_fjLj18432ELj2ELj1ELj4ELj16ENS_18Kernel_traits_baseILj18432ES2_fS2_fjLj128EEEEEEEvNS_9FwdParamsE:
.text._ZN10layer_norm13ln_fwd_kernelINS_13Kernel_traitsI6__halffS2_fjLj18432ELj2ELj1ELj4ELj16ENS_18Kernel_traits_baseILj18432ES2_fS2_fjLj128EEEEEEEvNS_9FwdParamsE:
        /* <DEDUP_REMOVED lines=51> */
[----:B------:R0:W5:Y:S02]  /*0330*/  LDG.E.64 R118, [R6.64+0x8800] ;  /* 0x0088000606767981 */ /* 0x000164000c1e1b00 */
[----:B0-----:R-:W-:Y:S01]  /*0340*/  HFMA2.MMA R6, -RZ, RZ, 0, 5.9604644775390625e-08 ;  /* 0x00000001ff067435 */ /* 0x001fe200000001ff */
[----:B-1----:R-:W-:-:S02]  /*0350*/  MOV R7, RZ ;  /* 0x000000ff00077202 */ /* 0x002fc40000000f00 */
.L_x_383:
[----:B------:R-:W-:-:S04]  /*0360*/  SHF.L.U32 R10, R4, 0x7, RZ ;  /* 0x00000007040a7819 */ /* 0x000fc800000006ff */
[----:B------:R-:W-:-:S04]  /*0370*/  LOP3.LUT R9, R10, 0x80, R5, 0xe2, !PT ;  /* 0x000000800a097812 */ /* 0x000fc800078ee205 */
[----:B------:R-:W-:Y:S02]  /*0380*/  LOP3.LUT R11, R9, 0x60, R2, 0xf8, !PT ;  /* 0x00000060090b7812 */ /* 0x000fe400078ef802 */
[----:B------:R-:W-:-:S03]  /*0390*/  MOV R9, 0x10 ;  /* 0x0000001000097802 */ /* 0x000fc60000000f00 */
        /* <DEDUP_REMOVED lines=133> */
.L_x_384:
[----:B-1----:R-:W-:Y:S01]  /*0bf0*/  FADD.FTZ R162, R11, R9 ;  /* 0x000000090ba27221 */ /* 0x002fe20000010000 */
[----:B------:R-:W-:Y:S05]  /*0c00*/  BRA.DIV ~URZ, `(.L_x_379) ;  /* 0x000035f27f007947 */ /* 0x000fea000b800000 */
[----:B------:R-:W1:Y:S02]  /*0c10*/  SHFL.BFLY PT, R9, R162, 0x2, 0x1f ;  /* 0x0c401f00a2097f89 */ /* 0x000e6400000e0000 */
[----:B-1----:R-:W-:-:S05]  /*0c20*/  FADD.FTZ R9, R162, R9 ;  /* 0x00000009a2097221 */ /* 0x002fca0000010000 */
[----:B------:R-:W1:Y:S02]  /*0c30*/  SHFL.BFLY PT, R10, R9, 0x4, 0x1f ;  /* 0x0c801f00090a7f89 */ /* 0x000e6400000e0000 */
[----:B01----:R-:W-:-:S05]  /*0c40*/  FADD.FTZ R11, R9, R10 ;  /* 0x0000000a090b7221 */ /* 0x003fca0000010000 */
        /* <DEDUP_REMOVED lines=8> */
[--C-:B------:R-:W-:Y:S02]  /*0cd0*/  FADD.FTZ R156, R40, -R10.reuse ;  /* 0x8000000a289c7221 */ /* 0x100fe40000010000 */
[----:B------:R-:W-:Y:S02]  /*0ce0*/  FFMA.FTZ R157, R160, R160, R157 ;  /* 0x000000a0a09d7223 */ /* 0x000fe4000001009d */
[----:B------:R-:W-:-:S04]  /*0cf0*/  FADD.FTZ R160, R38, -R10 ;  /* 0x8000000a26a07221 */ /* 0x000fc80000010000 */
        /* <DEDUP_REMOVED lines=147> */
.L_x_385:
[----:B------:R-:W-:Y:S01]  /*1630*/  SHF.R.U32.HI R9, RZ, 0x5, R2 ;  /* 0x00000005ff097819 */ /* 0x000fe20000011602 */
[----:B01----:R-:W-:Y:S01]  /*1640*/  FADD.FTZ R11, R162, R11 ;  /* 0x0000000ba20b7221 */ /* 0x003fe20000010000 */
        /* <DEDUP_REMOVED lines=13> */
[----:B------:R-:W-:Y:S04]  /*1720*/  SHFL.DOWN PT, R158, R163, 0x2, 0x1f ;  /* 0x08401f00a39e7f89 */ /* 0x000fe800000e0000 */
[----:B------:R-:W0:Y:S04]  /*1730*/  @!P1 LDS.64 R156, [R160.X8] ;  /* 0x00000000a09c9984 */ /* 0x000e280000008a00 */
[----:B0-----:R-:W0:Y:S04]  /*1740*/  SHFL.DOWN PT, R161, R156, 0x2, 0x1f ;  /* 0x08401f009ca17f89 */ /* 0x001e2800000e0000 */
[----:B------:R-:W1:Y:S01]  /*1750*/  SHFL.DOWN PT, R160, R157, 0x2, 0x1f ;  /* 0x08401f009da07f89 */ /* 0x000e6200000e0000 */
[----:B0-----:R-:W-:-:S02]  /*1760*/  FADD.FTZ R10, -R161, R156 ;  /* 0x0000009ca10a7221 */ /* 0x001fc40000010100 */
[----:B------:R-:W-:Y:S02]  /*1770*/  FMUL.FTZ R161, R158, R161 ;  /* 0x000000a19ea17220 */ /* 0x000fe40000410000 */
[----:B------:R-:W-:Y:S02]  /*1780*/  FMUL.FTZ R10, R10, R10 ;  /* 0x0000000a0a0a7220 */ /* 0x000fe40000410000 */
[----:B------:R-:W-:Y:S02]  /*1790*/  FFMA.FTZ R162, R163, R156, R161 ;  /* 0x0000009ca3a27223 */ /* 0x000fe400000100a1 */
[----:B------:R-:W-:Y:S02]  /*17a0*/  FMUL.FTZ R11, R10, R163 ;  /* 0x000000a30a0b7220 */ /* 0x000fe40000410000 */
[C---:B------:R-:W-:Y:S02]  /*17b0*/  FADD.FTZ R10, R158.reuse, R163 ;  /* 0x000000a39e0a7221 */ /* 0x040fe40000010000 */
[----:B------:R-:W-:-:S02]  /*17c0*/  FMUL.FTZ R158, R158, R11 ;  /* 0x0000000b9e9e7220 */ /* 0x000fc40000410000 */
[----:B------:R-:W0:Y:S01]  /*17d0*/  MUFU.RCP R159, R10 ;  /* 0x0000000a009f7308 */ /* 0x000e220000001000 */
[----:B-1----:R-:W-:Y:S01]  /*17e0*/  FADD.FTZ R156, R160, R157 ;  /* 0x0000009da09c7221 */ /* 0x002fe20000010000 */
[----:B------:R-:W-:Y:S01]  /*17f0*/  SHFL.DOWN PT, R11, R10, 0x1, 0x1f ;  /* 0x08201f000a0b7f89 */ /* 0x000fe200000e0000 */
[C---:B0-----:R-:W-:Y:S02]  /*1800*/  FMUL.FTZ R161, R159.reuse, R162 ;  /* 0x000000a29fa17220 */ /* 0x041fe40000410000 */
[----:B------:R-:W-:-:S03]  /*1810*/  FFMA.FTZ R156, R159, R158, R156 ;  /* 0x0000009e9f9c7223 */ /* 0x000fc6000001009c */
[----:B------:R-:W0:Y:S04]  /*1820*/  SHFL.DOWN PT, R160, R161, 0x1, 0x1f ;  /* 0x08201f00a1a07f89 */ /* 0x000e2800000e0000 */
[----:B------:R-:W1:Y:S01]  /*1830*/  SHFL.DOWN PT, R159, R156, 0x1, 0x1f ;  /* 0x08201f009c9f7f89 */ /* 0x000e6200000e0000 */
[----:B0-----:R-:W-:Y:S02]  /*1840*/  FMUL.FTZ R158, R11, R160 ;  /* 0x000000a00b9e7220 */ /* 0x001fe40000410000 */
[----:B------:R-:W-:Y:S02]  /*1850*/  FADD.FTZ R160, R161, -R160 ;  /* 0x800000a0a1a07221 */ /* 0x000fe40000010000 */
[C---:B------:R-:W-:Y:S02]  /*1860*/  FFMA.FTZ R157, R10.reuse, R161, R158 ;  /* 0x000000a10a9d7223 */ /* 0x040fe4000001009e */
[----:B------:R-:W-:-:S02]  /*1870*/  FADD.FTZ R158, R10, R11 ;  /* 0x0000000b0a9e7221 */ /* 0x000fc40000010000 */
[----:B------:R-:W-:Y:S02]  /*1880*/  FMUL.FTZ R163, R160, R160 ;  /* 0x000000a0a0a37220 */ /* 0x000fe40000410000 */
[----:B-1----:R-:W-:Y:S01]  /*1890*/  FADD.FTZ R159, R156, R159 ;  /* 0x0000009f9c9f7221 */ /* 0x002fe20000010000 */
[----:B------:R-:W-:Y:S01]  /*18a0*/  LEA.HI R156, R2, R3, RZ, 0x19 ;  /* 0x00000003029c7211 */ /* 0x000fe200078fc8ff */
[----:B------:R-:W0:Y:S01]  /*18b0*/  MUFU.RCP R158, R158 ;  /* 0x0000009e009e7308 */ /* 0x000e220000001000 */
[----:B------:R-:W-:-:S04]  /*18c0*/  FMUL.FTZ R160, R10, R163 ;  /* 0x000000a30aa07220 */ /* 0x000fc80000410000 */
[----:B------:R-:W-:-:S04]  /*18d0*/  FMUL.FTZ R160, R11, R160 ;  /* 0x000000a00ba07220 */ /* 0x000fc80000410000 */
[C---:B0-----:R-:W-:Y:S01]  /*18e0*/  FFMA.FTZ R11, R158.reuse, R160, R159 ;  /* 0x000000a09e0b7223 */ /* 0x041fe2000001009f */
[----:B------:R-:W-:Y:S01]  /*18f0*/  LOP3.LUT R160, R7, 0x1, RZ, 0xc0, !PT ;  /* 0x0000000107a07812 */ /* 0x000fe200078ec0ff */
[----:B------:R-:W-:-:S03]  /*1900*/  FMUL.FTZ R10, R158, R157 ;  /* 0x0000009d9e0a7220 */ /* 0x000fc60000410000 */
[----:B------:R-:W-:Y:S01]  /*1910*/  IADD3 R160, -R160, RZ, RZ ;  /* 0x000000ffa0a07210 */ /* 0x000fe20007ffe1ff */
[----:B------:R-:W-:Y:S03]  /*1920*/  SHFL.IDX PT, R11, R11, RZ, 0x1f ;  /* 0x00001fff0b0b7589 */ /* 0x000fe600000e0000 */
[----:B------:R-:W-:Y:S01]  /*1930*/  LOP3.LUT R159, R160, UR4, RZ, 0xc0, !PT ;  /* 0x00000004a09f7c12 */ /* 0x000fe2000f8ec0ff */
[----:B------:R-:W0:Y:S03]  /*1940*/  SHFL.IDX PT, R10, R10, RZ, 0x1f ;  /* 0x00001fff0a0a7589 */ /* 0x000e2600000e0000 */
[----:B------:R-:W-:-:S04]  /*1950*/  LEA R159, P1, R156, R159, 0x1 ;  /* 0x0000009f9c9f7211 */ /* 0x000fc800078208ff */
        /* <DEDUP_REMOVED lines=9> */
[----:B------:R-:W-:Y:S02]  /*19f0*/  MOV R156, 0xffffffff ;  /* 0xffffffff009c7802 */ /* 0x000fe40000000f00 */
[----:B------:R-:W-:-:S04]  /*1a00*/  IADD3 R11, P0, R3, R160, RZ ;  /* 0x000000a0030b7210 */ /* 0x000fc80007f1e0ff */
        /* <DEDUP_REMOVED lines=9> */
.L_x_381:
[----:B------:R-:W2:Y:S01]  /*1aa0*/  LDG.E.STRONG.GPU R156, [R10.64] ;  /* 0x000000060a9c7981 */ /* 0x000ea2000c1ef900 */
[----:B------:R-:W-:Y:S01]  /*1ab0*/  YIELD ;  /* 0x0000000000007946 */ /* 0x000fe20003800000 */
[----:B--2---:R-:W-:Y:S01]  /*1ac0*/  ISETP.NE.AND P0, PT, R156, R157, PT ;  /* 0x0000009d9c00720c */ /* 0x004fe20003f05270 */
[----:B------:R-:W-:-:S12]  /*1ad0*/  CCTL.IVALL ;  /* 0x00000000ff00798f */ /* 0x000fd80002000000 */
[----:B------:R-:W-:Y:S05]  /*1ae0*/  @P0 BRA `(.L_x_381) ;  /* 0xffffffb000000947 */ /* 0x000fea000383ffff */
.L_x_380:
        /* <DEDUP_REMOVED lines=9> */
[----:B------:R-:W-:Y:S02]  /*1b80*/  MOV R159, RZ ;  /* 0x000000ff009f7202 */ /* 0x000fe40000000f00 */
[----:B------:R-:W-:Y:S02]  /*1b90*/  @!P0 MOV R159, 0x46100000 ;  /* 0x46100000009f8802 */ /* 0x000fe40000000f00 */
[----:B------:R-:W-:Y:S02]  /*1ba0*/  LOP3.LUT R160, R5, 0x1, R0, 0xf8, !PT ;  /* 0x0000000105a07812 */ /* 0x000fe400078ef800 */
[----:B------:R-:W-:Y:S01]  /*1bb0*/  LOP3.LUT P1, RZ, R6, 0xff, RZ, 0xc0, !PT ;  /* 0x000000ff06ff7812 */ /* 0x000fe2000782c0ff */
[----:B------:R-:W1:Y:S01]  /*1bc0*/  SHFL.DOWN PT, R158, R159, 0x1, 0x1f ;  /* 0x08201f009f9e7f89 */ /* 0x000e6200000e0000 */
[----:B------:R-:W-:Y:S02]  /*1bd0*/  LOP3.LUT P0, RZ, R160, R9, RZ, 0xfc, !PT ;  /* 0x00000009a0ff7212 */ /* 0x000fe4000780fcff */
[----:B0-----:R-:W-:-:S02]  /*1be0*/  MOV R10, 0x38638e39 ;  /* 0x38638e39000a7802 */ /* 0x001fc40000000f00 */
[----:B------:R-:W-:Y:S02]  /*1bf0*/  IADD3 R7, R7, 0x1, RZ ;  /* 0x0000000107077810 */ /* 0x000fe40007ffe0ff */
[----:B------:R-:W-:Y:S02]  /*1c00*/  SEL R6, RZ, 0x1, P1 ;  /* 0x00000001ff067807 */ /* 0x000fe40000800000 */
[----:B------:R-:W-:-:S05]  /*1c10*/  LOP3.LUT R7, R7, 0x3, RZ, 0xc0, !PT ;  /* 0x0000000307077812 */ /* 0x000fca00078ec0ff */
[----:B------:R-:W-:Y:S02]  /*1c20*/  @!P0 MOV R163, 0x4 ;  /* 0x0000000400a38802 */ /* 0x000fe40000000f00 */
[----:B------:R-:W-:-:S05]  /*1c30*/  @!P0 MOV R165, 0x4 ;  /* 0x0000000400a58802 */ /* 0x000fca0000000f00 */
[----:B------:R-:W-:-:S04]  /*1c40*/  @!P0 IMAD.WIDE R164, R8, R165, c[0x0][0x188] ;  /* 0x0000620008a48625 */ /* 0x000fc800078e02a5 */
[----:B-1----:R-:W-:-:S06]  /*1c50*/  FADD.FTZ R9, R158, R159 ;  /* 0x0000009f9e097221 */ /* 0x002fcc0000010000 */
        /* <DEDUP_REMOVED lines=11> */
[----:B-----5:R-:W-:Y:S01]  /*1d10*/  SHF.R.U64 R156, R16, 0x10, R17 ;  /* 0x00000010109c7819 */ /* 0x020fe20000001211 */
[----:B------:R-:W-:Y:S02]  /*1d20*/  @!P0 IMAD.WIDE R162, R8, R163, c[0x0][0x180] ;  /* 0x0000600008a28625 */ /* 0x000fe400078e02a3 */
[----:B------:R-:W0:Y:S02]  /*1d30*/  SHFL.IDX PT, R11, R11, RZ, 0x1f ;  /* 0x00001fff0b0b7589 */ /* 0x000e2400000e0000 */
[----:B------:R-:W-:-:S05]  /*1d40*/  FMUL.FTZ R158, R9, R158 ;  /* 0x0000009e099e7220 */ /* 0x000fca0000410000 */
[----:B------:R1:W2:Y:S02]  /*1d50*/  SHFL.IDX PT, R9, R158, RZ, 0x1f ;  /* 0x00001fff9e097589 */ /* 0x0002a400000e0000 */
[----:B-1----:R-:W-:Y:S01]  /*1d60*/  SHF.R.U64 R158, R124, 0x10, R125 ;  /* 0x000000107c9e7819 */ /* 0x002fe2000000127d */
[----:B0-----:R-:W-:-:S06]  /*1d70*/  FFMA.FTZ R10, R11, R10, c[0x0][0x1b0] ;  /* 0x00006c000b0a7623 */ /* 0x001fcc000001000a */
[----:B------:R-:W0:Y:S01]  /*1d80*/  MUFU.RSQ R10, R10 ;  /* 0x0000000a000a7308 */ /* 0x000e220000001400 */
[--C-:B--2---:R-:W-:Y:S01]  /*1d90*/  FADD.FTZ R37, R37, -R9.reuse ;  /* 0x8000000925257221 */ /* 0x104fe20000010000 */
[----:B------:R1:W-:Y:S01]  /*1da0*/  @!P0 STG.E [R162.64], R9 ;  /* 0x00000009a2008986 */ /* 0x0003e2000c101906 */
[--C-:B------:R-:W-:Y:S02]  /*1db0*/  FADD.FTZ R47, R47, -R9.reuse ;  /* 0x800000092f2f7221 */ /* 0x100fe40000010000 */
[----:B------:R-:W-:Y:S01]  /*1dc0*/  FADD.FTZ R11, R36, -R9 ;  /* 0x80000009240b7221 */ /* 0x000fe20000010000 */
[----:B------:R-:W-:Y:S01]  /*1dd0*/  SHF.R.U64 R36, R12, 0x10, R13 ;  /* 0x000000100c247819 */ /* 0x000fe2000000120d */
[----:B------:R-:W-:Y:S01]  /*1de0*/  FADD.FTZ R157, R38, -R9 ;  /* 0x80000009269d7221 */ /* 0x000fe20000010000 */
[----:B------:R-:W-:Y:S01]  /*1df0*/  SHF.R.U64 R38, R120, 0x10, R121 ;  /* 0x0000001078267819 */ /* 0x000fe20000001279 */
[--C-:B------:R-:W-:Y:S02]  /*1e00*/  FADD.FTZ R57, R57, -R9.reuse ;  /* 0x8000000939397221 */ /* 0x100fe40000010000 */
[----:B------:R-:W-:-:S02]  /*1e10*/  FADD.FTZ R39, R39, -R9 ;  /* 0x8000000927277221 */ /* 0x000fc40000010000 */
[--C-:B------:R-:W-:Y:S02]  /*1e20*/  FADD.FTZ R41, R41, -R9.reuse ;  /* 0x8000000929297221 */ /* 0x100fe40000010000 */
[--C-:B------:R-:W-:Y:S01]  /*1e30*/  FADD.FTZ R67, R67, -R9.reuse ;  /* 0x8000000943437221 */ /* 0x100fe20000010000 */
[----:B0-----:R0:W-:Y:S01]  /*1e40*/  @!P0 STG.E [R164.64], R10 ;  /* 0x0000000aa4008986 */ /* 0x0011e2000c101906 */
[C---:B------:R-:W-:Y:S02]  /*1e50*/  FMUL.FTZ R37, R10.reuse, R37 ;  /* 0x000000250a257220 */ /* 0x040fe40000410000 */
[C---:B------:R-:W-:Y:S02]  /*1e60*/  FMUL.FTZ R47, R10.reuse, R47 ;  /* 0x0000002f0a2f7220 */ /* 0x040fe40000410000 */
[C---:B------:R-:W-:Y:S01]  /*1e70*/  FMUL.FTZ R57, R10.reuse, R57 ;  /* 0x000000390a397220 */ /* 0x040fe20000410000 */
[----:B------:R-:W-:Y:S01]  /*1e80*/  F2FP.PACK_AB R37, RZ, R37 ;  /* 0x00000025ff25723e */ /* 0x000fe200000000ff */
[C---:B------:R-:W-:Y:S01]  /*1e90*/  FMUL.FTZ R39, R10.reuse, R39 ;  /* 0x000000270a277220 */ /* 0x040fe20000410000 */
[----:B------:R-:W-:Y:S01]  /*1ea0*/  F2FP.PACK_AB R47, RZ, R47 ;  /* 0x0000002fff2f723e */ /* 0x000fe200000000ff */
[----:B------:R-:W-:Y:S01]  /*1eb0*/  FADD.FTZ R49, R49, -R9 ;  /* 0x8000000931317221 */ /* 0x000fe20000010000 */
[----:B------:R-:W-:Y:S01]  /*1ec0*/  F2FP.PACK_AB R57, RZ, R57 ;  /* 0x00000039ff39723e */ /* 0x000fe200000000ff */
[----:B------:R-:W-:Y:S01]  /*1ed0*/  HFMA2 R37, R36.H0_H0, R37.H0_H0, R38.H0_H0 ;  /* 0x2000002524257231 */ /* 0x000fe20000040826 */
[----:B------:R-:W-:Y:S01]  /*1ee0*/  SHF.R.U32.HI R36, RZ, 0x10, R125 ;  /* 0x00000010ff247819 */ /* 0x000fe2000001167d */
[----:B------:R-:W-:Y:S01]  /*1ef0*/  FMUL.FTZ R41, R10, R41 ;  /* 0x000000290a297220 */ /* 0x000fe20000410000 */
[----:B------:R-:W-:Y:S01]  /*1f00*/  SHF.R.U32.HI R38, RZ, 0x10, R17 ;  /* 0x00000010ff267819 */ /* 0x000fe20000011611 */
[--C-:B------:R-:W-:Y:S01]  /*1f10*/  FADD.FTZ R159, R40, -R9.reuse ;  /* 0x80000009289f7221 */ /* 0x100fe20000010000 */
[----:B------:R-:W-:Y:S01]  /*1f20*/  F2FP.PACK_AB R39, RZ, R39 ;  /* 0x00000027ff27723e */ /* 0x000fe200000000ff */
[----:B------:R-:W-:Y:S01]  /*1f30*/  FADD.FTZ R161, R42, -R9 ;  /* 0x800000092aa17221 */ /* 0x000fe20000010000 */
[----:B------:R-:W-:Y:S01]  /*1f40*/  SHF.R.U32.HI R42, RZ, 0x10, R121 ;  /* 0x00000010ff2a7819 */ /* 0x000fe20000011679 */
[----:B------:R-:W-:Y:S01]  /*1f50*/  HFMA2 R47, R38.H0_H0, R47.H0_H0, R36.H0_H0 ;  /* 0x2000002f262f7231 */ /* 0x000fe20000040824 */
[----:B------:R-:W-:Y:S01]  /*1f60*/  SHF.R.U64 R36, R130, 0x10, R131 ;  /* 0x0000001082247819 */ /* 0x000fe20000001283 */
[----:B------:R-:W-:Y:S01]  /*1f70*/  FADD.FTZ R51, R51, -R9 ;  /* 0x8000000933337221 */ /* 0x000fe20000010000 */
[----:B------:R-:W-:Y:S01]  /*1f80*/  SHF.R.U64 R38, R22, 0x10, R23 ;  /* 0x0000001016267819 */ /* 0x000fe20000001217 */
[C---:B------:R-:W-:Y:S01]  /*1f90*/  FMUL.FTZ R67, R10.reuse, R67 ;  /* 0x000000430a437220 */ /* 0x040fe20000410000 */
[----:B------:R-:W-:Y:S01]  /*1fa0*/  SHF.R.U32.HI R40, RZ, 0x10, R13 ;  /* 0x00000010ff287819 */ /* 0x000fe2000001160d */
[----:B------:R-:W-:Y:S01]  /*1fb0*/  FMUL.FTZ R49, R10, R49 ;  /* 0x000000310a317220 */ /* 0x000fe20000410000 */
[----:B------:R-:W-:Y:S01]  /*1fc0*/  F2FP.PACK_AB R41, RZ, R41 ;  /* 0x00000029ff29723e */ /* 0x000fe200000000ff */
[----:B-1----:R-:W-:Y:S01]  /*1fd0*/  FADD.FTZ R163, R44, -R9 ;  /* 0x800000092ca37221 */ /* 0x002fe20000010000 */
[----:B------:R-:W-:Y:S01]  /*1fe0*/  SHF.R.U64 R44, R14, 0x10, R15 ;  /* 0x000000100e2c7819 */ /* 0x000fe2000000120f */
[----:B0-----:R-:W-:Y:S01]  /*1ff0*/  FADD.FTZ R165, R46, -R9 ;  /* 0x800000092ea57221 */ /* 0x001fe20000010000 */
[----:B------:R-:W-:Y:S01]  /*2000*/  SHF.R.U64 R46, R122, 0x10, R123 ;  /* 0x000000107a2e7819 */ /* 0x000fe2000000127b */
[--C-:B------:R-:W-:Y:S01]  /*2010*/  FADD.FTZ R77, R77, -R9.reuse ;  /* 0x800000094d4d7221 */ /* 0x100fe20000010000 */
[----:B------:R-:W-:Y:S01]  /*2020*/  HFMA2 R57, R38.H0_H0, R57.H0_H0, R36.H0_H0 ;  /* 0x2000003926397231 */ /* 0x000fe20000040824 */
[----:B------:R-:W-:Y:S01]  /*2030*/  FADD.FTZ R59, R59, -R9 ;  /* 0x800000093b3b7221 */ /* 0x000fe20000010000 */
[----:B------:R-:W-:Y:S01]  /*2040*/  F2FP.PACK_AB R67, RZ, R67 ;  /* 0x00000043ff43723e */ /* 0x000fe200000000ff */
[C---:B------:R-:W-:Y:S01]  /*2050*/  FMUL.FTZ R51, R10.reuse, R51 ;  /* 0x000000330a337220 */ /* 0x040fe20000410000 */
[----:B------:R-:W-:Y:S01]  /*2060*/  HFMA2 R39, R40.H0_H0, R39.H0_H0, R42.H0_H0 ;  /* 0x2000002728277231 */ /* 0x000fe2000004082a */
[----:B------:R-:W-:Y:S01]  /*2070*/  SHF.R.U32.HI R36, RZ, 0x10, R135 ;  /* 0x00000010ff247819 */ /* 0x000fe20000011687 */
[----:B------:R-:W-:Y:S01]  /*2080*/  FADD.FTZ R61, R61, -R9 ;  /* 0x800000093d3d7221 */ /* 0x000fe20000010000 */
[----:B------:R-:W-:Y:S01]  /*2090*/  SHF.R.U32.HI R38, RZ, 0x10, R27 ;  /* 0x00000010ff267819 */ /* 0x000fe2000001161b */
[C---:B------:R-:W-:Y:S01]  /*20a0*/  FMUL.FTZ R77, R10.reuse, R77 ;  /* 0x0000004d0a4d7220 */ /* 0x040fe20000410000 */
[----:B------:R-:W-:Y:S01]  /*20b0*/  F2FP.PACK_AB R49, RZ, R49 ;  /* 0x00000031ff31723e */ /* 0x000fe200000000ff */
[----:B------:R-:W-:Y:S01]  /*20c0*/  FMUL.FTZ R59, R10, R59 ;  /* 0x0000003b0a3b7220 */ /* 0x000fe20000410000 */
[----:B------:R-:W-:Y:S01]  /*20d0*/  SHF.R.U64 R42, R126, 0x10, R127 ;  /* 0x000000107e2a7819 */ /* 0x000fe2000000127f */
[----:B------:R-:W-:Y:S01]  /*20e0*/  FADD.FTZ R87, R87, -R9 ;  /* 0x8000000957577221 */ /* 0x000fe20000010000 */
[----:B------:R-:W-:Y:S01]  /*20f0*/  SHF.R.U64 R40, R18, 0x10, R19 ;  /* 0x0000001012287819 */ /* 0x000fe20000001213 */
[----:B------:R-:W-:Y:S01]  /*2100*/  HFMA2 R41, R44.H0_H0, R41.H0_H0, R46.H0_H0 ;  /* 0x200000292c297231 */ /* 0x000fe2000004082e */
[----:B------:R-:W-:Y:S01]  /*2110*/  FADD.FTZ R69, R69, -R9 ;  /* 0x8000000945457221 */ /* 0x000fe20000010000 */
[----:B------:R-:W-:Y:S01]  /*2120*/  F2FP.PACK_AB R51, RZ, R51 ;  /* 0x00000033ff33723e */ /* 0x000fe200000000ff */
[----:B------:R-:W-:Y:S01]  /*2130*/  FMUL.FTZ R61, R10, R61 ;  /* 0x0000003d0a3d7220 */ /* 0x000fe20000410000 */
[----:B------:R-:W-:Y:S01]  /*2140*/  SHF.R.U32.HI R46, RZ, 0x10, R127 ;  /* 0x00000010ff2e7819 */ /* 0x000fe2000001167f */
[----:B------:R-:W-:Y:S01]  /*2150*/  HFMA2 R67, R38.H0_H0, R67.H0_H0, R36.H0_H0 ;  /* 0x2000004326437231 */ /* 0x000fe20000040824 */
[----:B------:R-:W-:Y:S01]  /*2160*/  SHF.R.U32.HI R44, RZ, 0x10, R19 ;  /* 0x00000010ff2c7819 */ /* 0x000fe20000011613 */
[----:B------:R-:W-:Y:S01]  /*2170*/  HFMA2 R49, R40.H0_H0, R49.H0_H0, R42.H0_H0 ;  /* 0x2000003128317231 */ /* 0x000fe2000004082a */
[----:B------:R-:W-:Y:S01]  /*2180*/  F2FP.PACK_AB R77, RZ, R77 ;  /* 0x0000004dff4d723e */ /* 0x000fe200000000ff */
[----:B------:R-:W-:Y:S01]  /*2190*/  FADD.FTZ R71, R71, -R9 ;  /* 0x8000000947477221 */ /* 0x000fe20000010000 */
[----:B------:R-:W-:Y:S01]  /*21a0*/  SHF.R.U64 R36, R140, 0x10, R141 ;  /* 0x000000108c247819 */ /* 0x000fe2000000128d */
[----:B------:R-:W-:Y:S01]  /*21b0*/  FMUL.FTZ R87, R10, R87 ;  /* 0x000000570a577220 */ /* 0x000fe20000410000 */
[----:B------:R-:W-:Y:S01]  /*21c0*/  SHF.R.U64 R38, R32, 0x10, R33 ;  /* 0x0000001020267819 */ /* 0x000fe20000001221 */
[----:B------:R-:W-:Y:S01]  /*21d0*/  FADD.FTZ R52, R52, -R9 ;  /* 0x8000000934347221 */ /* 0x000fe20000010000 */
[----:B------:R-:W-:Y:S01]  /*21e0*/  F2FP.PACK_AB R59, RZ, R59 ;  /* 0x0000003bff3b723e */ /* 0x000fe200000000ff */
[----:B------:R-:W-:Y:S01]  /*21f0*/  FMUL.FTZ R69, R10, R69 ;  /* 0x000000450a457220 */ /* 0x000fe20000410000 */
[----:B------:R-:W-:Y:S01]  /*2200*/  SHF.R.U32.HI R42, RZ, 0x10, R131 ;  /* 0x00000010ff2a7819 */ /* 0x000fe20000011683 */
[----:B------:R-:W-:Y:S01]  /*2210*/  FADD.FTZ R43, R43, -R9 ;  /* 0x800000092b2b7221 */ /* 0x000fe20000010000 */
[----:B------:R-:W-:Y:S01]  /*2220*/  SHF.R.U32.HI R40, RZ, 0x10, R23 ;  /* 0x00000010ff287819 */ /* 0x000fe20000011617 */
[--C-:B------:R-:W-:Y:S01]  /*2230*/  FADD.FTZ R97, R97, -R9.reuse ;  /* 0x8000000961617221 */ /* 0x100fe20000010000 */
[----:B------:R-:W-:Y:S01]  /*2240*/  HFMA2 R51, R44.H0_H0, R51.H0_H0, R46.H0_H0 ;  /* 0x200000332c337231 */ /* 0x000fe2000004082e */
[--C-:B------:R-:W-:Y:S01]  /*2250*/  FADD.FTZ R79, R79, -R9.reuse ;  /* 0x800000094f4f7221 */ /* 0x100fe20000010000 */
[----:B------:R-:W-:Y:S01]  /*2260*/  F2FP.PACK_AB R61, RZ, R61 ;  /* 0x0000003dff3d723e */ /* 0x000fe200000000ff */
[----:B------:R-:W-:Y:S01]  /*2270*/  FADD.FTZ R45, R45, -R9 ;  /* 0x800000092d2d7221 */ /* 0x000fe20000010000 */
[----:B------:R-:W-:Y:S01]  /*2280*/  SHF.R.U64 R46, R132, 0x10, R133 ;  /* 0x00000010842e7819 */ /* 0x000fe20000001285 */
[----:B------:R-:W-:Y:S01]  /*2290*/  FADD.FTZ R48, R48, -R9 ;  /* 0x8000000930307221 */ /* 0x000fe20000010000 */
[----:B------:R-:W-:Y:S01]  /*22a0*/  SHF.R.U64 R44, R24, 0x10, R25 ;  /* 0x00000010182c7819 */ /* 0x000fe20000001219 */
[--C-:B------:R-:W-:Y:S01]  /*22b0*/  FADD.FTZ R50, R50, -R9.reuse ;  /* 0x8000000932327221 */ /* 0x100fe20000010000 */
[----:B------:R-:W-:Y:S01]  /*22c0*/  HFMA2 R77, R38.H0_H0, R77.H0_H0, R36.H0_H0 ;  /* 0x2000004d264d7231 */ /* 0x000fe20000040824 */
        /* <DEDUP_REMOVED lines=16> */
[----:B------:R-:W-:Y:S01]  /*23d0*/  FADD.FTZ R64, R64, -R9 ;  /* 0x8000000940407221 */ /* 0x000fe20000010000 */
[----:B------:R-:W-:Y:S01]  /*23e0*/  SHF.R.U32.HI R46, RZ, 0x10, R137 ;  /* 0x00000010ff2e7819 */ /* 0x000fe20000011689 */
[----:B------:R-:W-:Y:S01]  /*23f0*/  FADD.FTZ R65, R65, -R9 ;  /* 0x8000000941417221 */ /* 0x000fe20000010000 */
[----:B------:R-:W-:Y:S01]  /*2400*/  SHF.R.U32.HI R44, RZ, 0x10, R29 ;  /* 0x00000010ff2c7819 */ /* 0x000fe2000001161d */
        /* <DEDUP_REMOVED lines=13> */
[----:B------:R-:W-:Y:S01]  /*24e0*/  LOP3.LUT R49, R49, 0xffff, RZ, 0xc0, !PT ;  /* 0x0000ffff31317812 */ /* 0x000fe200078ec0ff */
[--C-:B------:R-:W-:Y:S01]  /*24f0*/  FADD.FTZ R76, R76, -R9.reuse ;  /* 0x800000094c4c7221 */ /* 0x100fe20000010000 */
[----:B------:R-:W-:Y:S01]  /*2500*/  LOP3.LUT R57, R57, 0xffff, RZ, 0xc0, !PT ;  /* 0x0000ffff39397812 */ /* 0x000fe200078ec0ff */
        /* <DEDUP_REMOVED lines=27> */
[----:B------:R-:W-:Y:S01]  /*26c0*/  FADD.FTZ R9, R107, -R9 ;  /* 0x800000096b097221 */ /* 0x000fe20000010000 */
[----:B------:R-:W-:Y:S01]  /*26d0*/  SHF.R.U32.HI R107, RZ, 0x10, R123 ;  /* 0x00000010ff6b7819 */ /* 0x000fe2000001167b */
[C---:B------:R-:W-:Y:S01]  /*26e0*/  FMUL.FTZ R52, R10.reuse, R52 ;  /* 0x000000340a347220 */ /* 0x040fe20000410000 */
[----:B------:R-:W-:Y:S01]  /*26f0*/  F2FP.PACK_AB R71, RZ, R71 ;  /* 0x00000047ff47723e */ /* 0x000fe200000000ff */
[C---:B------:R-:W-:Y:S02]  /*2700*/  FMUL.FTZ R43, R10.reuse, R43 ;  /* 0x0000002b0a2b7220 */ /* 0x040fe40000410000 */
        /* <DEDUP_REMOVED lines=10> */
[----:B------:R-:W-:Y:S01]  /*27b0*/  SHF.R.U64 R46, R142, 0x10, R143 ;  /* 0x000000108e2e7819 */ /* 0x000fe2000000128f */
[----:B------:R-:W-:Y:S01]  /*27c0*/  FMUL.FTZ R163, R10, R163 ;  /* 0x000000a30aa37220 */ /* 0x000fe20000410000 */
[----:B------:R-:W-:Y:S01]  /*27d0*/  SHF.R.U64 R44, R34, 0x10, R35 ;  /* 0x00000010222c7819 */ /* 0x000fe20000001223 */
        /* <DEDUP_REMOVED lines=8> */
[----:B------:R-:W-:Y:S01]  /*2860*/  FMUL.FTZ R53, R10, R53 ;  /* 0x000000350a357220 */ /* 0x000fe20000410000 */
[----:B------:R-:W-:Y:S01]  /*2870*/  SHF.R.U64 R42, R146, 0x10, R147 ;  /* 0x00000010922a7819 */ /* 0x000fe20000001293 */
[----:B------:R-:W-:Y:S01]  /*2880*/  FMUL.FTZ R54, R10, R54 ;  /* 0x000000360a367220 */ /* 0x000fe20000410000 */
        /* <DEDUP_REMOVED lines=50> */
[----:B------:R-:W-:Y:S01]  /*2bb0*/  SHF.R.U32.HI R46, RZ, 0x10, R147 ;  /* 0x00000010ff2e7819 */ /* 0x000fe20000011693 */
[C---:B------:R-:W-:Y:S01]  /*2bc0*/  FMUL.FTZ R89, R10.reuse, R89 ;  /* 0x000000590a597220 */ /* 0x040fe20000410000 */
[----:B------:R-:W-:Y:S01]  /*2bd0*/  SHF.R.U32.HI R44, RZ, 0x10, R111 ;  /* 0x00000010ff2c7819 */ /* 0x000fe2000001166f */
[C---:B------:R-:W-:Y:S01]  /*2be0*/  FMUL.FTZ R90, R10.reuse, R90 ;  /* 0x0000005a0a5a7220 */ /* 0x040fe20000410000 */
[----:B------:R-:W-:Y:S01]  /*2bf0*/  F2FP.PACK_AB R65, RZ, R65 ;  /* 0x00000041ff41723e */ /* 0x000fe200000000ff */
[C---:B------:R-:W-:Y:S01]  /*2c00*/  FMUL.FTZ R91, R10.reuse, R91 ;  /* 0x0000005b0a5b7220 */ /* 0x040fe20000410000 */
[----:B------:R-:W-:Y:S01]  /*2c10*/  F2FP.PACK_AB R89, RZ, R89 ;  /* 0x00000059ff59723e */ /* 0x000fe200000000ff */
[----:B------:R-:W-:Y:S01]  /*2c20*/  FMUL.FTZ R92, R10, R92 ;  /* 0x0000005c0a5c7220 */ /* 0x000fe20000410000 */
[----:B------:R-:W-:Y:S01]  /*2c30*/  SHF.R.U64 R158, R134, 0x10, R135 ;  /* 0x00000010869e7819 */ /* 0x000fe20000001287 */
        /* <DEDUP_REMOVED lines=9> */
[----:B------:R-:W-:Y:S01]  /*2cd0*/  HFMA2 R91, R44.H0_H0, R91.H0_H0, R46.H0_H0 ;  /* 0x2000005b2c5b7231 */ /* 0x000fe2000004082e */
        /* <DEDUP_REMOVED lines=13> */
[----:B------:R-:W-:Y:S01]  /*2db0*/  LOP3.LUT R42, R41, 0xffff, RZ, 0xc0, !PT ;  /* 0x0000ffff292a7812 */ /* 0x000fe200078ec0ff */
[C---:B------:R-:W-:Y:S01]  /*2dc0*/  FMUL.FTZ R106, R10.reuse, R106 ;  /* 0x0000006a0a6a7220 */ /* 0x040fe20000410000 */
[----:B------:R-:W-:Y:S01]  /*2dd0*/  HFMA2 R101, R44.H0_H0, R101.H0_H0, R46.H0_H0 ;  /* 0x200000652c657231 */ /* 0x000fe2000004082e */
[----:B------:R-:W-:Y:S01]  /*2de0*/  FMUL.FTZ R9, R10, R9 ;  /* 0x000000090a097220 */ /* 0x000fe20000410000 */
[----:B------:R-:W-:Y:S01]  /*2df0*/  F2FP.PACK_AB R10, RZ, R52 ;  /* 0x00000034ff0a723e */ /* 0x000fe200000000ff */
[----:B------:R-:W-:Y:S01]  /*2e00*/  HFMA2 R50, R19.H0_H0, R50.H0_H0, R127.H0_H0 ;  /* 0x2000003213327231 */ /* 0x000fe2000004087f */
[----:B------:R-:W-:Y:S01]  /*2e10*/  SHF.R.U32.HI R52, RZ, 0x10, R15 ;  /* 0x00000010ff347819 */ /* 0x000fe2000001160f */
[----:B------:R-:W-:Y:S01]  /*2e20*/  HFMA2 R54, R21.H0_H0, R54.H0_H0, R129.H0_H0 ;  /* 0x2000003615367231 */ /* 0x000fe20000040881 */
[----:B------:R-:W-:Y:S01]  /*2e30*/  F2FP.PACK_AB R9, RZ, R9 ;  /* 0x00000009ff09723e */ /* 0x000fe200000000ff */
[----:B------:R-:W-:Y:S01]  /*2e40*/  HFMA2 R40, R20.H0_H0, R10.H0_H0, R128.H0_H0 ;  /* 0x2000000a14287231 */ /* 0x000fe20000040880 */
[----:B------:R-:W-:Y:S01]  /*2e50*/  LOP3.LUT R41, R45, 0xffff, RZ, 0xc0, !PT ;  /* 0x0000ffff2d297812 */ /* 0x000fe200078ec0ff */
[----:B------:R-:W-:Y:S01]  /*2e60*/  HFMA2 R43, R52.H0_H0, R43.H0_H0, R107.H0_H0 ;  /* 0x2000002b342b7231 */ /* 0x000fe2000004086b */
[----:B------:R-:W-:Y:S01]  /*2e70*/  SHF.R.U64 R107, R128, 0x10, R129 ;  /* 0x00000010806b7819 */ /* 0x000fe20000001281 */
[----:B------:R-:W-:Y:S01]  /*2e80*/  HFMA2 R9, R38.H0_H0, R9.H0_H0, R36.H0_H0 ;  /* 0x2000000926097231 */ /* 0x000fe20000040824 */
[----:B------:R-:W-:-:S02]  /*2e90*/  SHF.R.U64 R52, R20, 0x10, R21 ;  /* 0x0000001014347819 */ /* 0x000fc40000001215 */
[----:B------:R-:W-:Y:S02]  /*2ea0*/  PRMT R36, R37, 0x7610, R36 ;  /* 0x0000761025247816 */ /* 0x000fe40000000024 */
[----:B------:R-:W-:Y:S01]  /*2eb0*/  LOP3.LUT R37, R161, 0xffff, RZ, 0xc0, !PT ;  /* 0x0000ffffa1257812 */ /* 0x000fe200078ec0ff */
[----:B------:R-:W-:Y:S01]  /*2ec0*/  HFMA2 R53, R52.H0_H0, R53.H0_H0, R107.H0_H0 ;  /* 0x2000003534357231 */ /* 0x000fe2000004086b */
[----:B------:R-:W-:Y:S02]  /*2ed0*/  SHF.R.U32.HI R107, RZ, 0x10, R133 ;  /* 0x00000010ff6b7819 */ /* 0x000fe40000011685 */
[----:B------:R-:W-:Y:S02]  /*2ee0*/  SHF.R.U32.HI R52, RZ, 0x10, R25 ;  /* 0x00000010ff347819 */ /* 0x000fe40000011619 */
[----:B------:R-:W-:Y:S02]  /*2ef0*/  LOP3.LUT R36, R36, 0xffff, RZ, 0xc0, !PT ;  /* 0x0000ffff24247812 */ /* 0x000fe400078ec0ff */
[----:B------:R-:W-:Y:S01]  /*2f00*/  SHF.L.U32 R38, R41, 0x10, RZ ;  /* 0x0000001029267819 */ /* 0x000fe200000006ff */
[----:B------:R-:W-:Y:S01]  /*2f10*/  HFMA2 R63, R52.H0_H0, R63.H0_H0, R107.H0_H0 ;  /* 0x2000003f343f7231 */ /* 0x000fe2000004086b */
[----:B------:R-:W-:-:S02]  /*2f20*/  SHF.R.U64 R107, R138, 0x10, R139 ;  /* 0x000000108a6b7819 */ /* 0x000fc4000000128b */
[----:B------:R-:W-:Y:S02]  /*2f30*/  SHF.R.U64 R52, R30, 0x10, R31 ;  /* 0x000000101e347819 */ /* 0x000fe4000000121f */
[C---:B------:R-:W-:Y:S02]  /*2f40*/  SHF.L.U32 R10, R36.reuse, 0x10, RZ ;  /* 0x00000010240a7819 */ /* 0x040fe400000006ff */
[----:B------:R-:W-:Y:S01]  /*2f50*/  SHF.L.U64.HI R44, R36, 0x10, RZ ;  /* 0x00000010242c7819 */ /* 0x000fe200000102ff */
[----:B------:R-:W-:Y:S01]  /*2f60*/  HFMA2 R73, R52.H0_H0, R73.H0_H0, R107.H0_H0 ;  /* 0x2000004934497231 */ /* 0x000fe2000004086b */
[----:B------:R-:W-:Y:S02]  /*2f70*/  SHF.L.U32 R36, R42, 0x10, RZ ;  /* 0x000000102a247819 */ /* 0x000fe400000006ff */
[----:B------:R-:W-:Y:S02]  /*2f80*/  SHF.R.U32.HI R107, RZ, 0x10, R143 ;  /* 0x00000010ff6b7819 */ /* 0x000fe4000001168f */
[----:B------:R-:W-:-:S02]  /*2f90*/  SHF.R.U32.HI R52, RZ, 0x10, R35 ;  /* 0x00000010ff347819 */ /* 0x000fc40000011623 */
[----:B------:R-:W-:Y:S02]  /*2fa0*/  LOP3.LUT R10, R10, 0xffff, R11, 0xf8, !PT ;  /* 0x0000ffff0a0a7812 */ /* 0x000fe400078ef80b */
[----:B------:R-:W-:Y:S01]  /*2fb0*/  SHF.L.U64.HI R42, R42, 0x10, RZ ;  /* 0x000000102a2a7819 */ /* 0x000fe200000102ff */
[----:B------:R-:W-:Y:S01]  /*2fc0*/  HFMA2 R83, R52.H0_H0, R83.H0_H0, R107.H0_H0 ;  /* 0x2000005334537231 */ /* 0x000fe2000004086b */
[----:B------:R-:W-:Y:S02]  /*2fd0*/  LOP3.LUT R11, R157, 0xffff, RZ, 0xc0, !PT ;  /* 0x0000ffff9d0b7812 */ /* 0x000fe400078ec0ff */
[----:B------:R-:W-:Y:S02]  /*2fe0*/  LOP3.LUT R37, R37, 0xffff0000, R42, 0xf8, !PT ;  /* 0xffff000025257812 */ /* 0x000fe400078ef82a */
[----:B------:R-:W-:Y:S02]  /*2ff0*/  LOP3.LUT R11, R11, 0xffff0000, R44, 0xf8, !PT ;  /* 0xffff00000b0b7812 */ /* 0x000fe400078ef82c */
[----:B------:R-:W-:-:S02]  /*3000*/  PRMT R42, R40, 0x7610, R42 ;  /* 0x00007610282a7816 */ /* 0x000fc4000000002a */
[----:B------:R-:W-:Y:S02]  /*3010*/  SHF.R.U64 R107, R148, 0x10, R149 ;  /* 0x00000010946b7819 */ /* 0x000fe40000001295 */
[----:B------:R-:W-:Y:S02]  /*3020*/  SHF.R.U64 R52, R112, 0x10, R113 ;  /* 0x0000001070347819 */ /* 0x000fe40000001271 */
[----:B------:R-:W-:Y:S02]  /*3030*/  PRMT R44, R53, 0x7610, R44 ;  /* 0x00007610352c7816 */ /* 0x000fe4000000002c */
[----:B------:R-:W-:Y:S01]  /*3040*/  LOP3.LUT R45, R165, 0xffff, RZ, 0xc0, !PT ;  /* 0x0000ffffa52d7812 */ /* 0x000fe200078ec0ff */
[----:B------:R-:W-:Y:S01]  /*3050*/  HFMA2 R93, R52.H0_H0, R93.H0_H0, R107.H0_H0 ;  /* 0x2000005d345d7231 */ /* 0x000fe2000004086b */
[----:B------:R-:W-:Y:S02]  /*3060*/  SHF.L.U64.HI R40, R41, 0x10, RZ ;  /* 0x0000001029287819 */ /* 0x000fe400000102ff */
[----:B------:R-:W-:-:S02]  /*3070*/  SHF.L.U32 R41, R49, 0x10, RZ ;  /* 0x0000001031297819 */ /* 0x000fc400000006ff */
[----:B------:R-:W-:Y:S02]  /*3080*/  SHF.R.U64 R156, R26, 0x10, R27 ;  /* 0x000000101a9c7819 */ /* 0x000fe4000000121b */
[----:B------:R-:W-:Y:S02]  /*3090*/  F2FP.PACK_AB R58, RZ, R58 ;  /* 0x0000003aff3a723e */ /* 0x000fe400000000ff */
[----:B------:R-:W-:Y:S01]  /*30a0*/  LOP3.LUT R44, R44, 0xffff, RZ, 0xc0, !PT ;  /* 0x0000ffff2c2c7812 */ /* 0x000fe200078ec0ff */
[----:B------:R-:W-:Y:S01]  /*30b0*/  HFMA2 R65, R156.H0_H0, R65.H0_H0, R158.H0_H0 ;  /* 0x200000419c417231 */ /* 0x000fe2000004089e */
[----:B------:R-:W-:Y:S01]  /*30c0*/  LOP3.LUT R45, R45, 0xffff0000, R40, 0xf8, !PT ;  /* 0xffff00002d2d7812 */ /* 0x000fe200078ef828 */
[----:B------:R-:W-:Y:S01]  /*30d0*/  HFMA2 R58, R23.H0_H0, R58.H0_H0, R131.H0_H0 ;  /* 0x2000003a173a7231 */ /* 0x000fe20000040883 */
[----:B------:R-:W-:Y:S02]  /*30e0*/  LOP3.LUT R40, R41, 0xffff, R48, 0xf8, !PT ;  /* 0x0000ffff29287812 */ /* 0x000fe400078ef830 */
[----:B------:R-:W-:-:S02]  /*30f0*/  F2FP.PACK_AB R103, RZ, R103 ;  /* 0x00000067ff67723e */ /* 0x000fc400000000ff */
[----:B------:R-:W-:Y:S02]  /*3100*/  SHF.R.U32.HI R107, RZ, 0x10, R153 ;  /* 0x00000010ff6b7819 */ /* 0x000fe40000011699 */
[----:B------:R-:W-:Y:S02]  /*3110*/  SHF.R.U32.HI R52, RZ, 0x10, R117 ;  /* 0x00000010ff347819 */ /* 0x000fe40000011675 */
[----:B------:R-:W-:Y:S02]  /*3120*/  PRMT R48, R61, 0x7610, R48 ;  /* 0x000076103d307816 */ /* 0x000fe40000000030 */
[----:B------:R-:W-:Y:S01]  /*3130*/  F2FP.PACK_AB R56, RZ, R56 ;  /* 0x00000038ff38723e */ /* 0x000fe200000000ff */
[----:B------:R-:W-:Y:S01]  /*3140*/  HFMA2 R103, R52.H0_H0, R103.H0_H0, R107.H0_H0 ;  /* 0x2000006734677231 */ /* 0x000fe2000004086b */
[----:B------:R-:W-:Y:S02]  /*3150*/  LOP3.LUT R50, R50, 0xffff, RZ, 0xc0, !PT ;  /* 0x0000ffff32327812 */ /* 0x000fe400078ec0ff */
[----:B------:R-:W-:Y:S01]  /*3160*/  SHF.L.U64.HI R53, R49, 0x10, RZ ;  /* 0x0000001031357819 */ /* 0x000fe200000102ff */
[----:B------:R-:W-:Y:S01]  /*3170*/  HFMA2 R56, R22.H0_H0, R56.H0_H0, R130.H0_H0 ;  /* 0x2000003816387231 */ /* 0x000fe20000040882 */
[----:B------:R-:W-:-:S02]  /*3180*/  F2FP.PACK_AB R60, RZ, R60 ;  /* 0x0000003cff3c723e */ /* 0x000fc400000000ff */
[----:B------:R-:W-:Y:S02]  /*3190*/  F2FP.PACK_AB R75, RZ, R75 ;  /* 0x0000004bff4b723e */ /* 0x000fe400000000ff */
[----:B------:R-:W-:Y:S01]  /*31a0*/  SHF.R.U32.HI R158, RZ, 0x10, R139 ;  /* 0x00000010ff9e7819 */ /* 0x000fe2000001168b */
[----:B------:R-:W-:Y:S01]  /*31b0*/  HFMA2 R60, R24.H0_H0, R60.H0_H0, R132.H0_H0 ;  /* 0x2000003c183c7231 */ /* 0x000fe20000040884 */
[----:B------:R-:W-:Y:S02]  /*31c0*/  SHF.R.U32.HI R156, RZ, 0x10, R31 ;  /* 0x00000010ff9c7819 */ /* 0x000fe4000001161f */
[----:B------:R-:W-:Y:S02]  /*31d0*/  SHF.L.U32 R49, R44, 0x10, RZ ;  /* 0x000000102c317819 */ /* 0x000fe400000006ff */
[----:B------:R-:W-:Y:S01]  /*31e0*/  F2FP.PACK_AB R66, RZ, R66 ;  /* 0x00000042ff42723e */ /* 0x000fe200000000ff */
[----:B------:R-:W-:Y:S01]  /*31f0*/  HFMA2 R75, R156.H0_H0, R75.H0_H0, R158.H0_H0 ;  /* 0x2000004b9c4b7231 */ /* 0x000fe2000004089e */
[----:B------:R-:W-:-:S02]  /*3200*/  F2FP.PACK_AB R62, RZ, R62 ;  /* 0x0000003eff3e723e */ /* 0x000fc400000000ff */
[----:B------:R-:W-:Y:S01]  /*3210*/  LOP3.LUT R48, R48, 0xffff, RZ, 0xc0, !PT ;  /* 0x0000ffff30307812 */ /* 0x000fe200078ec0ff */
[----:B------:R-:W-:Y:S01]  /*3220*/  HFMA2 R66, R27.H0_H0, R66.H0_H0, R135.H0_H0 ;  /* 0x200000421b427231 */ /* 0x000fe20000040887 */
[----:B------:R-:W-:Y:S01]  /*3230*/  LOP3.LUT R41, R50, 0xffff0000, R53, 0xf8, !PT ;  /* 0xffff000032297812 */ /* 0x000fe200078ef835 */
[----:B------:R-:W-:Y:S01]  /*3240*/  HFMA2 R62, R25.H0_H0, R62.H0_H0, R133.H0_H0 ;  /* 0x2000003e193e7231 */ /* 0x000fe20000040885 */
[----:B------:R-:W-:Y:S02]  /*3250*/  LOP3.LUT R42, R49, 0xffff, R42, 0xf8, !PT ;  /* 0x0000ffff312a7812 */ /* 0x000fe400078ef82a */
[----:B------:R-:W-:Y:S02]  /*3260*/  LOP3.LUT R53, R54, 0xffff, RZ, 0xc0, !PT ;  /* 0x0000ffff36357812 */ /* 0x000fe400078ec0ff */
[----:B------:R-:W-:Y:S02]  /*3270*/  SHF.L.U64.HI R46, R44, 0x10, RZ ;  /* 0x000000102c2e7819 */ /* 0x000fe400000102ff */
[----:B------:R-:W-:-:S02]  /*3280*/  PRMT R52, R69, 0x7610, R52 ;  /* 0x0000761045347816 */ /* 0x000fc40000000034 */
[----:B------:R-:W-:Y:S02]  /*3290*/  LOP3.LUT R49, R58, 0xffff, RZ, 0xc0, !PT ;  /* 0x0000ffff3a317812 */ /* 0x000fe400078ec0ff */
[C---:B------:R-:W-:Y:S02]  /*32a0*/  SHF.L.U32 R61, R57.reuse, 0x10, RZ ;  /* 0x00000010393d7819 */ /* 0x040fe400000006ff */
[----:B------:R-:W-:Y:S02]  /*32b0*/  SHF.L.U64.HI R44, R57, 0x10, RZ ;  /* 0x00000010392c7819 */ /* 0x000fe400000102ff */
[----:B------:R-:W-:Y:S02]  /*32c0*/  F2FP.PACK_AB R68, RZ, R68 ;  /* 0x00000044ff44723e */ /* 0x000fe400000000ff */
[----:B------:R-:W-:Y:S02]  /*32d0*/  F2FP.PACK_AB R85, RZ, R85 ;  /* 0x00000055ff55723e */ /* 0x000fe400000000ff */
[----:B------:R-:W-:Y:S01]  /*32e0*/  SHF.R.U64 R158, R144, 0x10, R145 ;  /* 0x00000010909e7819 */ /* 0x000fe20000001291 */
[----:B------:R-:W-:Y:S01]  /*32f0*/  HFMA2 R68, R28.H0_H0, R68.H0_H0, R136.H0_H0 ;  /* 0x200000441c447231 */ /* 0x000fe20000040888 */
[----:B------:R-:W-:-:S02]  /*3300*/  SHF.R.U64 R156, R108, 0x10, R109 ;  /* 0x000000106c9c7819 */ /* 0x000fc4000000126d */
[----:B------:R-:W-:Y:S02]  /*3310*/  SHF.L.U32 R57, R48, 0x10, RZ ;  /* 0x0000001030397819 */ /* 0x000fe400000006ff */
[----:B------:R-:W-:Y:S01]  /*3320*/  F2FP.PACK_AB R64, RZ, R64 ;  /* 0x00000040ff40723e */ /* 0x000fe200000000ff */
[----:B------:R-:W-:Y:S01]  /*3330*/  HFMA2 R85, R156.H0_H0, R85.H0_H0, R158.H0_H0 ;  /* 0x200000559c557231 */ /* 0x000fe2000004089e */
[----:B------:R-:W-:Y:S02]  /*3340*/  F2FP.PACK_AB R74, RZ, R74 ;  /* 0x0000004aff4a723e */ /* 0x000fe400000000ff */
[----:B------:R-:W-:Y:S01]  /*3350*/  LOP3.LUT R65, R65, 0xffff, RZ, 0xc0, !PT ;  /* 0x0000ffff41417812 */ /* 0x000fe200078ec0ff */
[----:B------:R-:W-:Y:S01]  /*3360*/  HFMA2 R64, R26.H0_H0, R64.H0_H0, R134.H0_H0 ;  /* 0x200000401a407231 */ /* 0x000fe20000040886 */
[----:B------:R-:W-:Y:S01]  /*3370*/  LOP3.LUT R53, R53, 0xffff0000, R46, 0xf8, !PT ;  /* 0xffff000035357812 */ /* 0x000fe200078ef82e */
[----:B------:R-:W-:Y:S01]  /*3380*/  HFMA2 R74, R31.H0_H0, R74.H0_H0, R139.H0_H0 ;  /* 0x2000004a1f4a7231 */ /* 0x000fe2000004088b */
[----:B------:R-:W-:-:S02]  /*3390*/  LOP3.LUT R52, R52, 0xffff, RZ, 0xc0, !PT ;  /* 0x0000ffff34347812 */ /* 0x000fc400078ec0ff */
[----:B------:R-:W-:Y:S02]  /*33a0*/  LOP3.LUT R46, R61, 0xffff, R56, 0xf8, !PT ;  /* 0x0000ffff3d2e7812 */ /* 0x000fe400078ef838 */
[----:B------:R-:W-:Y:S02]  /*33b0*/  LOP3.LUT R49, R49, 0xffff0000, R44, 0xf8, !PT ;  /* 0xffff000031317812 */ /* 0x000fe400078ef82c */
[----:B------:R-:W-:Y:S02]  /*33c0*/  LOP3.LUT R44, R57, 0xffff, R60, 0xf8, !PT ;  /* 0x0000ffff392c7812 */ /* 0x000fe400078ef83c */
[----:B------:R-:W-:Y:S02]  /*33d0*/  SHF.L.U64.HI R50, R48, 0x10, RZ ;  /* 0x0000001030327819 */ /* 0x000fe400000102ff */
[----:B------:R-:W-:Y:S02]  /*33e0*/  PRMT R56, R77, 0x7610, R56 ;  /* 0x000076104d387816 */ /* 0x000fe40000000038 */
[----:B------:R-:W-:-:S02]  /*33f0*/  LOP3.LUT R57, R66, 0xffff, RZ, 0xc0, !PT ;  /* 0x0000ffff42397812 */ /* 0x000fc400078ec0ff */
[C---:B------:R-:W-:Y:S02]  /*3400*/  SHF.L.U32 R69, R65.reuse, 0x10, RZ ;  /* 0x0000001041457819 */ /* 0x040fe400000006ff */
[----:B------:R-:W-:Y:S02]  /*3410*/  SHF.L.U64.HI R48, R65, 0x10, RZ ;  /* 0x0000001041307819 */ /* 0x000fe400000102ff */
[----:B------:R-:W-:Y:S02]  /*3420*/  F2FP.PACK_AB R76, RZ, R76 ;  /* 0x0000004cff4c723e */ /* 0x000fe400000000ff */
[----:B------:R-:W-:Y:S02]  /*3430*/  LOP3.LUT R61, R62, 0xffff, RZ, 0xc0, !PT ;  /* 0x0000ffff3e3d7812 */ /* 0x000fe400078ec0ff */
[----:B------:R-:W-:Y:S01]  /*3440*/  SHF.L.U32 R65, R52, 0x10, RZ ;  /* 0x0000001034417819 */ /* 0x000fe200000006ff */
[----:B------:R-:W-:Y:S01]  /*3450*/  HFMA2 R76, R32.H0_H0, R76.H0_H0, R140.H0_H0 ;  /* 0x2000004c204c7231 */ /* 0x000fe2000004088c */
[----:B------:R-:W-:-:S02]  /*3460*/  F2FP.PACK_AB R72, RZ, R72 ;  /* 0x00000048ff48723e */ /* 0x000fc400000000ff */
[----:B------:R-:W-:Y:S02]  /*3470*/  F2FP.PACK_AB R82, RZ, R82 ;  /* 0x00000052ff52723e */ /* 0x000fe400000000ff */
[----:B------:R-:W-:Y:S01]  /*3480*/  LOP3.LUT R54, R73, 0xffff, RZ, 0xc0, !PT ;  /* 0x0000ffff49367812 */ /* 0x000fe200078ec0ff */
[----:B------:R-:W-:Y:S01]  /*3490*/  HFMA2 R72, R30.H0_H0, R72.H0_H0, R138.H0_H0 ;  /* 0x200000481e487231 */ /* 0x000fe2000004088a */
[----:B------:R-:W-:Y:S01]  /*34a0*/  LOP3.LUT R56, R56, 0xffff, RZ, 0xc0, !PT ;  /* 0x0000ffff38387812 */ /* 0x000fe200078ec0ff */
[----:B------:R-:W-:Y:S01]  /*34b0*/  HFMA2 R82, R35.H0_H0, R82.H0_H0, R143.H0_H0 ;  /* 0x2000005223527231 */ /* 0x000fe2000004088f */
[----:B------:R-:W-:Y:S02]  /*34c0*/  LOP3.LUT R57, R57, 0xffff0000, R48, 0xf8, !PT ;  /* 0xffff000039397812 */ /* 0x000fe400078ef830 */
[----:B------:R-:W-:Y:S02]  /*34d0*/  LOP3.LUT R61, R61, 0xffff0000, R50, 0xf8, !PT ;  /* 0xffff00003d3d7812 */ /* 0x000fe400078ef832 */
[----:B------:R-:W-:-:S02]  /*34e0*/  LOP3.LUT R48, R65, 0xffff, R68, 0xf8, !PT ;  /* 0x0000ffff41307812 */ /* 0x000fc400078ef844 */
[----:B------:R-:W-:Y:S02]  /*34f0*/  SHF.L.U64.HI R77, R52, 0x10, RZ ;  /* 0x00000010344d7819 */ /* 0x000fe400000102ff */
[----:B------:R-:W-:Y:S02]  /*3500*/  PRMT R60, R85, 0x7610, R60 ;  /* 0x00007610553c7816 */ /* 0x000fe4000000003c */
[----:B------:R-:W-:Y:S02]  /*3510*/  LOP3.LUT R50, R69, 0xffff, R64, 0xf8, !PT ;  /* 0x0000ffff45327812 */ /* 0x000fe400078ef840 */
[----:B------:R-:W-:Y:S02]  /*3520*/  LOP3.LUT R65, R74, 0xffff, RZ, 0xc0, !PT ;  /* 0x0000ffff4a417812 */ /* 0x000fe400078ec0ff */
[----:B------:R-:W-:Y:S02]  /*3530*/  SHF.L.U64.HI R52, R54, 0x10, RZ ;  /* 0x0000001036347819 */ /* 0x000fe400000102ff */
[----:B------:R-:W-:-:S02]  /*3540*/  F2FP.PACK_AB R84, RZ, R84 ;  /* 0x00000054ff54723e */ /* 0x000fc400000000ff */
[----:B------:R-:W-:Y:S02]  /*3550*/  SHF.L.U32 R69, R56, 0x10, RZ ;  /* 0x0000001038457819 */ /* 0x000fe400000006ff */
[----:B------:R-:W-:Y:S01]  /*3560*/  F2FP.PACK_AB R86, RZ, R86 ;  /* 0x00000056ff56723e */ /* 0x000fe200000000ff */
[----:B------:R-:W-:Y:S01]  /*3570*/  HFMA2 R84, R108.H0_H0, R84.H0_H0, R144.H0_H0 ;  /* 0x200000546c547231 */ /* 0x000fe20000040890 */
[----:B------:R-:W-:Y:S02]  /*3580*/  SHF.L.U32 R73, R54, 0x10, RZ ;  /* 0x0000001036497819 */ /* 0x000fe400000006ff */
[----:B------:R-:W-:Y:S01]  /*3590*/  LOP3.LUT R81, R81, 0xffff, RZ, 0xc0, !PT ;  /* 0x0000ffff51517812 */ /* 0x000fe200078ec0ff */
[----:B------:R-:W-:Y:S01]  /*35a0*/  HFMA2 R86, R109.H0_H0, R86.H0_H0, R145.H0_H0 ;  /* 0x200000566d567231 */ /* 0x000fe20000040891 */
[----:B------:R-:W-:Y:S02]  /*35b0*/  LOP3.LUT R60, R60, 0xffff, RZ, 0xc0, !PT ;  /* 0x0000ffff3c3c7812 */ /* 0x000fe400078ec0ff */
[----:B------:R-:W-:-:S02]  /*35c0*/  LOP3.LUT R65, R65, 0xffff0000, R52, 0xf8, !PT ;  /* 0xffff000041417812 */ /* 0x000fc400078ef834 */
[----:B------:R-:W-:Y:S02]  /*35d0*/  F2FP.PACK_AB R70, RZ, R70 ;  /* 0x00000046ff46723e */ /* 0x000fe400000000ff */
[----:B------:R-:W-:Y:S02]  /*35e0*/  LOP3.LUT R52, R69, 0xffff, R76, 0xf8, !PT ;  /* 0x0000ffff45347812 */ /* 0x000fe400078ef84c */
[----:B------:R-:W-:Y:S01]  /*35f0*/  SHF.L.U64.HI R85, R56, 0x10, RZ ;  /* 0x0000001038557819 */ /* 0x000fe200000102ff */
[----:B------:R-:W-:Y:S01]  /*3600*/  HFMA2 R70, R29.H0_H0, R70.H0_H0, R137.H0_H0 ;  /* 0x200000461d467231 */ /* 0x000fe20000040889 */
[----:B------:R-:W-:Y:S02]  /*3610*/  LOP3.LUT R54, R73, 0xffff, R72, 0xf8, !PT ;  /* 0x0000ffff49367812 */ /* 0x000fe400078ef848 */
[----:B------:R-:W-:Y:S02]  /*3620*/  LOP3.LUT R69, R82, 0xffff, RZ, 0xc0, !PT ;  /* 0x0000ffff52457812 */ /* 0x000fe400078ec0ff */
[----:B------:R-:W-:-:S02]  /*3630*/  SHF.L.U64.HI R56, R81, 0x10, RZ ;  /* 0x0000001051387819 */ /* 0x000fc400000102ff */
[----:B------:R-:W-:Y:S02]  /*3640*/  F2FP.PACK_AB R78, RZ, R78 ;  /* 0x0000004eff4e723e */ /* 0x000fe400000000ff */
[----:B------:R-:W-:Y:S02]  /*3650*/  SHF.L.U32 R73, R60, 0x10, RZ ;  /* 0x000000103c497819 */ /* 0x000fe400000006ff */
[----:B------:R-:W-:Y:S01]  /*3660*/  LOP3.LUT R69, R69, 0xffff0000, R56, 0xf8, !PT ;  /* 0xffff000045457812 */ /* 0x000fe200078ef838 */
[----:B------:R-:W-:Y:S01]  /*3670*/  HFMA2 R78, R33.H0_H0, R78.H0_H0, R141.H0_H0 ;  /* 0x2000004e214e7231 */ /* 0x000fe2000004088d */
[----:B------:R-:W-:Y:S02]  /*3680*/  LOP3.LUT R82, R39, 0xffff, RZ, 0xc0, !PT ;  /* 0x0000ffff27527812 */ /* 0x000fe400078ec0ff */
[----:B------:R-:W-:Y:S02]  /*3690*/  LOP3.LUT R56, R73, 0xffff, R84, 0xf8, !PT ;  /* 0x0000ffff49387812 */ /* 0x000fe400078ef854 */
[----:B------:R-:W-:-:S02]  /*36a0*/  LOP3.LUT R73, R86, 0xffff, RZ, 0xc0, !PT ;  /* 0x0000ffff56497812 */ /* 0x000fc400078ec0ff */
[----:B------:R-:W-:Y:S02]  /*36b0*/  LOP3.LUT R86, R43, 0xffff, RZ, 0xc0, !PT ;  /* 0x0000ffff2b567812 */ /* 0x000fe400078ec0ff */
[----:B------:R-:W-:Y:S02]  /*36c0*/  F2FP.PACK_AB R80, RZ, R80 ;  /* 0x00000050ff50723e */ /* 0x000fe400000000ff */
[----:B------:R-:W-:Y:S02]  /*36d0*/  PRMT R11, R11, 0x5410, R82 ;  /* 0x000054100b0b7816 */ /* 0x000fe40000000052 */
[----:B------:R-:W-:Y:S01]  /*36e0*/  LOP3.LUT R68, R70, 0xffff, RZ, 0xc0, !PT ;  /* 0x0000ffff46447812 */ /* 0x000fe200078ec0ff */
[----:B------:R-:W-:Y:S01]  /*36f0*/  HFMA2 R80, R34.H0_H0, R80.H0_H0, R142.H0_H0 ;  /* 0x2000005022507231 */ /* 0x000fe2000004088e */
[----:B------:R-:W-:Y:S02]  /*3700*/  LOP3.LUT R82, R51, 0xffff, RZ, 0xc0, !PT ;  /* 0x0000ffff33527812 */ /* 0x000fe400078ec0ff */
[----:B------:R-:W-:-:S02]  /*3710*/  F2FP.PACK_AB R90, RZ, R90 ;  /* 0x0000005aff5a723e */ /* 0x000fc400000000ff */
[----:B------:R-:W-:Y:S02]  /*3720*/  F2FP.PACK_AB R95, RZ, R95 ;  /* 0x0000005fff5f723e */ /* 0x000fe400000000ff */
[----:B------:R-:W-:Y:S01]  /*3730*/  SHF.R.U32.HI R158, RZ, 0x10, R149 ;  /* 0x00000010ff9e7819 */ /* 0x000fe20000011695 */
[----:B------:R-:W-:Y:S01]  /*3740*/  HFMA2 R90, R111.H0_H0, R90.H0_H0, R147.H0_H0 ;  /* 0x2000005a6f5a7231 */ /* 0x000fe20000040893 */
[----:B------:R-:W-:Y:S02]  /*3750*/  SHF.R.U32.HI R156, RZ, 0x10, R113 ;  /* 0x00000010ff9c7819 */ /* 0x000fe40000011671 */
[----:B------:R-:W-:Y:S02]  /*3760*/  LOP3.LUT R72, R78, 0xffff, RZ, 0xc0, !PT ;  /* 0x0000ffff4e487812 */ /* 0x000fe400078ec0ff */
[----:B------:R-:W-:Y:S01]  /*3770*/  PRMT R64, R93, 0x7610, R64 ;  /* 0x000076105d407816 */ /* 0x000fe20000000040 */
[----:B------:R-:W-:Y:S01]  /*3780*/  HFMA2 R95, R156.H0_H0, R95.H0_H0, R158.H0_H0 ;  /* 0x2000005f9c5f7231 */ /* 0x000fe2000004089e */
[----:B------:R-:W-:-:S02]  /*3790*/  PRMT R37, R37, 0x5410, R86 ;  /* 0x0000541025257816 */ /* 0x000fc40000000056 */
[----:B------:R-:W-:Y:S02]  /*37a0*/  LOP3.LUT R86, R59, 0xffff, RZ, 0xc0, !PT ;  /* 0x0000ffff3b567812 */ /* 0x000fe400078ec0ff */
[----:B------:R-:W-:Y:S02]  /*37b0*/  F2FP.PACK_AB R92, RZ, R92 ;  /* 0x0000005cff5c723e */ /* 0x000fe400000000ff */
[----:B------:R-:W-:Y:S02]  /*37c0*/  LOP3.LUT R68, R68, 0xffff0000, R77, 0xf8, !PT ;  /* 0xffff000044447812 */ /* 0x000fe400078ef84d */
[----:B------:R-:W-:Y:S01]  /*37d0*/  PRMT R41, R41, 0x5410, R82 ;  /* 0x0000541029297816 */ /* 0x000fe20000000052 */
[----:B------:R-:W-:Y:S01]  /*37e0*/  HFMA2 R92, R112.H0_H0, R92.H0_H0, R148.H0_H0 ;  /* 0x2000005c705c7231 */ /* 0x000fe20000040894 */
[----:B------:R-:W-:Y:S02]  /*37f0*/  LOP3.LUT R71, R71, 0xffff, RZ, 0xc0, !PT ;  /* 0x0000ffff47477812 */ /* 0x000fe400078ec0ff */
[----:B------:R-:W-:-:S02]  /*3800*/  F2FP.PACK_AB R94, RZ, R94 ;  /* 0x0000005eff5e723e */ /* 0x000fc400000000ff */
[----:B------:R-:W-:Y:S02]  /*3810*/  SHF.L.U32 R77, R81, 0x10, RZ ;  /* 0x00000010514d7819 */ /* 0x000fe400000006ff */
[----:B------:R-:W-:Y:S01]  /*3820*/  LOP3.LUT R84, R47, 0xffff, RZ, 0xc0, !PT ;  /* 0x0000ffff2f547812 */ /* 0x000fe200078ec0ff */
[----:B------:R-:W-:Y:S01]  /*3830*/  HFMA2 R94, R113.H0_H0, R94.H0_H0, R149.H0_H0 ;  /* 0x2000005e715e7231 */ /* 0x000fe20000040895 */
[----:B------:R-:W-:Y:S02]  /*3840*/  LOP3.LUT R82, R55, 0xffff, RZ, 0xc0, !PT ;  /* 0x0000ffff37527812 */ /* 0x000fe400078ec0ff */
[----:B------:R-:W-:Y:S02]  /*3850*/  LOP3.LUT R72, R72, 0xffff0000, R85, 0xf8, !PT ;  /* 0xffff000048487812 */ /* 0x000fe400078ef855 */
[----:B------:R-:W-:Y:S02]  /*3860*/  LOP3.LUT R64, R64, 0xffff, RZ, 0xc0, !PT ;  /* 0x0000ffff40407812 */ /* 0x000fe400078ec0ff */
[----:B------:R-:W-:-:S02]  /*3870*/  LOP3.LUT R79, R79, 0xffff, RZ, 0xc0, !PT ;  /* 0x0000ffff4f4f7812 */ /* 0x000fc400078ec0ff */
[----:B------:R-:W-:Y:S02]  /*3880*/  PRMT R47, R49, 0x5410, R86 ;  /* 0x00005410312f7816 */ /* 0x000fe40000000056 */
[----:B------:R-:W-:Y:S02]  /*3890*/  F2FP.PACK_AB R105, RZ, R105 ;  /* 0x00000069ff69723e */ /* 0x000fe400000000ff */
[----:B------:R-:W-:Y:S02]  /*38a0*/  SHF.R.U64 R158, R154, 0x10, R155 ;  /* 0x000000109a9e7819 */ /* 0x000fe4000000129b */
[----:B------:R-:W-:Y:S02]  /*38b0*/  SHF.R.U64 R156, R118, 0x10, R119 ;  /* 0x00000010769c7819 */ /* 0x000fe40000001277 */
[----:B------:R-:W-:Y:S02]  /*38c0*/  LOP3.LUT R89, R89, 0xffff, RZ, 0xc0, !PT ;  /* 0x0000ffff59597812 */ /* 0x000fe400078ec0ff */
[----:B------:R-:W-:Y:S01]  /*38d0*/  PRMT R49, R68, 0x5410, R71 ;  /* 0x0000541044317816 */ /* 0x000fe20000000047 */
[----:B------:R-:W-:Y:S01]  /*38e0*/  HFMA2 R105, R156.H0_H0, R105.H0_H0, R158.H0_H0 ;  /* 0x200000699c697231 */ /* 0x000fe2000004089e */
[----:B------:R-:W-:-:S02]  /*38f0*/  LOP3.LUT R58, R77, 0xffff, R80, 0xf8, !PT ;  /* 0x0000ffff4d3a7812 */ /* 0x000fc400078ef850 */
[----:B------:R-:W-:Y:S02]  /*3900*/  SHF.L.U64.HI R60, R60, 0x10, RZ ;  /* 0x000000103c3c7819 */ /* 0x000fe400000102ff */
[----:B------:R-:W-:Y:S02]  /*3910*/  PRMT R39, R45, 0x5410, R84 ;  /* 0x000054102d277816 */ /* 0x000fe40000000054 */
[----:B------:R-:W-:Y:S02]  /*3920*/  PRMT R43, R53, 0x5410, R82 ;  /* 0x00005410352b7816 */ /* 0x000fe40000000052 */
[----:B------:R-:W-:Y:S02]  /*3930*/  LOP3.LUT R68, R83, 0xffff, RZ, 0xc0, !PT ;  /* 0x0000ffff53447812 */ /* 0x000fe400078ec0ff */
[----:B------:R-:W-:Y:S02]  /*3940*/  SHF.L.U32 R77, R64, 0x10, RZ ;  /* 0x00000010404d7819 */ /* 0x000fe400000006ff */
[----:B------:R-:W-:-:S02]  /*3950*/  LOP3.LUT R84, R63, 0xffff, RZ, 0xc0, !PT ;  /* 0x0000ffff3f547812 */ /* 0x000fc400078ec0ff */
[----:B------:R-:W-:Y:S02]  /*3960*/  PRMT R53, R72, 0x5410, R79 ;  /* 0x0000541048357816 */ /* 0x000fe4000000004f */
[----:B------:R-:W-:Y:S02]  /*3970*/  F2FP.PACK_AB R96, RZ, R96 ;  /* 0x00000060ff60723e */ /* 0x000fe400000000ff */
[----:B------:R-:W-:Y:S02]  /*3980*/  F2FP.PACK_AB R98, RZ, R98 ;  /* 0x00000062ff62723e */ /* 0x000fe400000000ff */
[----:B------:R-:W-:Y:S01]  /*3990*/  SHF.L.U32 R72, R4, 0x7, RZ ;  /* 0x0000000704487819 */ /* 0x000fe200000006ff */
[----:B------:R-:W-:Y:S01]  /*39a0*/  HFMA2 R96, R114.H0_H0, R96.H0_H0, R150.H0_H0 ;  /* 0x2000006072607231 */ /* 0x000fe20000040896 */
[----:B------:R-:W-:Y:S01]  /*39b0*/  F2FP.PACK_AB R106, RZ, R106 ;  /* 0x0000006aff6a723e */ /* 0x000fe200000000ff */
[----:B------:R-:W-:Y:S01]  /*39c0*/  HFMA2 R98, R115.H0_H0, R98.H0_H0, R151.H0_H0 ;  /* 0x2000006273627231 */ /* 0x000fe20000040897 */
[----:B------:R-:W-:-:S02]  /*39d0*/  LOP3.LUT R74, R90, 0xffff, RZ, 0xc0, !PT ;  /* 0x0000ffff5a4a7812 */ /* 0x000fc400078ec0ff */
[----:B------:R-:W-:Y:S01]  /*39e0*/  SHF.L.U64.HI R85, R89, 0x10, RZ ;  /* 0x0000001059557819 */ /* 0x000fe200000102ff */
[----:B------:R-:W-:Y:S01]  /*39f0*/  HFMA2 R106, R119.H0_H0, R106.H0_H0, R155.H0_H0 ;  /* 0x2000006a776a7231 */ /* 0x000fe2000004089b */
[----:B------:R-:W-:Y:S02]  /*3a00*/  LOP3.LUT R82, R67, 0xffff, RZ, 0xc0, !PT ;  /* 0x0000ffff43527812 */ /* 0x000fe400078ec0ff */
[----:B------:R-:W-:Y:S02]  /*3a10*/  LOP3.LUT R73, R73, 0xffff0000, R60, 0xf8, !PT ;  /* 0xffff000049497812 */ /* 0x000fe400078ef83c */
[----:B------:R-:W-:Y:S02]  /*3a20*/  LOP3.LUT R97, R97, 0xffff, RZ, 0xc0, !PT ;  /* 0x0000ffff61617812 */ /* 0x000fe400078ec0ff */
[----:B------:R-:W-:Y:S02]  /*3a30*/  PRMT R59, R69, 0x5410, R68 ;  /* 0x00005410453b7816 */ /* 0x000fe40000000044 */
[----:B------:R-:W-:-:S02]  /*3a40*/  LOP3.LUT R60, R77, 0xffff, R92, 0xf8, !PT ;  /* 0x0000ffff4d3c7812 */ /* 0x000fc400078ef85c */
[----:B------:R-:W-:Y:S02]  /*3a50*/  PRMT R45, R61, 0x5410, R84 ;  /* 0x000054103d2d7816 */ /* 0x000fe40000000054 */
[----:B------:R-:W-:Y:S02]  /*3a60*/  LOP3.LUT R68, R87, 0xffff, RZ, 0xc0, !PT ;  /* 0x0000ffff57447812 */ /* 0x000fe400078ec0ff */
[----:B------:R-:W-:Y:S02]  /*3a70*/  LOP3.LUT R77, R94, 0xffff, RZ, 0xc0, !PT ;  /* 0x0000ffff5e4d7812 */ /* 0x000fe400078ec0ff */
[----:B------:R-:W-:Y:S02]  /*3a80*/  SHF.L.U64.HI R64, R64, 0x10, RZ ;  /* 0x0000001040407819 */ /* 0x000fe400000102ff */
[----:B------:R-:W-:Y:S02]  /*3a90*/  LOP3.LUT R61, R72, 0x80, R5, 0xe2, !PT ;  /* 0x00000080483d7812 */ /* 0x000fe400078ee205 */
[----:B------:R-:W-:-:S02]  /*3aa0*/  F2FP.PACK_AB R102, RZ, R102 ;  /* 0x00000066ff66723e */ /* 0x000fc400000000ff */
[----:B------:R-:W-:Y:S02]  /*3ab0*/  LOP3.LUT R74, R74, 0xffff0000, R85, 0xf8, !PT ;  /* 0xffff00004a4a7812 */ /* 0x000fe400078ef855 */
[----:B------:R-:W-:Y:S01]  /*3ac0*/  PRMT R51, R57, 0x5410, R82 ;  /* 0x0000541039337816 */ /* 0x000fe20000000052 */
[----:B------:R-:W-:Y:S01]  /*3ad0*/  HFMA2 R102, R117.H0_H0, R102.H0_H0, R153.H0_H0 ;  /* 0x2000006675667231 */ /* 0x000fe20000040899 */
[----:B------:R-:W-:Y:S02]  /*3ae0*/  SHF.L.U32 R85, R97, 0x10, RZ ;  /* 0x0000001061557819 */ /* 0x000fe400000006ff */
[----:B------:R-:W-:Y:S02]  /*3af0*/  LOP3.LUT R82, R75, 0xffff, RZ, 0xc0, !PT ;  /* 0x0000ffff4b527812 */ /* 0x000fe400078ec0ff */
[----:B------:R-:W-:Y:S02]  /*3b00*/  PRMT R70, R101, 0x7610, R70 ;  /* 0x0000761065467816 */ /* 0x000fe40000000046 */
[----:B------:R-:W-:-:S02]  /*3b10*/  LOP3.LUT R105, R105, 0xffff, RZ, 0xc0, !PT ;  /* 0x0000ffff69697812 */ /* 0x000fc400078ec0ff */
[----:B------:R-:W-:Y:S02]  /*3b20*/  PRMT R57, R73, 0x5410, R68 ;  /* 0x0000541049397816 */ /* 0x000fe40000000044 */
[----:B------:R-:W-:Y:S02]  /*3b30*/  F2FP.PACK_AB R88, RZ, R88 ;  /* 0x00000058ff58723e */ /* 0x000fe400000000ff */
[----:B------:R-:W-:Y:S02]  /*3b40*/  LOP3.LUT R77, R77, 0xffff0000, R64, 0xf8, !PT ;  /* 0xffff00004d4d7812 */ /* 0x000fe400078ef840 */
[----:B------:R-:W-:Y:S01]  /*3b50*/  LOP3.LUT R68, R95, 0xffff, RZ, 0xc0, !PT ;  /* 0x0000ffff5f447812 */ /* 0x000fe200078ec0ff */
[----:B------:R-:W-:Y:S01]  /*3b60*/  HFMA2 R88, R110.H0_H0, R88.H0_H0, R146.H0_H0 ;  /* 0x200000586e587231 */ /* 0x000fe20000040892 */
[----:B------:R-:W-:Y:S02]  /*3b70*/  LOP3.LUT R67, R61, 0x60, R2, 0xf8, !PT ;  /* 0x000000603d437812 */ /* 0x000fe400078ef802 */
[----:B------:R-:W-:-:S02]  /*3b80*/  SHF.L.U32 R81, R89, 0x10, RZ ;  /* 0x0000001059517819 */ /* 0x000fc400000006ff */
[----:B------:R-:W-:Y:S02]  /*3b90*/  LOP3.LUT R76, R98, 0xffff, RZ, 0xc0, !PT ;  /* 0x0000ffff624c7812 */ /* 0x000fe400078ec0ff */
[----:B------:R-:W-:Y:S02]  /*3ba0*/  SHF.L.U64.HI R89, R97, 0x10, RZ ;  /* 0x0000001061597819 */ /* 0x000fe400000102ff */
[----:B------:R-:W-:Y:S02]  /*3bb0*/  LOP3.LUT R66, R85, 0xffff, R96, 0xf8, !PT ;  /* 0x0000ffff55427812 */ /* 0x000fe400078ef860 */
[----:B------:R-:W-:Y:S02]  /*3bc0*/  PRMT R55, R65, 0x5410, R82 ;  /* 0x0000541041377816 */ /* 0x000fe40000000052 */
[----:B------:R-:W-:Y:S02]  /*3bd0*/  LOP3.LUT R70, R70, 0xffff, RZ, 0xc0, !PT ;  /* 0x0000ffff46467812 */ /* 0x000fe400078ec0ff */
[----:B------:R-:W-:-:S02]  /*3be0*/  LOP3.LUT R78, R106, 0xffff, RZ, 0xc0, !PT ;  /* 0x0000ffff6a4e7812 */ /* 0x000fc400078ec0ff */
[----:B------:R-:W-:Y:S02]  /*3bf0*/  SHF.L.U64.HI R85, R105, 0x10, RZ ;  /* 0x0000001069557819 */ /* 0x000fe400000102ff */
[----:B------:R-:W-:Y:S02]  /*3c00*/  PRMT R65, R9, 0x7610, R65 ;  /* 0x0000761009417816 */ /* 0x000fe40000000041 */
[----:B------:R-:W-:Y:S01]  /*3c10*/  PRMT R61, R77, 0x5410, R68 ;  /* 0x000054104d3d7816 */ /* 0x000fe20000000044 */
[----:B------:R-:W-:Y:S01]  /*3c20*/  IMAD R68, R8, 0x1200, R67 ;  /* 0x0000120008447824 */ /* 0x000fe200078e0243 */
[----:B------:R-:W-:Y:S02]  /*3c30*/  F2FP.PACK_AB R159, RZ, R159 ;  /* 0x0000009fff9f723e */ /* 0x000fe400000000ff */
[----:B------:R-:W-:Y:S02]  /*3c40*/  F2FP.PACK_AB R100, RZ, R100 ;  /* 0x00000064ff64723e */ /* 0x000fe400000000ff */
[----:B------:R-:W-:Y:S01]  /*3c50*/  LOP3.LUT R91, R91, 0xffff, RZ, 0xc0, !PT ;  /* 0x0000ffff5b5b7812 */ /* 0x000fe200078ec0ff */
[----:B------:R-:W-:Y:S01]  /*3c60*/  HFMA2 R159, R14.H0_H0, R159.H0_H0, R122.H0_H0 ;  /* 0x2000009f0e9f7231 */ /* 0x000fe2000004087a */
[----:B------:R-:W-:Y:S01]  /*3c70*/  F2FP.PACK_AB R163, RZ, R163 ;  /* 0x000000a3ffa3723e */ /* 0x000fe200000000ff */
[----:B------:R-:W-:Y:S01]  /*3c80*/  HFMA2 R100, R116.H0_H0, R100.H0_H0, R152.H0_H0 ;  /* 0x2000006474647231 */ /* 0x000fe20000040898 */
[----:B------:R-:W-:-:S02]  /*3c90*/  LOP3.LUT R76, R76, 0xffff0000, R89, 0xf8, !PT ;  /* 0xffff00004c4c7812 */ /* 0x000fc400078ef859 */
[----:B------:R-:W-:Y:S01]  /*3ca0*/  LOP3.LUT R99, R99, 0xffff, RZ, 0xc0, !PT ;  /* 0x0000ffff63637812 */ /* 0x000fe200078ec0ff */
[----:B------:R-:W-:Y:S01]  /*3cb0*/  HFMA2 R163, R16.H0_H0, R163.H0_H0, R124.H0_H0 ;  /* 0x200000a310a37231 */ /* 0x000fe2000004087c */
[----:B------:R-:W-:Y:S02]  /*3cc0*/  LOP3.LUT R80, R102, 0xffff, RZ, 0xc0, !PT ;  /* 0x0000ffff66507812 */ /* 0x000fe400078ec0ff */
[----:B------:R-:W-:Y:S02]  /*3cd0*/  SHF.L.U64.HI R89, R70, 0x10, RZ ;  /* 0x0000001046597819 */ /* 0x000fe400000102ff */
[----:B------:R-:W-:Y:S02]  /*3ce0*/  LOP3.LUT R78, R78, 0xffff0000, R85, 0xf8, !PT ;  /* 0xffff00004e4e7812 */ /* 0x000fe400078ef855 */
[----:B------:R-:W-:Y:S02]  /*3cf0*/  MOV R9, 0x8 ;  /* 0x0000000800097802 */ /* 0x000fe40000000f00 */
[----:B------:R-:W-:-:S02]  /*3d00*/  LOP3.LUT R69, R65, 0xffff, RZ, 0xc0, !PT ;  /* 0x0000ffff41457812 */ /* 0x000fc400078ec0ff */
[----:B------:R-:W-:Y:S01]  /*3d10*/  PRMT R63, R74, 0x5410, R91 ;  /* 0x000054104a3f7816 */ /* 0x000fe2000000005b */
[----:B------:R-:W-:Y:S01]  /*3d20*/  IMAD.WIDE.U32 R72, R68, R9, c[0x0][0x178] ;  /* 0x00005e0044487625 */ /* 0x000fe200078e0009 */
[----:B------:R-:W-:Y:S02]  /*3d30*/  F2FP.PACK_AB R104, RZ, R104 ;  /* 0x00000068ff68723e */ /* 0x000fe400000000ff */
[----:B------:R-:W-:Y:S02]  /*3d40*/  LOP3.LUT R62, R81, 0xffff, R88, 0xf8, !PT ;  /* 0x0000ffff513e7812 */ /* 0x000fe400078ef858 */
[----:B------:R-:W-:Y:S01]  /*3d50*/  PRMT R67, R76, 0x5410, R99 ;  /* 0x000054104c437816 */ /* 0x000fe20000000063 */
[----:B------:R-:W-:Y:S01]  /*3d60*/  HFMA2 R104, R118.H0_H0, R104.H0_H0, R154.H0_H0 ;  /* 0x2000006876687231 */ /* 0x000fe2000004089a */
[----:B------:R-:W-:Y:S01]  /*3d70*/  IADD3 R74, R68, 0x100, RZ ;  /* 0x00000100444a7810 */ /* 0x000fe20007ffe0ff */
[----:B------:R0:W-:Y:S01]  /*3d80*/  STG.E.64 [R72.64], R10 ;  /* 0x0000000a48007986 */ /* 0x0001e2000c101b06 */
[----:B------:R-:W-:-:S02]  /*3d90*/  SHF.L.U32 R81, R70, 0x10, RZ ;  /* 0x0000001046517819 */ /* 0x000fc400000006ff */
[----:B------:R-:W-:Y:S01]  /*3da0*/  LOP3.LUT R80, R80, 0xffff0000, R89, 0xf8, !PT ;  /* 0xffff000050507812 */ /* 0x000fe200078ef859 */
[-C--:B------:R-:W-:Y:S01]  /*3db0*/  IMAD.WIDE.U32 R74, R74, R9.reuse, c[0x0][0x178] ;  /* 0x00005e004a4a7625 */ /* 0x080fe200078e0009 */
[----:B------:R-:W-:Y:S02]  /*3dc0*/  LOP3.LUT R103, R103, 0xffff, RZ, 0xc0, !PT ;  /* 0x0000ffff67677812 */ /* 0x000fe400078ec0ff */
[----:B------:R-:W-:Y:S02]  /*3dd0*/  PRMT R71, R78, 0x5410, R69 ;  /* 0x000054104e477816 */ /* 0x000fe40000000045 */
[C---:B------:R-:W-:Y:S02]  /*3de0*/  IADD3 R76, R68.reuse, 0x200, RZ ;  /* 0x00000200444c7810 */ /* 0x040fe40007ffe0ff */
[----:B------:R-:W-:Y:S02]  /*3df0*/  IADD3 R78, R68, 0x300, RZ ;  /* 0x00000300444e7810 */ /* 0x000fe40007ffe0ff */
[----:B------:R-:W-:Y:S01]  /*3e00*/  LOP3.LUT R36, R36, 0xffff, R159, 0xf8, !PT ;  /* 0x0000ffff24247812 */ /* 0x000fe200078ef89f */
[----:B------:R-:W-:Y:S01]  /*3e10*/  IMAD.WIDE.U32 R76, R76, R9, c[0x0][0x178] ;  /* 0x00005e004c4c7625 */ /* 0x000fe200078e0009 */
[----:B------:R-:W-:-:S02]  /*3e20*/  LOP3.LUT R64, R81, 0xffff, R100, 0xf8, !PT ;  /* 0x0000ffff51407812 */ /* 0x000fc400078ef864 */
[----:B------:R-:W-:Y:S01]  /*3e30*/  PRMT R65, R80, 0x5410, R103 ;  /* 0x0000541050417816 */ /* 0x000fe20000000067 */
[-C--:B------:R-:W-:Y:S01]  /*3e40*/  IMAD.WIDE.U32 R78, R78, R9.reuse, c[0x0][0x178] ;  /* 0x00005e004e4e7625 */ /* 0x080fe200078e0009 */
[----:B------:R-:W-:Y:S01]  /*3e50*/  IADD3 R82, R68, 0x500, RZ ;  /* 0x0000050044527810 */ /* 0x000fe20007ffe0ff */
[----:B------:R1:W-:Y:S01]  /*3e60*/  STG.E.64 [R74.64], R36 ;  /* 0x000000244a007986 */ /* 0x0003e2000c101b06 */
[----:B------:R-:W-:Y:S02]  /*3e70*/  LOP3.LUT R38, R38, 0xffff, R163, 0xf8, !PT ;  /* 0x0000ffff26267812 */ /* 0x000fe400078ef8a3 */
[----:B------:R-:W-:Y:S01]  /*3e80*/  SHF.L.U32 R81, R105, 0x10, RZ ;  /* 0x0000001069517819 */ /* 0x000fe200000006ff */
[----:B0-----:R-:W-:Y:S01]  /*3e90*/  IMAD.WIDE.U32 R10, R82, R9, c[0x0][0x178] ;  /* 0x00005e00520a7625 */ /* 0x001fe200078e0009 */
[C---:B------:R-:W-:Y:S01]  /*3ea0*/  IADD3 R80, R68.reuse, 0x400, RZ ;  /* 0x0000040044507810 */ /* 0x040fe20007ffe0ff */
[----:B------:R0:W-:Y:S01]  /*3eb0*/  STG.E.64 [R76.64], R38 ;  /* 0x000000264c007986 */ /* 0x0001e2000c101b06 */
[----:B------:R-:W-:-:S02]  /*3ec0*/  IADD3 R84, R68, 0x600, RZ ;  /* 0x0000060044547810 */ /* 0x000fc40007ffe0ff */
[----:B------:R-:W-:Y:S01]  /*3ed0*/  IADD3 R72, R68, 0x800, RZ ;  /* 0x0000080044487810 */ /* 0x000fe20007ffe0ff */
[----:B------:R2:W-:Y:S01]  /*3ee0*/  STG.E.64 [R78.64], R40 ;  /* 0x000000284e007986 */ /* 0x0005e2000c101b06 */
[----:B------:R-:W-:Y:S01]  /*3ef0*/  LOP3.LUT R70, R81, 0xffff, R104, 0xf8, !PT ;  /* 0x0000ffff51467812 */ /* 0x000fe200078ef868 */
[-C--:B------:R-:W-:Y:S01]  /*3f00*/  IMAD.WIDE.U32 R80, R80, R9.reuse, c[0x0][0x178] ;  /* 0x00005e0050507625 */ /* 0x080fe200078e0009 */
[C---:B------:R-:W-:Y:S02]  /*3f10*/  IADD3 R82, R68.reuse, 0x700, RZ ;  /* 0x0000070044527810 */ /* 0x040fe40007ffe0ff */
[----:B-1----:R-:W-:Y:S01]  /*3f20*/  IADD3 R74, R68, 0x900, RZ ;  /* 0x00000900444a7810 */ /* 0x002fe20007ffe0ff */
[-C--:B------:R-:W-:Y:S01]  /*3f30*/  IMAD.WIDE.U32 R36, R84, R9.reuse, c[0x0][0x178] ;  /* 0x00005e0054247625 */ /* 0x080fe200078e0009 */
[----:B------:R1:W-:Y:S01]  /*3f40*/  STG.E.64 [R80.64], R42 ;  /* 0x0000002a50007986 */ /* 0x0003e2000c101b06 */
[----:B------:R-:W-:Y:S02]  /*3f50*/  IADD3 R8, R8, c[0x0][0x160], RZ ;  /* 0x0000580008087a10 */ /* 0x000fe40007ffe0ff */
[----:B0-----:R-:W-:Y:S01]  /*3f60*/  IMAD.WIDE.U32 R38, R82, R9, c[0x0][0x178] ;  /* 0x00005e0052267625 */ /* 0x001fe200078e0009 */
[----:B------:R0:W-:Y:S01]  /*3f70*/  STG.E.64 [R10.64], R46 ;  /* 0x0000002e0a007986 */ /* 0x0001e2000c101b06 */
[----:B------:R-:W-:-:S02]  /*3f80*/  ISETP.GE.AND P0, PT, R8, c[0x0][0x164], PT ;  /* 0x0000590008007a0c */ /* 0x000fc40003f06270 */
[-C--:B--2---:R-:W-:Y:S01]  /*3f90*/  IMAD.WIDE.U32 R40, R72, R9.reuse, c[0x0][0x178] ;  /* 0x00005e0048287625 */ /* 0x084fe200078e0009 */
[----:B------:R-:W-:Y:S01]  /*3fa0*/  IADD3 R72, R68, 0xa00, RZ ;  /* 0x00000a0044487810 */ /* 0x000fe20007ffe0ff */
[----:B------:R2:W-:Y:S04]  /*3fb0*/  STG.E.64 [R36.64], R44 ;  /* 0x0000002c24007986 */ /* 0x0005e8000c101b06 */
[----:B------:R3:W-:Y:S01]  /*3fc0*/  STG.E.64 [R38.64], R50 ;  /* 0x0000003226007986 */ /* 0x0007e2000c101b06 */
[-C--:B-1----:R-:W-:Y:S01]  /*3fd0*/  IMAD.WIDE.U32 R42, R74, R9.reuse, c[0x0][0x178] ;  /* 0x00005e004a2a7625 */ /* 0x082fe200078e0009 */
[C---:B------:R-:W-:Y:S02]  /*3fe0*/  IADD3 R74, R68.reuse, 0xb00, RZ ;  /* 0x00000b00444a7810 */ /* 0x040fe40007ffe0ff */
[----:B------:R1:W-:Y:S01]  /*3ff0*/  STG.E.64 [R40.64], R48 ;  /* 0x0000003028007986 */ /* 0x0003e2000c101b06 */
[----:B0-----:R-:W-:Y:S01]  /*4000*/  IADD3 R46, R68, 0xd00, RZ ;  /* 0x00000d00442e7810 */ /* 0x001fe20007ffe0ff */
[-C--:B------:R-:W-:Y:S01]  /*4010*/  IMAD.WIDE.U32 R10, R72, R9.reuse, c[0x0][0x178] ;  /* 0x00005e00480a7625 */ /* 0x080fe200078e0009 */
[C---:B------:R-:W-:Y:S01]  /*4020*/  IADD3 R72, R68.reuse, 0xc00, RZ ;  /* 0x00000c0044487810 */ /* 0x040fe20007ffe0ff */
[----:B------:R0:W-:Y:S01]  /*4030*/  STG.E.64 [R42.64], R54 ;  /* 0x000000362a007986 */ /* 0x0001e2000c101b06 */
[----:B--2---:R-:W-:Y:S01]  /*4040*/  IADD3 R44, R68, 0xe00, RZ ;  /* 0x00000e00442c7810 */ /* 0x004fe20007ffe0ff */
[----:B------:R-:W-:-:S02]  /*4050*/  IMAD.WIDE.U32 R36, R74, R9, c[0x0][0x178] ;  /* 0x00005e004a247625 */ /* 0x000fc400078e0009 */
[----:B------:R2:W-:Y:S02]  /*4060*/  STG.E.64 [R10.64], R52 ;  /* 0x000000340a007986 */ /* 0x0005e4000c101b06 */
[-C--:B---3--:R-:W-:Y:S02]  /*4070*/  IMAD.WIDE.U32 R38, R72, R9.reuse, c[0x0][0x178] ;  /* 0x00005e0048267625 */ /* 0x088fe400078e0009 */
[----:B------:R3:W-:Y:S01]  /*4080*/  STG.E.64 [R36.64], R58 ;  /* 0x0000003a24007986 */ /* 0x0007e2000c101b06 */
[----:B-1----:R-:W-:Y:S01]  /*4090*/  IADD3 R48, R68, 0xf00, RZ ;  /* 0x00000f0044307810 */ /* 0x002fe20007ffe0ff */
[-C--:B------:R-:W-:Y:S01]  /*40a0*/  IMAD.WIDE.U32 R40, R46, R9.reuse, c[0x0][0x178] ;  /* 0x00005e002e287625 */ /* 0x080fe200078e0009 */
[----:B------:R-:W-:Y:S01]  /*40b0*/  IADD3 R46, R68, 0x1000, RZ ;  /* 0x00001000442e7810 */ /* 0x000fe20007ffe0ff */
[----:B------:R1:W-:Y:S02]  /*40c0*/  STG.E.64 [R38.64], R56 ;  /* 0x0000003826007986 */ /* 0x0003e4000c101b06 */
[-C--:B0-----:R-:W-:Y:S01]  /*40d0*/  IMAD.WIDE.U32 R42, R44, R9.reuse, c[0x0][0x178] ;  /* 0x00005e002c2a7625 */ /* 0x081fe200078e0009 */
        /* <DEDUP_REMOVED lines=9> */
[----:B-1----:R-:W-:Y:S01]  /*4170*/  @P0 CALL.REL.NOINC `(.L_x_382) ;  /* 0x0000001000000944 */ /* 0x002fe20003c00000 */
[----:B------:R-:W-:Y:S05]  /*4180*/  BRA `(.L_x_383) ;  /* 0xffffc1d000007947 */ /* 0x000fea000383ffff */
.L_x_382:
[----:B------:R-:W-:Y:S05]  /*4190*/  EXIT ;  /* 0x000000000000794d */ /* 0x000fea0003800000 */
.L_x_378:
[----:B------:R-:W-:Y:S01]  /*41a0*/  HFMA2.MMA R159, -RZ, RZ, 0, 5.9604644775390625e-08 ;  /* 0x00000001ff9f7435 */ /* 0x000fe200000001ff */
[----:B------:R-:W-:-:S02]  /*41b0*/  MOV R160, 0x1f ;  /* 0x0000001f00a07802 */ /* 0x000fc40000000f00 */
[----:B------:R-:W-:Y:S02]  /*41c0*/  MOV R9, 0xffffffff ;  /* 0xffffffff00097802 */ /* 0x000fe40000000f00 */
[----:B------:R-:W-:Y:S02]  /*41d0*/  MOV R156, 0x41f0 ;  /* 0x000041f0009c7802 */ /* 0x000fe40000000f00 */
[----:B-----5:R-:W-:Y:S05]  /*41e0*/  CALL.REL.NOINC `($__internal_42_$__cuda_sm70_shflsync_bfly_p) ;  /* 0x00000ca000007944 */ /* 0x020fea0003c00000 */
[----:B01----:R-:W-:Y:S05]  /*41f0*/  BRA `(.L_x_384) ;  /* 0xffffc9f000007947 */ /* 0x003fea000383ffff */
.L_x_379:
[----:B------:R-:W-:Y:S01]  /*4200*/  HFMA2.MMA R159, -RZ, RZ, 0, 1.1920928955078125e-07 ;  /* 0x00000002ff9f7435 */ /* 0x000fe200000001ff */
[----:B0-----:R-:W-:Y:S02]  /*4210*/  MOV R11, R162 ;  /* 0x000000a2000b7202 */ /* 0x001fe40000000f00 */
[----:B------:R-:W-:Y:S02]  /*4220*/  MOV R160, 0x1f ;  /* 0x0000001f00a07802 */ /* 0x000fe40000000f00 */
[----:B------:R-:W-:Y:S02]  /*4230*/  MOV R9, 0xffffffff ;  /* 0xffffffff00097802 */ /* 0x000fe40000000f00 */
[----:B------:R-:W-:Y:S02]  /*4240*/  MOV R156, 0x4260 ;  /* 0x00004260009c7802 */ /* 0x000fe40000000f00 */
[----:B-----5:R-:W-:Y:S05]  /*4250*/  CALL.REL.NOINC `($__internal_42_$__cuda_sm70_shflsync_bfly_p) ;  /* 0x00000c3000007944 */ /* 0x020fea0003c00000 */
[----:B0-----:R-:W-:Y:S01]  /*4260*/  HFMA2.MMA R159, -RZ, RZ, 0, 2.384185791015625e-07 ;  /* 0x00000004ff9f7435 */ /* 0x001fe200000001ff */
[----:B-1----:R-:W-:Y:S01]  /*4270*/  FADD.FTZ R11, R162, R9 ;  /* 0x00000009a20b7221 */ /* 0x002fe20000010000 */
[----:B------:R-:W-:-:S02]  /*4280*/  MOV R160, 0x1f ;  /* 0x0000001f00a07802 */ /* 0x000fc40000000f00 */
[----:B------:R-:W-:Y:S02]  /*4290*/  MOV R9, 0xffffffff ;  /* 0xffffffff00097802 */ /* 0x000fe40000000f00 */
[----:B------:R-:W-:Y:S02]  /*42a0*/  MOV R156, 0x42c0 ;  /* 0x000042c0009c7802 */ /* 0x000fe40000000f00 */
[----:B------:R-:W-:Y:S05]  /*42b0*/  CALL.REL.NOINC `($__internal_42_$__cuda_sm70_shflsync_bfly_p) ;  /* 0x00000bd000007944 */ /* 0x000fea0003c00000 */
[----:B0-----:R-:W-:Y:S01]  /*42c0*/  HFMA2.MMA R159, -RZ, RZ, 0, 4.76837158203125e-07 ;  /* 0x00000008ff9f7435 */ /* 0x001fe200000001ff */
[----:B-1----:R-:W-:Y:S01]  /*42d0*/  FADD.FTZ R11, R11, R9 ;  /* 0x000000090b0b7221 */ /* 0x002fe20000010000 */
[----:B------:R-:W-:Y:S02]  /*42e0*/  MOV R160, 0x1f ;  /* 0x0000001f00a07802 */ /* 0x000fe40000000f00 */
[----:B------:R-:W-:Y:S02]  /*42f0*/  MOV R9, 0xffffffff ;  /* 0xffffffff00097802 */ /* 0x000fe40000000f00 */
[----:B------:R-:W-:Y:S02]  /*4300*/  MOV R156, 0x4320 ;  /* 0x00004320009c7802 */ /* 0x000fe40000000f00 */
[----:B------:R-:W-:Y:S05]  /*4310*/  CALL.REL.NOINC `($__internal_42_$__cuda_sm70_shflsync_bfly_p) ;  /* 0x00000b7000007944 */ /* 0x000fea0003c00000 */
[----:B0-----:R-:W-:Y:S01]  /*4320*/  HFMA2.MMA R159, -RZ, RZ, 0, 9.5367431640625e-07 ;  /* 0x00000010ff9f7435 */ /* 0x001fe200000001ff */
[----:B-1----:R-:W-:Y:S01]  /*4330*/  FADD.FTZ R11, R11, R9 ;  /* 0x000000090b0b7221 */ /* 0x002fe20000010000 */
[----:B------:R-:W-:-:S02]  /*4340*/  MOV R160, 0x1f ;  /* 0x0000001f00a07802 */ /* 0x000fc40000000f00 */
[----:B------:R-:W-:Y:S02]  /*4350*/  MOV R9, 0xffffffff ;  /* 0xffffffff00097802 */ /* 0x000fe40000000f00 */
[----:B------:R-:W-:Y:S02]  /*4360*/  MOV R156, 0x4380 ;  /* 0x00004380009c7802 */ /* 0x000fe40000000f00 */
[----:B------:R-:W-:Y:S05]  /*4370*/  CALL.REL.NOINC `($__internal_42_$__cuda_sm70_shflsync_bfly_p) ;  /* 0x00000b1000007944 */ /* 0x000fea0003c00000 */
        /* <DEDUP_REMOVED lines=150> */
[----:B------:R-:W-:Y:S05]  /*4ce0*/  CALL.REL.NOINC `($__internal_42_$__cuda_sm70_shflsync_bfly_p) ;  /* 0x000001a000007944 */ /* 0x000fea0003c00000 */
[----:B0-----:R-:W-:Y:S01]  /*4cf0*/  HFMA2.MMA R159, -RZ, RZ, 0, 1.1920928955078125e-07 ;  /* 0x00000002ff9f7435 */ /* 0x001fe200000001ff */
[----:B-1----:R-:W-:Y:S01]  /*4d00*/  FADD.FTZ R11, R11, R9 ;  /* 0x000000090b0b7221 */ /* 0x002fe20000010000 */
[----:B------:R-:W-:Y:S02]  /*4d10*/  MOV R160, 0x1f ;  /* 0x0000001f00a07802 */ /* 0x000fe40000000f00 */
[----:B------:R-:W-:Y:S02]  /*4d20*/  MOV R9, 0xffffffff ;  /* 0xffffffff00097802 */ /* 0x000fe40000000f00 */
[----:B------:R-:W-:Y:S02]  /*4d30*/  MOV R156, 0x4d50 ;  /* 0x00004d50009c7802 */ /* 0x000fe40000000f00 */
[----:B------:R-:W-:Y:S05]  /*4d40*/  CALL.REL.NOINC `($__internal_42_$__cuda_sm70_shflsync_bfly_p) ;  /* 0x0000014000007944 */ /* 0x000fea0003c00000 */
        /* <DEDUP_REMOVED lines=18> */
[----:B-1----:R-:W-:Y:S01]  /*4e70*/  MOV R162, R9 ;  /* 0x0000000900a27202 */ /* 0x002fe20000000f00 */
[----:B0-----:R-:W-:Y:S05]  /*4e80*/  BRA `(.L_x_385) ;  /* 0xffffc7a000007947 */ /* 0x001fea000383ffff */
        .weak           $__internal_42_$__cuda_sm70_shflsync_bfly_p
        .type           $__internal_42_$__cuda_sm70_shflsync_bfly_p,@function
        .size           $__internal_42_$__cuda_sm70_shflsync_bfly_p,(.L_x_1091 - $__internal_42_$__cuda_sm70_shflsync_bfly_p)
$__internal_42_$__cuda_sm70_shflsync_bfly_p:
[----:B------:R-:W-:Y:S01]  /*4e90*/  HFMA2.MMA R157, -RZ, RZ, 0, 0 ;  /* 0x00000000ff9d7435 */ /* 0x000fe200000001ff */
[----:B------:R-:W-:Y:S04]  /*4ea0*/  WARPSYNC R9 ;  /* 0x0000000900007348 */ /* 0x000fe80003800000 */
[----:B------:R0:W1:Y:S01]  /*4eb0*/  SHFL.BFLY PT, R9, R11, R159, R160 ;  /* 0x0c00009f0b097389 */ /* 0x00006200000e00a0 */
[----:B------:R-:W-:Y:S05]  /*4ec0*/  RET.REL.NODEC R156 `(_ZN10layer_norm13ln_fwd_kernelINS_13Kernel_traitsI6__halffS2_fjLj18432ELj2ELj1ELj4ELj16ENS_18Kernel_traits_baseILj18432ES2_fS2_fjLj128EEEEEEEvNS_9FwdParamsE) ;  /* 0xffffb1309c007950 */ /* 0x000fea0003c3ffff */
.L_x_386:
        /* <DEDUP_REMOVED lines=11> */
.L_x_1091:


//--------------------- .text._ZN10layer_norm13ln_fwd_kernelINS_13Kernel_traitsI6__halfS2_S2_fjLj18432ELj2ELj1ELj4ELj16ENS_18Kernel_traits_baseILj18432ES2_S2_S2_fjLj128EEEEEEEvNS_9FwdParamsE --------------------------
	.section	.text._ZN10layer_norm13ln_fwd_kernelINS_13Kernel_traitsI6__halfS2_S2_fjLj18432ELj2ELj1ELj4ELj16ENS_18Kernel_traits_baseILj18432ES2_S2_S2_fjLj128EEEEEEEvNS_9FwdParamsE,"ax",@progbits
	.sectioninfo	@"SHI_REGISTERS=168"
	.align	128
        .global         _ZN10layer_norm13ln_fwd_kernelINS_13Kernel_traitsI6__halfS2_S2_fjLj18432ELj2ELj1ELj4ELj16ENS_18Kernel_traits_baseILj18432ES2_S2_S2_fjLj128EEEEEEEvNS_9FwdParamsE
        .type           _ZN10layer_norm13ln_fwd_kernelINS_13Kernel_traitsI6__halfS2_S2_fjLj18432ELj2ELj1ELj4ELj16ENS_18Kernel_traits_baseILj18432ES2_S2_S2_fjLj128EEEEEEEvNS_9FwdParamsE,@function
        .size           _ZN10layer_norm13ln_fwd_kernelINS_13Kernel_traitsI6__halfS2_S2_fjLj18432ELj2ELj1ELj4ELj16ENS_18Kernel_traits_baseILj18432ES2_S2_S2_fjLj128EEEEEEEvNS_9FwdParamsE,(.L_x_1092 - _ZN10layer_norm13ln_fwd_kernelINS_13Kernel_traitsI6__halfS2_S2_fjLj18432ELj2ELj1ELj4ELj16ENS_18Kernel_traits_baseILj18432ES2_S2_S2_fjLj128EEEEEEEvNS_9FwdParamsE)
        .other          _ZN10layer_norm13ln_fwd_kernelINS_13Kernel_traitsI6__halfS2_S2_fjLj18432ELj2ELj1ELj4ELj16ENS_18Kernel_traits_baseILj18432ES2_S2_S2_fjLj128EEEEEEEvNS_9FwdParamsE,@"STO_CUDA_ENTRY STV_DEFAULT"
_ZN10layer_norm13ln_fwd_kernelINS_13Kernel_traitsI6__halfS2_S2_fjLj18432ELj2ELj1ELj4ELj16ENS_18Kernel_traits_baseILj18432ES2_S2_S2_fjLj128EEEEEEEvNS_9FwdParamsE:
.text._ZN10layer_norm13ln_fwd_kernelINS_13Kernel_traitsI6__halfS2_S2_fjLj18432ELj2ELj1ELj4ELj16ENS_18Kernel_traits_baseILj18432ES2_S2_S2_fjLj128EEEEEEEvNS_9FwdParamsE:
        /* <DEDUP_REMOVED lines=38> */
.L_x_392:
        /* <DEDUP_REMOVED lines=45> */
[----:B------:R-:W-:Y:S01]  /*0530*/  HADD2.F32 R8, -RZ, R123.H0_H0 ;  /* 0x2000007bff087230 */ /* 0x000fe20000004100 */
[----:B------:R-:W-:-:S04]  /*0540*/  FADD.FTZ R6, R12, R7 ;  /* 0x000000070c067221 */ /* 0x000fc80000010000 */
[----:B------:R-:W-:-:S04]  /*0550*/  FADD.FTZ R7, R11, R6 ;  /* 0x000000060b077221 */ /* 0x000fc80000010000 */
[----:B------:R-:W-:Y:S01]  /*0560*/  FADD.FTZ R6, R10, R7 ;  /* 0x000000070a067221 */ /* 0x000fe20000010000 */
[----:B------:R-:W-:Y:S02]  /*0570*/  HADD2.F32 R7, -RZ, R123.H1_H1 ;  /* 0x3000007bff077230 */ /* 0x000fe40000004100 */
[----:B----4-:R-:W-:Y:S01]  /*0580*/  HADD2.F32 R128, -RZ, R94.H1_H1 ;  /* 0x3000005eff807230 */ /* 0x010fe20000004100 */
[----:B------:R-:W-:Y:S01]  /*0590*/  FADD.FTZ R15, R9, R6 ;  /* 0x00000006090f7221 */ /* 0x000fe20000010000 */
[--C-:B---3--:R-:W-:Y:S02]  /*05a0*/  HADD2.F32 R6, -RZ, R88.reuse.H0_H0 ;  /* 0x20000058ff067230 */ /* 0x108fe40000004100 */
[----:B------:R-:W-:Y:S01]  /*05b0*/  HADD2.F32 R88, -RZ, R88.H1_H1 ;  /* 0x30000058ff587230 */ /* 0x000fe20000004100 */
[----:B------:R-:W-:Y:S01]  /*05c0*/  FADD.FTZ R120, R8, R15 ;  /* 0x0000000f08787221 */ /* 0x000fe20000010000 */
[--C-:B------:R-:W-:Y:S02]  /*05d0*/  HADD2.F32 R127, -RZ, R95.reuse.H0_H0 ;  /* 0x2000005fff7f7230 */ /* 0x100fe40000004100 */
[----:B------:R-:W-:Y:S01]  /*05e0*/  HADD2.F32 R130, -RZ, R95.H1_H1 ;  /* 0x3000005fff827230 */ /* 0x000fe20000004100 */
[----:B------:R-:W-:Y:S01]  /*05f0*/  FADD.FTZ R15, R7, R120 ;  /* 0x00000078070f7221 */ /* 0x000fe20000010000 */
[----:B------:R-:W-:-:S02]  /*0600*/  HADD2.F32 R120, -RZ, R89.H1_H1 ;  /* 0x30000059ff787230 */ /* 0x000fc40000004100 */
[----:B------:R-:W-:Y:S01]  /*0610*/  HADD2.F32 R129, -RZ, R96.H0_H0 ;  /* 0x20000060ff817230 */ /* 0x000fe20000004100 */
[----:B------:R-:W-:Y:S01]  /*0620*/  FADD.FTZ R121, R6, R15 ;  /* 0x0000000f06797221 */ /* 0x000fe20000010000 */
[----:B------:R-:W-:Y:S02]  /*0630*/  HADD2.F32 R15, -RZ, R89.H0_H0 ;  /* 0x20000059ff0f7230 */ /* 0x000fe40000004100 */
[----:B------:R-:W-:Y:S01]  /*0640*/  HADD2.F32 R89, -RZ, R90.H0_H0 ;  /* 0x2000005aff597230 */ /* 0x000fe20000004100 */
[----:B------:R-:W-:Y:S01]  /*0650*/  FADD.FTZ R122, R88, R121 ;  /* 0x00000079587a7221 */ /* 0x000fe20000010000 */
[----:B------:R-:W-:Y:S02]  /*0660*/  HADD2.F32 R135, -RZ, R96.H1_H1 ;  /* 0x30000060ff877230 */ /* 0x000fe40000004100 */
[--C-:B------:R-:W-:Y:S01]  /*0670*/  HADD2.F32 R133, -RZ, R97.reuse.H0_H0 ;  /* 0x20000061ff857230 */ /* 0x100fe20000004100 */
[----:B------:R-:W-:Y:S01]  /*0680*/  FADD.FTZ R121, R15, R122 ;  /* 0x0000007a0f797221 */ /* 0x000fe20000010000 */
[----:B------:R-:W-:-:S02]  /*0690*/  HADD2.F32 R147, -RZ, R97.H1_H1 ;  /* 0x30000061ff937230 */ /* 0x000fc40000004100 */
[----:B------:R-:W-:Y:S01]  /*06a0*/  HADD2.F32 R145, -RZ, R98.H0_H0 ;  /* 0x20000062ff917230 */ /* 0x000fe20000004100 */
[----:B------:R-:W-:Y:S01]  /*06b0*/  FADD.FTZ R122, R120, R121 ;  /* 0x00000079787a7221 */ /* 0x000fe20000010000 */
[----:B------:R-:W-:Y:S02]  /*06c0*/  HADD2.F32 R121, -RZ, R90.H1_H1 ;  /* 0x3000005aff797230 */ /* 0x000fe40000004100 */
[----:B------:R-:W-:Y:S01]  /*06d0*/  HADD2.F32 R90, -RZ, R91.H0_H0 ;  /* 0x2000005bff5a7230 */ /* 0x000fe20000004100 */
[----:B------:R-:W-:Y:S01]  /*06e0*/  FADD.FTZ R122, R89, R122 ;  /* 0x0000007a597a7221 */ /* 0x000fe20000010000 */
[----:B------:R-:W-:Y:S02]  /*06f0*/  HADD2.F32 R155, -RZ, R98.H1_H1 ;  /* 0x30000062ff9b7230 */ /* 0x000fe40000004100 */
[----:B------:R-:W-:Y:S01]  /*0700*/  HADD2.F32 R153, -RZ, R99.H0_H0 ;  /* 0x20000063ff997230 */ /* 0x000fe20000004100 */
[----:B------:R-:W-:Y:S01]  /*0710*/  FADD.FTZ R123, R121, R122 ;  /* 0x0000007a797b7221 */ /* 0x000fe20000010000 */
[----:B------:R-:W-:-:S02]  /*0720*/  HADD2.F32 R122, -RZ, R91.H1_H1 ;  /* 0x3000005bff7a7230 */ /* 0x000fc40000004100 */
[----:B------:R-:W-:Y:S01]  /*0730*/  HADD2.F32 R91, -RZ, R92.H0_H0 ;  /* 0x2000005cff5b7230 */ /* 0x000fe20000004100 */
[----:B------:R-:W-:Y:S01]  /*0740*/  FADD.FTZ R123, R90, R123 ;  /* 0x0000007b5a7b7221 */ /* 0x000fe20000010000 */
[----:B------:R-:W-:-:S03]  /*0750*/  HADD2.F32 R161, -RZ, R99.H1_H1 ;  /* 0x30000063ffa17230 */ /* 0x000fc60000004100 */
[----:B------:R-:W-:Y:S01]  /*0760*/  FADD.FTZ R124, R122, R123 ;  /* 0x0000007b7a7c7221 */ /* 0x000fe20000010000 */
[----:B------:R-:W-:Y:S02]  /*0770*/  HADD2.F32 R123, -RZ, R92.H1_H1 ;  /* 0x3000005cff7b7230 */ /* 0x000fe40000004100 */
[----:B------:R-:W-:Y:S01]  /*0780*/  HADD2.F32 R92, -RZ, R93.H0_H0 ;  /* 0x2000005dff5c7230 */ /* 0x000fe20000004100 */
[----:B------:R-:W-:Y:S01]  /*0790*/  FADD.FTZ R124, R91, R124 ;  /* 0x0000007c5b7c7221 */ /* 0x000fe20000010000 */
[----:B------:R-:W-:-:S03]  /*07a0*/  HADD2.F32 R137, -RZ, R108.H1_H1 ;  /* 0x3000006cff897230 */ /* 0x000fc60000004100 */
[----:B------:R-:W-:Y:S01]  /*07b0*/  FADD.FTZ R125, R123, R124 ;  /* 0x0000007c7b7d7221 */ /* 0x000fe20000010000 */
[----:B------:R-:W-:Y:S02]  /*07c0*/  HADD2.F32 R124, -RZ, R93.H1_H1 ;  /* 0x3000005dff7c7230 */ /* 0x000fe40000004100 */
[----:B------:R-:W-:Y:S01]  /*07d0*/  HADD2.F32 R93, -RZ, R94.H0_H0 ;  /* 0x2000005eff5d7230 */ /* 0x000fe20000004100 */
        /* <DEDUP_REMOVED lines=19> */
[----:B------:R-:W-:Y:S02]  /*0910*/  HADD2.F32 R136, -RZ, R116.H1_H1 ;  /* 0x30000074ff887230 */ /* 0x000fe40000004100 */
[----:B------:R-:W-:Y:S01]  /*0920*/  HADD2.F32 R138, -RZ, R117.H1_H1 ;  /* 0x30000075ff8a7230 */ /* 0x000fe20000004100 */
[----:B------:R-:W-:Y:S01]  /*0930*/  FADD.FTZ R94, R135, R94 ;  /* 0x0000005e875e7221 */ /* 0x000fe20000010000 */
[----:B------:R-:W-:-:S03]  /*0940*/  HADD2.F32 R140, -RZ, R118.H1_H1 ;  /* 0x30000076ff8c7230 */ /* 0x000fc60000004100 */
[----:B------:R-:W-:-:S04]  /*0950*/  FADD.FTZ R94, R133, R94 ;  /* 0x0000005e855e7221 */ /* 0x000fc80000010000 */
[----:B------:R-:W-:-:S04]  /*0960*/  FADD.FTZ R94, R147, R94 ;  /* 0x0000005e935e7221 */ /* 0x000fc80000010000 */
[----:B------:R-:W-:-:S04]  /*0970*/  FADD.FTZ R94, R145, R94 ;  /* 0x0000005e915e7221 */ /* 0x000fc80000010000 */
[----:B------:R-:W-:-:S04]  /*0980*/  FADD.FTZ R94, R155, R94 ;  /* 0x0000005e9b5e7221 */ /* 0x000fc80000010000 */
[----:B------:R-:W-:Y:S01]  /*0990*/  FADD.FTZ R96, R153, R94 ;  /* 0x0000005e99607221 */ /* 0x000fe20000010000 */
[--C-:B------:R-:W-:Y:S02]  /*09a0*/  HADD2.F32 R94, -RZ, R100.reuse.H0_H0 ;  /* 0x20000064ff5e7230 */ /* 0x100fe40000004100 */
[----:B------:R-:W-:Y:S01]  /*09b0*/  HADD2.F32 R100, -RZ, R100.H1_H1 ;  /* 0x30000064ff647230 */ /* 0x000fe20000004100 */
        /* <DEDUP_REMOVED lines=18> */
[----:B------:R-:W-:-:S03]  /*0ae0*/  HADD2.F32 R99, -RZ, R105.H0_H0 ;  /* 0x20000069ff637230 */ /* 0x000fc60000004100 */
[----:B------:R-:W-:Y:S01]  /*0af0*/  FADD.FTZ R126, R104, R125 ;  /* 0x0000007d687e7221 */ /* 0x000fe20000010000 */
[----:B------:R-:W-:Y:S02]  /*0b00*/  HADD2.F32 R125, -RZ, R105.H1_H1 ;  /* 0x30000069ff7d7230 */ /* 0x000fe40000004100 */
[----:B------:R-:W-:Y:S01]  /*0b10*/  HADD2.F32 R105, -RZ, R106.H0_H0 ;  /* 0x2000006aff697230 */ /* 0x000fe20000004100 */
[----:B------:R-:W-:-:S04]  /*0b20*/  FADD.FTZ R126, R99, R126 ;  /* 0x0000007e637e7221 */ /* 0x000fc80000010000 */
[----:B------:R-:W-:Y:S01]  /*0b30*/  FADD.FTZ R132, R125, R126 ;  /* 0x0000007e7d847221 */ /* 0x000fe20000010000 */
[----:B------:R-:W-:Y:S02]  /*0b40*/  HADD2.F32 R126, -RZ, R106.H1_H1 ;  /* 0x3000006aff7e7230 */ /* 0x000fe40000004100 */
[--C-:B------:R-:W-:Y:S01]  /*0b50*/  HADD2.F32 R106, -RZ, R107.reuse.H0_H0 ;  /* 0x2000006bff6a7230 */ /* 0x100fe20000004100 */
[----:B------:R-:W-:Y:S01]  /*0b60*/  FADD.FTZ R131, R105, R132 ;  /* 0x0000008469837221 */ /* 0x000fe20000010000 */
[----:B------:R-:W-:-:S03]  /*0b70*/  HADD2.F32 R107, -RZ, R107.H1_H1 ;  /* 0x3000006bff6b7230 */ /* 0x000fc60000004100 */
[----:B------:R-:W-:-:S04]  /*0b80*/  FADD.FTZ R131, R126, R131 ;  /* 0x000000837e837221 */ /* 0x000fc80000010000 */
[----:B------:R-:W-:Y:S01]  /*0b90*/  FADD.FTZ R132, R106, R131 ;  /* 0x000000836a847221 */ /* 0x000fe20000010000 */
[----:B------:R-:W-:-:S03]  /*0ba0*/  HADD2.F32 R131, -RZ, R108.H0_H0 ;  /* 0x2000006cff837230 */ /* 0x000fc60000004100 */
        /* <DEDUP_REMOVED lines=12> */
[----:B------:R-:W-:Y:S02]  /*0c70*/  HADD2.F32 R132, -RZ, R114.H1_H1 ;  /* 0x30000072ff847230 */ /* 0x000fe40000004100 */
[----:B------:R-:W-:Y:S01]  /*0c80*/  HADD2.F32 R114, -RZ, R115.H0_H0 ;  /* 0x20000073ff727230 */ /* 0x000fe20000004100 */
[----:B------:R-:W-:Y:S01]  /*0c90*/  FADD.FTZ R108, R112, R109 ;  /* 0x0000006d706c7221 */ /* 0x000fe20000010000 */
[----:B------:R-:W-:Y:S02]  /*0ca0*/  HADD2.F32 R115, -RZ, R116.H0_H0 ;  /* 0x20000074ff737230 */ /* 0x000fe40000004100 */
[----:B------:R-:W-:Y:S01]  /*0cb0*/  HADD2.F32 R116, -RZ, R117.H0_H0 ;  /* 0x20000075ff747230 */ /* 0x000fe20000004100 */
[----:B------:R-:W-:Y:S01]  /*0cc0*/  FADD.FTZ R109, R113, R108 ;  /* 0x0000006c716d7221 */ /* 0x000fe20000010000 */
[----:B------:R-:W-:Y:S02]  /*0cd0*/  HADD2.F32 R117, -RZ, R118.H0_H0 ;  /* 0x20000076ff757230 */ /* 0x000fe40000004100 */
        /* <DEDUP_REMOVED lines=15> */
.L_x_393:
        /* <DEDUP_REMOVED lines=164> */
.L_x_394:
        /* <DEDUP_REMOVED lines=71> */
.L_x_390:
[----:B0-----:R-:W2:Y:S01]  /*1c80*/  LDG.E.STRONG.GPU R110, [R108.64] ;  /* 0x000000086c6e7981 */ /* 0x001ea2000c1ef900 */
[----:B------:R-:W-:Y:S01]  /*1c90*/  YIELD ;  /* 0x0000000000007946 */ /* 0x000fe20003800000 */
[----:B--2---:R-:W-:Y:S01]  /*1ca0*/  ISETP.NE.AND P0, PT, R110, R111, PT ;  /* 0x0000006f6e00720c */ /* 0x004fe20003f05270 */
[----:B------:R-:W-:-:S12]  /*1cb0*/  CCTL.IVALL ;  /* 0x00000000ff00798f */ /* 0x000fd80002000000 */
[----:B------:R-:W-:Y:S05]  /*1cc0*/  @P0 BRA `(.L_x_390) ;  /* 0xffffffb000000947 */ /* 0x000fea000383ffff */
.L_x_389:
        /* <DEDUP_REMOVED lines=43> */
[----:B0-----:R-:W-:Y:S01]  /*1f80*/  MOV R142, UR4 ;  /* 0x00000004008e7c02 */ /* 0x001fe20008000f00 */
[----:B------:R-:W-:Y:S01]  /*1f90*/  FADD.FTZ R12, R12, -UR4 ;  /* 0x800000040c0c7e21 */ /* 0x000fe20008010000 */
[----:B-1----:R-:W0:Y:S01]  /*1fa0*/  R2UR UR10, R144 ;  /* 0x00000000900a73c2 */ /* 0x002e2200000e0000 */
[----:B------:R-:W-:Y:S02]  /*1fb0*/  FADD.FTZ R11, R11, -UR4 ;  /* 0x800000040b0b7e21 */ /* 0x000fe40008010000 */
[----:B------:R1:W-:Y:S01]  /*1fc0*/  @!P0 STG.E [R110.64], R142 ;  /* 0x0000008e6e008986 */ /* 0x0003e2000c101908 */
[----:B------:R-:W-:Y:S02]  /*1fd0*/  FADD.FTZ R14, R14, -UR4 ;  /* 0x800000040e0e7e21 */ /* 0x000fe40008010000 */
[----:B------:R-:W-:Y:S02]  /*1fe0*/  FADD.FTZ R13, R13, -UR4 ;  /* 0x800000040d0d7e21 */ /* 0x000fe40008010000 */
[----:B------:R-:W-:-:S02]  /*1ff0*/  FADD.FTZ R10, R10, -UR4 ;  /* 0x800000040a0a7e21 */ /* 0x000fc40008010000 */
[----:B------:R-:W-:Y:S02]  /*2000*/  FADD.FTZ R9, R9, -UR4 ;  /* 0x8000000409097e21 */ /* 0x000fe40008010000 */
[----:B------:R-:W-:Y:S02]  /*2010*/  FADD.FTZ R8, R8, -UR4 ;  /* 0x8000000408087e21 */ /* 0x000fe40008010000 */
[----:B------:R-:W-:Y:S01]  /*2020*/  FADD.FTZ R7, R7, -UR4 ;  /* 0x8000000407077e21 */ /* 0x000fe20008010000 */
[----:B-1----:R-:W-:Y:S01]  /*2030*/  MOV R111, UR11 ;  /* 0x0000000b006f7c02 */ /* 0x002fe20008000f00 */
[----:B------:R-:W-:Y:S02]  /*2040*/  FADD.FTZ R6, R6, -UR4 ;  /* 0x8000000406067e21 */ /* 0x000fe40008010000 */
[----:B------:R-:W-:Y:S02]  /*2050*/  FADD.FTZ R88, R88, -UR4 ;  /* 0x8000000458587e21 */ /* 0x000fe40008010000 */
[----:B------:R-:W-:-:S02]  /*2060*/  FADD.FTZ R133, R133, -UR4 ;  /* 0x8000000485857e21 */ /* 0x000fc40008010000 */
[----:B------:R-:W-:Y:S01]  /*2070*/  FADD.FTZ R147, R147, -UR4 ;  /* 0x8000000493937e21 */ /* 0x000fe20008010000 */
[----:B0-----:R-:W-:Y:S01]  /*2080*/  MOV R146, UR10 ;  /* 0x0000000a00927c02 */ /* 0x001fe20008000f00 */
[----:B------:R-:W-:Y:S02]  /*2090*/  FMUL.FTZ R12, R12, UR10 ;  /* 0x0000000a0c0c7c20 */ /* 0x000fe40008410000 */
[----:B------:R-:W-:Y:S02]  /*20a0*/  FMUL.FTZ R11, R11, UR10 ;  /* 0x0000000a0b0b7c20 */ /* 0x000fe40008410000 */
[----:B------:R0:W-:Y:S01]  /*20b0*/  @!P0 STG.E [R108.64], R146 ;  /* 0x000000926c008986 */ /* 0x0001e2000c101908 */
[----:B------:R-:W-:Y:S02]  /*20c0*/  FMUL.FTZ R14, R14, UR10 ;  /* 0x0000000a0e0e7c20 */ /* 0x000fe40008410000 */
[----:B------:R-:W-:Y:S01]  /*20d0*/  FMUL.FTZ R13, R13, UR10 ;  /* 0x0000000a0d0d7c20 */ /* 0x000fe20008410000 */
[----:B------:R-:W-:Y:S01]  /*20e0*/  F2FP.PACK_AB R11, R11, R12 ;  /* 0x0000000c0b0b723e */ /* 0x000fe200000000ff */
[----:B------:R-:W-:-:S02]  /*20f0*/  FMUL.FTZ R10, R10, UR10 ;  /* 0x0000000a0a0a7c20 */ /* 0x000fc40008410000 */
[----:B------:R-:W-:Y:S01]  /*2100*/  FMUL.FTZ R9, R9, UR10 ;  /* 0x0000000a09097c20 */ /* 0x000fe20008410000 */
[----:B------:R-:W-:Y:S01]  /*2110*/  F2FP.PACK_AB R14, R13, R14 ;  /* 0x0000000e0d0e723e */ /* 0x000fe200000000ff */
[----:B------:R-:W-:Y:S02]  /*2120*/  FMUL.FTZ R8, R8, UR10 ;  /* 0x0000000a08087c20 */ /* 0x000fe40008410000 */
[----:B------:R-:W-:Y:S01]  /*2130*/  FMUL.FTZ R7, R7, UR10 ;  /* 0x0000000a07077c20 */ /* 0x000fe20008410000 */
[----:B0-----:R-:W-:Y:S01]  /*2140*/  LOP3.LUT R109, R111, 0x80, R2, 0xe2, !PT ;  /* 0x000000806f6d7812 */ /* 0x001fe200078ee202 */
[----:B------:R-:W-:Y:S01]  /*2150*/  FMUL.FTZ R6, R6, UR10 ;  /* 0x0000000a06067c20 */ /* 0x000fe20008410000 */
[----:B------:R-:W-:Y:S01]  /*2160*/  F2FP.PACK_AB R10, R9, R10 ;  /* 0x0000000a090a723e */ /* 0x000fe200000000ff */
[----:B-----5:R-:W-:Y:S01]  /*2170*/  HFMA2 R9, R85, R11, R49 ;  /* 0x0000000b55097231 */ /* 0x020fe20000000031 */
[----:B------:R-:W-:Y:S01]  /*2180*/  LOP3.LUT R12, R109, 0x60, R0, 0xf8, !PT ;  /* 0x000000606d0c7812 */ /* 0x000fe200078ef800 */
[----:B------:R-:W-:Y:S01]  /*2190*/  FADD.FTZ R89, R89, -UR4 ;  /* 0x8000000459597e21 */ /* 0x000fe20008010000 */
[----:B------:R-:W-:Y:S01]  /*21a0*/  MOV R108, 0x10 ;  /* 0x00000010006c7802 */ /* 0x000fe20000000f00 */
[----:B------:R-:W-:Y:S01]  /*21b0*/  FADD.FTZ R121, R121, -UR4 ;  /* 0x8000000479797e21 */ /* 0x000fe20008010000 */
[----:B------:R-:W-:Y:S01]  /*21c0*/  F2FP.PACK_AB R7, R7, R8 ;  /* 0x000000080707723e */ /* 0x000fe200000000ff */
[----:B------:R-:W-:Y:S01]  /*21d0*/  IMAD R109, R3, 0x900, R12 ;  /* 0x00000900036d7824 */ /* 0x000fe200078e020c */
[----:B------:R-:W-:Y:S01]  /*21e0*/  HFMA2.MMA R8, R84, R14, R48 ;  /* 0x0000000e54087235 */ /* 0x000fe20000000030 */
[----:B------:R-:W-:Y:S01]  /*21f0*/  FADD.FTZ R90, R90, -UR4 ;  /* 0x800000045a5a7e21 */ /* 0x000fe20008010000 */
[----:B------:R-:W-:Y:S01]  /*2200*/  HFMA2.MMA R10, R86, R10, R50 ;  /* 0x0000000a560a7235 */ /* 0x000fe20000000032 */
[C---:B------:R-:W-:Y:S01]  /*2210*/  IMAD.WIDE.U32 R12, R109.reuse, R108, c[0x0][0x178] ;  /* 0x00005e006d0c7625 */ /* 0x040fe200078e006c */
[----:B------:R-:W-:Y:S01]  /*2220*/  HFMA2 R11, R87, R7, R51 ;  /* 0x00000007570b7231 */ /* 0x000fe20000000033 */
[----:B------:R-:W-:-:S02]  /*2230*/  IADD3 R111, R109, 0x100, RZ ;  /* 0x000001006d6f7810 */ /* 0x000fc40007ffe0ff */
[----:B------:R-:W-:Y:S01]  /*2240*/  FMUL.FTZ R7, R88, UR10 ;  /* 0x0000000a58077c20 */ /* 0x000fe20008410000 */
[----:B------:R-:W-:Y:S01]  /*2250*/  IADD3 R3, R3, c[0x0][0x160], RZ ;  /* 0x0000580003037a10 */ /* 0x000fe20007ffe0ff */
[----:B------:R0:W-:Y:S01]  /*2260*/  STG.E.128 [R12.64], R8 ;  /* 0x000000080c007986 */ /* 0x0001e2000c101d08 */
[----:B------:R-:W-:Y:S02]  /*2270*/  FADD.FTZ R91, R91, -UR4 ;  /* 0x800000045b5b7e21 */ /* 0x000fe40008010000 */
[----:B------:R-:W-:Y:S01]  /*2280*/  FADD.FTZ R123, R123, -UR4 ;  /* 0x800000047b7b7e21 */ /* 0x000fe20008010000 */
[----:B------:R-:W-:Y:S01]  /*2290*/  ISETP.GE.AND P0, PT, R3, c[0x0][0x164], PT ;  /* 0x0000590003007a0c */ /* 0x000fe20003f06270 */
[----:B------:R-:W-:Y:S02]  /*22a0*/  FADD.FTZ R93, R93, -UR4 ;  /* 0x800000045d5d7e21 */ /* 0x000fe40008010000 */
[----:B------:R-:W-:Y:S02]  /*22b0*/  FADD.FTZ R128, R128, -UR4 ;  /* 0x8000000480807e21 */ /* 0x000fe40008010000 */
[----:B------:R-:W-:-:S02]  /*22c0*/  FADD.FTZ R129, R129, -UR4 ;  /* 0x8000000481817e21 */ /* 0x000fc40008010000 */
[----:B------:R-:W-:Y:S02]  /*22d0*/  FADD.FTZ R135, R135, -UR4 ;  /* 0x8000000487877e21 */ /* 0x000fe40008010000 */
[----:B------:R-:W-:Y:S02]  /*22e0*/  FADD.FTZ R145, R145, -UR4 ;  /* 0x8000000491917e21 */ /* 0x000fe40008010000 */
[----:B------:R-:W-:Y:S02]  /*22f0*/  FADD.FTZ R155, R155, -UR4 ;  /* 0x800000049b9b7e21 */ /* 0x000fe40008010000 */
[----:B------:R-:W-:Y:S01]  /*2300*/  FADD.FTZ R15, R15, -UR4 ;  /* 0x800000040f0f7e21 */ /* 0x000fe20008010000 */
[----:B0-----:R-:W-:Y:S01]  /*2310*/  F2FP.PACK_AB R8, R7, R6 ;  /* 0x000000060708723e */ /* 0x001fe200000000ff */
[----:B------:R-:W-:Y:S01]  /*2320*/  FADD.FTZ R120, R120, -UR4 ;  /* 0x8000000478787e21 */ /* 0x000fe20008010000 */
[----:B------:R-:W-:Y:S01]  /*2330*/  IADD3 R7, R109, 0x300, RZ ;  /* 0x000003006d077810 */ /* 0x000fe20007ffe0ff */
[----:B------:R-:W-:-:S02]  /*2340*/  FADD.FTZ R122, R122, -UR4 ;  /* 0x800000047a7a7e21 */ /* 0x000fc40008010000 */
[----:B------:R-:W-:Y:S01]  /*2350*/  FMUL.FTZ R133, R133, UR10 ;  /* 0x0000000a85857c20 */ /* 0x000fe20008410000 */
[----:B------:R-:W-:Y:S01]  /*2360*/  HFMA2.MMA R8, R80, R8, R44 ;  /* 0x0000000850087235 */ /* 0x000fe2000000002c */
[----:B------:R-:W-:Y:S02]  /*2370*/  FMUL.FTZ R6, R147, UR10 ;  /* 0x0000000a93067c20 */ /* 0x000fe40008410000 */
[----:B------:R-:W-:Y:S02]  /*2380*/  FMUL.FTZ R10, R89, UR10 ;  /* 0x0000000a590a7c20 */ /* 0x000fe40008410000 */
[----:B------:R-:W-:Y:S01]  /*2390*/  FMUL.FTZ R121, R121, UR10 ;  /* 0x0000000a79797c20 */ /* 0x000fe20008410000 */
[----:B------:R-:W-:Y:S01]  /*23a0*/  F2FP.PACK_AB R89, R6, R133 ;  /* 0x000000850659723e */ /* 0x000fe200000000ff */
[----:B------:R-:W-:Y:S02]  /*23b0*/  FADD.FTZ R92, R92, -UR4 ;  /* 0x800000045c5c7e21 */ /* 0x000fe40008010000 */
[----:B------:R-:W-:Y:S01]  /*23c0*/  FADD.FTZ R124, R124, -UR4 ;  /* 0x800000047c7c7e21 */ /* 0x000fe20008010000 */
[----:B------:R-:W-:Y:S01]  /*23d0*/  F2FP.PACK_AB R10, R121, R10 ;  /* 0x0000000a790a723e */ /* 0x000fe200000000ff */
[----:B------:R-:W-:Y:S01]  /*23e0*/  FADD.FTZ R127, R127, -UR4 ;  /* 0x800000047f7f7e21 */ /* 0x000fe20008010000 */
[----:B------:R-:W-:Y:S01]  /*23f0*/  HFMA2 R89, R73, R89, R37 ;  /* 0x0000005949597231 */ /* 0x000fe20000000025 */
[----:B------:R-:W-:-:S02]  /*2400*/  FADD.FTZ R130, R130, -UR4 ;  /* 0x8000000482827e21 */ /* 0x000fc40008010000 */
[----:B------:R-:W-:Y:S01]  /*2410*/  FMUL.FTZ R11, R90, UR10 ;  /* 0x0000000a5a0b7c20 */ /* 0x000fe20008410000 */
[----:B------:R-:W-:Y:S01]  /*2420*/  HFMA2.MMA R10, R82, R10, R46 ;  /* 0x0000000a520a7235 */ /* 0x000fe2000000002e */
[----:B------:R-:W-:Y:S02]  /*2430*/  FMUL.FTZ R12, R91, UR10 ;  /* 0x0000000a5b0c7c20 */ /* 0x000fe40008410000 */
[----:B------:R-:W-:Y:S02]  /*2440*/  FMUL.FTZ R123, R123, UR10 ;  /* 0x0000000a7b7b7c20 */ /* 0x000fe40008410000 */
[----:B------:R-:W-:Y:S02]  /*2450*/  FMUL.FTZ R93, R93, UR10 ;  /* 0x0000000a5d5d7c20 */ /* 0x000fe40008410000 */
[----:B------:R-:W-:Y:S01]  /*2460*/  FMUL.FTZ R14, R128, UR10 ;  /* 0x0000000a800e7c20 */ /* 0x000fe20008410000 */
[----:B------:R-:W-:Y:S01]  /*2470*/  F2FP.PACK_AB R12, R123, R12 ;  /* 0x0000000c7b0c723e */ /* 0x000fe200000000ff */
[----:B------:R-:W-:-:S02]  /*2480*/  FADD.FTZ R153, R153, -UR4 ;  /* 0x8000000499997e21 */ /* 0x000fc40008010000 */
[----:B------:R-:W-:Y:S01]  /*2490*/  FADD.FTZ R161, R161, -UR4 ;  /* 0x80000004a1a17e21 */ /* 0x000fe20008010000 */
[----:B------:R-:W-:Y:S01]  /*24a0*/  F2FP.PACK_AB R14, R14, R93 ;  /* 0x0000005d0e0e723e */ /* 0x000fe200000000ff */
[----:B------:R-:W-:Y:S01]  /*24b0*/  FMUL.FTZ R129, R129, UR10 ;  /* 0x0000000a81817c20 */ /* 0x000fe20008410000 */
[----:B------:R-:W-:Y:S01]  /*24c0*/  IADD3 R93, R109, 0x200, RZ ;  /* 0x000002006d5d7810 */ /* 0x000fe20007ffe0ff */
[----:B------:R-:W-:Y:S01]  /*24d0*/  FMUL.FTZ R88, R135, UR10 ;  /* 0x0000000a87587c20 */ /* 0x000fe20008410000 */
[----:B------:R-:W-:Y:S01]  /*24e0*/  HFMA2.MMA R12, R76, R12, R40 ;  /* 0x0000000c4c0c7235 */ /* 0x000fe20000000028 */
[----:B------:R-:W-:Y:S01]  /*24f0*/  FMUL.FTZ R145, R145, UR10 ;  /* 0x0000000a91917c20 */ /* 0x000fe20008410000 */
[----:B------:R-:W-:Y:S01]  /*2500*/  HFMA2.MMA R14, R78, R14, R42 ;  /* 0x0000000e4e0e7235 */ /* 0x000fe2000000002a */
[----:B------:R-:W-:Y:S01]  /*2510*/  FMUL.FTZ R90, R155, UR10 ;  /* 0x0000000a9b5a7c20 */ /* 0x000fe20008410000 */
[----:B------:R-:W-:Y:S01]  /*2520*/  F2FP.PACK_AB R88, R88, R129 ;  /* 0x000000815858723e */ /* 0x000fe200000000ff */
[----:B------:R-:W-:-:S02]  /*2530*/  FMUL.FTZ R9, R15, UR10 ;  /* 0x0000000a0f097c20 */ /* 0x000fc40008410000 */
[----:B------:R-:W-:Y:S01]  /*2540*/  FMUL.FTZ R120, R120, UR10 ;  /* 0x0000000a78787c20 */ /* 0x000fe20008410000 */
[----:B------:R-:W-:Y:S01]  /*2550*/  F2FP.PACK_AB R90, R90, R145 ;  /* 0x000000915a5a723e */ /* 0x000fe200000000ff */
[----:B------:R-:W-:Y:S01]  /*2560*/  FMUL.FTZ R122, R122, UR10 ;  /* 0x0000000a7a7a7c20 */ /* 0x000fe20008410000 */
[----:B------:R-:W-:Y:S01]  /*2570*/  HFMA2.MMA R88, R72, R88, R36 ;  /* 0x0000005848587235 */ /* 0x000fe20000000024 */
[----:B------:R-:W-:Y:S01]  /*2580*/  FMUL.FTZ R92, R92, UR10 ;  /* 0x0000000a5c5c7c20 */ /* 0x000fe20008410000 */
[----:B------:R-:W-:Y:S01]  /*2590*/  F2FP.PACK_AB R9, R120, R9 ;  /* 0x000000097809723e */ /* 0x000fe200000000ff */
[----:B------:R-:W-:Y:S01]  /*25a0*/  FMUL.FTZ R13, R124, UR10 ;  /* 0x0000000a7c0d7c20 */ /* 0x000fe20008410000 */
[----:B------:R-:W-:Y:S01]  /*25b0*/  F2FP.PACK_AB R11, R122, R11 ;  /* 0x0000000b7a0b723e */ /* 0x000fe200000000ff */
[----:B------:R-:W-:Y:S01]  /*25c0*/  FMUL.FTZ R127, R127, UR10 ;  /* 0x0000000a7f7f7c20 */ /* 0x000fe20008410000 */
[----:B------:R-:W-:Y:S01]  /*25d0*/  HFMA2.MMA R90, R74, R90, R38 ;  /* 0x0000005a4a5a7235 */ /* 0x000fe20000000026 */
[----:B------:R-:W-:Y:S01]  /*25e0*/  FMUL.FTZ R130, R130, UR10 ;  /* 0x0000000a82827c20 */ /* 0x000fe20008410000 */
[----:B------:R-:W-:Y:S01]  /*25f0*/  F2FP.PACK_AB R13, R13, R92 ;  /* 0x0000005c0d0d723e */ /* 0x000fe200000000ff */
[----:B------:R-:W-:Y:S01]  /*2600*/  FMUL.FTZ R153, R153, UR10 ;  /* 0x0000000a99997c20 */ /* 0x000fe20008410000 */
[----:B------:R-:W-:Y:S01]  /*2610*/  HFMA2 R9, R81, R9, R45 ;  /* 0x0000000951097231 */ /* 0x000fe2000000002d */
[----:B------:R-:W-:Y:S01]  /*2620*/  FMUL.FTZ R6, R161, UR10 ;  /* 0x0000000aa1067c20 */ /* 0x000fe20008410000 */
[----:B------:R-:W-:Y:S01]  /*2630*/  F2FP.PACK_AB R15, R130, R127 ;  /* 0x0000007f820f723e */ /* 0x000fe200000000ff */
[----:B------:R-:W-:Y:S01]  /*2640*/  IMAD.WIDE.U32 R110, R111, R108, c[0x0][0x178] ;  /* 0x00005e006f6e7625 */ /* 0x000fe200078e006c */
[----:B------:R-:W-:-:S02]  /*2650*/  HFMA2 R11, R83, R11, R47 ;  /* 0x0000000b530b7231 */ /* 0x000fc4000000002f */
[----:B------:R-:W-:Y:S01]  /*2660*/  F2FP.PACK_AB R91, R6, R153 ;  /* 0x00000099065b723e */ /* 0x000fe200000000ff */
[-C--:B------:R-:W-:Y:S01]  /*2670*/  IMAD.WIDE.U32 R92, R93, R108.reuse, c[0x0][0x178] ;  /* 0x00005e005d5c7625 */ /* 0x080fe200078e006c */
[----:B------:R-:W-:Y:S01]  /*2680*/  HFMA2 R13, R77, R13, R41 ;  /* 0x0000000d4d0d7231 */ /* 0x000fe20000000029 */
[----:B------:R0:W-:Y:S01]  /*2690*/  STG.E.128 [R110.64], R8 ;  /* 0x000000086e007986 */ /* 0x0001e2000c101d08 */
[----:B------:R-:W-:Y:S01]  /*26a0*/  HFMA2 R15, R79, R15, R43 ;  /* 0x0000000f4f0f7231 */ /* 0x000fe2000000002b */
[----:B------:R-:W-:Y:S01]  /*26b0*/  IMAD.WIDE.U32 R6, R7, R108, c[0x0][0x178] ;  /* 0x00005e0007067625 */ /* 0x000fe200078e006c */
[----:B------:R-:W-:-:S03]  /*26c0*/  HFMA2 R91, R75, R91, R39 ;  /* 0x0000005b4b5b7231 */ /* 0x000fc60000000027 */
[----:B------:R-:W-:Y:S01]  /*26d0*/  FADD.FTZ R96, R96, -UR4 ;  /* 0x8000000460607e21 */ /* 0x000fe20008010000 */
[----:B------:R-:W-:Y:S01]  /*26e0*/  STG.E.128 [R92.64], R12 ;  /* 0x0000000c5c007986 */ /* 0x000fe2000c101d08 */
[----:B------:R-:W-:Y:S02]  /*26f0*/  FADD.FTZ R102, R102, -UR4 ;  /* 0x8000000466667e21 */ /* 0x000fe40008010000 */
[----:B------:R-:W-:Y:S01]  /*2700*/  FADD.FTZ R97, R97, -UR4 ;  /* 0x8000000461617e21 */ /* 0x000fe20008010000 */
[----:B------:R1:W-:Y:S01]  /*2710*/  STG.E.128 [R6.64], R88 ;  /* 0x0000005806007986 */ /* 0x0003e2000c101d08 */
[----:B------:R-:W-:Y:S02]  /*2720*/  FADD.FTZ R103, R103, -UR4 ;  /* 0x8000000467677e21 */ /* 0x000fe40008010000 */
[----:B------:R-:W-:Y:S02]  /*2730*/  FADD.FTZ R94, R94, -UR4 ;  /* 0x800000045e5e7e21 */ /* 0x000fe40008010000 */
[----:B------:R-:W-:-:S02]  /*2740*/  FADD.FTZ R100, R100, -UR4 ;  /* 0x8000000464647e21 */ /* 0x000fc40008010000 */
[----:B------:R-:W-:Y:S02]  /*2750*/  FADD.FTZ R95, R95, -UR4 ;  /* 0x800000045f5f7e21 */ /* 0x000fe40008010000 */
[----:B------:R-:W-:Y:S02]  /*2760*/  FADD.FTZ R101, R101, -UR4 ;  /* 0x8000000465657e21 */ /* 0x000fe40008010000 */
[----:B------:R-:W-:Y:S02]  /*2770*/  FADD.FTZ R98, R98, -UR4 ;  /* 0x8000000462627e21 */ /* 0x000fe40008010000 */
[----:B------:R-:W-:Y:S02]  /*2780*/  FADD.FTZ R104, R104, -UR4 ;  /* 0x8000000468687e21 */ /* 0x000fe40008010000 */
[----:B0-----:R-:W-:Y:S02]  /*2790*/  FMUL.FTZ R10, R96, UR10 ;  /* 0x0000000a600a7c20 */ /* 0x001fe40008410000 */
[----:B------:R-:W-:Y:S01]  /*27a0*/  FMUL.FTZ R11, R97, UR10 ;  /* 0x0000000a610b7c20 */ /* 0x000fe20008410000 */
[----:B------:R-:W-:Y:S01]  /*27b0*/  IADD3 R97, R109, 0x500, RZ ;  /* 0x000005006d617810 */ /* 0x000fe20007ffe0ff */
[----:B-1----:R-:W-:-:S02]  /*27c0*/  FMUL.FTZ R7, R102, UR10 ;  /* 0x0000000a66077c20 */ /* 0x002fc40008410000 */
[----:B------:R-:W-:Y:S02]  /*27d0*/  FMUL.FTZ R12, R103, UR10 ;  /* 0x0000000a670c7c20 */ /* 0x000fe40008410000 */
[----:B------:R-:W-:Y:S01]  /*27e0*/  FADD.FTZ R131, R131, -UR4 ;  /* 0x8000000483837e21 */ /* 0x000fe20008010000 */
[----:B------:R-:W-:Y:S01]  /*27f0*/  F2FP.PACK_AB R10, R7, R10 ;  /* 0x0000000a070a723e */ /* 0x000fe200000000ff */
[----:B------:R-:W-:Y:S01]  /*2800*/  FADD.FTZ R137, R137, -UR4 ;  /* 0x8000000489897e21 */ /* 0x000fe20008010000 */
[----:B------:R-:W-:Y:S01]  /*2810*/  F2FP.PACK_AB R11, R12, R11 ;  /* 0x0000000b0c0b723e */ /* 0x000fe200000000ff */
[----:B------:R-:W-:Y:S02]  /*2820*/  FMUL.FTZ R8, R94, UR10 ;  /* 0x0000000a5e087c20 */ /* 0x000fe40008410000 */
[----:B------:R-:W-:Y:S01]  /*2830*/  FMUL.FTZ R9, R100, UR10 ;  /* 0x0000000a64097c20 */ /* 0x000fe20008410000 */
[----:B------:R-:W-:Y:S01]  /*2840*/  HFMA2.MMA R10, R70, R10, R34 ;  /* 0x0000000a460a7235 */ /* 0x000fe20000000022 */
[----:B------:R-:W-:Y:S01]  /*2850*/  FMUL.FTZ R95, R95, UR10 ;  /* 0x0000000a5f5f7c20 */ /* 0x000fe20008410000 */
[----:B------:R-:W-:Y:S01]  /*2860*/  HFMA2 R11, R71, R11, R35 ;  /* 0x0000000b470b7231 */ /* 0x000fe20000000023 */
[----:B------:R-:W-:Y:S01]  /*2870*/  FMUL.FTZ R6, R101, UR10 ;  /* 0x0000000a65067c20 */ /* 0x000fe20008410000 */
[----:B------:R-:W-:Y:S01]  /*2880*/  F2FP.PACK_AB R8, R9, R8 ;  /* 0x000000080908723e */ /* 0x000fe200000000ff */
[----:B------:R-:W-:Y:S01]  /*2890*/  FMUL.FTZ R14, R98, UR10 ;  /* 0x0000000a620e7c20 */ /* 0x000fe20008410000 */
[----:B------:R-:W-:Y:S01]  /*28a0*/  IADD3 R101, R109, 0x700, RZ ;  /* 0x000007006d657810 */ /* 0x000fe20007ffe0ff */
[----:B------:R-:W-:Y:S01]  /*28b0*/  FMUL.FTZ R13, R104, UR10 ;  /* 0x0000000a680d7c20 */ /* 0x000fe20008410000 */
[----:B------:R-:W-:Y:S01]  /*28c0*/  F2FP.PACK_AB R9, R6, R95 ;  /* 0x0000005f0609723e */ /* 0x000fe200000000ff */
[----:B------:R-:W-:Y:S01]  /*28d0*/  FADD.FTZ R105, R105, -UR4 ;  /* 0x8000000469697e21 */ /* 0x000fe20008010000 */
[----:B------:R-:W-:Y:S01]  /*28e0*/  HFMA2.MMA R8, R68, R8, R32 ;  /* 0x0000000844087235 */ /* 0x000fe20000000020 */
[----:B------:R-:W-:Y:S01]  /*28f0*/  FADD.FTZ R126, R126, -UR4 ;  /* 0x800000047e7e7e21 */ /* 0x000fe20008010000 */
[----:B------:R-:W-:Y:S01]  /*2900*/  F2FP.PACK_AB R14, R13, R14 ;  /* 0x0000000e0d0e723e */ /* 0x000fe200000000ff */
[----:B------:R-:W-:Y:S01]  /*2910*/  FADD.FTZ R141, R141, -UR4 ;  /* 0x800000048d8d7e21 */ /* 0x000fe20008010000 */
[----:B------:R-:W-:Y:S01]  /*2920*/  HFMA2 R9, R69, R9, R33 ;  /* 0x0000000945097231 */ /* 0x000fe20000000021 */
[----:B------:R-:W-:-:S02]  /*2930*/  FADD.FTZ R151, R151, -UR4 ;  /* 0x8000000497977e21 */ /* 0x000fc40008010000 */
[----:B------:R-:W-:Y:S02]  /*2940*/  FADD.FTZ R116, R116, -UR4 ;  /* 0x8000000474747e21 */ /* 0x000fe40008010000 */
[----:B------:R-:W-:Y:S02]  /*2950*/  FADD.FTZ R138, R138, -UR4 ;  /* 0x800000048a8a7e21 */ /* 0x000fe40008010000 */
[----:B------:R-:W-:Y:S02]  /*2960*/  FADD.FTZ R99, R99, -UR4 ;  /* 0x8000000463637e21 */ /* 0x000fe40008010000 */
[----:B------:R-:W-:Y:S02]  /*2970*/  FADD.FTZ R125, R125, -UR4 ;  /* 0x800000047d7d7e21 */ /* 0x000fe40008010000 */
[----:B------:R-:W-:Y:S02]  /*2980*/  FMUL.FTZ R7, R131, UR10 ;  /* 0x0000000a83077c20 */ /* 0x000fe40008410000 */
[----:B------:R-:W-:-:S02]  /*2990*/  FMUL.FTZ R12, R137, UR10 ;  /* 0x0000000a890c7c20 */ /* 0x000fc40008410000 */
[----:B------:R-:W-:Y:S02]  /*29a0*/  FADD.FTZ R159, R159, -UR4 ;  /* 0x800000049f9f7e21 */ /* 0x000fe40008010000 */
[----:B------:R-:W-:Y:S01]  /*29b0*/  FADD.FTZ R165, R165, -UR4 ;  /* 0x80000004a5a57e21 */ /* 0x000fe20008010000 */
[----:B------:R-:W-:Y:S01]  /*29c0*/  F2FP.PACK_AB R7, R12, R7 ;  /* 0x000000070c07723e */ /* 0x000fe200000000ff */
[----:B------:R-:W-:Y:S02]  /*29d0*/  FADD.FTZ R113, R113, -UR4 ;  /* 0x8000000471717e21 */ /* 0x000fe40008010000 */
[----:B------:R-:W-:Y:S02]  /*29e0*/  FADD.FTZ R132, R132, -UR4 ;  /* 0x8000000484847e21 */ /* 0x000fe40008010000 */
[----:B------:R-:W-:Y:S01]  /*29f0*/  FADD.FTZ R106, R106, -UR4 ;  /* 0x800000046a6a7e21 */ /* 0x000fe20008010000 */
[----:B------:R-:W-:Y:S01]  /*2a00*/  HFMA2.MMA R92, R60, R7, R24 ;  /* 0x000000073c5c7235 */ /* 0x000fe20000000018 */
        /* <DEDUP_REMOVED lines=8> */
[----:B------:R-:W-:Y:S02]  /*2a90*/  FADD.FTZ R143, R143, -UR4 ;  /* 0x800000048f8f7e21 */ /* 0x000fe40008010000 */
[----:B------:R-:W-:Y:S02]  /*2aa0*/  FMUL.FTZ R15, R105, UR10 ;  /* 0x0000000a690f7c20 */ /* 0x000fe40008410000 */
[----:B------:R-:W-:Y:S02]  /*2ab0*/  FMUL.FTZ R126, R126, UR10 ;  /* 0x0000000a7e7e7c20 */ /* 0x000fe40008410000 */
[----:B------:R-:W-:Y:S02]  /*2ac0*/  FADD.FTZ R149, R149, -UR4 ;  /* 0x8000000495957e21 */ /* 0x000fe40008010000 */
[----:B------:R-:W-:Y:S01]  /*2ad0*/  FADD.FTZ R157, R157, -UR4 ;  /* 0x800000049d9d7e21 */ /* 0x000fe20008010000 */
[----:B------:R-:W-:Y:S01]  /*2ae0*/  F2FP.PACK_AB R15, R126, R15 ;  /* 0x0000000f7e0f723e */ /* 0x000fe200000000ff */
[----:B------:R-:W-:-:S02]  /*2af0*/  FADD.FTZ R163, R163, -UR4 ;  /* 0x80000004a3a37e21 */ /* 0x000fc40008010000 */
[----:B------:R-:W-:Y:S02]  /*2b00*/  FADD.FTZ R112, R112, -UR4 ;  /* 0x8000000470707e21 */ /* 0x000fe40008010000 */
[----:B------:R-:W-:Y:S02]  /*2b10*/  FMUL.FTZ R141, R141, UR10 ;  /* 0x0000000a8d8d7c20 */ /* 0x000fe40008410000 */
[----:B------:R-:W-:Y:S02]  /*2b20*/  FMUL.FTZ R94, R151, UR10 ;  /* 0x0000000a975e7c20 */ /* 0x000fe40008410000 */
[----:B------:R-:W-:Y:S02]  /*2b30*/  FMUL.FTZ R116, R116, UR10 ;  /* 0x0000000a74747c20 */ /* 0x000fe40008410000 */
[----:B------:R-:W-:Y:S01]  /*2b40*/  FMUL.FTZ R91, R138, UR10 ;  /* 0x0000000a8a5b7c20 */ /* 0x000fe20008410000 */
[----:B------:R-:W-:Y:S01]  /*2b50*/  F2FP.PACK_AB R94, R94, R141 ;  /* 0x0000008d5e5e723e */ /* 0x000fe200000000ff */
[----:B------:R-:W-:Y:S01]  /*2b60*/  FMUL.FTZ R13, R99, UR10 ;  /* 0x0000000a630d7c20 */ /* 0x000fe20008410000 */
[----:B------:R-:W-:Y:S01]  /*2b70*/  IADD3 R99, R109, 0x600, RZ ;  /* 0x000006006d637810 */ /* 0x000fe20007ffe0ff */
        /* <DEDUP_REMOVED lines=14> */
[----:B------:R-:W-:Y:S01]  /*2c60*/  FMUL.FTZ R106, R106, UR10 ;  /* 0x0000000a6a6a7c20 */ /* 0x000fe20008410000 */
[----:B------:R-:W-:Y:S01]  /*2c70*/  HFMA2 R13, R65, R13, R29 ;  /* 0x0000000d410d7231 */ /* 0x000fe2000000001d */
[----:B------:R-:W-:Y:S01]  /*2c80*/  FMUL.FTZ R107, R107, UR10 ;  /* 0x0000000a6b6b7c20 */ /* 0x000fe20008410000 */
[----:B------:R-:W-:Y:S01]  /*2c90*/  HFMA2.MMA R104, R56, R159, R20 ;  /* 0x0000009f38687235 */ /* 0x000fe20000000014 */
        /* <DEDUP_REMOVED lines=11> */
[----:B------:R-:W-:Y:S01]  /*2d50*/  FMUL.FTZ R88, R139, UR10 ;  /* 0x0000000a8b587c20 */ /* 0x000fe20008410000 */
[----:B------:R-:W-:Y:S01]  /*2d60*/  HFMA2 R107, R59, R114, R23 ;  /* 0x000000723b6b7231 */ /* 0x000fe20000000017 */
        /* <DEDUP_REMOVED lines=10> */
[----:B------:R-:W-:Y:S01]  /*2e10*/  HFMA2.MMA R12, R64, R14, R28 ;  /* 0x0000000e400c7235 */ /* 0x000fe2000000001c */
[----:B------:R-:W-:Y:S01]  /*2e20*/  FMUL.FTZ R119, R119, UR10 ;  /* 0x0000000a77777c20 */ /* 0x000fe20008410000 */
[----:B------:R-:W-:Y:S01]  /*2e30*/  F2FP.PACK_AB R163, R112, R163 ;  /* 0x000000a370a3723e */ /* 0x000fe200000000ff */
[----:B------:R-:W-:Y:S01]  /*2e40*/  HFMA2.MMA R14, R66, R15, R30 ;  /* 0x0000000f420e7235 */ /* 0x000fe2000000001e */
[----:B------:R-:W-:Y:S01]  /*2e50*/  IMAD.WIDE.U32 R90, R91, R108, c[0x0][0x178] ;  /* 0x00005e005b5a7625 */ /* 0x000fe200078e006c */
[----:B------:R-:W-:Y:S01]  /*2e60*/  HFMA2 R15, R67, R6, R31 ;  /* 0x00000006430f7231 */ /* 0x000fe2000000001f */
[----:B------:R-:W-:Y:S01]  /*2e70*/  F2FP.PACK_AB R118, R119, R118 ;  /* 0x000000767776723e */ /* 0x000fe200000000ff */
[----:B------:R-:W-:Y:S01]  /*2e80*/  HFMA2 R93, R61, R88, R25 ;  /* 0x000000583d5d7231 */ /* 0x000fe20000000019 */
[-C--:B------:R-:W-:Y:S01]  /*2e90*/  IMAD.WIDE.U32 R96, R97, R108.reuse, c[0x0][0x178] ;  /* 0x00005e0061607625 */ /* 0x080fe200078e006c */
        /* <DEDUP_REMOVED lines=12> */
[----:B0-----:R-:W-:Y:S01]  /*2f60*/  @P0 CALL.REL.NOINC `(.L_x_391) ;  /* 0x0000001000000944 */ /* 0x001fe20003c00000 */
[----:B------:R-:W-:Y:S05]  /*2f70*/  BRA `(.L_x_392) ;  /* 0xffffd2e000007947 */ /* 0x000fea000383ffff */
.L_x_391:
[----:B------:R-:W-:Y:S05]  /*2f80*/  EXIT ;  /* 0x000000000000794d */ /* 0x000fea0003800000 */
.L_x_387:
[----:B------:R-:W-:Y:S01]  /*2f90*/  HFMA2.MMA R142, -RZ, RZ, 0, 1.847743988037109375e-06 ;  /* 0x0000001fff8e7435 */ /* 0x000fe200000001ff */
[----:B------:R-:W-:-:S02]  /*2fa0*/  MOV R146, 0x1 ;  /* 0x0000000100927802 */ /* 0x000fc40000000f00 */
[----:B------:R-:W-:Y:S02]  /*2fb0*/  MOV R109, 0xffffffff ;  /* 0xffffffff006d7802 */ /* 0x000fe40000000f00 */
[----:B------:R-:W-:Y:S02]  /*2fc0*/  MOV R110, 0x2fe0 ;  /* 0x00002fe0006e7802 */ /* 0x000fe40000000f00 */
[----:B-----5:R-:W-:Y:S05]  /*2fd0*/  CALL.REL.NOINC `($__internal_43_$__cuda_sm70_shflsync_bfly_p) ;  /* 0x00000c8000007944 */ /* 0x020fea0003c00000 */
[----:B01----:R-:W-:Y:S05]  /*2fe0*/  BRA `(.L_x_393) ;  /* 0xffffdde000007947 */ /* 0x003fea000383ffff */
.L_x_388:
[----:B------:R-:W-:Y:S01]  /*2ff0*/  HFMA2.MMA R146, -RZ, RZ, 0, 1.1920928955078125e-07 ;  /* 0x00000002ff927435 */ /* 0x000fe200000001ff */
[----:B------:R-:W-:Y:S02]  /*3000*/  MOV R142, 0x1f ;  /* 0x0000001f008e7802 */ /* 0x000fe40000000f00 */
[----:B------:R-:W-:Y:S02]  /*3010*/  MOV R109, 0xffffffff ;  /* 0xffffffff006d7802 */ /* 0x000fe40000000f00 */
[----:B------:R-:W-:Y:S02]  /*3020*/  MOV R110, 0x3040 ;  /* 0x00003040006e7802 */ /* 0x000fe40000000f00 */
[----:B-----5:R-:W-:Y:S05]  /*3030*/  CALL.REL.NOINC `($__internal_43_$__cuda_sm70_shflsync_bfly_p) ;  /* 0x00000c2000007944 */ /* 0x020fea0003c00000 */
[----:B0-----:R-:W-:Y:S01]  /*3040*/  HFMA2.MMA R146, -RZ, RZ, 0, 2.384185791015625e-07 ;  /* 0x00000004ff927435 */ /* 0x001fe200000001ff */
[----:B-1----:R-:W-:Y:S01]  /*3050*/  FADD.FTZ R148, R148, R109 ;  /* 0x0000006d94947221 */ /* 0x002fe20000010000 */
[----:B------:R-:W-:Y:S02]  /*3060*/  MOV R142, 0x1f ;  /* 0x0000001f008e7802 */ /* 0x000fe40000000f00 */
[----:B------:R-:W-:-:S02]  /*3070*/  MOV R109, 0xffffffff ;  /* 0xffffffff006d7802 */ /* 0x000fc40000000f00 */
[----:B------:R-:W-:Y:S02]  /*3080*/  MOV R110, 0x30a0 ;  /* 0x000030a0006e7802 */ /* 0x000fe40000000f00 */
[----:B------:R-:W-:Y:S05]  /*3090*/  CALL.REL.NOINC `($__internal_43_$__cuda_sm70_shflsync_bfly_p) ;  /* 0x00000bc000007944 */ /* 0x000fea0003c00000 */
[----:B0-----:R-:W-:Y:S01]  /*30a0*/  HFMA2.MMA R146, -RZ, RZ, 0, 4.76837158203125e-07 ;  /* 0x00000008ff927435 */ /* 0x001fe200000001ff */
[----:B-1----:R-:W-:Y:S01]  /*30b0*/  FADD.FTZ R148, R148, R109 ;  /* 0x0000006d94947221 */ /* 0x002fe20000010000 */
[----:B------:R-:W-:Y:S02]  /*30c0*/  MOV R142, 0x1f ;  /* 0x0000001f008e7802 */ /* 0x000fe40000000f00 */
[----:B------:R-:W-:Y:S02]  /*30d0*/  MOV R109, 0xffffffff ;  /* 0xffffffff006d7802 */ /* 0x000fe40000000f00 */
[----:B------:R-:W-:Y:S02]  /*30e0*/  MOV R110, 0x3100 ;  /* 0x00003100006e7802 */ /* 0x000fe40000000f00 */
[----:B------:R-:W-:Y:S05]  /*30f0*/  CALL.REL.NOINC `($__internal_43_$__cuda_sm70_shflsync_bfly_p) ;  /* 0x00000b6000007944 */ /* 0x000fea0003c00000 */
[----:B0-----:R-:W-:Y:S01]  /*3100*/  HFMA2.MMA R146, -RZ, RZ, 0, 9.5367431640625e-07 ;  /* 0x00000010ff927435 */ /* 0x001fe200000001ff */
[----:B-1----:R-:W-:Y:S01]  /*3110*/  FADD.FTZ R148, R148, R109 ;  /* 0x0000006d94947221 */ /* 0x002fe20000010000 */
[----:B------:R-:W-:Y:S02]  /*3120*/  MOV R142, 0x1f ;  /* 0x0000001f008e7802 */ /* 0x000fe40000000f00 */
[----:B------:R-:W-:-:S02]  /*3130*/  MOV R109, 0xffffffff ;  /* 0xffffffff006d7802 */ /* 0x000fc40000000f00 */
[----:B------:R-:W-:Y:S02]  /*3140*/  MOV R110, 0x3160 ;  /* 0x00003160006e7802 */ /* 0x000fe40000000f00 */
[----:B------:R-:W-:Y:S05]  /*3150*/  CALL.REL.NOINC `($__internal_43_$__cuda_sm70_shflsync_bfly_p) ;  /* 0x00000b0000007944 */ /* 0x000fea0003c00000 */
        /* <DEDUP_REMOVED lines=150> */
[----:B------:R-:W-:Y:S05]  /*3ac0*/  CALL.REL.NOINC `($__internal_43_$__cuda_sm70_shflsync_bfly_p) ;  /* 0x0000019000007944 */ /* 0x000fea0003c00000 */
[----:B0-----:R-:W-:Y:S01]  /*3ad0*/  HFMA2.MMA R146, -RZ, RZ, 0, 1.1920928955078125e-07 ;  /* 0x00000002ff927435 */ /* 0x001fe200000001ff */
[----:B-1----:R-:W-:Y:S01]  /*3ae0*/  FADD.FTZ R148, R148, R109 ;  /* 0x0000006d94947221 */ /* 0x002fe20000010000 */
[----:B------:R-:W-:Y:S02]  /*3af0*/  MOV R142, 0x1f ;  /* 0x0000001f008e7802 */ /* 0x000fe40000000f00 */
[----:B------:R-:W-:Y:S02]  /*3b00*/  MOV R109, 0xffffffff ;  /* 0xffffffff006d7802 */ /* 0x000fe40000000f00 */
[----:B------:R-:W-:Y:S02]  /*3b10*/  MOV R110, 0x3b30 ;  /* 0x00003b30006e7802 */ /* 0x000fe40000000f00 */
[----:B------:R-:W-:Y:S05]  /*3b20*/  CALL.REL.NOINC `($__internal_43_$__cuda_sm70_shflsync_bfly_p) ;  /* 0x0000013000007944 */ /* 0x000fea0003c00000 */
[----:B0-----:R-:W-:Y:S01]  /*3b30*/  HFMA2.MMA R146, -RZ, RZ, 0, 2.384185791015625e-07 ;  /* 0x00000004ff927435 */ /* 0x001fe200000001ff */
[----:B-1----:R-:W-:Y:S01]  /*3b40*/  FADD.FTZ R148, R148, R109 ;  /* 0x0000006d94947221 */ /* 0x002fe20000010000 */
[----:B------:R-:W-:-:S02]  /*3b50*/  MOV R142, 0x1f ;  /* 0x0000001f008e7802 */ /* 0x000fc40000000f00 */
[----:B------:R-:W-:Y:S02]  /*3b60*/  MOV R109, 0xffffffff ;  /* 0xffffffff006d7802 */ /* 0x000fe40000000f00 */
        /* <DEDUP_REMOVED lines=10> */
[----:B------:R-:W-:-:S02]  /*3c10*/  MOV R142, 0x1f ;  /* 0x0000001f008e7802 */ /* 0x000fc40000000f00 */
[----:B------:R-:W-:Y:S02]  /*3c20*/  MOV R109, 0xffffffff ;  /* 0xffffffff006d7802 */ /* 0x000fe40000000f00 */
[----:B------:R-:W-:Y:S02]  /*3c30*/  MOV R110, 0x3c50 ;  /* 0x00003c50006e7802 */ /* 0x000fe40000000f00 */
[----:B------:R-:W-:Y:S05]  /*3c40*/  CALL.REL.NOINC `($__internal_43_$__cuda_sm70_shflsync_bfly_p) ;  /* 0x0000001000007944 */ /* 0x000fea0003c00000 */
[----:B01----:R-:W-:Y:S05]  /*3c50*/  BRA `(.L_x_394) ;  /* 0xffffdbb000007947 */ /* 0x003fea000383ffff */
        .weak           $__internal_43_$__cuda_sm70_shflsync_bfly_p
        .type           $__internal_43_$__cuda_sm70_shflsync_bfly_p,@function
        .size           $__internal_43_$__cuda_sm70_shflsync_bfly_p,(.L_x_1092 - $__internal_43_$__cuda_sm70_shflsync_bfly_p)
$__internal_43_$__cuda_sm70_shflsync_bfly_p:
[----:B------:R-:W-:Y:S01]  /*3c60*/  HFMA2.MMA R111, -RZ, RZ, 0, 0 ;  /* 0x00000000ff6f7435 */ /* 0x000fe200000001ff */
[----:B------:R-:W-:Y:S04]  /*3c70*/  WARPSYNC R109 ;  /* 0x0000006d00007348 */ /* 0x000fe80003800000 */
[----:B------:R0:W1:Y:S01]  /*3c80*/  SHFL.BFLY PT, R109, R148, R146, R142 ;  /* 0x0c000092946d7389 */ /* 0x00006200000e008e */
[----:B------:R-:W-:Y:S05]  /*3c90*/  RET.REL.NODEC R110 `(_ZN10layer_norm13ln_fwd_kernelINS_13Kernel_traitsI6__halfS2_S2_fjLj18432ELj2ELj1ELj4ELj16ENS_18Kernel_traits_baseILj18432ES2_S2_S2_fjLj128EEEEEEEvNS_9FwdParamsE) ;  /* 0xffffc3606e007950 */ /* 0x000fea0003c3ffff */
.L_x_395:
        /* <DEDUP_REMOVED lines=14> */
.L_x_1092:


//--------------------- .text._ZN10layer_norm13ln_fwd_kernelINS_13Kernel_traitsIffffjLj18432ELj4ELj1ELj4ELj16ENS_18Kernel_traits_baseILj18432EffffjLj128EEEEEEEvNS_9FwdParamsE --------------------------
	.section	.text._ZN10layer_norm13ln_fwd_kernelINS_13Kernel_traitsIffffjLj18432ELj4ELj1ELj4ELj16ENS_18Kernel_traits_baseILj18432EffffjLj128EEEEEEEvNS_9FwdParamsE,"ax",@progbits
	.sectioninfo	@"SHI_REGISTERS=167"
	.align	128
        .global         _ZN10layer_norm13ln_fwd_kernelINS_13Kernel_traitsIffffjLj18432ELj4ELj1ELj4ELj16ENS_18Kernel_traits_baseILj18432EffffjLj128EEEEEEEvNS_9FwdParamsE
        .type           _ZN10layer_norm13ln_fwd_kernelINS_13Kernel_traitsIffffjLj18432ELj4ELj1ELj4ELj16ENS_18Kernel_traits_baseILj18432EffffjLj128EEEEEEEvNS_9FwdParamsE,@function
        .size           _ZN10layer_norm13ln_fwd_kernelINS_13Kernel_traitsIffffjLj18432ELj4ELj1ELj4ELj16ENS_18Kernel_traits_baseILj18432EffffjLj128EEEEEEEvNS_9FwdParamsE,(.L_x_1093 - _ZN10layer_norm13ln_fwd_kernelINS_13Kernel_traitsIffffjLj18432ELj4ELj1ELj4ELj16ENS_18Kernel_traits_baseILj18432EffffjLj128EEEEEEEvNS_9FwdParamsE)
        .other          _ZN10layer_norm13ln_fwd_kernelINS_13Kernel_traitsIffffjLj18432ELj4ELj1ELj4ELj16ENS_18Kernel_traits_baseILj18432EffffjLj128EEEEEEEvNS_9FwdParamsE,@"STO_CUDA_ENTRY STV_DEFAULT"
_ZN10layer_norm13ln_fwd_kernelINS_13Kernel_traitsIffffjLj18432ELj4ELj1ELj4ELj16ENS_18Kernel_traits_baseILj18432EffffjLj128EEEEEEEvNS_9FwdParamsE:
.text._ZN10layer_norm13ln_fwd_kernelINS_13Kernel_traitsIffffjLj18432ELj4ELj1ELj4ELj16ENS_18Kernel_traits_baseILj18432EffffjLj128EEEEEEEvNS_9FwdParamsE:
[----:B------:R-:W-:Y:S02]  /*0000*/  MOV R1, c[0x0][0x28] ;  /* 0x00000a0000017a02 */ /* 0x000fe40000000f00 */
[----:B------:R-:W0:Y:S04]  /*0010*/  S2R R80, SR_CTAID.X ;  /* 0x0000000000507919 */ /* 0x000e280000002500 */
[----:B------:R-:W1:Y:S01]  /*0020*/  S2R R0, SR_TID.X ;  /* 0x0000000000007919 */ /* 0x000e620000002100 */
[----:B0-----:R-:W-:Y:S02]  /*0030*/  SHF.R.U32.HI R2, RZ, 0x2, R80 ;  /* 0x00000002ff027819 */ /* 0x001fe40000011650 */
[----:B-1----:R-:W-:-:S04]  /*0040*/  SHF.R.U32.HI R81, RZ, 0x7, R0 ;  /* 0x00000007ff517819 */ /* 0x002fc80000011600 */
[----:B------:R-:W-:-:S04]  /*0050*/  IADD3 R120, R2, R81, RZ ;  /* 0x0000005102787210 */ /* 0x000fc80007ffe0ff */
        /* <DEDUP_REMOVED lines=29> */
[----:B------:R-:W-:Y:S01]  /*0230*/  SHF.R.U32.HI R119, RZ, 0x5, R0 ;  /* 0x00000005ff777819 */ /* 0x000fe20000011600 */
[----:B------:R-:W-:Y:S01]  /*0240*/  HFMA2.MMA R115, -RZ, RZ, 0, 5.9604644775390625e-08 ;  /* 0x00000001ff737435 */ /* 0x000fe200000001ff */
[----:B------:R-:W-:-:S02]  /*0250*/  SHF.L.U32 R114, R81, 0x2, RZ ;  /* 0x0000000251727819 */ /* 0x000fc400000006ff */
[C---:B------:R-:W-:Y:S02]  /*0260*/  LOP3.LUT R117, R119.reuse, 0x3, R80, 0xc8, !PT ;  /* 0x0000000377757812 */ /* 0x040fe400078ec850 */
[----:B------:R-:W-:Y:S02]  /*0270*/  MOV R118, RZ ;  /* 0x000000ff00767202 */ /* 0x000fe40000000f00 */
[----:B------:R-:W-:Y:S02]  /*0280*/  LOP3.LUT R119, R119, 0x3, RZ, 0xc0, !PT ;  /* 0x0000000377777812 */ /* 0x000fe400078ec0ff */
[----:B------:R-:W-:Y:S02]  /*0290*/  SHF.L.U32 R116, R120, 0x2, RZ ;  /* 0x0000000278747819 */ /* 0x000fe400000006ff */
[----:B0-----:R-:W-:Y:S02]  /*02a0*/  IADD3 R121, R114, 0x4, RZ ;  /* 0x0000000472797810 */ /* 0x001fe40007ffe0ff */
.L_x_401:
[----:B------:R-:W-:Y:S01]  /*02b0*/  MOV R77, 0x10 ;  /* 0x00000010004d7802 */ /* 0x000fe20000000f00 */
        /* <DEDUP_REMOVED lines=27> */
[----:B------:R-:W-:-:S04]  /*0470*/  LOP3.LUT P0, RZ, R115, 0xff, RZ, 0xc0, !PT ;  /* 0x000000ff73ff7812 */ /* 0x000fc8000780c0ff */
[----:B------:R-:W-:Y:S01]  /*0480*/  SEL R124, R121, R114, !P0 ;  /* 0x00000072797c7207 */ /* 0x000fe20004000000 */
        /* <DEDUP_REMOVED lines=38> */
.L_x_402:
        /* <DEDUP_REMOVED lines=92> */
.L_x_403:
[----:B------:R-:W-:Y:S01]  /*0cb0*/  ISETP.NE.AND P1, PT, R112, RZ, PT ;  /* 0x000000ff7000720c */ /* 0x000fe20003f25270 */
[----:B-1----:R-:W-:Y:S01]  /*0cc0*/  FADD.FTZ R123, R130, R125 ;  /* 0x0000007d827b7221 */ /* 0x002fe20000010000 */
[----:B------:R-:W-:Y:S01]  /*0cd0*/  WARPSYNC 0xffffffff ;  /* 0xffffffff00007948 */ /* 0x000fe20003800000 */
[----:B------:R-:W-:Y:S01]  /*0ce0*/  ISETP.GT.U32.AND P0, PT, R112, 0x3, PT ;  /* 0x000000037000780c */ /* 0x000fe20003f04070 */
[----:B------:R-:W-:Y:S01]  /*0cf0*/  CS2R R126, SRZ ;  /* 0x00000000007e7805 */ /* 0x000fe2000001ff00 */
[----:B------:R-:W-:Y:S01]  /*0d00*/  HFMA2.MMA R129, -RZ, RZ, 0, 0 ;  /* 0x00000000ff817435 */ /* 0x000fe200000001ff */
[----:B------:R-:W-:Y:S02]  /*0d10*/  ULDC UR4, c[0x0][0x160] ;  /* 0x0000580000047ab9 */ /* 0x000fe40000000800 */
[----:B------:R-:W-:-:S05]  /*0d20*/  USHF.L.U32 UR4, UR4, 0x2, URZ ;  /* 0x0000000204047899 */ /* 0x000fca000800063f */
[----:B0-----:R-:W-:-:S03]  /*0d30*/  @!P1 IADD3 R125, R119, R124, RZ ;  /* 0x0000007c777d9210 */ /* 0x001fc60007ffe0ff */
[----:B------:R-:W-:Y:S02]  /*0d40*/  @!P0 IADD3 R124, R112, R124, RZ ;  /* 0x0000007c707c8210 */ /* 0x000fe40007ffe0ff */
[----:B------:R-:W-:Y:S01]  /*0d50*/  @!P1 STS.64 [R125.X8], R122 ;  /* 0x0000007a7d009388 */ /* 0x000fe20000008a00 */
[----:B------:R-:W-:-:S03]  /*0d60*/  @!P0 MOV R129, 0x44900000 ;  /* 0x4490000000818802 */ /* 0x000fc60000000f00 */
[----:B------:R-:W-:Y:S01]  /*0d70*/  BAR.SYNC.DEFER_BLOCKING 0x0 ;  /* 0x0000000000007b1d */ /* 0x000fe20000010000 */
[----:B------:R-:W-:-:S05]  /*0d80*/  LOP3.LUT P1, RZ, R119, 0x1f, R0, 0xf8, !PT ;  /* 0x0000001f77ff7812 */ /* 0x000fca000782f800 */
        /* <DEDUP_REMOVED lines=10> */
[----:B------:R-:W1:Y:S01]  /*0e30*/  SHFL.DOWN PT, R131, R132, 0x1, 0x1f ;  /* 0x08201f0084837f89 */ /* 0x000e6200000e0000 */
[----:B------:R-:W-:Y:S02]  /*0e40*/  FMUL.FTZ R123, R122, R129 ;  /* 0x000000817a7b7220 */ /* 0x000fe40000410000 */
        /* <DEDUP_REMOVED lines=11> */
[----:B------:R-:W-:Y:S01]  /*0f00*/  FFMA.FTZ R129, R132, R125, R122 ;  /* 0x0000007d84817223 */ /* 0x000fe2000001007a */
[----:B------:R-:W-:Y:S01]  /*0f10*/  LOP3.LUT R125, R118, 0x1, RZ, 0xc0, !PT ;  /* 0x00000001767d7812 */ /* 0x000fe200078ec0ff */
[----:B------:R-:W-:Y:S02]  /*0f20*/  FMUL.FTZ R132, R132, R127 ;  /* 0x0000007f84847220 */ /* 0x000fe40000410000 */
[----:B--2---:R-:W-:Y:S01]  /*0f30*/  FADD.FTZ R127, R123, R124 ;  /* 0x0000007c7b7f7221 */ /* 0x004fe20000010000 */
[----:B------:R-:W-:Y:S01]  /*0f40*/  IADD3 R123, -R125, RZ, RZ ;  /* 0x000000ff7d7b7210 */ /* 0x000fe20007ffe1ff */
[----:B------:R-:W-:Y:S01]  /*0f50*/  FMUL.FTZ R132, R131, R132 ;  /* 0x0000008483847220 */ /* 0x000fe20000410000 */
[----:B------:R-:W0:Y:S01]  /*0f60*/  S2R R124, SR_TID.X ;  /* 0x00000000007c7919 */ /* 0x000e220000002100 */
[C---:B-1----:R-:W-:Y:S01]  /*0f70*/  FMUL.FTZ R129, R126.reuse, R129 ;  /* 0x000000817e817220 */ /* 0x042fe20000410000 */
[----:B------:R-:W-:Y:S01]  /*0f80*/  LOP3.LUT R123, R123, UR4, RZ, 0xc0, !PT ;  /* 0x000000047b7b7c12 */ /* 0x000fe2000f8ec0ff */
[----:B------:R-:W-:-:S03]  /*0f90*/  FFMA.FTZ R127, R126, R132, R127 ;  /* 0x000000847e7f7223 */ /* 0x000fc6000001007f */
[----:B------:R-:W-:Y:S01]  /*0fa0*/  SHFL.IDX PT, R130, R129, RZ, 0x1f ;  /* 0x00001fff81827589 */ /* 0x000fe200000e0000 */
[----:B------:R-:W-:-:S03]  /*0fb0*/  IADD3 R128, P2, R116, R123, RZ ;  /* 0x0000007b74807210 */ /* 0x000fc60007f5e0ff */
[----:B------:R-:W1:Y:S01]  /*0fc0*/  SHFL.IDX PT, R131, R127, RZ, 0x1f ;  /* 0x00001fff7f837589 */ /* 0x000e6200000e0000 */
[----:B------:R-:W-:Y:S02]  /*0fd0*/  IADD3.X R132, RZ, RZ, RZ, P2, !PT ;  /* 0x000000ffff847210 */ /* 0x000fe400017fe4ff */
[----:B------:R-:W-:-:S04]  /*0fe0*/  @!P1 IADD3 R123, P2, R3, R128, RZ ;  /* 0x00000080037b9210 */ /* 0x000fc80007f5e0ff */
[----:B------:R-:W-:Y:S02]  /*0ff0*/  @!P1 IADD3.X R126, RZ, R132, RZ, P2, !PT ;  /* 0x00000084ff7e9210 */ /* 0x000fe400017fe4ff */
[----:B------:R-:W-:-:S04]  /*1000*/  @!P1 LEA R122, P2, R123, c[0x0][0x1a0], 0x3 ;  /* 0x000068007b7a9a11 */ /* 0x000fc800078418ff */
[----:B------:R-:W-:-:S05]  /*1010*/  @!P1 LEA.HI.X R123, R123, c[0x0][0x1a4], R126, 0x3, P2 ;  /* 0x000069007b7b9a11 */ /* 0x000fca00010f1c7e */
[----:B-1----:R1:W-:Y:S01]  /*1020*/  @!P1 STG.E.64 [R122.64], R130 ;  /* 0x000000827a009986 */ /* 0x0023e2000c101b06 */
[----:B0-----:R-:W-:-:S13]  /*1030*/  ISETP.NE.AND P1, PT, R124, RZ, PT ;  /* 0x000000ff7c00720c */ /* 0x001fda0003f25270 */
[----:B------:R-:W-:Y:S05]  /*1040*/  @P1 BRA `(.L_x_398) ;  /* 0x0000013000001947 */ /* 0x000fea0003800000 */
[----:B-1----:R-:W-:Y:S02]  /*1050*/  ISETP.NE.AND P1, PT, R125, RZ, PT ;  /* 0x000000ff7d00720c */ /* 0x002fe40003f25270 */
[----:B------:R-:W-:Y:S02]  /*1060*/  MOV R127, 0xffffffff ;  /* 0xffffffff007f7802 */ /* 0x000fe40000000f00 */
[----:B------:R-:W-:Y:S02]  /*1070*/  SEL R123, RZ, c[0x0][0x160], !P1 ;  /* 0x00005800ff7b7a07 */ /* 0x000fe40004800000 */
[----:B------:R-:W-:Y:S02]  /*1080*/  LOP3.LUT P1, RZ, R118, 0x2, RZ, 0xc0, !PT ;  /* 0x0000000276ff7812 */ /* 0x000fe4000782c0ff */
[----:B------:R-:W-:Y:S02]  /*1090*/  IADD3 R125, P2, R2, R123, RZ ;  /* 0x0000007b027d7210 */ /* 0x000fe40007f5e0ff */
[----:B------:R-:W-:-:S02]  /*10a0*/  SEL R127, R127, 0x1, P1 ;  /* 0x000000017f7f7807 */ /* 0x000fc40000800000 */
[----:B------:R-:W-:Y:S02]  /*10b0*/  LEA.HI.X.SX32 R126, R123, RZ, 0x1, P2 ;  /* 0x000000ff7b7e7211 */ /* 0x000fe400010f0eff */
[----:B------:R-:W-:-:S04]  /*10c0*/  LEA R122, P2, R125, c[0x0][0x1a8], 0x2 ;  /* 0x00006a007d7a7a11 */ /* 0x000fc800078410ff */
[----:B------:R-:W-:Y:S01]  /*10d0*/  LEA.HI.X R123, R125, c[0x0][0x1ac], R126, 0x2, P2 ;  /* 0x00006b007d7b7a11 */ /* 0x000fe200010f147e */
[----:B------:R-:W-:Y:S06]  /*10e0*/  MEMBAR.ALL.GPU ;  /* 0x0000000000007992 */ /* 0x000fec000000a000 */
[----:B------:R-:W-:-:S00]  /*10f0*/  ERRBAR ;  /* 0x00000000000079ab */ /* 0x000fc00000000000 */
[----:B------:R0:W-:Y:S01]  /*1100*/  RED.E.ADD.S32.STRONG.GPU [R122.64], R127 ;  /* 0x0000007f7a00798e */ /* 0x0001e2000c10e386 */
[----:B------:R-:W-:-:S04]  /*1110*/  SHF.L.U32 R125, R118, 0x1, RZ ;  /* 0x00000001767d7819 */ /* 0x000fc800000006ff */
[----:B------:R-:W-:Y:S02]  /*1120*/  LOP3.LUT R126, R125, 0x4, RZ, 0xc, !PT ;  /* 0x000000047d7e7812 */ /* 0x000fe400078e0cff */
.L_x_399:
[----:B------:R-:W2:Y:S01]  /*1130*/  LDG.E.STRONG.GPU R125, [R122.64] ;  /* 0x000000067a7d7981 */ /* 0x000ea2000c1ef900 */
[----:B------:R-:W-:Y:S01]  /*1140*/  YIELD ;  /* 0x0000000000007946 */ /* 0x000fe20003800000 */
[----:B--2---:R-:W-:Y:S01]  /*1150*/  ISETP.NE.AND P1, PT, R125, R126, PT ;  /* 0x0000007e7d00720c */ /* 0x004fe20003f25270 */
[----:B------:R-:W-:-:S12]  /*1160*/  CCTL.IVALL ;  /* 0x00000000ff00798f */ /* 0x000fd80002000000 */
[----:B------:R-:W-:Y:S05]  /*1170*/  @P1 BRA `(.L_x_399) ;  /* 0xffffffb000001947 */ /* 0x000fea000383ffff */
.L_x_398:
[----:B-1----:R-:W-:Y:S01]  /*1180*/  WARPSYNC 0xffffffff ;  /* 0xffffffff00007948 */ /* 0x002fe20003800000 */
[----:B------:R-:W-:Y:S01]  /*1190*/  BAR.SYNC.DEFER_BLOCKING 0x0 ;  /* 0x0000000000007b1d */ /* 0x000fe20000010000 */
[----:B0-----:R-:W-:-:S04]  /*11a0*/  @!P0 IADD3 R122, P1, R112, R128, RZ ;  /* 0x00000080707a8210 */ /* 0x001fc80007f3e0ff */
[----:B------:R-:W-:Y:S02]  /*11b0*/  @!P0 IADD3.X R125, RZ, R132, RZ, P1, !PT ;  /* 0x00000084ff7d8210 */ /* 0x000fe40000ffe4ff */
[----:B------:R-:W-:-:S04]  /*11c0*/  @!P0 LEA R126, P1, R122, c[0x0][0x1a0], 0x3 ;  /* 0x000068007a7e8a11 */ /* 0x000fc800078218ff */
[----:B------:R-:W-:Y:S02]  /*11d0*/  @!P0 LEA.HI.X R127, R122, c[0x0][0x1a4], R125, 0x3, P1 ;  /* 0x000069007a7f8a11 */ /* 0x000fe400008f1c7d */
[----:B------:R-:W-:-:S06]  /*11e0*/  CS2R R122, SRZ ;  /* 0x00000000007a7805 */ /* 0x000fcc000001ff00 */
[----:B------:R-:W2:Y:S01]  /*11f0*/  @!P0 LDG.E.64 R122, [R126.64] ;  /* 0x000000067e7a8981 */ /* 0x000ea2000c1e1b00 */
[----:B------:R-:W-:Y:S02]  /*1200*/  MOV R125, RZ ;  /* 0x000000ff007d7202 */ /* 0x000fe40000000f00 */
[----:B------:R-:W-:Y:S02]  /*1210*/  @!P0 MOV R125, 0x45900000 ;  /* 0x45900000007d8802 */ /* 0x000fe40000000f00 */
[----:B------:R-:W-:Y:S02]  /*1220*/  LOP3.LUT P0, RZ, R117, 0x1f, R0, 0xf8, !PT ;  /* 0x0000001f75ff7812 */ /* 0x000fe4000780f800 */
[----:B------:R-:W-:Y:S01]  /*1230*/  IADD3 R118, R118, 0x1, RZ ;  /* 0x0000000176767810 */ /* 0x000fe20007ffe0ff */
[----:B------:R-:W0:Y:S03]  /*1240*/  SHFL.DOWN PT, R128, R125, 0x2, 0x1f ;  /* 0x08401f007d807f89 */ /* 0x000e2600000e0000 */
[----:B------:R-:W-:-:S07]  /*1250*/  LOP3.LUT R118, R118, 0x3, RZ, 0xc0, !PT ;  /* 0x0000000376767812 */ /* 0x000fce00078ec0ff */
[----:B------:R-:W-:Y:S01]  /*1260*/  @!P0 MOV R135, 0x4 ;  /* 0x0000000400878802 */ /* 0x000fe20000000f00 */
        /* <DEDUP_REMOVED lines=19> */
[----:B-1----:R-:W-:Y:S02]  /*13a0*/  FMUL.FTZ R123, R136, R133 ;  /* 0x00000085887b7220 */ /* 0x002fe40000410000 */
[----:B------:R-:W-:Y:S02]  /*13b0*/  FADD.FTZ R133, R134, -R133 ;  /* 0x8000008586857221 */ /* 0x000fe40000010000 */
[----:B------:R-:W-:Y:S02]  /*13c0*/  FFMA.FTZ R123, R131, R134, R123 ;  /* 0x00000086837b7223 */ /* 0x000fe4000001007b */
[----:B------:R-:W-:Y:S02]  /*13d0*/  FMUL.FTZ R128, R133, R133 ;  /* 0x0000008585807220 */ /* 0x000fe40000410000 */
[----:B--2---:R-:W-:-:S02]  /*13e0*/  FMUL.FTZ R123, R126, R123 ;  /* 0x0000007b7e7b7220 */ /* 0x004fc40000410000 */
[----:B------:R-:W-:Y:S02]  /*13f0*/  FMUL.FTZ R131, R131, R128 ;  /* 0x0000008083837220 */ /* 0x000fe40000410000 */
[----:B---3--:R-:W-:Y:S01]  /*1400*/  FADD.FTZ R127, R125, R122 ;  /* 0x0000007a7d7f7221 */ /* 0x008fe20000010000 */
[----:B0-----:R-:W-:Y:S01]  /*1410*/  SHF.L.U32 R125, R129, 0x7, RZ ;  /* 0x00000007817d7819 */ /* 0x001fe200000006ff */
[----:B------:R-:W-:Y:S01]  /*1420*/  FMUL.FTZ R131, R136, R131 ;  /* 0x0000008388837220 */ /* 0x000fe20000410000 */
[----:B------:R-:W0:Y:S01]  /*1430*/  SHFL.IDX PT, R123, R123, RZ, 0x1f ;  /* 0x00001fff7b7b7589 */ /* 0x000e2200000e0000 */
[----:B------:R-:W-:Y:S01]  /*1440*/  @!P0 IMAD.WIDE R134, R120, R135, c[0x0][0x180] ;  /* 0x0000600078868625 */ /* 0x000fe200078e0287 */
[----:B------:R-:W-:-:S03]  /*1450*/  LOP3.LUT R125, R125, 0x180, R112, 0xe2, !PT ;  /* 0x000001807d7d7812 */ /* 0x000fc600078ee270 */
[----:B------:R-:W-:Y:S01]  /*1460*/  FFMA.FTZ R127, R126, R131, R127 ;  /* 0x000000837e7f7223 */ /* 0x000fe2000001007f */
[----:B------:R-:W-:-:S05]  /*1470*/  LOP3.LUT R125, R125, 0x60, R124, 0xf8, !PT ;  /* 0x000000607d7d7812 */ /* 0x000fca00078ef87c */
[----:B------:R-:W1:Y:S01]  /*1480*/  SHFL.IDX PT, R127, R127, RZ, 0x1f ;  /* 0x00001fff7f7f7589 */ /* 0x000e6200000e0000 */
[--C-:B0-----:R-:W-:Y:S01]  /*1490*/  FADD.FTZ R152, R96, -R123.reuse ;  /* 0x8000007b60987221 */ /* 0x101fe20000010000 */
[----:B------:R-:W-:Y:S01]  /*14a0*/  MOV R96, 0x38638e39 ;  /* 0x38638e3900607802 */ /* 0x000fe20000000f00 */
[--C-:B------:R-:W-:Y:S01]  /*14b0*/  FADD.FTZ R136, R93, -R123.reuse ;  /* 0x8000007b5d887221 */ /* 0x100fe20000010000 */
[----:B------:R0:W-:Y:S01]  /*14c0*/  @!P0 STG.E [R134.64], R123 ;  /* 0x0000007b86008986 */ /* 0x0001e2000c101906 */
[--C-:B------:R-:W-:Y:S02]  /*14d0*/  FADD.FTZ R146, R98, -R123.reuse ;  /* 0x8000007b62927221 */ /* 0x100fe40000010000 */
[--C-:B------:R-:W-:Y:S02]  /*14e0*/  FADD.FTZ R98, R84, -R123.reuse ;  /* 0x8000007b54627221 */ /* 0x100fe40000010000 */
[--C-:B------:R-:W-:Y:S02]  /*14f0*/  FADD.FTZ R84, R85, -R123.reuse ;  /* 0x8000007b55547221 */ /* 0x100fe40000010000 */
[----:B------:R-:W-:Y:S01]  /*1500*/  FADD.FTZ R160, R87, -R123 ;  /* 0x8000007b57a07221 */ /* 0x000fe20000010000 */
[----:B------:R-:W-:Y:S01]  /*1510*/  @!P0 MOV R87, 0x4 ;  /* 0x0000000400578802 */ /* 0x000fe20000000f00 */
[----:B-1----:R-:W-:-:S02]  /*1520*/  FFMA.FTZ R93, R127, R96, c[0x0][0x1b0] ;  /* 0x00006c007f5d7623 */ /* 0x002fc40000010060 */
[----:B------:R-:W-:Y:S02]  /*1530*/  FADD.FTZ R138, R94, -R123 ;  /* 0x8000007b5e8a7221 */ /* 0x000fe40000010000 */
[----:B------:R-:W1:Y:S01]  /*1540*/  MUFU.RSQ R85, R93 ;  /* 0x0000005d00557308 */ /* 0x000e620000001400 */
[----:B------:R-:W-:Y:S02]  /*1550*/  IMAD R94, R120, 0x1200, R125 ;  /* 0x00001200785e7824 */ /* 0x000fe400078e027d */
        /* <DEDUP_REMOVED lines=8> */
[----:B------:R-:W-:Y:S01]  /*15e0*/  LEA R90, P1, R94, c[0x0][0x178], 0x4 ;  /* 0x00005e005e5a7a11 */ /* 0x000fe200078220ff */
[C---:B------:R-:W-:Y:S01]  /*15f0*/  @!P0 IMAD.WIDE R80, R120.reuse, R87, c[0x0][0x188] ;  /* 0x0000620078508625 */ /* 0x040fe200078e0257 */
[----:B------:R-:W-:-:S03]  /*1600*/  IADD3 R120, R120, c[0x0][0x160], RZ ;  /* 0x0000580078787a10 */ /* 0x000fc60007ffe0ff */
[--C-:B------:R-:W-:Y:S01]  /*1610*/  FADD.FTZ R127, R78, -R123.reuse ;  /* 0x8000007b4e7f7221 */ /* 0x100fe20000010000 */
[----:B-1----:R1:W-:Y:S01]  /*1620*/  @!P0 STG.E [R80.64], R85 ;  /* 0x0000005550008986 */ /* 0x0023e2000c101906 */
[--C-:B------:R-:W-:Y:S02]  /*1630*/  FADD.FTZ R108, R108, -R123.reuse ;  /* 0x8000007b6c6c7221 */ /* 0x100fe40000010000 */
[--C-:B------:R-:W-:Y:S02]  /*1640*/  FADD.FTZ R110, R110, -R123.reuse ;  /* 0x8000007b6e6e7221 */ /* 0x100fe40000010000 */
[--C-:B------:R-:W-:Y:S02]  /*1650*/  FADD.FTZ R124, R111, -R123.reuse ;  /* 0x8000007b6f7c7221 */ /* 0x100fe40000010000 */
[--C-:B------:R-:W-:Y:S02]  /*1660*/  FADD.FTZ R92, R89, -R123.reuse ;  /* 0x8000007b595c7221 */ /* 0x100fe40000010000 */
[--C-:B------:R-:W-:Y:S01]  /*1670*/  FADD.FTZ R109, R76, -R123.reuse ;  /* 0x8000007b4c6d7221 */ /* 0x100fe20000010000 */
[C---:B------:R-:W-:Y:S01]  /*1680*/  IADD3 R76, R94.reuse, 0x400, RZ ;  /* 0x000004005e4c7810 */ /* 0x040fe20007ffe0ff */
        /* <DEDUP_REMOVED lines=8> */
[--C-:B0-----:R-:W-:Y:S01]  /*1710*/  FADD.FTZ R134, R91, -R123.reuse ;  /* 0x8000007b5b867221 */ /* 0x101fe20000010000 */
[----:B------:R-:W-:Y:S01]  /*1720*/  LEA.HI.X R91, R94, c[0x0][0x17c], RZ, 0x4, P1 ;  /* 0x00005f005e5b7a11 */ /* 0x000fe200008f24ff */
[----:B------:R-:W-:-:S02]  /*1730*/  FADD.FTZ R82, R82, -R123 ;  /* 0x8000007b52527221 */ /* 0x000fc40000010000 */
[--C-:B------:R-:W-:Y:S02]  /*1740*/  FADD.FTZ R156, R83, -R123.reuse ;  /* 0x8000007b539c7221 */ /* 0x100fe40000010000 */
[----:B------:R-:W-:Y:S02]  /*1750*/  FMUL.FTZ R137, R85, R104 ;  /* 0x0000006855897220 */ /* 0x000fe40000410000 */
[--C-:B------:R-:W-:Y:S02]  /*1760*/  FADD.FTZ R144, R97, -R123.reuse ;  /* 0x8000007b61907221 */ /* 0x100fe40000010000 */
[--C-:B------:R-:W-:Y:S02]  /*1770*/  FADD.FTZ R148, R99, -R123.reuse ;  /* 0x8000007b63947221 */ /* 0x100fe40000010000 */
[--C-:B------:R-:W-:Y:S02]  /*1780*/  FADD.FTZ R140, R95, -R123.reuse ;  /* 0x8000007b5f8c7221 */ /* 0x100fe40000010000 */
[--C-:B------:R-:W-:Y:S01]  /*1790*/  FADD.FTZ R142, R88, -R123.reuse ;  /* 0x8000007b588e7221 */ /* 0x100fe20000010000 */
[----:B------:R-:W-:Y:S01]  /*17a0*/  LEA R88, P0, R79, c[0x0][0x178], 0x4 ;  /* 0x00005e004f587a11 */ /* 0x000fe200078020ff */
[----:B------:R-:W-:-:S02]  /*17b0*/  FADD.FTZ R164, R77, -R123 ;  /* 0x8000007b4da47221 */ /* 0x000fc40000010000 */
[C---:B------:R-:W-:Y:S02]  /*17c0*/  FMUL.FTZ R87, R85.reuse, R108 ;  /* 0x0000006c55577220 */ /* 0x040fe40000410000 */
[C---:B------:R-:W-:Y:S02]  /*17d0*/  FMUL.FTZ R89, R85.reuse, R122 ;  /* 0x0000007a55597220 */ /* 0x040fe40000410000 */
[C---:B------:R-:W-:Y:S02]  /*17e0*/  FMUL.FTZ R93, R85.reuse, R110 ;  /* 0x0000006e555d7220 */ /* 0x040fe40000410000 */
[C---:B------:R-:W-:Y:S02]  /*17f0*/  FMUL.FTZ R83, R85.reuse, R124 ;  /* 0x0000007c55537220 */ /* 0x040fe40000410000 */
[C---:B------:R-:W-:Y:S01]  /*1800*/  FMUL.FTZ R104, R85.reuse, R92 ;  /* 0x0000005c55687220 */ /* 0x040fe20000410000 */
[----:B------:R-:W-:Y:S01]  /*1810*/  LEA R92, P1, R76, c[0x0][0x178], 0x4 ;  /* 0x00005e004c5c7a11 */ /* 0x000fe200078220ff */
[----:B------:R-:W-:-:S02]  /*1820*/  FMUL.FTZ R77, R85, R100 ;  /* 0x00000064554d7220 */ /* 0x000fc40000410000 */
[C---:B------:R-:W-:Y:S02]  /*1830*/  FMUL.FTZ R154, R85.reuse, R126 ;  /* 0x0000007e559a7220 */ /* 0x040fe40000410000 */
[C---:B------:R-:W-:Y:S02]  /*1840*/  FMUL.FTZ R99, R85.reuse, R102 ;  /* 0x0000006655637220 */ /* 0x040fe40000410000 */
[C---:B------:R-:W-:Y:S02]  /*1850*/  FMUL.FTZ R135, R85.reuse, R128 ;  /* 0x0000008055877220 */ /* 0x040fe40000410000 */
[C---:B------:R-:W-:Y:S01]  /*1860*/  FMUL.FTZ R97, R85.reuse, R130 ;  /* 0x0000008255617220 */ /* 0x040fe20000410000 */
[----:B------:R-:W-:Y:S01]  /*1870*/  IADD3 R130, R94, 0x800, RZ ;  /* 0x000008005e827810 */ /* 0x000fe20007ffe0ff */
        /* <DEDUP_REMOVED lines=13> */
[C---:B------:R-:W-:Y:S01]  /*1950*/  FMUL.FTZ R126, R85.reuse, R134 ;  /* 0x00000086557e7220 */ /* 0x040fe20000410000 */
[----:B------:R-:W-:Y:S01]  /*1960*/  IADD3 R134, R94, 0x600, RZ ;  /* 0x000006005e867810 */ /* 0x000fe20007ffe0ff */
        /* <DEDUP_REMOVED lines=9> */
[----:B------:R-:W-:Y:S02]  /*1a00*/  FMUL.FTZ R127, R85, R127 ;  /* 0x0000007f557f7220 */ /* 0x000fe40000410000 */
[----:B-----5:R-:W-:Y:S02]  /*1a10*/  FFMA.FTZ R83, R7, R83, R43 ;  /* 0x0000005307537223 */ /* 0x020fe4000001002b */
[----:B------:R-:W-:Y:S01]  /*1a20*/  FFMA.FTZ R82, R6, R93, R42 ;  /* 0x0000005d06527223 */ /* 0x000fe2000001002a */
[----:B------:R-:W-:Y:S01]  /*1a30*/  LEA.HI.X R93, R76, c[0x0][0x17c], RZ, 0x4, P1 ;  /* 0x00005f004c5d7a11 */ /* 0x000fe200008f24ff */
[----:B-1----:R-:W-:Y:S01]  /*1a40*/  FFMA.FTZ R81, R5, R89, R41 ;  /* 0x0000005905517223 */ /* 0x002fe20000010029 */
[----:B------:R-:W-:Y:S01]  /*1a50*/  LEA.HI.X R89, R79, c[0x0][0x17c], RZ, 0x4, P0 ;  /* 0x00005f004f597a11 */ /* 0x000fe200000f24ff */
[----:B------:R-:W-:Y:S01]  /*1a60*/  FFMA.FTZ R80, R4, R87, R40 ;  /* 0x0000005704507223 */ /* 0x000fe20000010028 */
[----:B------:R-:W-:Y:S01]  /*1a70*/  LEA R96, P0, R134, c[0x0][0x178], 0x4 ;  /* 0x00005e0086607a11 */ /* 0x000fe200078020ff */
[----:B------:R-:W-:Y:S01]  /*1a80*/  FMUL.FTZ R128, R85, R78 ;  /* 0x0000004e55807220 */ /* 0x000fe20000410000 */
[----:B------:R-:W-:Y:S01]  /*1a90*/  LEA R98, P1, R130, c[0x0][0x178], 0x4 ;  /* 0x00005e0082627a11 */ /* 0x000fe200078220ff */
[----:B------:R-:W-:Y:S01]  /*1aa0*/  FFMA.FTZ R87, R11, R135, R47 ;  /* 0x000000870b577223 */ /* 0x000fe2000001002f */
[----:B------:R0:W-:Y:S01]  /*1ab0*/  STG.E.128 [R90.64], R80 ;  /* 0x000000505a007986 */ /* 0x0001e2000c101d06 */
[----:B------:R-:W-:Y:S01]  /*1ac0*/  FFMA.FTZ R86, R10, R99, R46 ;  /* 0x000000630a567223 */ /* 0x000fe2000001002e */
[----:B------:R-:W-:Y:S01]  /*1ad0*/  LEA.HI.X R99, R130, c[0x0][0x17c], RZ, 0x4, P1 ;  /* 0x00005f0082637a11 */ /* 0x000fe200008f24ff */
[----:B------:R-:W-:-:S02]  /*1ae0*/  FFMA.FTZ R85, R9, R154, R45 ;  /* 0x0000009a09557223 */ /* 0x000fc4000001002d */
[----:B------:R-:W-:Y:S02]  /*1af0*/  FFMA.FTZ R84, R8, R77, R44 ;  /* 0x0000004d08547223 */ /* 0x000fe4000001002c */
[----:B------:R-:W-:Y:S02]  /*1b00*/  FFMA.FTZ R79, R15, R137, R51 ;  /* 0x000000890f4f7223 */ /* 0x000fe40000010033 */
[----:B------:R-:W-:Y:S01]  /*1b10*/  FFMA.FTZ R78, R14, R133, R50 ;  /* 0x000000850e4e7223 */ /* 0x000fe20000010032 */
[----:B------:R1:W-:Y:S01]  /*1b20*/  STG.E.128 [R88.64], R84 ;  /* 0x0000005458007986 */ /* 0x0003e2000c101d06 */
[----:B------:R-:W-:Y:S02]  /*1b30*/  FFMA.FTZ R77, R13, R132, R49 ;  /* 0x000000840d4d7223 */ /* 0x000fe40000010031 */
[----:B------:R-:W-:Y:S01]  /*1b40*/  FFMA.FTZ R76, R12, R97, R48 ;  /* 0x000000610c4c7223 */ /* 0x000fe20000010030 */
[----:B------:R-:W-:-:S04]  /*1b50*/  LEA.HI.X R97, R134, c[0x0][0x17c], RZ, 0x4, P0 ;  /* 0x00005f0086617a11 */ /* 0x000fc800000f24ff */
[----:B------:R2:W-:Y:S01]  /*1b60*/  STG.E.128 [R92.64], R76 ;  /* 0x0000004c5c007986 */ /* 0x0005e2000c101d06 */
[----:B0-----:R-:W-:Y:S02]  /*1b70*/  FFMA.FTZ R83, R19, R148, R55 ;  /* 0x0000009413537223 */ /* 0x001fe40000010037 */
[----:B------:R-:W-:Y:S02]  /*1b80*/  FFMA.FTZ R82, R18, R131, R54 ;  /* 0x0000008312527223 */ /* 0x000fe40000010036 */
[----:B------:R-:W-:Y:S02]  /*1b90*/  FFMA.FTZ R81, R17, R100, R53 ;  /* 0x0000006411517223 */ /* 0x000fe40000010035 */
[----:B------:R-:W-:Y:S02]  /*1ba0*/  FFMA.FTZ R80, R16, R95, R52 ;  /* 0x0000005f10507223 */ /* 0x000fe40000010034 */
[----:B------:R-:W-:Y:S01]  /*1bb0*/  FFMA.FTZ R91, R23, R140, R59 ;  /* 0x0000008c175b7223 */ /* 0x000fe2000001003b */
[----:B-1----:R-:W-:Y:S01]  /*1bc0*/  IADD3 R86, R94, 0xc00, RZ ;  /* 0x00000c005e567810 */ /* 0x002fe20007ffe0ff */
[----:B------:R-:W-:Y:S01]  /*1bd0*/  FFMA.FTZ R90, R22, R129, R58 ;  /* 0x00000081165a7223 */ /* 0x000fe2000001003a */
[C---:B------:R-:W-:Y:S01]  /*1be0*/  IADD3 R84, R94.reuse, 0x1000, RZ ;  /* 0x000010005e547810 */ /* 0x040fe20007ffe0ff */
[----:B------:R-:W-:Y:S01]  /*1bf0*/  FFMA.FTZ R89, R21, R102, R57 ;  /* 0x0000006615597223 */ /* 0x000fe20000010039 */
[----:B------:R-:W-:Y:S01]  /*1c00*/  IADD3 R85, R94, 0xe00, RZ ;  /* 0x00000e005e557810 */ /* 0x000fe20007ffe0ff */
[----:B------:R-:W-:Y:S01]  /*1c10*/  FFMA.FTZ R88, R20, R101, R56 ;  /* 0x0000006514587223 */ /* 0x000fe20000010038 */
[----:B------:R0:W-:Y:S01]  /*1c20*/  STG.E.128 [R96.64], R80 ;  /* 0x0000005060007986 */ /* 0x0001e2000c101d06 */
[----:B------:R-:W-:Y:S01]  /*1c30*/  FFMA.FTZ R87, R35, R122, R71 ;  /* 0x0000007a23577223 */ /* 0x000fe20000010047 */
[----:B--2---:R-:W-:Y:S01]  /*1c40*/  IADD3 R76, R94, 0xa00, RZ ;  /* 0x00000a005e4c7810 */ /* 0x004fe20007ffe0ff */
[----:B------:R-:W-:Y:S01]  /*1c50*/  FFMA.FTZ R79, R27, R126, R63 ;  /* 0x0000007e1b4f7223 */ /* 0x000fe2000001003f */
[----:B------:R1:W-:Y:S01]  /*1c60*/  STG.E.128 [R98.64], R88 ;  /* 0x0000005862007986 */ /* 0x0003e2000c101d06 */
[----:B------:R-:W-:Y:S01]  /*1c70*/  LEA R94, P0, R86, c[0x0][0x178], 0x4 ;  /* 0x00005e00565e7a11 */ /* 0x000fe200078020ff */
[----:B------:R-:W-:Y:S01]  /*1c80*/  FFMA.FTZ R78, R26, R125, R62 ;  /* 0x0000007d1a4e7223 */ /* 0x000fe2000001003e */
[----:B------:R-:W-:Y:S01]  /*1c90*/  LEA R92, P1, R76, c[0x0][0x178], 0x4 ;  /* 0x00005e004c5c7a11 */ /* 0x000fe200078220ff */
[----:B------:R-:W-:Y:S01]  /*1ca0*/  FFMA.FTZ R77, R25, R104, R61 ;  /* 0x00000068194d7223 */ /* 0x000fe2000001003d */
[----:B------:R-:W-:Y:S01]  /*1cb0*/  LEA.HI.X R95, R86, c[0x0][0x17c], RZ, 0x4, P0 ;  /* 0x00005f00565f7a11 */ /* 0x000fe200000f24ff */
[----:B------:R-:W-:Y:S01]  /*1cc0*/  FFMA.FTZ R86, R34, R111, R70 ;  /* 0x0000006f22567223 */ /* 0x000fe20000010046 */
[----:B------:R-:W-:Y:S01]  /*1cd0*/  LEA.HI.X R93, R76, c[0x0][0x17c], RZ, 0x4, P1 ;  /* 0x00005f004c5d7a11 */ /* 0x000fe200008f24ff */
[----:B------:R-:W-:Y:S01]  /*1ce0*/  FFMA.FTZ R76, R24, R103, R60 ;  /* 0x00000067184c7223 */ /* 0x000fe2000001003c */
[----:B------:R-:W-:-:S04]  /*1cf0*/  ISETP.GE.AND P0, PT, R120, c[0x0][0x164], PT ;  /* 0x0000590078007a0c */ /* 0x000fc80003f06270 */
[----:B------:R2:W-:Y:S01]  /*1d00*/  STG.E.128 [R92.64], R76 ;  /* 0x0000004c5c007986 */ /* 0x0005e2000c101d06 */
[----:B0-----:R-:W-:Y:S02]  /*1d10*/  FFMA.FTZ R83, R31, R124, R67 ;  /* 0x0000007c1f537223 */ /* 0x001fe40000010043 */
[----:B------:R-:W-:Y:S01]  /*1d20*/  FFMA.FTZ R82, R30, R123, R66 ;  /* 0x0000007b1e527223 */ /* 0x000fe20000010042 */
[----:B-1----:R-:W-:Y:S01]  /*1d30*/  LEA R88, P1, R85, c[0x0][0x178], 0x4 ;  /* 0x00005e0055587a11 */ /* 0x002fe200078220ff */
[----:B------:R-:W-:Y:S01]  /*1d40*/  FFMA.FTZ R81, R29, R106, R65 ;  /* 0x0000006a1d517223 */ /* 0x000fe20000010041 */
[----:B------:R-:W-:Y:S01]  /*1d50*/  LEA R90, P2, R84, c[0x0][0x178], 0x4 ;  /* 0x00005e00545a7a11 */ /* 0x000fe200078420ff */
[----:B------:R-:W-:Y:S01]  /*1d60*/  FFMA.FTZ R80, R28, R105, R64 ;  /* 0x000000691c507223 */ /* 0x000fe20000010040 */
[----:B------:R-:W-:Y:S01]  /*1d70*/  LEA.HI.X R89, R85, c[0x0][0x17c], RZ, 0x4, P1 ;  /* 0x00005f0055597a11 */ /* 0x000fe200008f24ff */
[----:B------:R-:W-:Y:S01]  /*1d80*/  FFMA.FTZ R85, R33, R108, R69 ;  /* 0x0000006c21557223 */ /* 0x000fe20000010045 */
[----:B------:R-:W-:Y:S01]  /*1d90*/  LEA.HI.X R91, R84, c[0x0][0x17c], RZ, 0x4, P2 ;  /* 0x00005f00545b7a11 */ /* 0x000fe200010f24ff */
[----:B------:R-:W-:Y:S01]  /*1da0*/  FFMA.FTZ R84, R32, R107, R68 ;  /* 0x0000006b20547223 */ /* 0x000fe20000010044 */
[----:B------:R0:W-:Y:S01]  /*1db0*/  STG.E.128 [R94.64], R80 ;  /* 0x000000505e007986 */ /* 0x0001e2000c101d06 */
[----:B------:R-:W-:-:S03]  /*1dc0*/  LOP3.LUT P1, RZ, R115, 0xff, RZ, 0xc0, !PT ;  /* 0x000000ff73ff7812 */ /* 0x000fc6000782c0ff */
[----:B------:R0:W-:Y:S01]  /*1dd0*/  STG.E.128 [R88.64], R84 ;  /* 0x0000005458007986 */ /* 0x0001e2000c101d06 */
[----:B--2---:R-:W-:Y:S01]  /*1de0*/  FFMA.FTZ R79, R39, R128, R75 ;  /* 0x00000080274f7223 */ /* 0x004fe2000001004b */
[----:B------:R-:W-:Y:S01]  /*1df0*/  SEL R115, RZ, 0x1, P1 ;  /* 0x00000001ff737807 */ /* 0x000fe20000800000 */
[----:B------:R-:W-:Y:S02]  /*1e00*/  FFMA.FTZ R78, R38, R127, R74 ;  /* 0x0000007f264e7223 */ /* 0x000fe4000001004a */
[----:B------:R-:W-:Y:S02]  /*1e10*/  FFMA.FTZ R77, R37, R110, R73 ;  /* 0x0000006e254d7223 */ /* 0x000fe40000010049 */
[----:B------:R-:W-:-:S05]  /*1e20*/  FFMA.FTZ R76, R36, R109, R72 ;  /* 0x0000006d244c7223 */ /* 0x000fca0000010048 */
[----:B------:R0:W-:Y:S02]  /*1e30*/  STG.E.128 [R90.64], R76 ;  /* 0x0000004c5a007986 */ /* 0x0001e4000c101d06 */
[----:B0-----:R-:W-:Y:S01]  /*1e40*/  @P0 CALL.REL.NOINC `(.L_x_400) ;  /* 0x0000001000000944 */ /* 0x001fe20003c00000 */
[----:B------:R-:W-:Y:S05]  /*1e50*/  BRA `(.L_x_401) ;  /* 0xffffe45000007947 */ /* 0x000fea000383ffff */
.L_x_400:
[----:B------:R-:W-:Y:S05]  /*1e60*/  EXIT ;  /* 0x000000000000794d */ /* 0x000fea0003800000 */
.L_x_396:
[----:B------:R-:W-:Y:S01]  /*1e70*/  HFMA2.MMA R130, -RZ, RZ, 0, 5.9604644775390625e-08 ;  /* 0x00000001ff827435 */ /* 0x000fe200000001ff */
[----:B------:R-:W-:Y:S02]  /*1e80*/  MOV R123, 0x1f ;  /* 0x0000001f007b7802 */ /* 0x000fe40000000f00 */
[----:B------:R-:W-:Y:S02]  /*1e90*/  MOV R128, 0xffffffff ;  /* 0xffffffff00807802 */ /* 0x000fe40000000f00 */
[----:B------:R-:W-:Y:S02]  /*1ea0*/  MOV R126, 0x1ec0 ;  /* 0x00001ec0007e7802 */ /* 0x000fe40000000f00 */
[----:B-----5:R-:W-:Y:S05]  /*1eb0*/  CALL.REL.NOINC `($__internal_44_$__cuda_sm70_shflsync_bfly_p) ;  /* 0x0000081000007944 */ /* 0x020fea0003c00000 */
[----:B-1----:R-:W-:Y:S01]  /*1ec0*/  MOV R122, R130 ;  /* 0x00000082007a7202 */ /* 0x002fe20000000f00 */
[----:B0-----:R-:W-:Y:S05]  /*1ed0*/  BRA `(.L_x_402) ;  /* 0xffffe81000007947 */ /* 0x001fea000383ffff */
.L_x_397:
[----:B------:R-:W-:Y:S01]  /*1ee0*/  HFMA2.MMA R130, -RZ, RZ, 0, 1.1920928955078125e-07 ;  /* 0x00000002ff827435 */ /* 0x000fe200000001ff */
[----:B------:R-:W-:Y:S02]  /*1ef0*/  MOV R123, 0x1f ;  /* 0x0000001f007b7802 */ /* 0x000fe40000000f00 */
[----:B------:R-:W-:-:S02]  /*1f00*/  MOV R128, 0xffffffff ;  /* 0xffffffff00807802 */ /* 0x000fc40000000f00 */
[----:B------:R-:W-:Y:S02]  /*1f10*/  MOV R126, 0x1f30 ;  /* 0x00001f30007e7802 */ /* 0x000fe40000000f00 */
[----:B-----5:R-:W-:Y:S05]  /*1f20*/  CALL.REL.NOINC `($__internal_44_$__cuda_sm70_shflsync_bfly_p) ;  /* 0x000007a000007944 */ /* 0x020fea0003c00000 */
[----:B01----:R-:W-:Y:S01]  /*1f30*/  FADD.FTZ R125, R125, R130 ;  /* 0x000000827d7d7221 */ /* 0x003fe20000010000 */
[----:B------:R-:W-:Y:S01]  /*1f40*/  HFMA2.MMA R130, -RZ, RZ, 0, 2.384185791015625e-07 ;  /* 0x00000004ff827435 */ /* 0x000fe200000001ff */
[----:B------:R-:W-:Y:S02]  /*1f50*/  MOV R123, 0x1f ;  /* 0x0000001f007b7802 */ /* 0x000fe40000000f00 */
[----:B------:R-:W-:Y:S02]  /*1f60*/  MOV R128, 0xffffffff ;  /* 0xffffffff00807802 */ /* 0x000fe40000000f00 */
[----:B------:R-:W-:Y:S02]  /*1f70*/  MOV R126, 0x1f90 ;  /* 0x00001f90007e7802 */ /* 0x000fe40000000f00 */
[----:B------:R-:W-:Y:S05]  /*1f80*/  CALL.REL.NOINC `($__internal_44_$__cuda_sm70_shflsync_bfly_p) ;  /* 0x0000074000007944 */ /* 0x000fea0003c00000 */
[----:B01----:R-:W-:Y:S01]  /*1f90*/  FADD.FTZ R125, R125, R130 ;  /* 0x000000827d7d7221 */ /* 0x003fe20000010000 */
[----:B------:R-:W-:Y:S01]  /*1fa0*/  HFMA2.MMA R130, -RZ, RZ, 0, 4.76837158203125e-07 ;  /* 0x00000008ff827435 */ /* 0x000fe200000001ff */
[----:B------:R-:W-:Y:S02]  /*1fb0*/  MOV R123, 0x1f ;  /* 0x0000001f007b7802 */ /* 0x000fe40000000f00 */
[----:B------:R-:W-:-:S02]  /*1fc0*/  MOV R128, 0xffffffff ;  /* 0xffffffff00807802 */ /* 0x000fc40000000f00 */
[----:B------:R-:W-:Y:S02]  /*1fd0*/  MOV R126, 0x1ff0 ;  /* 0x00001ff0007e7802 */ /* 0x000fe40000000f00 */
[----:B------:R-:W-:Y:S05]  /*1fe0*/  CALL.REL.NOINC `($__internal_44_$__cuda_sm70_shflsync_bfly_p) ;  /* 0x000006e000007944 */ /* 0x000fea0003c00000 */
[----:B01----:R-:W-:Y:S01]  /*1ff0*/  FADD.FTZ R125, R125, R130 ;  /* 0x000000827d7d7221 */ /* 0x003fe20000010000 */
[----:B------:R-:W-:Y:S01]  /*2000*/  HFMA2.MMA R130, -RZ, RZ, 0, 9.5367431640625e-07 ;  /* 0x00000010ff827435 */ /* 0x000fe200000001ff */
[----:B------:R-:W-:Y:S02]  /*2010*/  MOV R123, 0x1f ;  /* 0x0000001f007b7802 */ /* 0x000fe40000000f00 */
[----:B------:R-:W-:Y:S02]  /*2020*/  MOV R128, 0xffffffff ;  /* 0xffffffff00807802 */ /* 0x000fe40000000f00 */
[----:B------:R-:W-:Y:S02]  /*2030*/  MOV R126, 0x2050 ;  /* 0x00002050007e7802 */ /* 0x000fe40000000f00 */
[----:B------:R-:W-:Y:S05]  /*2040*/  CALL.REL.NOINC `($__internal_44_$__cuda_sm70_shflsync_bfly_p) ;  /* 0x0000068000007944 */ /* 0x000fea0003c00000 */
[----:B-1----:R-:W-:Y:S01]  /*2050*/  FADD.FTZ R122, R125, R130 ;  /* 0x000000827d7a7221 */ /* 0x002fe20000010000 */
[----:B------:R-:W-:-:S03]  /*2060*/  HFMA2.MMA R130, -RZ, RZ, 0, 5.9604644775390625e-08 ;  /* 0x00000001ff827435 */ /* 0x000fc600000001ff */
[----:B------:R-:W-:-:S04]  /*2070*/  FMUL.FTZ R122, R122, 0.00086805556202307343483 ;  /* 0x3a638e397a7a7820 */ /* 0x000fc80000410000 */
        /* <DEDUP_REMOVED lines=75> */
[----:B------:R-:W-:Y:S05]  /*2530*/  CALL.REL.NOINC `($__internal_44_$__cuda_sm70_shflsync_bfly_p) ;  /* 0x0000019000007944 */ /* 0x000fea0003c00000 */
[----:B01----:R-:W-:Y:S01]  /*2540*/  FADD.FTZ R125, R125, R130 ;  /* 0x000000827d7d7221 */ /* 0x003fe20000010000 */
[----:B------:R-:W-:Y:S01]  /*2550*/  HFMA2.MMA R130, -RZ, RZ, 0, 1.1920928955078125e-07 ;  /* 0x00000002ff827435 */ /* 0x000fe200000001ff */
[----:B------:R-:W-:Y:S02]  /*2560*/  MOV R123, 0x1f ;  /* 0x0000001f007b7802 */ /* 0x000fe40000000f00 */
[----:B------:R-:W-:Y:S02]  /*2570*/  MOV R128, 0xffffffff ;  /* 0xffffffff00807802 */ /* 0x000fe40000000f00 */
[----:B------:R-:W-:Y:S02]  /*2580*/  MOV R126, 0x25a0 ;  /* 0x000025a0007e7802 */ /* 0x000fe40000000f00 */
[----:B------:R-:W-:Y:S05]  /*2590*/  CALL.REL.NOINC `($__internal_44_$__cuda_sm70_shflsync_bfly_p) ;  /* 0x0000013000007944 */ /* 0x000fea0003c00000 */
[----:B01----:R-:W-:Y:S01]  /*25a0*/  FADD.FTZ R125, R125, R130 ;  /* 0x000000827d7d7221 */ /* 0x003fe20000010000 */
[----:B------:R-:W-:Y:S01]  /*25b0*/  HFMA2.MMA R130, -RZ, RZ, 0, 2.384185791015625e-07 ;  /* 0x00000004ff827435 */ /* 0x000fe200000001ff */
[----:B------:R-:W-:-:S02]  /*25c0*/  MOV R123, 0x1f ;  /* 0x0000001f007b7802 */ /* 0x000fc40000000f00 */
[----:B------:R-:W-:Y:S02]  /*25d0*/  MOV R128, 0xffffffff ;  /* 0xffffffff00807802 */ /* 0x000fe40000000f00 */
[----:B------:R-:W-:Y:S02]  /*25e0*/  MOV R126, 0x2600 ;  /* 0x00002600007e7802 */ /* 0x000fe40000000f00 */
[----:B------:R-:W-:Y:S05]  /*25f0*/  CALL.REL.NOINC `($__internal_44_$__cuda_sm70_shflsync_bfly_p) ;  /* 0x000000d000007944 */ /* 0x000fea0003c00000 */
[----:B01----:R-:W-:Y:S01]  /*2600*/  FADD.FTZ R125, R125, R130 ;  /* 0x000000827d7d7221 */ /* 0x003fe20000010000 */
[----:B------:R-:W-:Y:S01]  /*2610*/  HFMA2.MMA R130, -RZ, RZ, 0, 4.76837158203125e-07 ;  /* 0x00000008ff827435 */ /* 0x000fe200000001ff */
[----:B------:R-:W-:Y:S02]  /*2620*/  MOV R123, 0x1f ;  /* 0x0000001f007b7802 */ /* 0x000fe40000000f00 */
[----:B------:R-:W-:Y:S02]  /*2630*/  MOV R128, 0xffffffff ;  /* 0xffffffff00807802 */ /* 0x000fe40000000f00 */
[----:B------:R-:W-:Y:S02]  /*2640*/  MOV R126, 0x2660 ;  /* 0x00002660007e7802 */ /* 0x000fe40000000f00 */
[----:B------:R-:W-:Y:S05]  /*2650*/  CALL.REL.NOINC `($__internal_44_$__cuda_sm70_shflsync_bfly_p) ;  /* 0x0000007000007944 */ /* 0x000fea0003c00000 */
[----:B01----:R-:W-:Y:S01]  /*2660*/  FADD.FTZ R125, R125, R130 ;  /* 0x000000827d7d7221 */ /* 0x003fe20000010000 */
[----:B------:R-:W-:Y:S01]  /*2670*/  HFMA2.MMA R130, -RZ, RZ, 0, 9.5367431640625e-07 ;  /* 0x00000010ff827435 */ /* 0x000fe200000001ff */
[----:B------:R-:W-:-:S02]  /*2680*/  MOV R123, 0x1f ;  /* 0x0000001f007b7802 */ /* 0x000fc40000000f00 */
[----:B------:R-:W-:Y:S02]  /*2690*/  MOV R128, 0xffffffff ;  /* 0xffffffff00807802 */ /* 0x000fe40000000f00 */
[----:B------:R-:W-:Y:S02]  /*26a0*/  MOV R126, 0x26c0 ;  /* 0x000026c0007e7802 */ /* 0x000fe40000000f00 */
[----:B------:R-:W-:Y:S05]  /*26b0*/  CALL.REL.NOINC `($__internal_44_$__cuda_sm70_shflsync_bfly_p) ;  /* 0x0000001000007944 */ /* 0x000fea0003c00000 */
[----:B01----:R-:W-:Y:S05]  /*26c0*/  BRA `(.L_x_403) ;  /* 0xffffe5e000007947 */ /* 0x003fea000383ffff */
        .weak           $__internal_44_$__cuda_sm70_shflsync_bfly_p
        .type           $__internal_44_$__cuda_sm70_shflsync_bfly_p,@function
        .size           $__internal_44_$__cuda_sm70_shflsync_bfly_p,(.L_x_1093 - $__internal_44_$__cuda_sm70_shflsync_bfly_p)
$__internal_44_$__cuda_sm70_shflsync_bfly_p:
[----:B------:R-:W-:Y:S01]  /*26d0*/  HFMA2.MMA R127, -RZ, RZ, 0, 0 ;  /* 0x00000000ff7f7435 */ /* 0x000fe200000001ff */
[----:B------:R-:W-:Y:S04]  /*26e0*/  WARPSYNC R128 ;  /* 0x0000008000007348 */ /* 0x000fe80003800000 */
[----:B------:R0:W1:Y:S01]  /*26f0*/  SHFL.BFLY PT, R130, R125, R130, R123 ;  /* 0x0c0000827d827389 */ /* 0x00006200000e007b */
[----:B------:R-:W-:Y:S05]  /*2700*/  RET.REL.NODEC R126 `(_ZN10layer_norm13ln_fwd_kernelINS_13Kernel_traitsIffffjLj18432ELj4ELj1ELj4ELj16ENS_18Kernel_traits_baseILj18432EffffjLj128EEEEEEEvNS_9FwdParamsE) ;  /* 0xffffd8f07e007950 */ /* 0x000fea0003c3ffff */
.L_x_404:
        /* <DEDUP_REMOVED lines=15> */
.L_x_1093:


//--------------------- .text._ZN10layer_norm13ln_fwd_kernelINS_13Kernel_traitsI13__nv_bfloat16fS2_fjLj16384ELj2ELj1ELj4ELj16ENS_18Kernel_traits_baseILj16384ES2_fS2_fjLj128EEEEEEEvNS_9FwdParamsE --------------------------
	.section	.text._ZN10layer_norm13ln_fwd_kernelINS_13Kernel_traitsI13__nv_bfloat16fS2_fjLj16384ELj2ELj1ELj4ELj16ENS_18Kernel_traits_baseILj16384ES2_fS2_fjLj128EEEEEEEvNS_9FwdParamsE,"ax",@progbits
	.sectioninfo	@"SHI_REGISTERS=165"
	.align	128
        .global         _ZN10layer_norm13ln_fwd_kernelINS_13Kernel_traitsI13__nv_bfloat16fS2_fjLj16384ELj2ELj1ELj4ELj16ENS_18Kernel_traits_baseILj16384ES2_fS2_fjLj128EEEEEEEvNS_9FwdParamsE
        .type           _ZN10layer_norm13ln_fwd_kernelINS_13Kernel_traitsI13__nv_bfloat16fS2_fjLj16384ELj2ELj1ELj4ELj16ENS_18Kernel_traits_baseILj16384ES2_fS2_fjLj128EEEEEEEvNS_9FwdParamsE,@function
        .size           _ZN10layer_norm13ln_fwd_kernelINS_13Kernel_traitsI13__nv_bfloat16fS2_fjLj16384ELj2ELj1ELj4ELj16ENS_18Kernel_traits_baseILj16384ES2_fS2_fjLj128EEEEEEEvNS_9FwdParamsE,(.L_x_1094 - _ZN10layer_norm13ln_fwd_kernelINS_13Kernel_traitsI13__nv_bfloat16fS2_fjLj16384ELj2ELj1ELj4ELj16ENS_18Kernel_traits_baseILj16384ES2_fS2_fjLj128EEEEEEEvNS_9FwdParamsE)
        .other          _ZN10layer_norm13ln_fwd_kernelINS_13Kernel_traitsI13__nv_bfloat16fS2_fjLj16384ELj2ELj1ELj4ELj16ENS_18Kernel_traits_baseILj16384ES2_fS2_fjLj128EEEEEEEvNS_9FwdParamsE,@"STO_CUDA_ENTRY STV_DEFAULT"
_ZN10layer_norm13ln_fwd_kernelINS_13Kernel_traitsI13__nv_bfloat16fS2_fjLj16384ELj2ELj1ELj4ELj16ENS_18Kernel_traits_baseILj16384ES2_fS2_fjLj128EEEEEEEvNS_9FwdParamsE:
.text._ZN10layer_norm13ln_fwd_kernelINS_13Kernel_traitsI13__nv_bfloat16fS2_fjLj16384ELj2ELj1ELj4ELj16ENS_18Kernel_traits_baseILj16384ES2_fS2_fjLj128EEEEEEEvNS_9FwdParamsE:
        /* <DEDUP_REMOVED lines=50> */
.L_x_410:
        /* <DEDUP_REMOVED lines=124> */
.L_x_411:
        /* <DEDUP_REMOVED lines=148> */
.L_x_412:
        /* <DEDUP_REMOVED lines=71> */
.L_x_408:
[----:B------:R-:W2:Y:S01]  /*1890*/  LDG.E.STRONG.GPU R137, [R138.64] ;  /* 0x000000068a897981 */ /* 0x000ea2000c1ef900 */
[----:B------:R-:W-:Y:S01]  /*18a0*/  YIELD ;  /* 0x0000000000007946 */ /* 0x000fe20003800000 */
[----:B--2---:R-:W-:Y:S01]  /*18b0*/  ISETP.NE.AND P0, PT, R137, R140, PT ;  /* 0x0000008c8900720c */ /* 0x004fe20003f05270 */
[----:B------:R-:W-:-:S12]  /*18c0*/  CCTL.IVALL ;  /* 0x00000000ff00798f */ /* 0x000fd80002000000 */
[----:B------:R-:W-:Y:S05]  /*18d0*/  @P0 BRA `(.L_x_408) ;  /* 0xffffffb000000947 */ /* 0x000fea000383ffff */
.L_x_407:
        /* <DEDUP_REMOVED lines=11> */
[----:B------:R-:W-:Y:S02]  /*1990*/  LOP3.LUT R140, R133, 0x1, R0, 0xf8, !PT ;  /* 0x00000001858c7812 */ /* 0x000fe400078ef800 */
[----:B-----5:R-:W-:Y:S01]  /*19a0*/  SHF.R.U32.HI R156, RZ, 0x10, R3 ;  /* 0x00000010ff9c7819 */ /* 0x020fe20000011603 */
[----:B------:R-:W1:Y:S01]  /*19b0*/  SHFL.DOWN PT, R144, R145, 0x1, 0x1f ;  /* 0x08201f0091907f89 */ /* 0x000e6200000e0000 */
[----:B------:R-:W-:Y:S02]  /*19c0*/  LOP3.LUT P0, RZ, R140, R141, RZ, 0xfc, !PT ;  /* 0x0000008d8cff7212 */ /* 0x000fe4000780fcff */
[----:B------:R-:W-:-:S02]  /*19d0*/  SHF.L.U32 R140, R132, 0x7, RZ ;  /* 0x00000007848c7819 */ /* 0x000fc400000006ff */
[--C-:B------:R-:W-:Y:S02]  /*19e0*/  SHF.R.U64 R158, R70, 0x10, R71.reuse ;  /* 0x00000010469e7819 */ /* 0x100fe40000001247 */
[----:B------:R-:W-:Y:S02]  /*19f0*/  SHF.R.U32.HI R160, RZ, 0x10, R71 ;  /* 0x00000010ffa07819 */ /* 0x000fe40000011647 */
[----:B------:R-:W-:Y:S02]  /*1a00*/  SHF.R.U32.HI R162, RZ, 0x10, R77 ;  /* 0x00000010ffa27819 */ /* 0x000fe4000001164d */
[----:B------:R-:W-:Y:S02]  /*1a10*/  LOP3.LUT P1, RZ, R134, 0xff, RZ, 0xc0, !PT ;  /* 0x000000ff86ff7812 */ /* 0x000fe4000782c0ff */
[----:B------:R-:W-:Y:S02]  /*1a20*/  IADD3 R135, R135, 0x1, RZ ;  /* 0x0000000187877810 */ /* 0x000fe40007ffe0ff */
[----:B0-----:R-:W-:-:S02]  /*1a30*/  @!P0 MOV R143, 0x4 ;  /* 0x00000004008f8802 */ /* 0x001fc40000000f00 */
[----:B------:R-:W-:Y:S02]  /*1a40*/  SEL R134, RZ, 0x1, P1 ;  /* 0x00000001ff867807 */ /* 0x000fe40000800000 */
[----:B------:R-:W-:Y:S01]  /*1a50*/  LOP3.LUT R135, R135, 0x3, RZ, 0xc0, !PT ;  /* 0x0000000387877812 */ /* 0x000fe200078ec0ff */
[----:B------:R-:W-:-:S04]  /*1a60*/  @!P0 IMAD.WIDE R142, R136, R143, c[0x0][0x180] ;  /* 0x00006000888e8625 */ /* 0x000fc800078e028f */
[----:B-1----:R-:W-:-:S06]  /*1a70*/  FADD.FTZ R148, R144, R145 ;  /* 0x0000009190947221 */ /* 0x002fcc0000010000 */
[----:B------:R-:W0:Y:S01]  /*1a80*/  MUFU.RCP R148, R148 ;  /* 0x0000009400947308 */ /* 0x000e220000001000 */
[----:B--2---:R-:W1:Y:S04]  /*1a90*/  SHFL.DOWN PT, R147, R138, 0x1, 0x1f ;  /* 0x08201f008a937f89 */ /* 0x004e6800000e0000 */
[----:B------:R-:W2:Y:S01]  /*1aa0*/  SHFL.DOWN PT, R146, R139, 0x1, 0x1f ;  /* 0x08201f008b927f89 */ /* 0x000ea200000e0000 */
[----:B-1----:R-:W-:Y:S02]  /*1ab0*/  FMUL.FTZ R137, R144, R147 ;  /* 0x0000009390897220 */ /* 0x002fe40000410000 */
[----:B------:R-:W-:Y:S02]  /*1ac0*/  FADD.FTZ R147, -R147, R138 ;  /* 0x0000008a93937221 */ /* 0x000fe40000010100 */
[----:B------:R-:W-:-:S02]  /*1ad0*/  FFMA.FTZ R137, R145, R138, R137 ;  /* 0x0000008a91897223 */ /* 0x000fc40000010089 */
[----:B------:R-:W-:Y:S01]  /*1ae0*/  FMUL.FTZ R138, R147, R147 ;  /* 0x00000093938a7220 */ /* 0x000fe20000410000 */
[----:B------:R-:W-:Y:S01]  /*1af0*/  LOP3.LUT R147, R140, 0x80, R133, 0xe2, !PT ;  /* 0x000000808c937812 */ /* 0x000fe200078ee285 */
[----:B0-----:R-:W-:Y:S02]  /*1b00*/  FMUL.FTZ R137, R148, R137 ;  /* 0x0000008994897220 */ /* 0x001fe40000410000 */
[----:B------:R-:W-:Y:S01]  /*1b10*/  FMUL.FTZ R145, R138, R145 ;  /* 0x000000918a917220 */ /* 0x000fe20000410000 */
[----:B------:R-:W-:Y:S01]  /*1b20*/  LOP3.LUT R138, R147, 0x60, R130, 0xf8, !PT ;  /* 0x00000060938a7812 */ /* 0x000fe200078ef882 */
[----:B--2---:R-:W-:Y:S01]  /*1b30*/  FADD.FTZ R141, R146, R139 ;  /* 0x0000008b928d7221 */ /* 0x004fe20000010000 */
[----:B------:R-:W-:Y:S01]  /*1b40*/  SHF.L.U32 R139, R136, 0xc, RZ ;  /* 0x0000000c888b7819 */ /* 0x000fe200000006ff */
[----:B------:R-:W0:Y:S01]  /*1b50*/  SHFL.IDX PT, R137, R137, RZ, 0x1f ;  /* 0x00001fff89897589 */ /* 0x000e2200000e0000 */
[----:B------:R-:W-:Y:S02]  /*1b60*/  FMUL.FTZ R145, R144, R145 ;  /* 0x0000009190917220 */ /* 0x000fe40000410000 */
[----:B------:R-:W-:-:S02]  /*1b70*/  LOP3.LUT R138, R139, R138, RZ, 0xfc, !PT ;  /* 0x0000008a8b8a7212 */ /* 0x000fc400078efcff */
[----:B------:R-:W-:Y:S02]  /*1b80*/  FFMA.FTZ R141, R148, R145, R141 ;  /* 0x00000091948d7223 */ /* 0x000fe4000001008d */
[--C-:B0-----:R-:W-:Y:S01]  /*1b90*/  FADD.FTZ R139, R16, -R137.reuse ;  /* 0x80000089108b7221 */ /* 0x101fe20000010000 */
        /* <DEDUP_REMOVED lines=567> */
.L_x_409:
[----:B------:R-:W-:Y:S05]  /*3f10*/  EXIT ;  /* 0x000000000000794d */ /* 0x000fea0003800000 */
.L_x_405:
[----:B------:R-:W-:Y:S01]  /*3f20*/  HFMA2.MMA R137, -RZ, RZ, 0, 5.9604644775390625e-08 ;  /* 0x00000001ff897435 */ /* 0x000fe200000001ff */
[----:B------:R-:W-:-:S02]  /*3f30*/  MOV R139, 0x1f ;  /* 0x0000001f008b7802 */ /* 0x000fc40000000f00 */
[----:B------:R-:W-:Y:S02]  /*3f40*/  MOV R144, 0xffffffff ;  /* 0xffffffff00907802 */ /* 0x000fe40000000f00 */
[----:B------:R-:W-:Y:S02]  /*3f50*/  MOV R142, 0x3f70 ;  /* 0x00003f70008e7802 */ /* 0x000fe40000000f00 */
[----:B-----5:R-:W-:Y:S05]  /*3f60*/  CALL.REL.NOINC `($__internal_45_$__cuda_sm70_shflsync_bfly_p) ;  /* 0x00000b9000007944 */ /* 0x020fea0003c00000 */
[----:B01----:R-:W-:Y:S05]  /*3f70*/  BRA `(.L_x_411) ;  /* 0xffffcb6000007947 */ /* 0x003fea000383ffff */
.L_x_406:
[----:B------:R-:W-:Y:S01]  /*3f80*/  HFMA2.MMA R137, -RZ, RZ, 0, 1.1920928955078125e-07 ;  /* 0x00000002ff897435 */ /* 0x000fe200000001ff */
[----:B------:R-:W-:Y:S02]  /*3f90*/  MOV R139, 0x1f ;  /* 0x0000001f008b7802 */ /* 0x000fe40000000f00 */
[----:B------:R-:W-:Y:S02]  /*3fa0*/  MOV R144, 0xffffffff ;  /* 0xffffffff00907802 */ /* 0x000fe40000000f00 */
[----:B------:R-:W-:Y:S02]  /*3fb0*/  MOV R142, 0x3fd0 ;  /* 0x00003fd0008e7802 */ /* 0x000fe40000000f00 */
[----:B-----5:R-:W-:Y:S05]  /*3fc0*/  CALL.REL.NOINC `($__internal_45_$__cuda_sm70_shflsync_bfly_p) ;  /* 0x00000b3000007944 */ /* 0x020fea0003c00000 */
[----:B01----:R-:W-:Y:S01]  /*3fd0*/  FADD.FTZ R146, R146, R137 ;  /* 0x0000008992927221 */ /* 0x003fe20000010000 */
[----:B------:R-:W-:Y:S01]  /*3fe0*/  HFMA2.MMA R137, -RZ, RZ, 0, 2.384185791015625e-07 ;  /* 0x00000004ff897435 */ /* 0x000fe200000001ff */
[----:B------:R-:W-:Y:S02]  /*3ff0*/  MOV R139, 0x1f ;  /* 0x0000001f008b7802 */ /* 0x000fe40000000f00 */
[----:B------:R-:W-:-:S02]  /*4000*/  MOV R144, 0xffffffff ;  /* 0xffffffff00907802 */ /* 0x000fc40000000f00 */
[----:B------:R-:W-:Y:S02]  /*4010*/  MOV R142, 0x4030 ;  /* 0x00004030008e7802 */ /* 0x000fe40000000f00 */
[----:B------:R-:W-:Y:S05]  /*4020*/  CALL.REL.NOINC `($__internal_45_$__cuda_sm70_shflsync_bfly_p) ;  /* 0x00000ad000007944 */ /* 0x000fea0003c00000 */
[----:B01----:R-:W-:Y:S01]  /*4030*/  FADD.FTZ R146, R146, R137 ;  /* 0x0000008992927221 */ /* 0x003fe20000010000 */
[----:B------:R-:W-:Y:S01]  /*4040*/  HFMA2.MMA R137, -RZ, RZ, 0, 4.76837158203125e-07 ;  /* 0x00000008ff897435 */ /* 0x000fe200000001ff */
[----:B------:R-:W-:Y:S02]  /*4050*/  MOV R139, 0x1f ;  /* 0x0000001f008b7802 */ /* 0x000fe40000000f00 */
[----:B------:R-:W-:Y:S02]  /*4060*/  MOV R144, 0xffffffff ;  /* 0xffffffff00907802 */ /* 0x000fe40000000f00 */
[----:B------:R-:W-:Y:S02]  /*4070*/  MOV R142, 0x4090 ;  /* 0x00004090008e7802 */ /* 0x000fe40000000f00 */
[----:B------:R-:W-:Y:S05]  /*4080*/  CALL.REL.NOINC `($__internal_45_$__cuda_sm70_shflsync_bfly_p) ;  /* 0x00000a7000007944 */ /* 0x000fea0003c00000 */
[----:B01----:R-:W-:Y:S01]  /*4090*/  FADD.FTZ R146, R146, R137 ;  /* 0x0000008992927221 */ /* 0x003fe20000010000 */
[----:B------:R-:W-:Y:S01]  /*40a0*/  HFMA2.MMA R137, -RZ, RZ, 0, 9.5367431640625e-07 ;  /* 0x00000010ff897435 */ /* 0x000fe200000001ff */
[----:B------:R-:W-:Y:S02]  /*40b0*/  MOV R139, 0x1f ;  /* 0x0000001f008b7802 */ /* 0x000fe40000000f00 */
[----:B------:R-:W-:-:S02]  /*40c0*/  MOV R144, 0xffffffff ;  /* 0xffffffff00907802 */ /* 0x000fc40000000f00 */
[----:B------:R-:W-:Y:S02]  /*40d0*/  MOV R142, 0x40f0 ;  /* 0x000040f0008e7802 */ /* 0x000fe40000000f00 */
[----:B------:R-:W-:Y:S05]  /*40e0*/  CALL.REL.NOINC `($__internal_45_$__cuda_sm70_shflsync_bfly_p) ;  /* 0x00000a1000007944 */ /* 0x000fea0003c00000 */
        /* <DEDUP_REMOVED lines=134> */
[----:B------:R-:W-:Y:S05]  /*4950*/  CALL.REL.NOINC `($__internal_45_$__cuda_sm70_shflsync_bfly_p) ;  /* 0x000001a000007944 */ /* 0x000fea0003c00000 */
[----:B01----:R-:W-:Y:S01]  /*4960*/  FADD.FTZ R146, R146, R137 ;  /* 0x0000008992927221 */ /* 0x003fe20000010000 */
[----:B------:R-:W-:Y:S01]  /*4970*/  HFMA2.MMA R137, -RZ, RZ, 0, 1.1920928955078125e-07 ;  /* 0x00000002ff897435 */ /* 0x000fe200000001ff */
[----:B------:R-:W-:Y:S02]  /*4980*/  MOV R139, 0x1f ;  /* 0x0000001f008b7802 */ /* 0x000fe40000000f00 */
[----:B------:R-:W-:Y:S02]  /*4990*/  MOV R144, 0xffffffff ;  /* 0xffffffff00907802 */ /* 0x000fe40000000f00 */
[----:B------:R-:W-:Y:S02]  /*49a0*/  MOV R142, 0x49c0 ;  /* 0x000049c0008e7802 */ /* 0x000fe40000000f00 */
[----:B------:R-:W-:Y:S05]  /*49b0*/  CALL.REL.NOINC `($__internal_45_$__cuda_sm70_shflsync_bfly_p) ;  /* 0x0000014000007944 */ /* 0x000fea0003c00000 */
[----:B01----:R-:W-:Y:S01]  /*49c0*/  FADD.FTZ R146, R146, R137 ;  /* 0x0000008992927221 */ /* 0x003fe20000010000 */
[----:B------:R-:W-:Y:S01]  /*49d0*/  HFMA2.MMA R137, -RZ, RZ, 0, 2.384185791015625e-07 ;  /* 0x00000004ff897435 */ /* 0x000fe200000001ff */
[----:B------:R-:W-:-:S02]  /*49e0*/  MOV R139, 0x1f ;  /* 0x0000001f008b7802 */ /* 0x000fc40000000f00 */
[----:B------:R-:W-:Y:S02]  /*49f0*/  MOV R144, 0xffffffff ;  /* 0xffffffff00907802 */ /* 0x000fe40000000f00 */
        /* <DEDUP_REMOVED lines=10> */
[----:B------:R-:W-:-:S02]  /*4aa0*/  MOV R139, 0x1f ;  /* 0x0000001f008b7802 */ /* 0x000fc40000000f00 */
[----:B------:R-:W-:Y:S02]  /*4ab0*/  MOV R144, 0xffffffff ;  /* 0xffffffff00907802 */ /* 0x000fe40000000f00 */
[----:B------:R-:W-:Y:S02]  /*4ac0*/  MOV R142, 0x4ae0 ;  /* 0x00004ae0008e7802 */ /* 0x000fe40000000f00 */
[----:B------:R-:W-:Y:S05]  /*4ad0*/  CALL.REL.NOINC `($__internal_45_$__cuda_sm70_shflsync_bfly_p) ;  /* 0x0000002000007944 */ /* 0x000fea0003c00000 */
[----:B-1----:R-:W-:Y:S01]  /*4ae0*/  MOV R143, R137 ;  /* 0x00000089008f7202 */ /* 0x002fe20000000f00 */
[----:B0-----:R-:W-:Y:S05]  /*4af0*/  BRA `(.L_x_412) ;  /* 0xffffc92000007947 */ /* 0x001fea000383ffff */
        .weak           $__internal_45_$__cuda_sm70_shflsync_bfly_p
        .type           $__internal_45_$__cuda_sm70_shflsync_bfly_p,@function
        .size           $__internal_45_$__cuda_sm70_shflsync_bfly_p,(.L_x_1094 - $__internal_45_$__cuda_sm70_shflsync_bfly_p)
$__internal_45_$__cuda_sm70_shflsync_bfly_p:
[----:B------:R-:W-:Y:S01]  /*4b00*/  HFMA2.MMA R143, -RZ, RZ, 0, 0 ;  /* 0x00000000ff8f7435 */ /* 0x000fe200000001ff */
[----:B------:R-:W-:Y:S04]  /*4b10*/  WARPSYNC R144 ;  /* 0x0000009000007348 */ /* 0x000fe80003800000 */
[----:B------:R0:W1:Y:S01]  /*4b20*/  SHFL.BFLY PT, R137, R146, R137, R139 ;  /* 0x0c00008992897389 */ /* 0x00006200000e008b */
[----:B------:R-:W-:Y:S05]  /*4b30*/  RET.REL.NODEC R142 `(_ZN10layer_norm13ln_fwd_kernelINS_13Kernel_traitsI13__nv_bfloat16fS2_fjLj16384ELj2ELj1ELj4ELj16ENS_18Kernel_traits_baseILj16384ES2_fS2_fjLj128EEEEEEEvNS_9FwdParamsE) ;  /* 0xffffb4c08e007950 */ /* 0x000fea0003c3ffff */
.L_x_413:
        /* <DEDUP_REMOVED lines=12> */
.L_x_1094:


//--------------------- .text._ZN10layer_norm13ln_fwd_kernelINS_13Kernel_traitsI13__nv_bfloat16S2_S2_fjLj16384ELj2ELj1ELj4ELj16ENS_18Kernel_traits_baseILj16384ES2_S2_S2_fjLj128EEEEEEEvNS_9FwdParamsE --------------------------
	.section	.text._ZN10layer_norm13ln_fwd_kernelINS_13Kernel_traitsI13__nv_bfloat16S2_S2_fjLj16384ELj2ELj1ELj4ELj16ENS_18Kernel_traits_baseILj16384ES2_S2_S2_fjLj128EEEEEEEvNS_9FwdParamsE,"ax",@progbits
	.sectioninfo	@"SHI_REGISTERS=168"
	.align	128
        .global         _ZN10layer_norm13ln_fwd_kernelINS_13Kernel_traitsI13__nv_bfloat16S2_S2_fjLj16384ELj2ELj1ELj4ELj16ENS_18Kernel_traits_baseILj16384ES2_S2_S2_fjLj128EEEEEEEvNS_9FwdParamsE
        .type           _ZN10layer_norm13ln_fwd_kernelINS_13Kernel_traitsI13__nv_bfloat16S2_S2_fjLj16384ELj2ELj1ELj4ELj16ENS_18Kernel_traits_baseILj16384ES2_S2_S2_fjLj128EEEEEEEvNS_9FwdParamsE,@function
        .size           _ZN10layer_norm13ln_fwd_kernelINS_13Kernel_traitsI13__nv_bfloat16S2_S2_fjLj16384ELj2ELj1ELj4ELj16ENS_18Kernel_traits_baseILj16384ES2_S2_S2_fjLj128EEEEEEEvNS_9FwdParamsE,(.L_x_1095 - _ZN10layer_norm13ln_fwd_kernelINS_13Kernel_traitsI13__nv_bfloat16S2_S2_fjLj16384ELj2ELj1ELj4ELj16ENS_18Kernel_traits_baseILj16384ES2_S2_S2_fjLj128EEEEEEEvNS_9FwdParamsE)
        .other          _ZN10layer_norm13ln_fwd_kernelINS_13Kernel_traitsI13__nv_bfloat16S2_S2_fjLj16384ELj2ELj1ELj4ELj16ENS_18Kernel_traits_baseILj16384ES2_S2_S2_fjLj128EEEEEEEvNS_9FwdParamsE,@"STO_CUDA_ENTRY STV_DEFAULT"
_ZN10layer_norm13ln_fwd_kernelINS_13Kernel_traitsI13__nv_bfloat16S2_S2_fjLj16384ELj2ELj1ELj4ELj16ENS_18Kernel_traits_baseILj16384ES2_S2_S2_fjLj128EEEEEEEvNS_9FwdParamsE:
.text._ZN10layer_norm13ln_fwd_kernelINS_13Kernel_traitsI13__nv_bfloat16S2_S2_fjLj16384ELj2ELj1ELj4ELj16ENS_18Kernel_traits_baseILj16384ES2_S2_S2_fjLj128EEEEEEEvNS_9FwdParamsE:
        /* <DEDUP_REMOVED lines=34> */
.L_x_419:
        /* <DEDUP_REMOVED lines=164> */
.L_x_420:
        /* <DEDUP_REMOVED lines=148> */
.L_x_421:
        /* <DEDUP_REMOVED lines=71> */
.L_x_417:
[----:B------:R-:W2:Y:S01]  /*1a10*/  LDG.E.STRONG.GPU R68, [R2.64] ;  /* 0x0000000602447981 */ /* 0x000ea2000c1ef900 */
[----:B------:R-:W-:Y:S01]  /*1a20*/  YIELD ;  /* 0x0000000000007946 */ /* 0x000fe20003800000 */
[----:B--2---:R-:W-:Y:S01]  /*1a30*/  ISETP.NE.AND P0, PT, R68, R69, PT ;  /* 0x000000454400720c */ /* 0x004fe20003f05270 */
[----:B------:R-:W-:-:S12]  /*1a40*/  CCTL.IVALL ;  /* 0x00000000ff00798f */ /* 0x000fd80002000000 */
[----:B------:R-:W-:Y:S05]  /*1a50*/  @P0 BRA `(.L_x_417) ;  /* 0xffffffb000000947 */ /* 0x000fea000383ffff */
.L_x_416:
        /* <DEDUP_REMOVED lines=31> */
[----:B------:R-:W-:-:S02]  /*1c50*/  LOP3.LUT P0, RZ, R3, R118, RZ, 0xfc, !PT ;  /* 0x0000007603ff7212 */ /* 0x000fc4000780fcff */
[----:B------:R-:W0:Y:S01]  /*1c60*/  SHFL.IDX PT, R118, R122, RZ, 0x1f ;  /* 0x00001fff7a767589 */ /* 0x000e2200000e0000 */
[----:B------:R-:W-:Y:S02]  /*1c70*/  SHF.L.U32 R3, R102, 0x7, RZ ;  /* 0x0000000766037819 */ /* 0x000fe400000006ff */
[----:B------:R-:W-:Y:S01]  /*1c80*/  SHF.L.U32 R126, R98, 0xb, RZ ;  /* 0x0000000b627e7819 */ /* 0x000fe200000006ff */
        /* <DEDUP_REMOVED lines=36> */
[----:B------:R-:W-:Y:S02]  /*1ed0*/  FADD.FTZ R133, R133, -R118 ;  /* 0x8000007685857221 */ /* 0x000fe40000010000 */
[----:B------:R-:W-:Y:S02]  /*1ee0*/  FMUL.FTZ R113, R120, R125 ;  /* 0x0000007d78717220 */ /* 0x000fe40000410000 */
[C---:B------:R-:W-:Y:S01]  /*1ef0*/  @!P0 IMAD.WIDE R68, R98.reuse, R124, c[0x0][0x188] ;  /* 0x0000620062448625 */ /* 0x040fe200078e027c */
[----:B------:R-:W-:-:S02]  /*1f00*/  IADD3 R98, R98, c[0x0][0x160], RZ ;  /* 0x0000580062627a10 */ /* 0x000fc40007ffe0ff */
[----:B------:R-:W-:Y:S01]  /*1f10*/  F2FP.BF16.PACK_AB R113, RZ, R113 ;  /* 0x00000071ff71723e */ /* 0x000fe200000010ff */
[--C-:B------:R-:W-:Y:S01]  /*1f20*/  FADD.FTZ R137, R137, -R118.reuse ;  /* 0x8000007689897221 */ /* 0x100fe20000010000 */
[----:B------:R0:W-:Y:S01]  /*1f30*/  @!P0 STG.E [R68.64], R120 ;  /* 0x0000007844008986 */ /* 0x0001e2000c101906 */
[--C-:B------:R-:W-:Y:S01]  /*1f40*/  FADD.FTZ R73, R73, -R118.reuse ;  /* 0x8000007649497221 */ /* 0x100fe20000010000 */
[----:B------:R-:W-:Y:S01]  /*1f50*/  ISETP.GE.AND P0, PT, R98, c[0x0][0x164], PT ;  /* 0x0000590062007a0c */ /* 0x000fe20003f06270 */
[----:B------:R-:W-:Y:S02]  /*1f60*/  FMUL.FTZ R125, R120, R129 ;  /* 0x00000081787d7220 */ /* 0x000fe40000410000 */
[--C-:B------:R-:W-:Y:S02]  /*1f70*/  FADD.FTZ R71, R71, -R118.reuse ;  /* 0x8000007647477221 */ /* 0x100fe40000010000 */
[--C-:B------:R-:W-:Y:S01]  /*1f80*/  FADD.FTZ R141, R141, -R118.reuse ;  /* 0x800000768d8d7221 */ /* 0x100fe20000010000 */
[----:B------:R-:W-:Y:S01]  /*1f90*/  F2FP.BF16.PACK_AB R125, RZ, R125 ;  /* 0x0000007dff7d723e */ /* 0x000fe200000010ff */
        /* <DEDUP_REMOVED lines=41> */
[C---:B------:R-:W-:Y:S02]  /*2230*/  FMUL.FTZ R111, R120.reuse, R111 ;  /* 0x0000006f786f7220 */ /* 0x040fe40000410000 */
        /* <DEDUP_REMOVED lines=99> */
[----:B------:R-:W-:Y:S01]  /*2870*/  FMUL.FTZ R70, R120, R70 ;  /* 0x0000004678467220 */ /* 0x000fe20000410000 */
[----:B------:R-:W-:Y:S01]  /*2880*/  F2FP.BF16.PACK_AB R145, RZ, R145 ;  /* 0x00000091ff91723e */ /* 0x000fe200000010ff */
        /* <DEDUP_REMOVED lines=51> */
[C---:B0-----:R-:W-:Y:S02]  /*2bc0*/  IADD3 R2, R116.reuse, 0x300, RZ ;  /* 0x0000030074027810 */ /* 0x041fe40007ffe0ff */
[----:B-1----:R-:W-:-:S02]  /*2bd0*/  IADD3 R76, R116, 0x400, RZ ;  /* 0x00000400744c7810 */ /* 0x002fc40007ffe0ff */
[----:B------:R-:W-:Y:S01]  /*2be0*/  IADD3 R74, R116, 0x500, RZ ;  /* 0x00000500744a7810 */ /* 0x000fe20007ffe0ff */
[-C--:B------:R-:W-:Y:S01]  /*2bf0*/  IMAD.WIDE.U32 R2, R2, R71.reuse, c[0x0][0x178] ;  /* 0x00005e0002027625 */ /* 0x080fe200078e0047 */
[C---:B------:R-:W-:Y:S02]  /*2c00*/  IADD3 R72, R116.reuse, 0x600, RZ ;  /* 0x0000060074487810 */ /* 0x040fe40007ffe0ff */
[----:B------:R-:W-:Y:S01]  /*2c10*/  IADD3 R78, R116, 0x700, RZ ;  /* 0x00000700744e7810 */ /* 0x000fe20007ffe0ff */
[-C--:B------:R-:W-:Y:S01]  /*2c20*/  IMAD.WIDE.U32 R76, R76, R71.reuse, c[0x0][0x178] ;  /* 0x00005e004c4c7625 */ /* 0x080fe200078e0047 */
[----:B------:R-:W-:Y:S02]  /*2c30*/  F2FP.BF16.PACK_AB R126, RZ, R126 ;  /* 0x0000007eff7e723e */ /* 0x000fe400000010ff */
[----:B------:R-:W-:Y:S01]  /*2c40*/  F2FP.BF16.PACK_AB R110, RZ, R110 ;  /* 0x0000006eff6e723e */ /* 0x000fe200000010ff */
[----:B------:R-:W-:Y:S01]  /*2c50*/  IMAD.WIDE.U32 R74, R74, R71, c[0x0][0x178] ;  /* 0x00005e004a4a7625 */ /* 0x000fe200078e0047 */
[----:B------:R-:W-:-:S02]  /*2c60*/  F2FP.BF16.PACK_AB R92, RZ, R92 ;  /* 0x0000005cff5c723e */ /* 0x000fc400000010ff */
[----:B------:R-:W-:Y:S01]  /*2c70*/  F2FP.BF16.PACK_AB R112, RZ, R112 ;  /* 0x00000070ff70723e */ /* 0x000fe200000010ff */
[----:B------:R-:W-:Y:S01]  /*2c80*/  IMAD.WIDE.U32 R72, R72, R71, c[0x0][0x178] ;  /* 0x00005e0048487625 */ /* 0x000fe200078e0047 */
[----:B------:R-:W-:Y:S02]  /*2c90*/  F2FP.BF16.PACK_AB R93, RZ, R93 ;  /* 0x0000005dff5d723e */ /* 0x000fe400000010ff */
[----:B------:R-:W-:Y:S01]  /*2ca0*/  F2FP.BF16.PACK_AB R114, RZ, R114 ;  /* 0x00000072ff72723e */ /* 0x000fe200000010ff */
[----:B------:R-:W-:Y:S01]  /*2cb0*/  IMAD.WIDE.U32 R78, R78, R71, c[0x0][0x178] ;  /* 0x00005e004e4e7625 */ /* 0x000fe200078e0047 */
[----:B------:R-:W-:Y:S02]  /*2cc0*/  F2FP.BF16.PACK_AB R91, RZ, R91 ;  /* 0x0000005bff5b723e */ /* 0x000fe400000010ff */
[----:B------:R-:W-:Y:S02]  /*2cd0*/  F2FP.BF16.PACK_AB R95, RZ, R95 ;  /* 0x0000005fff5f723e */ /* 0x000fe400000010ff */
[----:B------:R-:W-:-:S02]  /*2ce0*/  PRMT R121, R121, 0x5410, R147 ;  /* 0x0000541079797816 */ /* 0x000fc40000000093 */
        /* <DEDUP_REMOVED lines=36> */
[----:B------:R-:W-:-:S02]  /*2f30*/  HFMA2.BF16_V2 R91, R43, R97, -RZ.H0_H0 ;  /* 0x000000612b5b7231 */ /* 0x000fc400003400ff */
[----:B------:R-:W-:Y:S02]  /*2f40*/  HFMA2.BF16_V2 R93, R37, R99, -RZ.H0_H0 ;  /* 0x00000063255d7231 */ /* 0x000fe400003400ff */
[----:B------:R-:W-:Y:S02]  /*2f50*/  HFMA2.BF16_V2 R94, R38, R101, -RZ.H0_H0 ;  /* 0x00000065265e7231 */ /* 0x000fe400003400ff */
[----:B------:R-:W-:Y:S02]  /*2f60*/  HFMA2.BF16_V2 R95, R39, R103, -RZ.H0_H0 ;  /* 0x00000067275f7231 */ /* 0x000fe400003400ff */
[----:B------:R-:W-:Y:S02]  /*2f70*/  HFMA2.BF16_V2 R69, R69, 1, 1, R21 ;  /* 0x3f803f8045457831 */ /* 0x000fe40000200015 */
[----:B------:R-:W-:Y:S02]  /*2f80*/  HFMA2.BF16_V2 R70, R70, 1, 1, R22 ;  /* 0x3f803f8046467831 */ /* 0x000fe40000200016 */
        /* <DEDUP_REMOVED lines=24> */
.L_x_418:
[----:B------:R-:W-:Y:S05]  /*3110*/  EXIT ;  /* 0x000000000000794d */ /* 0x000fea0003800000 */
.L_x_414:
[----:B------:R-:W-:Y:S01]  /*3120*/  HFMA2.MMA R3, -RZ, RZ, 0, 5.9604644775390625e-08 ;  /* 0x00000001ff037435 */ /* 0x000fe200000001ff */
[----:B------:R-:W-:Y:S02]  /*3130*/  MOV R122, 0x1f ;  /* 0x0000001f007a7802 */ /* 0x000fe40000000f00 */
[----:B------:R-:W-:Y:S02]  /*3140*/  MOV R118, 0xffffffff ;  /* 0xffffffff00767802 */ /* 0x000fe40000000f00 */
[----:B------:R-:W-:Y:S02]  /*3150*/  MOV R68, 0x3170 ;  /* 0x0000317000447802 */ /* 0x000fe40000000f00 */
[----:B-----5:R-:W-:Y:S05]  /*3160*/  CALL.REL.NOINC `($__internal_46_$__cuda_sm70_shflsync_bfly_p) ;  /* 0x00000b9000007944 */ /* 0x020fea0003c00000 */
[----:B-1----:R-:W-:Y:S01]  /*3170*/  MOV R2, R122 ;  /* 0x0000007a00027202 */ /* 0x002fe20000000f00 */
[----:B0-----:R-:W-:Y:S05]  /*3180*/  BRA `(.L_x_420) ;  /* 0xffffdad000007947 */ /* 0x001fea000383ffff */
.L_x_415:
[----:B------:R-:W-:Y:S01]  /*3190*/  HFMA2.MMA R3, -RZ, RZ, 0, 1.1920928955078125e-07 ;  /* 0x00000002ff037435 */ /* 0x000fe200000001ff */
[----:B------:R-:W-:Y:S02]  /*31a0*/  MOV R122, 0x1f ;  /* 0x0000001f007a7802 */ /* 0x000fe40000000f00 */
[----:B------:R-:W-:-:S02]  /*31b0*/  MOV R118, 0xffffffff ;  /* 0xffffffff00767802 */ /* 0x000fc40000000f00 */
[----:B------:R-:W-:Y:S02]  /*31c0*/  MOV R68, 0x31e0 ;  /* 0x000031e000447802 */ /* 0x000fe40000000f00 */
[----:B-----5:R-:W-:Y:S05]  /*31d0*/  CALL.REL.NOINC `($__internal_46_$__cuda_sm70_shflsync_bfly_p) ;  /* 0x00000b2000007944 */ /* 0x020fea0003c00000 */
[----:B0-----:R-:W-:Y:S01]  /*31e0*/  HFMA2.MMA R3, -RZ, RZ, 0, 2.384185791015625e-07 ;  /* 0x00000004ff037435 */ /* 0x001fe200000001ff */
[----:B-1----:R-:W-:Y:S01]  /*31f0*/  FADD.FTZ R120, R120, R122 ;  /* 0x0000007a78787221 */ /* 0x002fe20000010000 */
[----:B------:R-:W-:Y:S02]  /*3200*/  MOV R122, 0x1f ;  /* 0x0000001f007a7802 */ /* 0x000fe40000000f00 */
[----:B------:R-:W-:Y:S02]  /*3210*/  MOV R118, 0xffffffff ;  /* 0xffffffff00767802 */ /* 0x000fe40000000f00 */
[----:B------:R-:W-:Y:S02]  /*3220*/  MOV R68, 0x3240 ;  /* 0x0000324000447802 */ /* 0x000fe40000000f00 */
[----:B------:R-:W-:Y:S05]  /*3230*/  CALL.REL.NOINC `($__internal_46_$__cuda_sm70_shflsync_bfly_p) ;  /* 0x00000ac000007944 */ /* 0x000fea0003c00000 */
[----:B0-----:R-:W-:Y:S01]  /*3240*/  HFMA2.MMA R3, -RZ, RZ, 0, 4.76837158203125e-07 ;  /* 0x00000008ff037435 */ /* 0x001fe200000001ff */
[----:B-1----:R-:W-:Y:S01]  /*3250*/  FADD.FTZ R120, R120, R122 ;  /* 0x0000007a78787221 */ /* 0x002fe20000010000 */
[----:B------:R-:W-:Y:S02]  /*3260*/  MOV R122, 0x1f ;  /* 0x0000001f007a7802 */ /* 0x000fe40000000f00 */
[----:B------:R-:W-:-:S02]  /*3270*/  MOV R118, 0xffffffff ;  /* 0xffffffff00767802 */ /* 0x000fc40000000f00 */
[----:B------:R-:W-:Y:S02]  /*3280*/  MOV R68, 0x32a0 ;  /* 0x000032a000447802 */ /* 0x000fe40000000f00 */
[----:B------:R-:W-:Y:S05]  /*3290*/  CALL.REL.NOINC `($__internal_46_$__cuda_sm70_shflsync_bfly_p) ;  /* 0x00000a6000007944 */ /* 0x000fea0003c00000 */
[----:B0-----:R-:W-:Y:S01]  /*32a0*/  HFMA2.MMA R3, -RZ, RZ, 0, 9.5367431640625e-07 ;  /* 0x00000010ff037435 */ /* 0x001fe200000001ff */
[----:B-1----:R-:W-:Y:S01]  /*32b0*/  FADD.FTZ R120, R120, R122 ;  /* 0x0000007a78787221 */ /* 0x002fe20000010000 */
[----:B------:R-:W-:Y:S02]  /*32c0*/  MOV R122, 0x1f ;  /* 0x0000001f007a7802 */ /* 0x000fe40000000f00 */
[----:B------:R-:W-:Y:S02]  /*32d0*/  MOV R118, 0xffffffff ;  /* 0xffffffff00767802 */ /* 0x000fe40000000f00 */
[----:B------:R-:W-:Y:S02]  /*32e0*/  MOV R68, 0x3300 ;  /* 0x0000330000447802 */ /* 0x000fe40000000f00 */
[----:B------:R-:W-:Y:S05]  /*32f0*/  CALL.REL.NOINC `($__internal_46_$__cuda_sm70_shflsync_bfly_p) ;  /* 0x00000a0000007944 */ /* 0x000fea0003c00000 */
        /* <DEDUP_REMOVED lines=134> */
[----:B------:R-:W-:Y:S05]  /*3b60*/  CALL.REL.NOINC `($__internal_46_$__cuda_sm70_shflsync_bfly_p) ;  /* 0x0000019000007944 */ /* 0x000fea0003c00000 */
[----:B0-----:R-:W-:Y:S01]  /*3b70*/  HFMA2.MMA R3, -RZ, RZ, 0, 1.1920928955078125e-07 ;  /* 0x00000002ff037435 */ /* 0x001fe200000001ff */
[----:B-1----:R-:W-:Y:S01]  /*3b80*/  FADD.FTZ R120, R120, R122 ;  /* 0x0000007a78787221 */ /* 0x002fe20000010000 */
[----:B------:R-:W-:Y:S02]  /*3b90*/  MOV R122, 0x1f ;  /* 0x0000001f007a7802 */ /* 0x000fe40000000f00 */
[----:B------:R-:W-:Y:S02]  /*3ba0*/  MOV R118, 0xffffffff ;  /* 0xffffffff00767802 */ /* 0x000fe40000000f00 */
[----:B------:R-:W-:Y:S02]  /*3bb0*/  MOV R68, 0x3bd0 ;  /* 0x00003bd000447802 */ /* 0x000fe40000000f00 */
[----:B------:R-:W-:Y:S05]  /*3bc0*/  CALL.REL.NOINC `($__internal_46_$__cuda_sm70_shflsync_bfly_p) ;  /* 0x0000013000007944 */ /* 0x000fea0003c00000 */
[----:B0-----:R-:W-:Y:S01]  /*3bd0*/  HFMA2.MMA R3, -RZ, RZ, 0, 2.384185791015625e-07 ;  /* 0x00000004ff037435 */ /* 0x001fe200000001ff */
[----:B-1----:R-:W-:Y:S01]  /*3be0*/  FADD.FTZ R120, R120, R122 ;  /* 0x0000007a78787221 */ /* 0x002fe20000010000 */
[----:B------:R-:W-:-:S02]  /*3bf0*/  MOV R122, 0x1f ;  /* 0x0000001f007a7802 */ /* 0x000fc40000000f00 */
[----:B------:R-:W-:Y:S02]  /*3c00*/  MOV R118, 0xffffffff ;  /* 0xffffffff00767802 */ /* 0x000fe40000000f00 */
[----:B------:R-:W-:Y:S02]  /*3c10*/  MOV R68, 0x3c30 ;  /* 0x00003c3000447802 */ /* 0x000fe40000000f00 */
[----:B------:R-:W-:Y:S05]  /*3c20*/  CALL.REL.NOINC `($__internal_46_$__cuda_sm70_shflsync_bfly_p) ;  /* 0x000000d000007944 */ /* 0x000fea0003c00000 */
[----:B0-----:R-:W-:Y:S01]  /*3c30*/  HFMA2.MMA R3, -RZ, RZ, 0, 4.76837158203125e-07 ;  /* 0x00000008ff037435 */ /* 0x001fe200000001ff */
[----:B-1----:R-:W-:Y:S01]  /*3c40*/  FADD.FTZ R120, R120, R122 ;  /* 0x0000007a78787221 */ /* 0x002fe20000010000 */
[----:B------:R-:W-:Y:S02]  /*3c50*/  MOV R122, 0x1f ;  /* 0x0000001f007a7802 */ /* 0x000fe40000000f00 */
[----:B------:R-:W-:Y:S02]  /*3c60*/  MOV R118, 0xffffffff ;  /* 0xffffffff00767802 */ /* 0x000fe40000000f00 */
[----:B------:R-:W-:Y:S02]  /*3c70*/  MOV R68, 0x3c90 ;  /* 0x00003c9000447802 */ /* 0x000fe40000000f00 */
[----:B------:R-:W-:Y:S05]  /*3c80*/  CALL.REL.NOINC `($__internal_46_$__cuda_sm70_shflsync_bfly_p) ;  /* 0x0000007000007944 */ /* 0x000fea0003c00000 */
[----:B0-----:R-:W-:Y:S01]  /*3c90*/  HFMA2.MMA R3, -RZ, RZ, 0, 9.5367431640625e-07 ;  /* 0x00000010ff037435 */ /* 0x001fe200000001ff */
[----:B-1----:R-:W-:Y:S01]  /*3ca0*/  FADD.FTZ R120, R120, R122 ;  /* 0x0000007a78787221 */ /* 0x002fe20000010000 */
[----:B------:R-:W-:-:S02]  /*3cb0*/  MOV R122, 0x1f ;  /* 0x0000001f007a7802 */ /* 0x000fc40000000f00 */
[----:B------:R-:W-:Y:S02]  /*3cc0*/  MOV R118, 0xffffffff ;  /* 0xffffffff00767802 */ /* 0x000fe40000000f00 */
[----:B------:R-:W-:Y:S02]  /*3cd0*/  MOV R68, 0x3cf0 ;  /* 0x00003cf000447802 */ /* 0x000fe40000000f00 */
[----:B------:R-:W-:Y:S05]  /*3ce0*/  CALL.REL.NOINC `($__internal_46_$__cuda_sm70_shflsync_bfly_p) ;  /* 0x0000001000007944 */ /* 0x000fea0003c00000 */
[----:B01----:R-:W-:Y:S05]  /*3cf0*/  BRA `(.L_x_421) ;  /* 0xffffd8a000007947 */ /* 0x003fea000383ffff */
        .weak           $__internal_46_$__cuda_sm70_shflsync_bfly_p
        .type           $__internal_46_$__cuda_sm70_shflsync_bfly_p,@function
        .size           $__internal_46_$__cuda_sm70_shflsync_bfly_p,(.L_x_1095 - $__internal_46_$__cuda_sm70_shflsync_bfly_p)
$__internal_46_$__cuda_sm70_shflsync_bfly_p:
[----:B------:R-:W-:Y:S01]  /*3d00*/  HFMA2.MMA R69, -RZ, RZ, 0, 0 ;  /* 0x00000000ff457435 */ /* 0x000fe200000001ff */
[----:B------:R-:W-:Y:S04]  /*3d10*/  WARPSYNC R118 ;  /* 0x0000007600007348 */ /* 0x000fe80003800000 */
[----:B------:R0:W1:Y:S01]  /*3d20*/  SHFL.BFLY PT, R122, R120, R3, R122 ;  /* 0x0c000003787a7389 */ /* 0x00006200000e007a */
[----:B------:R-:W-:Y:S05]  /*3d30*/  RET.REL.NODEC R68 `(_ZN10layer_norm13ln_fwd_kernelINS_13Kernel_traitsI13__nv_bfloat16S2_S2_fjLj16384ELj2ELj1ELj4ELj16ENS_18Kernel_traits_baseILj16384ES2_S2_S2_fjLj128EEEEEEEvNS_9FwdParamsE) ;  /* 0xffffc2c044007950 */ /* 0x000fea0003c3ffff */
.L_x_422:
        /* <DEDUP_REMOVED lines=12> */
.L_x_1095:


//--------------------- .text._ZN10layer_norm13ln_fwd_kernelINS_13Kernel_traitsI6__halffS2_fjLj16384ELj2ELj1ELj4ELj16ENS_18Kernel_traits_baseILj16384ES2_fS2_fjLj128EEEEEEEvNS_9FwdParamsE --------------------------
	.section	.text._ZN10layer_norm13ln_fwd_kernelINS_13Kernel_traitsI6__halffS2_fjLj16384ELj2ELj1ELj4ELj16ENS_18Kernel_traits_baseILj16384ES2_fS2_fjLj128EEEEEEEvNS_9FwdParamsE,"ax",@progbits
	.sectioninfo	@"SHI_REGISTERS=157"
	.align	128
        .global         _ZN10layer_norm13ln_fwd_kernelINS_13Kernel_traitsI6__halffS2_fjLj16384ELj2ELj1ELj4ELj16ENS_18Kernel_traits_baseILj16384ES2_fS2_fjLj128EEEEEEEvNS_9FwdParamsE
        .type           _ZN10layer_norm13ln_fwd_kernelINS_13Kernel_traitsI6__halffS2_fjLj16384ELj2ELj1ELj4ELj16ENS_18Kernel_traits_baseILj16384ES2_fS2_fjLj128EEEEEEEvNS_9FwdParamsE,@function
        .size           _ZN10layer_norm13ln_fwd_kernelINS_13Kernel_traitsI6__halffS2_fjLj16384ELj2ELj1ELj4ELj16ENS_18Kernel_traits_baseILj16384ES2_fS2_fjLj128EEEEEEEvNS_9FwdParamsE,(.L_x_1096 - _ZN10layer_norm13ln_fwd_kernelINS_13Kernel_traitsI6__halffS2_fjLj16384ELj2ELj1ELj4ELj16ENS_18Kernel_traits_baseILj16384ES2_fS2_fjLj128EEEEEEEvNS_9FwdParamsE)
        .other          _ZN10layer_norm13ln_fwd_kernelINS_13Kernel_traitsI6__halffS2_fjLj16384ELj2ELj1ELj4ELj16ENS_18Kernel_traits_baseILj16384ES2_fS2_fjLj128EEEEEEEvNS_9FwdParamsE,@"STO_CUDA_ENTRY STV_DEFAULT"
_ZN10layer_norm13ln_fwd_kernelINS_13Kernel_traitsI6__halffS2_fjLj16384ELj2ELj1ELj4ELj16ENS_18Kernel_traits_baseILj16384ES2_fS2_fjLj128EEEEEEEvNS_9FwdParamsE:
.text._ZN10layer_norm13ln_fwd_kernelINS_13Kernel_traitsI6__halffS2_fjLj16384ELj2ELj1ELj4ELj16ENS_18Kernel_traits_baseILj16384ES2_fS2_fjLj128EEEEEEEvNS_9FwdParamsE:
        /* <DEDUP_REMOVED lines=50> */
.L_x_428:
        /* <DEDUP_REMOVED lines=124> */
.L_x_429:
        /* <DEDUP_REMOVED lines=148> */
.L_x_430:
        /* <DEDUP_REMOVED lines=71> */
.L_x_426:
[----:B------:R-:W2:Y:S01]  /*1890*/  LDG.E.STRONG.GPU R140, [R138.64] ;  /* 0x000000068a8c7981 */ /* 0x000ea2000c1ef900 */
[----:B------:R-:W-:Y:S01]  /*18a0*/  YIELD ;  /* 0x0000000000007946 */ /* 0x000fe20003800000 */
[----:B--2---:R-:W-:Y:S01]  /*18b0*/  ISETP.NE.AND P0, PT, R140, R141, PT ;  /* 0x0000008d8c00720c */ /* 0x004fe20003f05270 */
[----:B------:R-:W-:-:S12]  /*18c0*/  CCTL.IVALL ;  /* 0x00000000ff00798f */ /* 0x000fd80002000000 */
[----:B------:R-:W-:Y:S05]  /*18d0*/  @P0 BRA `(.L_x_426) ;  /* 0xffffffb000000947 */ /* 0x000fea000383ffff */
.L_x_425:
        /* <DEDUP_REMOVED lines=17> */
[----:B0-----:R-:W-:-:S06]  /*19f0*/  FADD.FTZ R147, R144, R143 ;  /* 0x0000008f90937221 */ /* 0x001fcc0000010000 */
[----:B------:R-:W0:Y:S01]  /*1a00*/  MUFU.RCP R147, R147 ;  /* 0x0000009300937308 */ /* 0x000e220000001000 */
[----:B--2---:R-:W1:Y:S04]  /*1a10*/  SHFL.DOWN PT, R145, R140, 0x1, 0x1f ;  /* 0x08201f008c917f89 */ /* 0x004e6800000e0000 */
[----:B------:R-:W2:Y:S01]  /*1a20*/  SHFL.DOWN PT, R146, R141, 0x1, 0x1f ;  /* 0x08201f008d927f89 */ /* 0x000ea200000e0000 */
[----:B-1----:R-:W-:Y:S02]  /*1a30*/  FMUL.FTZ R142, R144, R145 ;  /* 0x00000091908e7220 */ /* 0x002fe40000410000 */
[----:B------:R-:W-:Y:S02]  /*1a40*/  FADD.FTZ R145, -R145, R140 ;  /* 0x0000008c91917221 */ /* 0x000fe40000010100 */
[----:B------:R-:W-:-:S02]  /*1a50*/  FFMA.FTZ R142, R143, R140, R142 ;  /* 0x0000008c8f8e7223 */ /* 0x000fc4000001008e */
[----:B------:R-:W-:Y:S02]  /*1a60*/  FMUL.FTZ R140, R145, R145 ;  /* 0x00000091918c7220 */ /* 0x000fe40000410000 */
[----:B0-----:R-:W-:Y:S01]  /*1a70*/  FMUL.FTZ R148, R147, R142 ;  /* 0x0000008e93947220 */ /* 0x001fe20000410000 */
[----:B------:R-:W-:Y:S01]  /*1a80*/  LOP3.LUT R142, R133, 0x1, R0, 0xf8, !PT ;  /* 0x00000001858e7812 */ /* 0x000fe200078ef800 */
[----:B------:R-:W-:Y:S01]  /*1a90*/  FMUL.FTZ R143, R140, R143 ;  /* 0x0000008f8c8f7220 */ /* 0x000fe20000410000 */
[----:B------:R-:W-:Y:S01]  /*1aa0*/  SHF.L.U32 R140, R136, 0xc, RZ ;  /* 0x0000000c888c7819 */ /* 0x000fe200000006ff */
[----:B--2---:R-:W-:Y:S01]  /*1ab0*/  FADD.FTZ R146, R146, R141 ;  /* 0x0000008d92927221 */ /* 0x004fe20000010000 */
[----:B------:R-:W0:Y:S01]  /*1ac0*/  SHFL.IDX PT, R138, R148, RZ, 0x1f ;  /* 0x00001fff948a7589 */ /* 0x000e2200000e0000 */
[----:B------:R-:W-:Y:S01]  /*1ad0*/  LOP3.LUT P0, RZ, R142, R137, RZ, 0xfc, !PT ;  /* 0x000000898eff7212 */ /* 0x000fe2000780fcff */
[----:B------:R-:W-:Y:S01]  /*1ae0*/  FMUL.FTZ R141, R144, R143 ;  /* 0x0000008f908d7220 */ /* 0x000fe20000410000 */
[----:B------:R-:W-:-:S03]  /*1af0*/  SHF.L.U32 R142, R132, 0x7, RZ ;  /* 0x00000007848e7819 */ /* 0x000fc600000006ff */
[----:B------:R-:W-:Y:S01]  /*1b00*/  FFMA.FTZ R141, R147, R141, R146 ;  /* 0x0000008d938d7223 */ /* 0x000fe20000010092 */
[----:B------:R-:W-:-:S04]  /*1b10*/  LOP3.LUT R139, R142, 0x80, R133, 0xe2, !PT ;  /* 0x000000808e8b7812 */ /* 0x000fc800078ee285 */
[----:B------:R-:W-:-:S03]  /*1b20*/  LOP3.LUT R139, R139, 0x60, R130, 0xf8, !PT ;  /* 0x000000608b8b7812 */ /* 0x000fc600078ef882 */
[----:B------:R-:W-:-:S05]  /*1b30*/  @!P0 MOV R137, 0x4 ;  /* 0x0000000400898802 */ /* 0x000fca0000000f00 */
[----:B------:R-:W-:Y:S01]  /*1b40*/  @!P0 IMAD.WIDE R142, R136, R137, c[0x0][0x180] ;  /* 0x00006000888e8625 */ /* 0x000fe200078e0289 */
[----:B------:R-:W-:-:S03]  /*1b50*/  LOP3.LUT R137, R140, R139, RZ, 0xfc, !PT ;  /* 0x0000008b8c897212 */ /* 0x000fc600078efcff */
[--C-:B0-----:R-:W-:Y:S01]  /*1b60*/  FADD.FTZ R139, R16, -R138.reuse ;  /* 0x8000008a108b7221 */ /* 0x101fe20000010000 */
[----:B------:R-:W-:Y:S01]  /*1b70*/  @!P0 STG.E [R142.64], R138 ;  /* 0x0000008a8e008986 */ /* 0x000fe2000c101906 */
[--C-:B------:R-:W-:Y:S01]  /*1b80*/  FADD.FTZ R140, R17, -R138.reuse ;  /* 0x8000008a118c7221 */ /* 0x100fe20000010000 */
[----:B------:R-:W-:Y:S01]  /*1b90*/  @!P0 MOV R17, 0x4 ;  /* 0x0000000400118802 */ /* 0x000fe20000000f00 */
[--C-:B------:R-:W-:Y:S01]  /*1ba0*/  FADD.FTZ R5, R5, -R138.reuse ;  /* 0x8000008a05057221 */ /* 0x100fe20000010000 */
[----:B------:R0:W1:Y:S01]  /*1bb0*/  SHFL.IDX PT, R16, R141, RZ, 0x1f ;  /* 0x00001fff8d107589 */ /* 0x00006200000e0000 */
[--C-:B------:R-:W-:Y:S02]  /*1bc0*/  FADD.FTZ R28, R28, -R138.reuse ;  /* 0x8000008a1c1c7221 */ /* 0x100fe40000010000 */
[--C-:B------:R-:W-:Y:S02]  /*1bd0*/  FADD.FTZ R36, R36, -R138.reuse ;  /* 0x8000008a24247221 */ /* 0x100fe40000010000 */
[----:B------:R-:W-:-:S02]  /*1be0*/  FADD.FTZ R7, R7, -R138 ;  /* 0x8000008a07077221 */ /* 0x000fc40000010000 */
[--C-:B------:R-:W-:Y:S01]  /*1bf0*/  FADD.FTZ R9, R9, -R138.reuse ;  /* 0x8000008a09097221 */ /* 0x100fe20000010000 */
[----:B0-----:R-:W-:Y:S01]  /*1c00*/  MOV R141, 0x38800000 ;  /* 0x38800000008d7802 */ /* 0x001fe20000000f00 */
[--C-:B------:R-:W-:Y:S01]  /*1c10*/  FADD.FTZ R60, R60, -R138.reuse ;  /* 0x8000008a3c3c7221 */ /* 0x100fe20000010000 */
[----:B------:R-:W-:Y:S01]  /*1c20*/  SHF.R.U32.HI R143, RZ, 0x10, R97 ;  /* 0x00000010ff8f7819 */ /* 0x000fe20000011661 */
[--C-:B------:R-:W-:Y:S02]  /*1c30*/  FADD.FTZ R11, R11, -R138.reuse ;  /* 0x8000008a0b0b7221 */ /* 0x100fe40000010000 */
[--C-:B------:R-:W-:Y:S02]  /*1c40*/  FADD.FTZ R15, R15, -R138.reuse ;  /* 0x8000008a0f0f7221 */ /* 0x100fe40000010000 */
[--C-:B------:R-:W-:Y:S02]  /*1c50*/  FADD.FTZ R142, R55, -R138.reuse ;  /* 0x8000008a378e7221 */ /* 0x100fe40000010000 */
[----:B------:R-:W-:-:S02]  /*1c60*/  FADD.FTZ R144, R57, -R138 ;  /* 0x8000008a39907221 */ /* 0x000fc40000010000 */
        /* <DEDUP_REMOVED lines=490> */
.L_x_427:
[----:B------:R-:W-:Y:S05]  /*3b10*/  EXIT ;  /* 0x000000000000794d */ /* 0x000fea0003800000 */
.L_x_423:
[----:B------:R-:W-:Y:S01]  /*3b20*/  HFMA2.MMA R137, -RZ, RZ, 0, 5.9604644775390625e-08 ;  /* 0x00000001ff897435 */ /* 0x000fe200000001ff */
[----:B------:R-:W-:-:S02]  /*3b30*/  MOV R139, 0x1f ;  /* 0x0000001f008b7802 */ /* 0x000fc40000000f00 */
[----:B------:R-:W-:Y:S02]  /*3b40*/  MOV R144, 0xffffffff ;  /* 0xffffffff00907802 */ /* 0x000fe40000000f00 */
[----:B------:R-:W-:Y:S02]  /*3b50*/  MOV R142, 0x3b70 ;  /* 0x00003b70008e7802 */ /* 0x000fe40000000f00 */
[----:B-----5:R-:W-:Y:S05]  /*3b60*/  CALL.REL.NOINC `($__internal_47_$__cuda_sm70_shflsync_bfly_p) ;  /* 0x00000b9000007944 */ /* 0x020fea0003c00000 */
[----:B01----:R-:W-:Y:S05]  /*3b70*/  BRA `(.L_x_429) ;  /* 0xffffcf6000007947 */ /* 0x003fea000383ffff */
.L_x_424:
[----:B------:R-:W-:Y:S01]  /*3b80*/  HFMA2.MMA R137, -RZ, RZ, 0, 1.1920928955078125e-07 ;  /* 0x00000002ff897435 */ /* 0x000fe200000001ff */
[----:B------:R-:W-:Y:S02]  /*3b90*/  MOV R139, 0x1f ;  /* 0x0000001f008b7802 */ /* 0x000fe40000000f00 */
[----:B------:R-:W-:Y:S02]  /*3ba0*/  MOV R144, 0xffffffff ;  /* 0xffffffff00907802 */ /* 0x000fe40000000f00 */
[----:B------:R-:W-:Y:S02]  /*3bb0*/  MOV R142, 0x3bd0 ;  /* 0x00003bd0008e7802 */ /* 0x000fe40000000f00 */
[----:B-----5:R-:W-:Y:S05]  /*3bc0*/  CALL.REL.NOINC `($__internal_47_$__cuda_sm70_shflsync_bfly_p) ;  /* 0x00000b3000007944 */ /* 0x020fea0003c00000 */
[----:B01----:R-:W-:Y:S01]  /*3bd0*/  FADD.FTZ R146, R146, R137 ;  /* 0x0000008992927221 */ /* 0x003fe20000010000 */
[----:B------:R-:W-:Y:S01]  /*3be0*/  HFMA2.MMA R137, -RZ, RZ, 0, 2.384185791015625e-07 ;  /* 0x00000004ff897435 */ /* 0x000fe200000001ff */
[----:B------:R-:W-:Y:S02]  /*3bf0*/  MOV R139, 0x1f ;  /* 0x0000001f008b7802 */ /* 0x000fe40000000f00 */
[----:B------:R-:W-:-:S02]  /*3c00*/  MOV R144, 0xffffffff ;  /* 0xffffffff00907802 */ /* 0x000fc40000000f00 */
[----:B------:R-:W-:Y:S02]  /*3c10*/  MOV R142, 0x3c30 ;  /* 0x00003c30008e7802 */ /* 0x000fe40000000f00 */
[----:B------:R-:W-:Y:S05]  /*3c20*/  CALL.REL.NOINC `($__internal_47_$__cuda_sm70_shflsync_bfly_p) ;  /* 0x00000ad000007944 */ /* 0x000fea0003c00000 */
[----:B01----:R-:W-:Y:S01]  /*3c30*/  FADD.FTZ R146, R146, R137 ;  /* 0x0000008992927221 */ /* 0x003fe20000010000 */
[----:B------:R-:W-:Y:S01]  /*3c40*/  HFMA2.MMA R137, -RZ, RZ, 0, 4.76837158203125e-07 ;  /* 0x00000008ff897435 */ /* 0x000fe200000001ff */
[----:B------:R-:W-:Y:S02]  /*3c50*/  MOV R139, 0x1f ;  /* 0x0000001f008b7802 */ /* 0x000fe40000000f00 */
[----:B------:R-:W-:Y:S02]  /*3c60*/  MOV R144, 0xffffffff ;  /* 0xffffffff00907802 */ /* 0x000fe40000000f00 */
[----:B------:R-:W-:Y:S02]  /*3c70*/  MOV R142, 0x3c90 ;  /* 0x00003c90008e7802 */ /* 0x000fe40000000f00 */
[----:B------:R-:W-:Y:S05]  /*3c80*/  CALL.REL.NOINC `($__internal_47_$__cuda_sm70_shflsync_bfly_p) ;  /* 0x00000a7000007944 */ /* 0x000fea0003c00000 */
[----:B01----:R-:W-:Y:S01]  /*3c90*/  FADD.FTZ R146, R146, R137 ;  /* 0x0000008992927221 */ /* 0x003fe20000010000 */
[----:B------:R-:W-:Y:S01]  /*3ca0*/  HFMA2.MMA R137, -RZ, RZ, 0, 9.5367431640625e-07 ;  /* 0x00000010ff897435 */ /* 0x000fe200000001ff */
[----:B------:R-:W-:Y:S02]  /*3cb0*/  MOV R139, 0x1f ;  /* 0x0000001f008b7802 */ /* 0x000fe40000000f00 */
[----:B------:R-:W-:-:S02]  /*3cc0*/  MOV R144, 0xffffffff ;  /* 0xffffffff00907802 */ /* 0x000fc40000000f00 */
[----:B------:R-:W-:Y:S02]  /*3cd0*/  MOV R142, 0x3cf0 ;  /* 0x00003cf0008e7802 */ /* 0x000fe40000000f00 */
[----:B------:R-:W-:Y:S05]  /*3ce0*/  CALL.REL.NOINC `($__internal_47_$__cuda_sm70_shflsync_bfly_p) ;  /* 0x00000a1000007944 */ /* 0x000fea0003c00000 */
        /* <DEDUP_REMOVED lines=134> */
[----:B------:R-:W-:Y:S05]  /*4550*/  CALL.REL.NOINC `($__internal_47_$__cuda_sm70_shflsync_bfly_p) ;  /* 0x000001a000007944 */ /* 0x000fea0003c00000 */
[----:B01----:R-:W-:Y:S01]  /*4560*/  FADD.FTZ R146, R146, R137 ;  /* 0x0000008992927221 */ /* 0x003fe20000010000 */
[----:B------:R-:W-:Y:S01]  /*4570*/  HFMA2.MMA R137, -RZ, RZ, 0, 1.1920928955078125e-07 ;  /* 0x00000002ff897435 */ /* 0x000fe200000001ff */
[----:B------:R-:W-:Y:S02]  /*4580*/  MOV R139, 0x1f ;  /* 0x0000001f008b7802 */ /* 0x000fe40000000f00 */
[----:B------:R-:W-:Y:S02]  /*4590*/  MOV R144, 0xffffffff ;  /* 0xffffffff00907802 */ /* 0x000fe40000000f00 */
[----:B------:R-:W-:Y:S02]  /*45a0*/  MOV R142, 0x45c0 ;  /* 0x000045c0008e7802 */ /* 0x000fe40000000f00 */
[----:B------:R-:W-:Y:S05]  /*45b0*/  CALL.REL.NOINC `($__internal_47_$__cuda_sm70_shflsync_bfly_p) ;  /* 0x0000014000007944 */ /* 0x000fea0003c00000 */
[----:B01----:R-:W-:Y:S01]  /*45c0*/  FADD.FTZ R146, R146, R137 ;  /* 0x0000008992927221 */ /* 0x003fe20000010000 */
[----:B------:R-:W-:Y:S01]  /*45d0*/  HFMA2.MMA R137, -RZ, RZ, 0, 2.384185791015625e-07 ;  /* 0x00000004ff897435 */ /* 0x000fe200000001ff */
[----:B------:R-:W-:-:S02]  /*45e0*/  MOV R139, 0x1f ;  /* 0x0000001f008b7802 */ /* 0x000fc40000000f00 */
[----:B------:R-:W-:Y:S02]  /*45f0*/  MOV R144, 0xffffffff ;  /* 0xffffffff00907802 */ /* 0x000fe40000000f00 */
        /* <DEDUP_REMOVED lines=10> */
[----:B------:R-:W-:-:S02]  /*46a0*/  MOV R139, 0x1f ;  /* 0x0000001f008b7802 */ /* 0x000fc40000000f00 */
[----:B------:R-:W-:Y:S02]  /*46b0*/  MOV R144, 0xffffffff ;  /* 0xffffffff00907802 */ /* 0x000fe40000000f00 */
[----:B------:R-:W-:Y:S02]  /*46c0*/  MOV R142, 0x46e0 ;  /* 0x000046e0008e7802 */ /* 0x000fe40000000f00 */
[----:B------:R-:W-:Y:S05]  /*46d0*/  CALL.REL.NOINC `($__internal_47_$__cuda_sm70_shflsync_bfly_p) ;  /* 0x0000002000007944 */ /* 0x000fea0003c00000 */
[----:B-1----:R-:W-:Y:S01]  /*46e0*/  MOV R141, R137 ;  /* 0x00000089008d7202 */ /* 0x002fe20000000f00 */
[----:B0-----:R-:W-:Y:S05]  /*46f0*/  BRA `(.L_x_430) ;  /* 0xffffcd2000007947 */ /* 0x001fea000383ffff */
        .weak           $__internal_47_$__cuda_sm70_shflsync_bfly_p
        .type           $__internal_47_$__cuda_sm70_shflsync_bfly_p,@function
        .size           $__internal_47_$__cuda_sm70_shflsync_bfly_p,(.L_x_1096 - $__internal_47_$__cuda_sm70_shflsync_bfly_p)
$__internal_47_$__cuda_sm70_shflsync_bfly_p:
[----:B------:R-:W-:Y:S01]  /*4700*/  HFMA2.MMA R143, -RZ, RZ, 0, 0 ;  /* 0x00000000ff8f7435 */ /* 0x000fe200000001ff */
[----:B------:R-:W-:Y:S04]  /*4710*/  WARPSYNC R144 ;  /* 0x0000009000007348 */ /* 0x000fe80003800000 */
[----:B------:R0:W1:Y:S01]  /*4720*/  SHFL.BFLY PT, R137, R146, R137, R139 ;  /* 0x0c00008992897389 */ /* 0x00006200000e008b */
[----:B------:R-:W-:Y:S05]  /*4730*/  RET.REL.NODEC R142 `(_ZN10layer_norm13ln_fwd_kernelINS_13Kernel_traitsI6__halffS2_fjLj16384ELj2ELj1ELj4ELj16ENS_18Kernel_traits_baseILj16384ES2_fS2_fjLj128EEEEEEEvNS_9FwdParamsE) ;  /* 0xffffb8c08e007950 */ /* 0x000fea0003c3ffff */
.L_x_431:
        /* <DEDUP_REMOVED lines=12> */
.L_x_1096:


//--------------------- .text._ZN10layer_norm13ln_fwd_kernelINS_13Kernel_traitsI6__halfS2_S2_fjLj16384ELj2ELj1ELj4ELj16ENS_18Kernel_traits_baseILj16384ES2_S2_S2_fjLj128EEEEEEEvNS_9FwdParamsE --------------------------
	.section	.text._ZN10layer_norm13ln_fwd_kernelINS_13Kernel_traitsI6__halfS2_S2_fjLj16384ELj2ELj1ELj4ELj16ENS_18Kernel_traits_baseILj16384ES2_S2_S2_fjLj128EEEEEEEvNS_9FwdParamsE,"ax",@progbits
	.sectioninfo	@"SHI_REGISTERS=168"
	.align	128
        .global         _ZN10layer_norm13ln_fwd_kernelINS_13Kernel_traitsI6__halfS2_S2_fjLj16384ELj2ELj1ELj4ELj16ENS_18Kernel_traits_baseILj16384ES2_S2_S2_fjLj128EEEEEEEvNS_9FwdParamsE
        .type           _ZN10layer_norm13ln_fwd_kernelINS_13Kernel_traitsI6__halfS2_S2_fjLj16384ELj2ELj1ELj4ELj16ENS_18Kernel_traits_baseILj16384ES2_S2_S2_fjLj128EEEEEEEvNS_9FwdParamsE,@function
        .size           _ZN10layer_norm13ln_fwd_kernelINS_13Kernel_traitsI6__halfS2_S2_fjLj16384ELj2ELj1ELj4ELj16ENS_18Kernel_traits_baseILj16384ES2_S2_S2_fjLj128EEEEEEEvNS_9FwdParamsE,(.L_x_1097 - _ZN10layer_norm13ln_fwd_kernelINS_13Kernel_traitsI6__halfS2_S2_fjLj16384ELj2ELj1ELj4ELj16ENS_18Kernel_traits_baseILj16384ES2_S2_S2_fjLj128EEEEEEEvNS_9FwdParamsE)
        .other          _ZN10layer_norm13ln_fwd_kernelINS_13Kernel_traitsI6__halfS2_S2_fjLj16384ELj2ELj1ELj4ELj16ENS_18Kernel_traits_baseILj16384ES2_S2_S2_fjLj128EEEEEEEvNS_9FwdParamsE,@"STO_CUDA_ENTRY STV_DEFAULT"
_ZN10layer_norm13ln_fwd_kernelINS_13Kernel_traitsI6__halfS2_S2_fjLj16384ELj2ELj1ELj4ELj16ENS_18Kernel_traits_baseILj16384ES2_S2_S2_fjLj128EEEEEEEvNS_9FwdParamsE:
.text._ZN10layer_norm13ln_fwd_kernelINS_13Kernel_traitsI6__halfS2_S2_fjLj16384ELj2ELj1ELj4ELj16ENS_18Kernel_traits_baseILj16384ES2_S2_S2_fjLj128EEEEEEEvNS_9FwdParamsE:
        /* <DEDUP_REMOVED lines=34> */
.L_x_437:
        /* <DEDUP_REMOVED lines=164> */
.L_x_438:
        /* <DEDUP_REMOVED lines=148> */
.L_x_439:
        /* <DEDUP_REMOVED lines=71> */
.L_x_435:
[----:B------:R-:W2:Y:S01]  /*1a10*/  LDG.E.STRONG.GPU R68, [R2.64] ;  /* 0x0000000602447981 */ /* 0x000ea2000c1ef900 */
[----:B------:R-:W-:Y:S01]  /*1a20*/  YIELD ;  /* 0x0000000000007946 */ /* 0x000fe20003800000 */
[----:B--2---:R-:W-:Y:S01]  /*1a30*/  ISETP.NE.AND P0, PT, R68, R69, PT ;  /* 0x000000454400720c */ /* 0x004fe20003f05270 */
[----:B------:R-:W-:-:S12]  /*1a40*/  CCTL.IVALL ;  /* 0x00000000ff00798f */ /* 0x000fd80002000000 */
[----:B------:R-:W-:Y:S05]  /*1a50*/  @P0 BRA `(.L_x_435) ;  /* 0xffffffb000000947 */ /* 0x000fea000383ffff */
.L_x_434:
        /* <DEDUP_REMOVED lines=50> */
[C---:B------:R-:W-:Y:S01]  /*1d80*/  @!P0 IMAD.WIDE R68, R98.reuse, R124, c[0x0][0x188] ;  /* 0x0000620062448625 */ /* 0x040fe200078e027c */
[----:B------:R-:W-:-:S03]  /*1d90*/  IADD3 R98, R98, c[0x0][0x160], RZ ;  /* 0x0000580062627a10 */ /* 0x000fc60007ffe0ff */
[--C-:B------:R-:W-:Y:S02]  /*1da0*/  FADD.FTZ R101, R101, -R118.reuse ;  /* 0x8000007665657221 */ /* 0x100fe40000010000 */
[--C-:B------:R-:W-:Y:S02]  /*1db0*/  FADD.FTZ R99, R99, -R118.reuse ;  /* 0x8000007663637221 */ /* 0x100fe40000010000 */
[--C-:B------:R-:W-:Y:S02]  /*1dc0*/  FADD.FTZ R97, R97, -R118.reuse ;  /* 0x8000007661617221 */ /* 0x100fe40000010000 */
[--C-:B------:R-:W-:Y:S02]  /*1dd0*/  FADD.FTZ R121, R121, -R118.reuse ;  /* 0x8000007679797221 */ /* 0x100fe40000010000 */
[----:B------:R-:W-:Y:S01]  /*1de0*/  FADD.FTZ R119, R119, -R118 ;  /* 0x8000007677777221 */ /* 0x000fe20000010000 */
[----:B-1----:R1:W-:Y:S01]  /*1df0*/  @!P0 STG.E [R68.64], R120 ;  /* 0x0000007844008986 */ /* 0x0023e2000c101906 */
[----:B------:R-:W-:Y:S01]  /*1e00*/  FMUL.FTZ R113, R120, R113 ;  /* 0x0000007178717220 */ /* 0x000fe20000410000 */
[----:B------:R-:W-:Y:S01]  /*1e10*/  ISETP.GE.AND P0, PT, R98, c[0x0][0x164], PT ;  /* 0x0000590062007a0c */ /* 0x000fe20003f06270 */
[----:B0-----:R-:W-:-:S02]  /*1e20*/  FMUL.FTZ R2, R120, R111 ;  /* 0x0000006f78027220 */ /* 0x001fc40000410000 */
        /* <DEDUP_REMOVED lines=71> */
[----:B-1----:R-:W-:Y:S01]  /*22a0*/  FMUL.FTZ R68, R120, R129 ;  /* 0x0000008178447220 */ /* 0x002fe20000410000 */
        /* <DEDUP_REMOVED lines=134> */
.L_x_436:
[----:B------:R-:W-:Y:S05]  /*2b10*/  EXIT ;  /* 0x000000000000794d */ /* 0x000fea0003800000 */
.L_x_432:
[----:B------:R-:W-:Y:S01]  /*2b20*/  HFMA2.MMA R122, -RZ, RZ, 0, 1.847743988037109375e-06 ;  /* 0x0000001fff7a7435 */ /* 0x000fe200000001ff */
[----:B------:R-:W-:-:S02]  /*2b30*/  MOV R3, 0x1 ;  /* 0x0000000100037802 */ /* 0x000fc40000000f00 */
[----:B------:R-:W-:Y:S02]  /*2b40*/  MOV R118, 0xffffffff ;  /* 0xffffffff00767802 */ /* 0x000fe40000000f00 */
[----:B------:R-:W-:Y:S02]  /*2b50*/  MOV R68, 0x2b70 ;  /* 0x00002b7000447802 */ /* 0x000fe40000000f00 */
[----:B-----5:R-:W-:Y:S05]  /*2b60*/  CALL.REL.NOINC `($__internal_48_$__cuda_sm70_shflsync_bfly_p) ;  /* 0x00000b9000007944 */ /* 0x020fea0003c00000 */
[----:B-1----:R-:W-:Y:S01]  /*2b70*/  MOV R2, R122 ;  /* 0x0000007a00027202 */ /* 0x002fe20000000f00 */
[----:B0-----:R-:W-:Y:S05]  /*2b80*/  BRA `(.L_x_438) ;  /* 0xffffe0d000007947 */ /* 0x001fea000383ffff */
.L_x_433:
[----:B------:R-:W-:Y:S01]  /*2b90*/  HFMA2.MMA R3, -RZ, RZ, 0, 1.1920928955078125e-07 ;  /* 0x00000002ff037435 */ /* 0x000fe200000001ff */
[----:B------:R-:W-:Y:S02]  /*2ba0*/  MOV R122, 0x1f ;  /* 0x0000001f007a7802 */ /* 0x000fe40000000f00 */
[----:B------:R-:W-:Y:S02]  /*2bb0*/  MOV R118, 0xffffffff ;  /* 0xffffffff00767802 */ /* 0x000fe40000000f00 */
[----:B------:R-:W-:Y:S02]  /*2bc0*/  MOV R68, 0x2be0 ;  /* 0x00002be000447802 */ /* 0x000fe40000000f00 */
[----:B-----5:R-:W-:Y:S05]  /*2bd0*/  CALL.REL.NOINC `($__internal_48_$__cuda_sm70_shflsync_bfly_p) ;  /* 0x00000b2000007944 */ /* 0x020fea0003c00000 */
[----:B0-----:R-:W-:Y:S01]  /*2be0*/  HFMA2.MMA R3, -RZ, RZ, 0, 2.384185791015625e-07 ;  /* 0x00000004ff037435 */ /* 0x001fe200000001ff */
[----:B-1----:R-:W-:Y:S01]  /*2bf0*/  FADD.FTZ R120, R120, R122 ;  /* 0x0000007a78787221 */ /* 0x002fe20000010000 */
[----:B------:R-:W-:-:S02]  /*2c00*/  MOV R122, 0x1f ;  /* 0x0000001f007a7802 */ /* 0x000fc40000000f00 */
[----:B------:R-:W-:Y:S02]  /*2c10*/  MOV R118, 0xffffffff ;  /* 0xffffffff00767802 */ /* 0x000fe40000000f00 */
[----:B------:R-:W-:Y:S02]  /*2c20*/  MOV R68, 0x2c40 ;  /* 0x00002c4000447802 */ /* 0x000fe40000000f00 */
[----:B------:R-:W-:Y:S05]  /*2c30*/  CALL.REL.NOINC `($__internal_48_$__cuda_sm70_shflsync_bfly_p) ;  /* 0x00000ac000007944 */ /* 0x000fea0003c00000 */
[----:B0-----:R-:W-:Y:S01]  /*2c40*/  HFMA2.MMA R3, -RZ, RZ, 0, 4.76837158203125e-07 ;  /* 0x00000008ff037435 */ /* 0x001fe200000001ff */
[----:B-1----:R-:W-:Y:S01]  /*2c50*/  FADD.FTZ R120, R120, R122 ;  /* 0x0000007a78787221 */ /* 0x002fe20000010000 */
[----:B------:R-:W-:Y:S02]  /*2c60*/  MOV R122, 0x1f ;  /* 0x0000001f007a7802 */ /* 0x000fe40000000f00 */
[----:B------:R-:W-:Y:S02]  /*2c70*/  MOV R118, 0xffffffff ;  /* 0xffffffff00767802 */ /* 0x000fe40000000f00 */
[----:B------:R-:W-:Y:S02]  /*2c80*/  MOV R68, 0x2ca0 ;  /* 0x00002ca000447802 */ /* 0x000fe40000000f00 */
[----:B------:R-:W-:Y:S05]  /*2c90*/  CALL.REL.NOINC `($__internal_48_$__cuda_sm70_shflsync_bfly_p) ;  /* 0x00000a6000007944 */ /* 0x000fea0003c00000 */
[----:B0-----:R-:W-:Y:S01]  /*2ca0*/  HFMA2.MMA R3, -RZ, RZ, 0, 9.5367431640625e-07 ;  /* 0x00000010ff037435 */ /* 0x001fe200000001ff */
[----:B-1----:R-:W-:Y:S01]  /*2cb0*/  FADD.FTZ R120, R120, R122 ;  /* 0x0000007a78787221 */ /* 0x002fe20000010000 */
[----:B------:R-:W-:-:S02]  /*2cc0*/  MOV R122, 0x1f ;  /* 0x0000001f007a7802 */ /* 0x000fc40000000f00 */
[----:B------:R-:W-:Y:S02]  /*2cd0*/  MOV R118, 0xffffffff ;  /* 0xffffffff00767802 */ /* 0x000fe40000000f00 */
[----:B------:R-:W-:Y:S02]  /*2ce0*/  MOV R68, 0x2d00 ;  /* 0x00002d0000447802 */ /* 0x000fe40000000f00 */
[----:B------:R-:W-:Y:S05]  /*2cf0*/  CALL.REL.NOINC `($__internal_48_$__cuda_sm70_shflsync_bfly_p) ;  /* 0x00000a0000007944 */ /* 0x000fea0003c00000 */
        /* <DEDUP_REMOVED lines=134> */
[----:B------:R-:W-:Y:S05]  /*3560*/  CALL.REL.NOINC `($__internal_48_$__cuda_sm70_shflsync_bfly_p) ;  /* 0x0000019000007944 */ /* 0x000fea0003c00000 */
[----:B0-----:R-:W-:Y:S01]  /*3570*/  HFMA2.MMA R3, -RZ, RZ, 0, 1.1920928955078125e-07 ;  /* 0x00000002ff037435 */ /* 0x001fe200000001ff */
[----:B-1----:R-:W-:Y:S01]  /*3580*/  FADD.FTZ R120, R120, R122 ;  /* 0x0000007a78787221 */ /* 0x002fe20000010000 */
[----:B------:R-:W-:Y:S02]  /*3590*/  MOV R122, 0x1f ;  /* 0x0000001f007a7802 */ /* 0x000fe40000000f00 */
[----:B------:R-:W-:Y:S02]  /*35a0*/  MOV R118, 0xffffffff ;  /* 0xffffffff00767802 */ /* 0x000fe40000000f00 */
[----:B------:R-:W-:Y:S02]  /*35b0*/  MOV R68, 0x35d0 ;  /* 0x000035d000447802 */ /* 0x000fe40000000f00 */
[----:B------:R-:W-:Y:S05]  /*35c0*/  CALL.REL.NOINC `($__internal_48_$__cuda_sm70_shflsync_bfly_p) ;  /* 0x0000013000007944 */ /* 0x000fea0003c00000 */
        /* <DEDUP_REMOVED lines=18> */
[----:B01----:R-:W-:Y:S05]  /*36f0*/  BRA `(.L_x_439) ;  /* 0xffffdea000007947 */ /* 0x003fea000383ffff */
        .weak           $__internal_48_$__cuda_sm70_shflsync_bfly_p
        .type           $__internal_48_$__cuda_sm70_shflsync_bfly_p,@function
        .size           $__internal_48_$__cuda_sm70_shflsync_bfly_p,(.L_x_1097 - $__internal_48_$__cuda_sm70_shflsync_bfly_p)
$__internal_48_$__cuda_sm70_shflsync_bfly_p:
[----:B------:R-:W-:Y:S01]  /*3700*/  HFMA2.MMA R69, -RZ, RZ, 0, 0 ;  /* 0x00000000ff457435 */ /* 0x000fe200000001ff */
[----:B------:R-:W-:Y:S04]  /*3710*/  WARPSYNC R118 ;  /* 0x0000007600007348 */ /* 0x000fe80003800000 */
[----:B------:R0:W1:Y:S01]  /*3720*/  SHFL.BFLY PT, R122, R120, R3, R122 ;  /* 0x0c000003787a7389 */ /* 0x00006200000e007a */
[----:B------:R-:W-:Y:S05]  /*3730*/  RET.REL.NODEC R68 `(_ZN10layer_norm13ln_fwd_kernelINS_13Kernel_traitsI6__halfS2_S2_fjLj16384ELj2ELj1ELj4ELj16ENS_18Kernel_traits_baseILj16384ES2_S2_S2_fjLj128EEEEEEEvNS_9FwdParamsE) ;  /* 0xffffc8c044007950 */ /* 0x000fea0003c3ffff */
.L_x_440:
        /* <DEDUP_REMOVED lines=12> */
.L_x_1097:


//--------------------- .text._ZN10layer_norm13ln_fwd_kernelINS_13Kernel_traitsIffffjLj16384ELj2ELj1ELj4ELj16ENS_18Kernel_traits_baseILj16384EffffjLj128EEEEEEEvNS_9FwdParamsE --------------------------
	.section	.text._ZN10layer_norm13ln_fwd_kernelINS_13Kernel_traitsIffffjLj16384ELj2ELj1ELj4ELj16ENS_18Kernel_traits_baseILj16384EffffjLj128EEEEEEEvNS_9FwdParamsE,"ax",@progbits
	.sectioninfo	@"SHI_REGISTERS=228"
	.align	128
        .global         _ZN10layer_norm13ln_fwd_kernelINS_13Kernel_traitsIffffjLj16384ELj2ELj1ELj4ELj16ENS_18Kernel_traits_baseILj16384EffffjLj128EEEEEEEvNS_9FwdParamsE
        .type           _ZN10layer_norm13ln_fwd_kernelINS_13Kernel_traitsIffffjLj16384ELj2ELj1ELj4ELj16ENS_18Kernel_traits_baseILj16384EffffjLj128EEEEEEEvNS_9FwdParamsE,@function
        .size           _ZN10layer_norm13ln_fwd_kernelINS_13Kernel_traitsIffffjLj16384ELj2ELj1ELj4ELj16ENS_18Kernel_traits_baseILj16384EffffjLj128EEEEEEEvNS_9FwdParamsE,(.L_x_1098 - _ZN10layer_norm13ln_fwd_kernelINS_13Kernel_traitsIffffjLj16384ELj2ELj1ELj4ELj16ENS_18Kernel_traits_baseILj16384EffffjLj128EEEEEEEvNS_9FwdParamsE)
        .other          _ZN10layer_norm13ln_fwd_kernelINS_13Kernel_traitsIffffjLj16384ELj2ELj1ELj4ELj16ENS_18Kernel_traits_baseILj16384EffffjLj128EEEEEEEvNS_9FwdParamsE,@"STO_CUDA_ENTRY STV_DEFAULT"
_ZN10layer_norm13ln_fwd_kernelINS_13Kernel_traitsIffffjLj16384ELj2ELj1ELj4ELj16ENS_18Kernel_traits_baseILj16384EffffjLj128EEEEEEEvNS_9FwdParamsE:
.text._ZN10layer_norm13ln_fwd_kernelINS_13Kernel_traitsIffffjLj16384ELj2ELj1ELj4ELj16ENS_18Kernel_traits_baseILj16384EffffjLj128EEEEEEEvNS_9FwdParamsE:
        /* <DEDUP_REMOVED lines=50> */
.L_x_446:
        /* <DEDUP_REMOVED lines=124> */
.L_x_447:
        /* <DEDUP_REMOVED lines=148> */
.L_x_448:
        /* <DEDUP_REMOVED lines=71> */
.L_x_444:
[----:B------:R-:W2:Y:S01]  /*1890*/  LDG.E.STRONG.GPU R12, [R10.64] ;  /* 0x000000060a0c7981 */ /* 0x000ea2000c1ef900 */
[----:B------:R-:W-:Y:S01]  /*18a0*/  YIELD ;  /* 0x0000000000007946 */ /* 0x000fe20003800000 */
[----:B--2---:R-:W-:Y:S01]  /*18b0*/  ISETP.NE.AND P0, PT, R12, R13, PT ;  /* 0x0000000d0c00720c */ /* 0x004fe20003f05270 */
[----:B------:R-:W-:-:S12]  /*18c0*/  CCTL.IVALL ;  /* 0x00000000ff00798f */ /* 0x000fd80002000000 */
[----:B------:R-:W-:Y:S05]  /*18d0*/  @P0 BRA `(.L_x_444) ;  /* 0xffffffb000000947 */ /* 0x000fea000383ffff */
.L_x_443:
        /* <DEDUP_REMOVED lines=11> */
[----:B------:R-:W-:-:S03]  /*1990*/  IADD3 R7, R7, 0x1, RZ ;  /* 0x0000000107077810 */ /* 0x000fc60007ffe0ff */
[----:B------:R-:W1:Y:S01]  /*19a0*/  SHFL.DOWN PT, R14, R209, 0x1, 0x1f ;  /* 0x08201f00d10e7f89 */ /* 0x000e6200000e0000 */
[----:B------:R-:W-:Y:S02]  /*19b0*/  LOP3.LUT R7, R7, 0x3, RZ, 0xc0, !PT ;  /* 0x0000000307077812 */ /* 0x000fe400078ec0ff */
[----:B0-----:R-:W-:-:S04]  /*19c0*/  LOP3.LUT R12, R5, 0x1, R0, 0xf8, !PT ;  /* 0x00000001050c7812 */ /* 0x001fc800078ef800 */
[----:B------:R-:W-:Y:S02]  /*19d0*/  LOP3.LUT P0, RZ, R12, R9, RZ, 0xfc, !PT ;  /* 0x000000090cff7212 */ /* 0x000fe4000780fcff */
[----:B------:R-:W-:-:S11]  /*19e0*/  SHF.L.U32 R12, R4, 0x7, RZ ;  /* 0x00000007040c7819 */ /* 0x000fd600000006ff */
[----:B------:R-:W-:Y:S02]  /*19f0*/  @!P0 MOV R13, 0x4 ;  /* 0x00000004000d8802 */ /* 0x000fe40000000f00 */
[----:B------:R-:W-:Y:S01]  /*1a00*/  @!P0 MOV R219, 0x4 ;  /* 0x0000000400db8802 */ /* 0x000fe20000000f00 */
[----:B-1----:R-:W-:-:S04]  /*1a10*/  FADD.FTZ R210, R14, R209 ;  /* 0x000000d10ed27221 */ /* 0x002fc80000010000 */
[----:B------:R-:W-:Y:S02]  /*1a20*/  @!P0 IMAD.WIDE R218, R8, R219, c[0x0][0x188] ;  /* 0x0000620008da8625 */ /* 0x000fe400078e02db */
[----:B------:R-:W0:Y:S01]  /*1a30*/  MUFU.RCP R210, R210 ;  /* 0x000000d200d27308 */ /* 0x000e220000001000 */
[----:B--2---:R-:W1:Y:S04]  /*1a40*/  SHFL.DOWN PT, R211, R10, 0x1, 0x1f ;  /* 0x08201f000ad37f89 */ /* 0x004e6800000e0000 */
[----:B------:R-:W2:Y:S01]  /*1a50*/  SHFL.DOWN PT, R208, R11, 0x1, 0x1f ;  /* 0x08201f000bd07f89 */ /* 0x000ea200000e0000 */
[----:B-1----:R-:W-:Y:S02]  /*1a60*/  FMUL.FTZ R15, R14, R211 ;  /* 0x000000d30e0f7220 */ /* 0x002fe40000410000 */
[----:B------:R-:W-:-:S02]  /*1a70*/  FADD.FTZ R211, -R211, R10 ;  /* 0x0000000ad3d37221 */ /* 0x000fc40000010100 */
[----:B------:R-:W-:Y:S02]  /*1a80*/  FFMA.FTZ R15, R209, R10, R15 ;  /* 0x0000000ad10f7223 */ /* 0x000fe4000001000f */
[----:B------:R-:W-:Y:S01]  /*1a90*/  FMUL.FTZ R10, R211, R211 ;  /* 0x000000d3d30a7220 */ /* 0x000fe20000410000 */
[----:B------:R-:W-:Y:S01]  /*1aa0*/  LOP3.LUT R211, R12, 0x80, R5, 0xe2, !PT ;  /* 0x000000800cd37812 */ /* 0x000fe200078ee205 */
[----:B0-----:R-:W-:Y:S02]  /*1ab0*/  FMUL.FTZ R15, R210, R15 ;  /* 0x0000000fd20f7220 */ /* 0x001fe40000410000 */
[----:B------:R-:W-:Y:S01]  /*1ac0*/  FMUL.FTZ R209, R10, R209 ;  /* 0x000000d10ad17220 */ /* 0x000fe20000410000 */
[----:B------:R-:W-:Y:S01]  /*1ad0*/  SHF.L.U32 R10, R8, 0xc, RZ ;  /* 0x0000000c080a7819 */ /* 0x000fe200000006ff */
[----:B--2---:R-:W-:Y:S01]  /*1ae0*/  FADD.FTZ R9, R208, R11 ;  /* 0x0000000bd0097221 */ /* 0x004fe20000010000 */
[----:B------:R-:W-:Y:S01]  /*1af0*/  LOP3.LUT R11, R211, 0x60, R2, 0xf8, !PT ;  /* 0x00000060d30b7812 */ /* 0x000fe200078ef802 */
[----:B------:R-:W0:Y:S01]  /*1b00*/  SHFL.IDX PT, R15, R15, RZ, 0x1f ;  /* 0x00001fff0f0f7589 */ /* 0x000e2200000e0000 */
[----:B------:R-:W-:-:S02]  /*1b10*/  FMUL.FTZ R14, R14, R209 ;  /* 0x000000d10e0e7220 */ /* 0x000fc40000410000 */
[----:B------:R-:W-:Y:S01]  /*1b20*/  LOP3.LUT R11, R10, R11, RZ, 0xfc, !PT ;  /* 0x0000000b0a0b7212 */ /* 0x000fe200078efcff */
[C---:B------:R-:W-:Y:S01]  /*1b30*/  @!P0 IMAD.WIDE R208, R8.reuse, R13, c[0x0][0x180] ;  /* 0x0000600008d08625 */ /* 0x040fe200078e020d */
[----:B------:R-:W-:-:S03]  /*1b40*/  IADD3 R8, R8, c[0x0][0x160], RZ ;  /* 0x0000580008087a10 */ /* 0x000fc60007ffe0ff */
[----:B------:R-:W-:Y:S02]  /*1b50*/  FFMA.FTZ R210, R210, R14, R9 ;  /* 0x0000000ed2d27223 */ /* 0x000fe40000010009 */
[--C-:B0-----:R-:W-:Y:S01]  /*1b60*/  FADD.FTZ R10, R205, -R15.reuse ;  /* 0x8000000fcd0a7221 */ /* 0x101fe20000010000 */
[----:B------:R-:W-:Y:S01]  /*1b70*/  @!P0 STG.E [R208.64], R15 ;  /* 0x0000000fd0008986 */ /* 0x000fe2000c101906 */
[--C-:B------:R-:W-:Y:S01]  /*1b80*/  FADD.FTZ R14, R200, -R15.reuse ;  /* 0x8000000fc80e7221 */ /* 0x100fe20000010000 */
[----:B------:R-:W-:Y:S01]  /*1b90*/  MOV R200, 0x38800000 ;  /* 0x3880000000c87802 */ /* 0x000fe20000000f00 */
        /* <DEDUP_REMOVED lines=24> */
[----:B------:R-:W-:Y:S01]  /*1d20*/  FADD.FTZ R178, R178, -R15 ;  /* 0x8000000fb2b27221 */ /* 0x000fe20000010000 */
[----:B0-----:R0:W-:Y:S01]  /*1d30*/  @!P0 STG.E [R218.64], R168 ;  /* 0x000000a8da008986 */ /* 0x0011e2000c101906 */
        /* <DEDUP_REMOVED lines=35> */
[--C-:B------:R-:W-:Y:S02]  /*1f70*/  FADD.FTZ R156, R156, -R15.reuse ;  /* 0x8000000f9c9c7221 */ /* 0x100fe40000010000 */
[C---:B------:R-:W-:Y:S02]  /*1f80*/  FMUL.FTZ R175, R168.reuse, R164 ;  /* 0x000000a4a8af7220 */ /* 0x040fe40000410000 */
[--C-:B------:R-:W-:Y:S02]  /*1f90*/  FADD.FTZ R157, R157, -R15.reuse ;  /* 0x8000000f9d9d7221 */ /* 0x100fe40000010000 */
[----:B------:R-:W-:Y:S02]  /*1fa0*/  FMUL.FTZ R164, R168, R165 ;  /* 0x000000a5a8a47220 */ /* 0x000fe40000410000 */
[----:B------:R-:W-:-:S02]  /*1fb0*/  FADD.FTZ R158, R158, -R15 ;  /* 0x8000000f9e9e7221 */ /* 0x000fc40000010000 */
[----:B------:R-:W-:Y:S02]  /*1fc0*/  FMUL.FTZ R165, R168, R166 ;  /* 0x000000a6a8a57220 */ /* 0x000fe40000410000 */
[--C-:B------:R-:W-:Y:S02]  /*1fd0*/  FADD.FTZ R12, R204, -R15.reuse ;  /* 0x8000000fcc0c7221 */ /* 0x100fe40000010000 */
[--C-:B------:R-:W-:Y:S02]  /*1fe0*/  FADD.FTZ R159, R159, -R15.reuse ;  /* 0x8000000f9f9f7221 */ /* 0x100fe40000010000 */
[--C-:B------:R-:W-:Y:S02]  /*1ff0*/  FADD.FTZ R150, R150, -R15.reuse ;  /* 0x8000000f96967221 */ /* 0x100fe40000010000 */
[----:B------:R-:W-:Y:S01]  /*2000*/  FADD.FTZ R215, R188, -R15 ;  /* 0x8000000fbcd77221 */ /* 0x000fe20000010000 */
[----:B------:R-:W-:Y:S01]  /*2010*/  IADD3 R188, R11, 0x100, RZ ;  /* 0x000001000bbc7810 */ /* 0x000fe20007ffe0ff */
[----:B------:R-:W-:-:S02]  /*2020*/  FMUL.FTZ R166, R168, R167 ;  /* 0x000000a7a8a67220 */ /* 0x000fc40000410000 */
[--C-:B------:R-:W-:Y:S02]  /*2030*/  FADD.FTZ R13, R207, -R15.reuse ;  /* 0x8000000fcf0d7221 */ /* 0x100fe40000010000 */
[--C-:B------:R-:W-:Y:S02]  /*2040*/  FADD.FTZ R160, R160, -R15.reuse ;  /* 0x8000000fa0a07221 */ /* 0x100fe40000010000 */
[C---:B------:R-:W-:Y:S02]  /*2050*/  FMUL.FTZ R9, R168.reuse, R9 ;  /* 0x00000009a8097220 */ /* 0x040fe40000410000 */
[----:B------:R-:W-:Y:S02]  /*2060*/  FMUL.FTZ R167, R168, R156 ;  /* 0x0000009ca8a77220 */ /* 0x000fe40000410000 */
        /* <DEDUP_REMOVED lines=185> */
.L_x_445:
[----:B------:R-:W-:Y:S05]  /*2c00*/  EXIT ;  /* 0x000000000000794d */ /* 0x000fea0003800000 */
.L_x_441:
[----:B------:R-:W-:Y:S01]  /*2c10*/  HFMA2.MMA R9, -RZ, RZ, 0, 5.9604644775390625e-08 ;  /* 0x00000001ff097435 */ /* 0x000fe200000001ff */
[----:B------:R-:W-:Y:S02]  /*2c20*/  MOV R11, 0x1f ;  /* 0x0000001f000b7802 */ /* 0x000fe40000000f00 */
[----:B------:R-:W-:Y:S02]  /*2c30*/  MOV R208, 0xffffffff ;  /* 0xffffffff00d07802 */ /* 0x000fe40000000f00 */
[----:B------:R-:W-:Y:S02]  /*2c40*/  MOV R14, 0x2c60 ;  /* 0x00002c60000e7802 */ /* 0x000fe40000000f00 */
[----:B-----5:R-:W-:Y:S05]  /*2c50*/  CALL.REL.NOINC `($__internal_49_$__cuda_sm70_shflsync_bfly_p) ;  /* 0x00000b9000007944 */ /* 0x020fea0003c00000 */
[----:B01----:R-:W-:Y:S05]  /*2c60*/  BRA `(.L_x_447) ;  /* 0xffffde7000007947 */ /* 0x003fea000383ffff */
.L_x_442:
[----:B------:R-:W-:Y:S01]  /*2c70*/  HFMA2.MMA R9, -RZ, RZ, 0, 1.1920928955078125e-07 ;  /* 0x00000002ff097435 */ /* 0x000fe200000001ff */
[----:B------:R-:W-:Y:S02]  /*2c80*/  MOV R11, 0x1f ;  /* 0x0000001f000b7802 */ /* 0x000fe40000000f00 */
[----:B------:R-:W-:-:S02]  /*2c90*/  MOV R208, 0xffffffff ;  /* 0xffffffff00d07802 */ /* 0x000fc40000000f00 */
[----:B------:R-:W-:Y:S02]  /*2ca0*/  MOV R14, 0x2cc0 ;  /* 0x00002cc0000e7802 */ /* 0x000fe40000000f00 */
[----:B-----5:R-:W-:Y:S05]  /*2cb0*/  CALL.REL.NOINC `($__internal_49_$__cuda_sm70_shflsync_bfly_p) ;  /* 0x00000b3000007944 */ /* 0x020fea0003c00000 */
[----:B01----:R-:W-:Y:S01]  /*2cc0*/  FADD.FTZ R210, R210, R9 ;  /* 0x00000009d2d27221 */ /* 0x003fe20000010000 */
[----:B------:R-:W-:Y:S01]  /*2cd0*/  HFMA2.MMA R9, -RZ, RZ, 0, 2.384185791015625e-07 ;  /* 0x00000004ff097435 */ /* 0x000fe200000001ff */
[----:B------:R-:W-:Y:S02]  /*2ce0*/  MOV R11, 0x1f ;  /* 0x0000001f000b7802 */ /* 0x000fe40000000f00 */
[----:B------:R-:W-:Y:S02]  /*2cf0*/  MOV R208, 0xffffffff ;  /* 0xffffffff00d07802 */ /* 0x000fe40000000f00 */
[----:B------:R-:W-:Y:S02]  /*2d00*/  MOV R14, 0x2d20 ;  /* 0x00002d20000e7802 */ /* 0x000fe40000000f00 */
[----:B------:R-:W-:Y:S05]  /*2d10*/  CALL.REL.NOINC `($__internal_49_$__cuda_sm70_shflsync_bfly_p) ;  /* 0x00000ad000007944 */ /* 0x000fea0003c00000 */
[----:B01----:R-:W-:Y:S01]  /*2d20*/  FADD.FTZ R210, R210, R9 ;  /* 0x00000009d2d27221 */ /* 0x003fe20000010000 */
[----:B------:R-:W-:Y:S01]  /*2d30*/  HFMA2.MMA R9, -RZ, RZ, 0, 4.76837158203125e-07 ;  /* 0x00000008ff097435 */ /* 0x000fe200000001ff */
[----:B------:R-:W-:Y:S02]  /*2d40*/  MOV R11, 0x1f ;  /* 0x0000001f000b7802 */ /* 0x000fe40000000f00 */
[----:B------:R-:W-:-:S02]  /*2d50*/  MOV R208, 0xffffffff ;  /* 0xffffffff00d07802 */ /* 0x000fc40000000f00 */
[----:B------:R-:W-:Y:S02]  /*2d60*/  MOV R14, 0x2d80 ;  /* 0x00002d80000e7802 */ /* 0x000fe40000000f00 */
[----:B------:R-:W-:Y:S05]  /*2d70*/  CALL.REL.NOINC `($__internal_49_$__cuda_sm70_shflsync_bfly_p) ;  /* 0x00000a7000007944 */ /* 0x000fea0003c00000 */
[----:B01----:R-:W-:Y:S01]  /*2d80*/  FADD.FTZ R210, R210, R9 ;  /* 0x00000009d2d27221 */ /* 0x003fe20000010000 */
[----:B------:R-:W-:Y:S01]  /*2d90*/  HFMA2.MMA R9, -RZ, RZ, 0, 9.5367431640625e-07 ;  /* 0x00000010ff097435 */ /* 0x000fe200000001ff */
[----:B------:R-:W-:Y:S02]  /*2da0*/  MOV R11, 0x1f ;  /* 0x0000001f000b7802 */ /* 0x000fe40000000f00 */
[----:B------:R-:W-:Y:S02]  /*2db0*/  MOV R208, 0xffffffff ;  /* 0xffffffff00d07802 */ /* 0x000fe40000000f00 */
[----:B------:R-:W-:Y:S02]  /*2dc0*/  MOV R14, 0x2de0 ;  /* 0x00002de0000e7802 */ /* 0x000fe40000000f00 */
[----:B------:R-:W-:Y:S05]  /*2dd0*/  CALL.REL.NOINC `($__internal_49_$__cuda_sm70_shflsync_bfly_p) ;  /* 0x00000a1000007944 */ /* 0x000fea0003c00000 */
        /* <DEDUP_REMOVED lines=134> */
[----:B------:R-:W-:Y:S05]  /*3640*/  CALL.REL.NOINC `($__internal_49_$__cuda_sm70_shflsync_bfly_p) ;  /* 0x000001a000007944 */ /* 0x000fea0003c00000 */
[----:B01----:R-:W-:Y:S01]  /*3650*/  FADD.FTZ R210, R210, R9 ;  /* 0x00000009d2d27221 */ /* 0x003fe20000010000 */
[----:B------:R-:W-:Y:S01]  /*3660*/  HFMA2.MMA R9, -RZ, RZ, 0, 1.1920928955078125e-07 ;  /* 0x00000002ff097435 */ /* 0x000fe200000001ff */
[----:B------:R-:W-:Y:S02]  /*3670*/  MOV R11, 0x1f ;  /* 0x0000001f000b7802 */ /* 0x000fe40000000f00 */
[----:B------:R-:W-:Y:S02]  /*3680*/  MOV R208, 0xffffffff ;  /* 0xffffffff00d07802 */ /* 0x000fe40000000f00 */
[----:B------:R-:W-:Y:S02]  /*3690*/  MOV R14, 0x36b0 ;  /* 0x000036b0000e7802 */ /* 0x000fe40000000f00 */
[----:B------:R-:W-:Y:S05]  /*36a0*/  CALL.REL.NOINC `($__internal_49_$__cuda_sm70_shflsync_bfly_p) ;  /* 0x0000014000007944 */ /* 0x000fea0003c00000 */
[----:B01----:R-:W-:Y:S01]  /*36b0*/  FADD.FTZ R210, R210, R9 ;  /* 0x00000009d2d27221 */ /* 0x003fe20000010000 */
[----:B------:R-:W-:Y:S01]  /*36c0*/  HFMA2.MMA R9, -RZ, RZ, 0, 2.384185791015625e-07 ;  /* 0x00000004ff097435 */ /* 0x000fe200000001ff */
[----:B------:R-:W-:-:S02]  /*36d0*/  MOV R11, 0x1f ;  /* 0x0000001f000b7802 */ /* 0x000fc40000000f00 */
[----:B------:R-:W-:Y:S02]  /*36e0*/  MOV R208, 0xffffffff ;  /* 0xffffffff00d07802 */ /* 0x000fe40000000f00 */
[----:B------:R-:W-:Y:S02]  /*36f0*/  MOV R14, 0x3710 ;  /* 0x00003710000e7802 */ /* 0x000fe40000000f00 */
[----:B------:R-:W-:Y:S05]  /*3700*/  CALL.REL.NOINC `($__internal_49_$__cuda_sm70_shflsync_bfly_p) ;  /* 0x000000e000007944 */ /* 0x000fea0003c00000 */
[----:B01----:R-:W-:Y:S01]  /*3710*/  FADD.FTZ R210, R210, R9 ;  /* 0x00000009d2d27221 */ /* 0x003fe20000010000 */
[----:B------:R-:W-:Y:S01]  /*3720*/  HFMA2.MMA R9, -RZ, RZ, 0, 4.76837158203125e-07 ;  /* 0x00000008ff097435 */ /* 0x000fe200000001ff */
[----:B------:R-:W-:Y:S02]  /*3730*/  MOV R11, 0x1f ;  /* 0x0000001f000b7802 */ /* 0x000fe40000000f00 */
[----:B------:R-:W-:Y:S02]  /*3740*/  MOV R208, 0xffffffff ;  /* 0xffffffff00d07802 */ /* 0x000fe40000000f00 */
[----:B------:R-:W-:Y:S02]  /*3750*/  MOV R14, 0x3770 ;  /* 0x00003770000e7802 */ /* 0x000fe40000000f00 */
[----:B------:R-:W-:Y:S05]  /*3760*/  CALL.REL.NOINC `($__internal_49_$__cuda_sm70_shflsync_bfly_p) ;  /* 0x0000008000007944 */ /* 0x000fea0003c00000 */
[----:B01----:R-:W-:Y:S01]  /*3770*/  FADD.FTZ R210, R210, R9 ;  /* 0x00000009d2d27221 */ /* 0x003fe20000010000 */
[----:B------:R-:W-:Y:S01]  /*3780*/  HFMA2.MMA R9, -RZ, RZ, 0, 9.5367431640625e-07 ;  /* 0x00000010ff097435 */ /* 0x000fe200000001ff */
[----:B------:R-:W-:-:S02]  /*3790*/  MOV R11, 0x1f ;  /* 0x0000001f000b7802 */ /* 0x000fc40000000f00 */
[----:B------:R-:W-:Y:S02]  /*37a0*/  MOV R208, 0xffffffff ;  /* 0xffffffff00d07802 */ /* 0x000fe40000000f00 */
[----:B------:R-:W-:Y:S02]  /*37b0*/  MOV R14, 0x37d0 ;  /* 0x000037d0000e7802 */ /* 0x000fe40000000f00 */
[----:B------:R-:W-:Y:S05]  /*37c0*/  CALL.REL.NOINC `($__internal_49_$__cuda_sm70_shflsync_bfly_p) ;  /* 0x0000002000007944 */ /* 0x000fea0003c00000 */
[----:B-1----:R-:W-:Y:S01]  /*37d0*/  MOV R13, R9 ;  /* 0x00000009000d7202 */ /* 0x002fe20000000f00 */
[----:B0-----:R-:W-:Y:S05]  /*37e0*/  BRA `(.L_x_448) ;  /* 0xffffdc3000007947 */ /* 0x001fea000383ffff */
        .weak           $__internal_49_$__cuda_sm70_shflsync_bfly_p
        .type           $__internal_49_$__cuda_sm70_shflsync_bfly_p,@function
        .size           $__internal_49_$__cuda_sm70_shflsync_bfly_p,(.L_x_1098 - $__internal_49_$__cuda_sm70_shflsync_bfly_p)
$__internal_49_$__cuda_sm70_shflsync_bfly_p:
[----:B------:R-:W-:Y:S01]  /*37f0*/  HFMA2.MMA R15, -RZ, RZ, 0, 0 ;  /* 0x00000000ff0f7435 */ /* 0x000fe200000001ff */
[----:B------:R-:W-:Y:S04]  /*3800*/  WARPSYNC R208 ;  /* 0x000000d000007348 */ /* 0x000fe80003800000 */
[----:B------:R0:W1:Y:S01]  /*3810*/  SHFL.BFLY PT, R9, R210, R9, R11 ;  /* 0x0c000009d2097389 */ /* 0x00006200000e000b */
[----:B------:R-:W-:Y:S05]  /*3820*/  RET.REL.NODEC R14 `(_ZN10layer_norm13ln_fwd_kernelINS_13Kernel_traitsIffffjLj16384ELj2ELj1ELj4ELj16ENS_18Kernel_traits_baseILj16384EffffjLj128EEEEEEEvNS_9FwdParamsE) ;  /* 0xffffc7d00e007950 */ /* 0x000fea0003c3ffff */
.L_x_449:
        /* <DEDUP_REMOVED lines=13> */
.L_x_1098:


//--------------------- .text._ZN10layer_norm13ln_fwd_kernelINS_13Kernel_traitsI13__nv_bfloat16fS2_fjLj15360ELj2ELj1ELj4ELj8ENS_18Kernel_traits_baseILj15360ES2_fS2_fjLj128EEEEEEEvNS_9FwdParamsE --------------------------
	.section	.text._ZN10layer_norm13ln_fwd_kernelINS_13Kernel_traitsI13__nv_bfloat16fS2_fjLj15360ELj2ELj1ELj4ELj8ENS_18Kernel_traits_baseILj15360ES2_fS2_fjLj128EEEEEEEvNS_9FwdParamsE,"ax",@progbits
	.sectioninfo	@"SHI_REGISTERS=141"
	.align	128
        .global         _ZN10layer_norm13ln_fwd_kernelINS_13Kernel_traitsI13__nv_bfloat16fS2_fjLj15360ELj2ELj1ELj4ELj8ENS_18Kernel_traits_baseILj15360ES2_fS2_fjLj128EEEEEEEvNS_9FwdParamsE
        .type           _ZN10layer_norm13ln_fwd_kernelINS_13Kernel_traitsI13__nv_bfloat16fS2_fjLj15360ELj2ELj1ELj4ELj8ENS_18Kernel_traits_baseILj15360ES2_fS2_fjLj128EEEEEEEvNS_9FwdParamsE,@function
        .size           _ZN10layer_norm13ln_fwd_kernelINS_13Kernel_traitsI13__nv_bfloat16fS2_fjLj15360ELj2ELj1ELj4ELj8ENS_18Kernel_traits_baseILj15360ES2_fS2_fjLj128EEEEEEEvNS_9FwdParamsE,(.L_x_1099 - _ZN10layer_norm13ln_fwd_kernelINS_13Kernel_traitsI13__nv_bfloat16fS2_fjLj15360ELj2ELj1ELj4ELj8ENS_18Kernel_traits_baseILj15360ES2_fS2_fjLj128EEEEEEEvNS_9FwdParamsE)
        .other          _ZN10layer_norm13ln_fwd_kernelINS_13Kernel_traitsI13__nv_bfloat16fS2_fjLj15360ELj2ELj1ELj4ELj8ENS_18Kernel_traits_baseILj15360ES2_fS2_fjLj128EEEEEEEvNS_9FwdParamsE,@"STO_CUDA_ENTRY STV_DEFAULT"
_ZN10layer_norm13ln_fwd_kernelINS_13Kernel_traitsI13__nv_bfloat16fS2_fjLj15360ELj2ELj1ELj4ELj8ENS_18Kernel_traits_baseILj15360ES2_fS2_fjLj128EEEEEEEvNS_9FwdParamsE:
.text._ZN10layer_norm13ln_fwd_kernelINS_13Kernel_traitsI13__nv_bfloat16fS2_fjLj15360ELj2ELj1ELj4ELj8ENS_18Kernel_traits_baseILj15360ES2_fS2_fjLj128EEEEEEEvNS_9FwdParamsE:
        /* <DEDUP_REMOVED lines=9> */
[----:B------:R-:W-:Y:S01]  /*0090*/  HFMA2.MMA R52, -RZ, RZ, 0, 2.384185791015625e-07 ;  /* 0x00000004ff347435 */ /* 0x000fe200000001ff */
[----:B------:R-:W-:Y:S02]  /*00a0*/  ULDC.64 UR8, c[0x0][0x118] ;  /* 0x0000460000087ab9 */ /* 0x000fe40000000a00 */
[----:B------:R-:W-:-:S06]  /*00b0*/  USHF.L.U32 UR4, UR6, 0x7, URZ ;  /* 0x0000000706047899 */ /* 0x000fcc000800063f */
[----:B------:R-:W-:-:S04]  /*00c0*/  MOV R3, UR4 ;  /* 0x0000000400037c02 */ /* 0x000fc80008000f00 */
        /* <DEDUP_REMOVED lines=66> */
.L_x_455:
[----:B------:R-:W-:Y:S01]  /*04f0*/  USHF.L.U32 UR4, UR6, 0x7, URZ ;  /* 0x0000000706047899 */ /* 0x000fe2000800063f */
[----:B------:R-:W-:-:S05]  /*0500*/  MOV R110, 0x8 ;  /* 0x00000008006e7802 */ /* 0x000fca0000000f00 */
[----:B-1----:R-:W-:-:S04]  /*0510*/  MOV R53, UR4 ;  /* 0x0000000400357c02 */ /* 0x002fc80008000f00 */
[----:B------:R-:W-:-:S04]  /*0520*/  LOP3.LUT R53, R53, 0x80, R2, 0xe2, !PT ;  /* 0x0000008035357812 */ /* 0x000fc800078ee202 */
[----:B------:R-:W-:-:S05]  /*0530*/  LOP3.LUT R52, R53, 0x60, R0, 0xf8, !PT ;  /* 0x0000006035347812 */ /* 0x000fca00078ef800 */
[----:B------:R-:W-:-:S04]  /*0540*/  IMAD R111, R129, 0x1e00, R52 ;  /* 0x00001e00816f7824 */ /* 0x000fc800078e0234 */
[C---:B------:R-:W-:Y:S01]  /*0550*/  IMAD.WIDE.U32 R52, R111.reuse, R110, c[0x0][0x170] ;  /* 0x00005c006f347625 */ /* 0x040fe200078e006e */
[----:B------:R-:W-:-:S05]  /*0560*/  IADD3 R55, R111, 0x100, RZ ;  /* 0x000001006f377810 */ /* 0x000fca0007ffe0ff */
[----:B------:R-:W2:Y:S01]  /*0570*/  LDG.E.64 R52, [R52.64] ;  /* 0x0000000834347981 */ /* 0x000ea2000c1e1b00 */
        /* <DEDUP_REMOVED lines=86> */
[----:B------:R-:W-:Y:S02]  /*0ae0*/  LOP3.LUT P0, RZ, R127, 0xff, RZ, 0xc0, !PT ;  /* 0x000000ff7fff7812 */ /* 0x000fe4000780c0ff */
[----:B------:R-:W-:Y:S02]  /*0af0*/  SHF.R.U32.HI R131, RZ, 0x5, R0 ;  /* 0x00000005ff837819 */ /* 0x000fe40000011600 */
[----:B------:R-:W-:Y:S02]  /*0b00*/  ISETP.NE.AND P1, PT, R2, RZ, PT ;  /* 0x000000ff0200720c */ /* 0x000fe40003f25270 */
[----:B------:R-:W-:-:S07]  /*0b10*/  LOP3.LUT R131, R131, 0x7fffffc, RZ, 0xc0, !PT ;  /* 0x07fffffc83837812 */ /* 0x000fce00078ec0ff */
[----:B------:R-:W-:Y:S01]  /*0b20*/  @!P0 IADD3 R131, R131, 0x4, RZ ;  /* 0x0000000483838810 */ /* 0x000fe20007ffe0ff */
[----:B--2---:R-:W-:-:S04]  /*0b30*/  FADD.FTZ R112, RZ, R52 ;  /* 0x00000034ff707221 */ /* 0x004fc80000010000 */
[----:B------:R-:W-:-:S04]  /*0b40*/  FADD.FTZ R113, R53, R112 ;  /* 0x0000007035717221 */ /* 0x000fc80000010000 */
[----:B---3--:R-:W-:-:S04]  /*0b50*/  FADD.FTZ R112, R54, R113 ;  /* 0x0000007136707221 */ /* 0x008fc80000010000 */
        /* <DEDUP_REMOVED lines=59> */
.L_x_456:
        /* <DEDUP_REMOVED lines=140> */
.L_x_457:
        /* <DEDUP_REMOVED lines=9> */
[----:B------:R-:W-:Y:S02]  /*1860*/  @!P1 STS.64 [R132.X8], R112 ;  /* 0x0000007084009388 */ /* 0x000fe40000008a00 */
[----:B------:R-:W-:Y:S01]  /*1870*/  @!P0 IADD3 R133, R2, R131, RZ ;  /* 0x0000008302858210 */ /* 0x000fe20007ffe0ff */
[----:B------:R-:W-:Y:S01]  /*1880*/  HFMA2.MMA R131, -RZ, RZ, 0, 0 ;  /* 0x00000000ff837435 */ /* 0x000fe200000001ff */
[----:B------:R-:W-:Y:S05]  /*1890*/  BAR.SYNC.DEFER_BLOCKING 0x0 ;  /* 0x0000000000007b1d */ /* 0x000fea0000010000 */
[----:B------:R-:W-:-:S05]  /*18a0*/  @!P0 MOV R131, 0x44f00000 ;  /* 0x44f0000000838802 */ /* 0x000fca0000000f00 */
[----:B------:R-:W0:Y:S04]  /*18b0*/  SHFL.DOWN PT, R134, R131, 0x2, 0x1f ;  /* 0x08401f0083867f89 */ /* 0x000e2800000e0000 */
[----:B------:R-:W1:Y:S01]  /*18c0*/  @!P0 LDS.64 R114, [R133.X8] ;  /* 0x0000000085728984 */ /* 0x000e620000008a00 */
[----:B------:R-:W-:Y:S01]  /*18d0*/  LOP3.LUT P0, RZ, R130, 0x1f, R0, 0xf8, !PT ;  /* 0x0000001f82ff7812 */ /* 0x000fe2000780f800 */
        /* <DEDUP_REMOVED lines=21> */
[C---:B------:R-:W-:Y:S01]  /*1a30*/  FFMA.FTZ R136, R137.reuse, R112, R115 ;  /* 0x0000007089887223 */ /* 0x040fe20000010073 */
[----:B------:R-:W-:Y:S01]  /*1a40*/  LOP3.LUT R112, R128, 0x1, RZ, 0xc0, !PT ;  /* 0x0000000180707812 */ /* 0x000fe200078ec0ff */
[----:B------:R-:W-:-:S02]  /*1a50*/  FMUL.FTZ R137, R137, R134 ;  /* 0x0000008689897220 */ /* 0x000fc40000410000 */
[----:B--2---:R-:W-:Y:S01]  /*1a60*/  FADD.FTZ R114, R113, R114 ;  /* 0x0000007271727221 */ /* 0x004fe20000010000 */
[----:B------:R-:W-:Y:S01]  /*1a70*/  IADD3 R133, -R112, RZ, RZ ;  /* 0x000000ff70857210 */ /* 0x000fe20007ffe1ff */
[----:B------:R-:W-:Y:S02]  /*1a80*/  FMUL.FTZ R137, R132, R137 ;  /* 0x0000008984897220 */ /* 0x000fe40000410000 */
        /* <DEDUP_REMOVED lines=27> */
.L_x_453:
[----:B------:R-:W2:Y:S01]  /*1c40*/  LDG.E.STRONG.GPU R114, [R112.64] ;  /* 0x0000000870727981 */ /* 0x000ea2000c1ef900 */
[----:B------:R-:W-:Y:S01]  /*1c50*/  YIELD ;  /* 0x0000000000007946 */ /* 0x000fe20003800000 */
[----:B--2---:R-:W-:Y:S01]  /*1c60*/  ISETP.NE.AND P0, PT, R114, R115, PT ;  /* 0x000000737200720c */ /* 0x004fe20003f05270 */
[----:B------:R-:W-:-:S12]  /*1c70*/  CCTL.IVALL ;  /* 0x00000000ff00798f */ /* 0x000fd80002000000 */
[----:B------:R-:W-:Y:S05]  /*1c80*/  @P0 BRA `(.L_x_453) ;  /* 0xffffffb000000947 */ /* 0x000fea000383ffff */
.L_x_452:
        /* <DEDUP_REMOVED lines=12> */
[----:B------:R-:W-:-:S03]  /*1d50*/  IADD3 R128, R128, 0x1, RZ ;  /* 0x0000000180807810 */ /* 0x000fc60007ffe0ff */
[----:B------:R-:W1:Y:S01]  /*1d60*/  SHFL.DOWN PT, R132, R131, 0x1, 0x1f ;  /* 0x08201f0083847f89 */ /* 0x000e6200000e0000 */
[----:B------:R-:W-:Y:S02]  /*1d70*/  LOP3.LUT R128, R128, 0x3, RZ, 0xc0, !PT ;  /* 0x0000000380807812 */ /* 0x000fe400078ec0ff */
[----:B0-----:R-:W-:Y:S01]  /*1d80*/  MOV R112, 0x38888889 ;  /* 0x3888888900707802 */ /* 0x001fe20000000f00 */
        /* <DEDUP_REMOVED lines=11> */
[----:B------:R-:W-:-:S03]  /*1e40*/  FFMA.FTZ R132, R131, R114, R132 ;  /* 0x0000007283847223 */ /* 0x000fc60000010084 */
[----:B------:R-:W0:Y:S01]  /*1e50*/  SHFL.IDX PT, R113, R134, RZ, 0x1f ;  /* 0x00001fff86717589 */ /* 0x000e2200000e0000 */
[----:B------:R-:W-:-:S06]  /*1e60*/  FMUL.FTZ R132, R135, R132 ;  /* 0x0000008487847220 */ /* 0x000fcc0000410000 */
[----:B------:R-:W1:Y:S01]  /*1e70*/  SHFL.IDX PT, R132, R132, RZ, 0x1f ;  /* 0x00001fff84847589 */ /* 0x000e6200000e0000 */
[----:B0-----:R-:W-:Y:S01]  /*1e80*/  FFMA.FTZ R112, R113, R112, c[0x0][0x1b0] ;  /* 0x00006c0071707623 */ /* 0x001fe20000010070 */
[----:B------:R-:W-:-:S04]  /*1e90*/  MOV R113, UR7 ;  /* 0x0000000700717c02 */ /* 0x000fc80008000f00 */
[----:B------:R-:W-:Y:S01]  /*1ea0*/  LOP3.LUT R113, R2, 0x1, R113, 0xf8, !PT ;  /* 0x0000000102717812 */ /* 0x000fe200078ef871 */
[----:B------:R-:W0:Y:S01]  /*1eb0*/  MUFU.RSQ R112, R112 ;  /* 0x0000007000707308 */ /* 0x000e220000001400 */
[----:B-1----:R1:W2:Y:S02]  /*1ec0*/  R2UR UR4, R132 ;  /* 0x00000000840473c2 */ /* 0x0022a400000e0000 */
[----:B------:R-:W-:Y:S02]  /*1ed0*/  LOP3.LUT P0, RZ, R113, R130, RZ, 0xfc, !PT ;  /* 0x0000008271ff7212 */ /* 0x000fe4000780fcff */
[----:B------:R-:W-:-:S04]  /*1ee0*/  MOV R113, UR11 ;  /* 0x0000000b00717c02 */ /* 0x000fc80008000f00 */
[----:B------:R-:W-:Y:S02]  /*1ef0*/  LOP3.LUT R113, R113, 0x80, R2, 0xe2, !PT ;  /* 0x0000008071717812 */ /* 0x000fe400078ee202 */
[----:B-1----:R-:W-:Y:S02]  /*1f00*/  MOV R132, 0x4 ;  /* 0x0000000400847802 */ /* 0x002fe40000000f00 */
[----:B------:R-:W-:Y:S01]  /*1f10*/  LOP3.LUT R130, R113, 0x60, R0, 0xf8, !PT ;  /* 0x0000006071827812 */ /* 0x000fe200078ef800 */
[----:B0-----:R0:W1:Y:S04]  /*1f20*/  R2UR UR10, R112 ;  /* 0x00000000700a73c2 */ /* 0x00106800000e0000 */
[C---:B------:R-:W-:Y:S02]  /*1f30*/  IMAD R130, R129.reuse, 0x1e00, R130 ;  /* 0x00001e0081827824 */ /* 0x040fe400078e0282 */
[----:B0-----:R-:W-:Y:S01]  /*1f40*/  @!P0 IMAD.WIDE R112, R129, R132, c[0x0][0x188] ;  /* 0x0000620081708625 */ /* 0x001fe200078e0284 */
[----:B--2---:R-:W-:-:S03]  /*1f50*/  MOV R133, UR4 ;  /* 0x0000000400857c02 */ /* 0x004fc60008000f00 */
[----:B------:R-:W-:Y:S02]  /*1f60*/  FADD.FTZ R52, R52, -UR4 ;  /* 0x8000000434347e21 */ /* 0x000fe40008010000 */
[----:B------:R-:W-:Y:S02]  /*1f70*/  FADD.FTZ R53, R53, -UR4 ;  /* 0x8000000435357e21 */ /* 0x000fe40008010000 */
[----:B------:R-:W-:Y:S02]  /*1f80*/  FADD.FTZ R54, R54, -UR4 ;  /* 0x8000000436367e21 */ /* 0x000fe40008010000 */
[----:B------:R-:W-:Y:S02]  /*1f90*/  FADD.FTZ R55, R55, -UR4 ;  /* 0x8000000437377e21 */ /* 0x000fe40008010000 */
[----:B------:R-:W-:Y:S02]  /*1fa0*/  FADD.FTZ R56, R56, -UR4 ;  /* 0x8000000438387e21 */ /* 0x000fe40008010000 */
[----:B------:R-:W-:-:S02]  /*1fb0*/  FADD.FTZ R57, R57, -UR4 ;  /* 0x8000000439397e21 */ /* 0x000fc40008010000 */
[----:B-1----:R-:W-:Y:S01]  /*1fc0*/  FMUL.FTZ R52, R52, UR10 ;  /* 0x0000000a34347c20 */ /* 0x002fe20008410000 */
[----:B------:R-:W-:Y:S01]  /*1fd0*/  MOV R135, UR10 ;  /* 0x0000000a00877c02 */ /* 0x000fe20008000f00 */
        /* <DEDUP_REMOVED lines=8> */
[----:B------:R-:W-:Y:S01]  /*2060*/  PRMT R114, R52, 0x5410, R53 ;  /* 0x0000541034727816 */ /* 0x000fe20000000035 */
[----:B------:R-:W-:Y:S01]  /*2070*/  @!P0 IMAD.WIDE R52, R129, R132, c[0x0][0x180] ;  /* 0x0000600081348625 */ /* 0x000fe200078e0284 */
[----:B------:R-:W-:-:S02]  /*2080*/  F2FP.BF16.PACK_AB R55, RZ, R55 ;  /* 0x00000037ff37723e */ /* 0x000fc400000010ff */
[----:B------:R-:W-:Y:S01]  /*2090*/  F2FP.BF16.PACK_AB R56, RZ, R56 ;  /* 0x00000038ff38723e */ /* 0x000fe200000010ff */
[----:B------:R-:W-:Y:S01]  /*20a0*/  FADD.FTZ R58, R58, -UR4 ;  /* 0x800000043a3a7e21 */ /* 0x000fe20008010000 */
[----:B------:R0:W-:Y:S01]  /*20b0*/  @!P0 STG.E [R52.64], R133 ;  /* 0x0000008534008986 */ /* 0x0001e2000c101908 */
[----:B------:R-:W-:Y:S01]  /*20c0*/  FADD.FTZ R59, R59, -UR4 ;  /* 0x800000043b3b7e21 */ /* 0x000fe20008010000 */
[----:B------:R-:W-:Y:S01]  /*20d0*/  PRMT R54, R54, 0x5410, R55 ;  /* 0x0000541036367816 */ /* 0x000fe20000000037 */
[----:B------:R-:W-:Y:S01]  /*20e0*/  FMUL.FTZ R58, R58, UR10 ;  /* 0x0000000a3a3a7c20 */ /* 0x000fe20008410000 */
[----:B------:R1:W-:Y:S01]  /*20f0*/  @!P0 STG.E [R112.64], R135 ;  /* 0x0000008770008986 */ /* 0x0003e2000c101908 */
[----:B------:R-:W-:Y:S01]  /*2100*/  F2FP.BF16.PACK_AB R57, RZ, R57 ;  /* 0x00000039ff39723e */ /* 0x000fe200000010ff */
[----:B------:R-:W-:Y:S01]  /*2110*/  FMUL.FTZ R59, R59, UR10 ;  /* 0x0000000a3b3b7c20 */ /* 0x000fe20008410000 */
[----:B-----5:R-:W-:Y:S01]  /*2120*/  HFMA2.BF16_V2 R114, R126, R114, -RZ.H0_H0 ;  /* 0x000000727e727231 */ /* 0x020fe200003400ff */
[----:B------:R-:W-:Y:S01]  /*2130*/  FADD.FTZ R60, R60, -UR4 ;  /* 0x800000043c3c7e21 */ /* 0x000fe20008010000 */
[----:B------:R-:W-:Y:S01]  /*2140*/  PRMT R56, R56, 0x5410, R57 ;  /* 0x0000541038387816 */ /* 0x000fe20000000039 */
[----:B------:R-:W-:Y:S01]  /*2150*/  FADD.FTZ R61, R61, -UR4 ;  /* 0x800000043d3d7e21 */ /* 0x000fe20008010000 */
[----:B------:R-:W-:Y:S01]  /*2160*/  IADD3 R55, R130, 0x200, RZ ;  /* 0x0000020082377810 */ /* 0x000fe20007ffe0ff */
[----:B------:R-:W-:Y:S01]  /*2170*/  FADD.FTZ R62, R62, -UR4 ;  /* 0x800000043e3e7e21 */ /* 0x000fe20008010000 */
[----:B0-----:R-:W-:Y:S01]  /*2180*/  HFMA2.BF16_V2 R53, R125, R54, -RZ.H0_H0 ;  /* 0x000000367d357231 */ /* 0x001fe200003400ff */
[----:B------:R-:W-:Y:S01]  /*2190*/  FADD.FTZ R63, R63, -UR4 ;  /* 0x800000043f3f7e21 */ /* 0x000fe20008010000 */
[----:B------:R-:W-:Y:S01]  /*21a0*/  F2FP.BF16.PACK_AB R58, RZ, R58 ;  /* 0x0000003aff3a723e */ /* 0x000fe200000010ff */
[----:B------:R-:W-:Y:S01]  /*21b0*/  FMUL.FTZ R60, R60, UR10 ;  /* 0x0000000a3c3c7c20 */ /* 0x000fe20008410000 */
[----:B-1----:R-:W-:Y:S01]  /*21c0*/  IADD3 R112, R130, 0x100, RZ ;  /* 0x0000010082707810 */ /* 0x002fe20007ffe0ff */
[----:B------:R-:W-:Y:S01]  /*21d0*/  FMUL.FTZ R61, R61, UR10 ;  /* 0x0000000a3d3d7c20 */ /* 0x000fe20008410000 */
[----:B------:R-:W-:Y:S01]  /*21e0*/  F2FP.BF16.PACK_AB R59, RZ, R59 ;  /* 0x0000003bff3b723e */ /* 0x000fe200000010ff */
[----:B------:R-:W-:Y:S01]  /*21f0*/  HFMA2.BF16_V2 R131, R114, 1, 1, R32 ;  /* 0x3f803f8072837831 */ /* 0x000fe20000200020 */
[----:B------:R-:W-:Y:S01]  /*2200*/  LEA R52, P0, R112, c[0x0][0x178], 0x2 ;  /* 0x00005e0070347a11 */ /* 0x000fe200078010ff */
[----:B------:R-:W-:Y:S01]  /*2210*/  FMUL.FTZ R62, R62, UR10 ;  /* 0x0000000a3e3e7c20 */ /* 0x000fe20008410000 */
[----:B------:R-:W-:Y:S01]  /*2220*/  HFMA2.BF16_V2 R57, R53, 1, 1, R31 ;  /* 0x3f803f8035397831 */ /* 0x000fe2000020001f */
[----:B------:R-:W-:Y:S01]  /*2230*/  FMUL.FTZ R63, R63, UR10 ;  /* 0x0000000a3f3f7c20 */ /* 0x000fe20008410000 */
[----:B------:R-:W-:Y:S01]  /*2240*/  LEA.HI.X R53, R112, c[0x0][0x17c], RZ, 0x2, P0 ;  /* 0x00005f0070357a11 */ /* 0x000fe200000f14ff */
[----:B------:R-:W-:Y:S01]  /*2250*/  IMAD.WIDE.U32 R114, R130, R132, c[0x0][0x178] ;  /* 0x00005e0082727625 */ /* 0x000fe200078e0084 */
[----:B------:R-:W-:Y:S01]  /*2260*/  LEA R54, P1, R55, c[0x0][0x178], 0x2 ;  /* 0x00005e0037367a11 */ /* 0x000fe200078210ff */
[----:B------:R-:W-:Y:S01]  /*2270*/  HFMA2.BF16_V2 R56, R124, R56, -RZ.H0_H0 ;  /* 0x000000387c387231 */ /* 0x000fe200003400ff */
[----:B------:R-:W-:Y:S01]  /*2280*/  PRMT R58, R58, 0x5410, R59 ;  /* 0x000054103a3a7816 */ /* 0x000fe2000000003b */
[----:B------:R-:W-:Y:S01]  /*2290*/  FADD.FTZ R64, R64, -UR4 ;  /* 0x8000000440407e21 */ /* 0x000fe20008010000 */
[----:B------:R-:W-:Y:S01]  /*22a0*/  F2FP.BF16.PACK_AB R60, RZ, R60 ;  /* 0x0000003cff3c723e */ /* 0x000fe200000010ff */
[----:B------:R-:W-:Y:S01]  /*22b0*/  STG.E [R114.64], R131 ;  /* 0x0000008372007986 */ /* 0x000fe2000c101908 */
[----:B------:R-:W-:Y:S01]  /*22c0*/  F2FP.BF16.PACK_AB R61, RZ, R61 ;  /* 0x0000003dff3d723e */ /* 0x000fe200000010ff */
[----:B------:R-:W-:Y:S01]  /*22d0*/  FADD.FTZ R65, R65, -UR4 ;  /* 0x8000000441417e21 */ /* 0x000fe20008010000 */
[----:B------:R-:W-:Y:S01]  /*22e0*/  F2FP.BF16.PACK_AB R62, RZ, R62 ;  /* 0x0000003eff3e723e */ /* 0x000fe200000010ff */
[----:B------:R0:W-:Y:S01]  /*22f0*/  STG.E [R52.64], R57 ;  /* 0x0000003934007986 */ /* 0x0001e2000c101908 */
[----:B------:R-:W-:Y:S01]  /*2300*/  F2FP.BF16.PACK_AB R63, RZ, R63 ;  /* 0x0000003fff3f723e */ /* 0x000fe200000010ff */
[----:B------:R-:W-:Y:S01]  /*2310*/  HFMA2.BF16_V2 R113, R56, 1, 1, R30 ;  /* 0x3f803f8038717831 */ /* 0x000fe2000020001e */
[----:B------:R-:W-:Y:S01]  /*2320*/  LEA.HI.X R55, R55, c[0x0][0x17c], RZ, 0x2, P1 ;  /* 0x00005f0037377a11 */ /* 0x000fe200008f14ff */
[----:B------:R-:W-:Y:S01]  /*2330*/  FADD.FTZ R66, R66, -UR4 ;  /* 0x8000000442427e21 */ /* 0x000fe20008010000 */
[----:B------:R-:W-:Y:S01]  /*2340*/  PRMT R60, R60, 0x5410, R61 ;  /* 0x000054103c3c7816 */ /* 0x000fe2000000003d */
[----:B------:R-:W-:Y:S01]  /*2350*/  FADD.FTZ R67, R67, -UR4 ;  /* 0x8000000443437e21 */ /* 0x000fe20008010000 */
[----:B------:R-:W-:Y:S01]  /*2360*/  PRMT R62, R62, 0x5410, R63 ;  /* 0x000054103e3e7816 */ /* 0x000fe2000000003f */
[----:B------:R-:W-:Y:S01]  /*2370*/  FMUL.FTZ R64, R64, UR10 ;  /* 0x0000000a40407c20 */ /* 0x000fe20008410000 */
[----:B------:R1:W-:Y:S01]  /*2380*/  STG.E [R54.64], R113 ;  /* 0x0000007136007986 */ /* 0x0003e2000c101908 */
[----:B------:R-:W-:Y:S01]  /*2390*/  FMUL.FTZ R65, R65, UR10 ;  /* 0x0000000a41417c20 */ /* 0x000fe20008410000 */
[C---:B------:R-:W-:Y:S01]  /*23a0*/  IADD3 R133, R130.reuse, 0x1900, RZ ;  /* 0x0000190082857810 */ /* 0x040fe20007ffe0ff */
[----:B0-----:R-:W-:Y:S01]  /*23b0*/  HFMA2.BF16_V2 R52, R123, R58, -RZ.H0_H0 ;  /* 0x0000003a7b347231 */ /* 0x001fe200003400ff */
[----:B------:R-:W-:Y:S01]  /*23c0*/  IADD3 R53, R130, 0x300, RZ ;  /* 0x0000030082357810 */ /* 0x000fe20007ffe0ff */
[----:B------:R-:W-:Y:S01]  /*23d0*/  FADD.FTZ R68, R68, -UR4 ;  /* 0x8000000444447e21 */ /* 0x000fe20008010000 */
[C---:B------:R-:W-:Y:S01]  /*23e0*/  IADD3 R58, R130.reuse, 0x400, RZ ;  /* 0x00000400823a7810 */ /* 0x040fe20007ffe0ff */
[----:B------:R-:W-:Y:S01]  /*23f0*/  HFMA2.BF16_V2 R59, R52, 1, 1, R29 ;  /* 0x3f803f80343b7831 */ /* 0x000fe2000020001d */
[----:B------:R-:W-:Y:S01]  /*2400*/  FADD.FTZ R69, R69, -UR4 ;  /* 0x8000000445457e21 */ /* 0x000fe20008010000 */
[----:B------:R-:W-:Y:S01]  /*2410*/  LEA R52, P0, R53, c[0x0][0x178], 0x2 ;  /* 0x00005e0035347a11 */ /* 0x000fe200078010ff */
[----:B------:R-:W-:Y:S01]  /*2420*/  HFMA2.BF16_V2 R56, R121, R62, -RZ.H0_H0 ;  /* 0x0000003e79387231 */ /* 0x000fe200003400ff */
[----:B------:R-:W-:Y:S01]  /*2430*/  IADD3 R57, R130, 0x500, RZ ;  /* 0x0000050082397810 */ /* 0x000fe20007ffe0ff */
[----:B-1----:R-:W-:Y:S01]  /*2440*/  HFMA2.BF16_V2 R55, R122, R60, -RZ.H0_H0 ;  /* 0x0000003c7a377231 */ /* 0x002fe200003400ff */
[----:B------:R-:W-:Y:S01]  /*2450*/  LEA R54, P1, R58, c[0x0][0x178], 0x2 ;  /* 0x00005e003a367a11 */ /* 0x000fe200078210ff */
[----:B------:R-:W-:Y:S01]  /*2460*/  FMUL.FTZ R66, R66, UR10 ;  /* 0x0000000a42427c20 */ /* 0x000fe20008410000 */
[----:B------:R-:W-:Y:S01]  /*2470*/  F2FP.BF16.PACK_AB R64, RZ, R64 ;  /* 0x00000040ff40723e */ /* 0x000fe200000010ff */
[----:B------:R-:W-:Y:S01]  /*2480*/  FMUL.FTZ R67, R67, UR10 ;  /* 0x0000000a43437c20 */ /* 0x000fe20008410000 */
[----:B------:R-:W-:Y:S01]  /*2490*/  F2FP.BF16.PACK_AB R65, RZ, R65 ;  /* 0x00000041ff41723e */ /* 0x000fe200000010ff */
[----:B------:R-:W-:Y:S01]  /*24a0*/  FMUL.FTZ R68, R68, UR10 ;  /* 0x0000000a44447c20 */ /* 0x000fe20008410000 */
[----:B------:R-:W-:Y:S01]  /*24b0*/  LEA.HI.X R53, R53, c[0x0][0x17c], RZ, 0x2, P0 ;  /* 0x00005f0035357a11 */ /* 0x000fe200000f14ff */
[----:B------:R-:W-:Y:S01]  /*24c0*/  FMUL.FTZ R69, R69, UR10 ;  /* 0x0000000a45457c20 */ /* 0x000fe20008410000 */
[----:B------:R-:W-:Y:S01]  /*24d0*/  HFMA2.BF16_V2 R61, R55, 1, 1, R28 ;  /* 0x3f803f80373d7831 */ /* 0x000fe2000020001c */
[----:B------:R-:W-:Y:S01]  /*24e0*/  LEA.HI.X R55, R58, c[0x0][0x17c], RZ, 0x2, P1 ;  /* 0x00005f003a377a11 */ /* 0x000fe200008f14ff */
[----:B------:R-:W-:Y:S01]  /*24f0*/  HFMA2.BF16_V2 R63, R56, 1, 1, R27 ;  /* 0x3f803f80383f7831 */ /* 0x000fe2000020001b */
[----:B------:R-:W-:Y:S01]  /*2500*/  IMAD.WIDE.U32 R56, R57, R132, c[0x0][0x178] ;  /* 0x00005e0039387625 */ /* 0x000fe200078e0084 */
[----:B------:R-:W-:Y:S01]  /*2510*/  F2FP.BF16.PACK_AB R66, RZ, R66 ;  /* 0x00000042ff42723e */ /* 0x000fe200000010ff */
[----:B------:R0:W-:Y:S01]  /*2520*/  STG.E [R52.64], R59 ;  /* 0x0000003b34007986 */ /* 0x0001e2000c101908 */
[----:B------:R-:W-:Y:S01]  /*2530*/  PRMT R64, R64, 0x5410, R65 ;  /* 0x0000541040407816 */ /* 0x000fe20000000041 */
[----:B------:R-:W-:Y:S01]  /*2540*/  FADD.FTZ R70, R70, -UR4 ;  /* 0x8000000446467e21 */ /* 0x000fe20008010000 */
[----:B------:R-:W-:Y:S01]  /*2550*/  F2FP.BF16.PACK_AB R67, RZ, R67 ;  /* 0x00000043ff43723e */ /* 0x000fe200000010ff */
[----:B------:R-:W-:Y:S01]  /*2560*/  FADD.FTZ R71, R71, -UR4 ;  /* 0x8000000447477e21 */ /* 0x000fe20008010000 */
[----:B------:R-:W-:Y:S01]  /*2570*/  F2FP.BF16.PACK_AB R68, RZ, R68 ;  /* 0x00000044ff44723e */ /* 0x000fe200000010ff */
[----:B------:R1:W-:Y:S01]  /*2580*/  STG.E [R54.64], R61 ;  /* 0x0000003d36007986 */ /* 0x0003e2000c101908 */
[----:B------:R-:W-:Y:S01]  /*2590*/  F2FP.BF16.PACK_AB R69, RZ, R69 ;  /* 0x00000045ff45723e */ /* 0x000fe200000010ff */
[----:B------:R-:W-:Y:S01]  /*25a0*/  FMUL.FTZ R70, R70, UR10 ;  /* 0x0000000a46467c20 */ /* 0x000fe20008410000 */
[----:B------:R-:W-:Y:S01]  /*25b0*/  PRMT R66, R66, 0x5410, R67 ;  /* 0x0000541042427816 */ /* 0x000fe20000000043 */
[----:B------:R2:W-:Y:S01]  /*25c0*/  STG.E [R56.64], R63 ;  /* 0x0000003f38007986 */ /* 0x0005e2000c101908 */
[----:B------:R-:W-:Y:S01]  /*25d0*/  PRMT R68, R68, 0x5410, R69 ;  /* 0x0000541044447816 */ /* 0x000fe20000000045 */
[----:B0-----:R-:W-:Y:S01]  /*25e0*/  HFMA2.BF16_V2 R52, R120, R64, -RZ.H0_H0 ;  /* 0x0000004078347231 */ /* 0x001fe200003400ff */
[----:B------:R-:W-:Y:S01]  /*25f0*/  FMUL.FTZ R71, R71, UR10 ;  /* 0x0000000a47477c20 */ /* 0x000fe20008410000 */
[----:B------:R-:W-:Y:S01]  /*2600*/  HFMA2.BF16_V2 R53, R119, R66, -RZ.H0_H0 ;  /* 0x0000004277357231 */ /* 0x000fe200003400ff */
[----:B------:R-:W-:Y:S01]  /*2610*/  FADD.FTZ R72, R72, -UR4 ;  /* 0x8000000448487e21 */ /* 0x000fe20008010000 */
[----:B------:R-:W-:Y:S01]  /*2620*/  F2FP.BF16.PACK_AB R70, RZ, R70 ;  /* 0x00000046ff46723e */ /* 0x000fe200000010ff */
[----:B------:R-:W-:Y:S01]  /*2630*/  FADD.FTZ R73, R73, -UR4 ;  /* 0x8000000449497e21 */ /* 0x000fe20008010000 */
[----:B-1----:R-:W-:Y:S01]  /*2640*/  HFMA2.BF16_V2 R61, R52, 1, 1, R26 ;  /* 0x3f803f80343d7831 */ /* 0x002fe2000020001a */
[----:B------:R-:W-:Y:S01]  /*2650*/  IADD3 R55, R130, 0x800, RZ ;  /* 0x0000080082377810 */ /* 0x000fe20007ffe0ff */
[----:B------:R-:W-:Y:S01]  /*2660*/  HFMA2.BF16_V2 R54, R118, R68, -RZ.H0_H0 ;  /* 0x0000004476367231 */ /* 0x000fe200003400ff */
[----:B------:R-:W-:Y:S01]  /*2670*/  F2FP.BF16.PACK_AB R71, RZ, R71 ;  /* 0x00000047ff47723e */ /* 0x000fe200000010ff */
[----:B------:R-:W-:Y:S01]  /*2680*/  FMUL.FTZ R72, R72, UR10 ;  /* 0x0000000a48487c20 */ /* 0x000fe20008410000 */
[C---:B--2---:R-:W-:Y:S01]  /*2690*/  IADD3 R56, R130.reuse, 0x600, RZ ;  /* 0x0000060082387810 */ /* 0x044fe20007ffe0ff */
[----:B------:R-:W-:Y:S01]  /*26a0*/  FMUL.FTZ R73, R73, UR10 ;  /* 0x0000000a49497c20 */ /* 0x000fe20008410000 */
[----:B------:R-:W-:Y:S01]  /*26b0*/  IADD3 R57, R130, 0x700, RZ ;  /* 0x0000070082397810 */ /* 0x000fe20007ffe0ff */
[----:B------:R-:W-:Y:S01]  /*26c0*/  HFMA2.BF16_V2 R63, R53, 1, 1, R25 ;  /* 0x3f803f80353f7831 */ /* 0x000fe20000200019 */
[----:B------:R-:W-:Y:S01]  /*26d0*/  LEA R52, P0, R56, c[0x0][0x178], 0x2 ;  /* 0x00005e0038347a11 */ /* 0x000fe200078010ff */
[----:B------:R-:W-:Y:S01]  /*26e0*/  HFMA2.BF16_V2 R65, R54, 1, 1, R24 ;  /* 0x3f803f8036417831 */ /* 0x000fe20000200018 */
[----:B------:R-:W-:Y:S01]  /*26f0*/  IMAD.WIDE.U32 R54, R55, R132, c[0x0][0x178] ;  /* 0x00005e0037367625 */ /* 0x000fe200078e0084 */
[----:B------:R-:W-:-:S02]  /*2700*/  PRMT R70, R70, 0x5410, R71 ;  /* 0x0000541046467816 */ /* 0x000fc40000000047 */
[----:B------:R-:W-:Y:S01]  /*2710*/  LEA.HI.X R53, R56, c[0x0][0x17c], RZ, 0x2, P0 ;  /* 0x00005f0038357a11 */ /* 0x000fe200000f14ff */
[----:B------:R-:W-:Y:S01]  /*2720*/  IMAD.WIDE.U32 R56, R57, R132, c[0x0][0x178] ;  /* 0x00005e0039387625 */ /* 0x000fe200078e0084 */
[----:B------:R-:W-:Y:S02]  /*2730*/  IADD3 R59, R130, 0x900, RZ ;  /* 0x00000900823b7810 */ /* 0x000fe40007ffe0ff */
[----:B------:R-:W-:Y:S01]  /*2740*/  F2FP.BF16.PACK_AB R72, RZ, R72 ;  /* 0x00000048ff48723e */ /* 0x000fe200000010ff */
[----:B------:R-:W-:Y:S01]  /*2750*/  FADD.FTZ R74, R74, -UR4 ;  /* 0x800000044a4a7e21 */ /* 0x000fe20008010000 */
[----:B------:R-:W-:Y:S01]  /*2760*/  F2FP.BF16.PACK_AB R73, RZ, R73 ;  /* 0x00000049ff49723e */ /* 0x000fe200000010ff */
[----:B------:R-:W-:Y:S01]  /*2770*/  FADD.FTZ R75, R75, -UR4 ;  /* 0x800000044b4b7e21 */ /* 0x000fe20008010000 */
[----:B------:R0:W-:Y:S01]  /*2780*/  STG.E [R52.64], R61 ;  /* 0x0000003d34007986 */ /* 0x0001e2000c101908 */
[----:B------:R-:W-:Y:S01]  /*2790*/  LEA R58, P0, R59, c[0x0][0x178], 0x2 ;  /* 0x00005e003b3a7a11 */ /* 0x000fe200078010ff */
[----:B------:R-:W-:Y:S01]  /*27a0*/  FMUL.FTZ R74, R74, UR10 ;  /* 0x0000000a4a4a7c20 */ /* 0x000fe20008410000 */
[----:B------:R-:W-:Y:S01]  /*27b0*/  PRMT R72, R72, 0x5410, R73 ;  /* 0x0000541048487816 */ /* 0x000fe20000000049 */
[----:B------:R1:W-:Y:S01]  /*27c0*/  STG.E [R56.64], R63 ;  /* 0x0000003f38007986 */ /* 0x0003e2000c101908 */
[----:B------:R-:W-:Y:S01]  /*27d0*/  FMUL.FTZ R75, R75, UR10 ;  /* 0x0000000a4b4b7c20 */ /* 0x000fe20008410000 */
[----:B------:R-:W-:Y:S01]  /*27e0*/  LEA.HI.X R59, R59, c[0x0][0x17c], RZ, 0x2, P0 ;  /* 0x00005f003b3b7a11 */ /* 0x000fe200000f14ff */
[----:B------:R-:W-:Y:S01]  /*27f0*/  FADD.FTZ R76, R76, -UR4 ;  /* 0x800000044c4c7e21 */ /* 0x000fe20008010000 */
[----:B------:R2:W-:Y:S01]  /*2800*/  STG.E [R54.64], R65 ;  /* 0x0000004136007986 */ /* 0x0005e2000c101908 */
[----:B------:R-:W-:Y:S01]  /*2810*/  F2FP.BF16.PACK_AB R74, RZ, R74 ;  /* 0x0000004aff4a723e */ /* 0x000fe200000010ff */
[----:B------:R-:W-:Y:S01]  /*2820*/  FADD.FTZ R77, R77, -UR4 ;  /* 0x800000044d4d7e21 */ /* 0x000fe20008010000 */
[----:B------:R-:W-:Y:S01]  /*2830*/  F2FP.BF16.PACK_AB R75, RZ, R75 ;  /* 0x0000004bff4b723e */ /* 0x000fe200000010ff */
[----:B0-----:R-:W-:Y:S01]  /*2840*/  HFMA2.BF16_V2 R52, R117, R70, -RZ.H0_H0 ;  /* 0x0000004675347231 */ /* 0x001fe200003400ff */
[----:B------:R-:W-:Y:S01]  /*2850*/  FADD.FTZ R78, R78, -UR4 ;  /* 0x800000044e4e7e21 */ /* 0x000fe20008010000 */
[----:B------:R-:W-:Y:S01]  /*2860*/  IADD3 R53, R130, 0xb00, RZ ;  /* 0x00000b0082357810 */ /* 0x000fe20007ffe0ff */
[----:B------:R-:W-:Y:S01]  /*2870*/  FADD.FTZ R79, R79, -UR4 ;  /* 0x800000044f4f7e21 */ /* 0x000fe20008010000 */
[----:B-1----:R-:W-:Y:S01]  /*2880*/  HFMA2.BF16_V2 R57, R52, 1, 1, R23 ;  /* 0x3f803f8034397831 */ /* 0x002fe20000200017 */
[----:B------:R-:W-:Y:S01]  /*2890*/  PRMT R74, R74, 0x5410, R75 ;  /* 0x000054104a4a7816 */ /* 0x000fe2000000004b */
[----:B------:R-:W-:Y:S01]  /*28a0*/  HFMA2.BF16_V2 R52, R116, R72, -RZ.H0_H0 ;  /* 0x0000004874347231 */ /* 0x000fe200003400ff */
[----:B------:R-:W-:Y:S01]  /*28b0*/  FMUL.FTZ R76, R76, UR10 ;  /* 0x0000000a4c4c7c20 */ /* 0x000fe20008410000 */
[----:B--2---:R-:W-:Y:S01]  /*28c0*/  IADD3 R55, R130, 0xa00, RZ ;  /* 0x00000a0082377810 */ /* 0x004fe20007ffe0ff */
[----:B------:R-:W-:Y:S01]  /*28d0*/  STG.E [R58.64], R57 ;  /* 0x000000393a007986 */ /* 0x000fe2000c101908 */
[----:B------:R-:W-:Y:S01]  /*28e0*/  HFMA2.BF16_V2 R61, R52, 1, 1, R22 ;  /* 0x3f803f80343d7831 */ /* 0x000fe20000200016 */
[----:B------:R-:W-:Y:S01]  /*28f0*/  FMUL.FTZ R77, R77, UR10 ;  /* 0x0000000a4d4d7c20 */ /* 0x000fe20008410000 */
[----:B------:R-:W-:Y:S01]  /*2900*/  LEA R54, P0, R55, c[0x0][0x178], 0x2 ;  /* 0x00005e0037367a11 */ /* 0x000fe200078010ff */
[----:B------:R-:W-:Y:S01]  /*2910*/  FMUL.FTZ R78, R78, UR10 ;  /* 0x0000000a4e4e7c20 */ /* 0x000fe20008410000 */
[----:B------:R-:W-:Y:S01]  /*2920*/  F2FP.BF16.PACK_AB R76, RZ, R76 ;  /* 0x0000004cff4c723e */ /* 0x000fe200000010ff */
[----:B------:R-:W-:Y:S01]  /*2930*/  FMUL.FTZ R79, R79, UR10 ;  /* 0x0000000a4f4f7c20 */ /* 0x000fe20008410000 */
[----:B------:R-:W-:Y:S01]  /*2940*/  LEA.HI.X R55, R55, c[0x0][0x17c], RZ, 0x2, P0 ;  /* 0x00005f0037377a11 */ /* 0x000fe200000f14ff */
[----:B------:R-:W-:Y:S01]  /*2950*/  FADD.FTZ R80, R80, -UR4 ;  /* 0x8000000450507e21 */ /* 0x000fe20008010000 */
[----:B------:R-:W-:Y:S01]  /*2960*/  LEA R52, P0, R53, c[0x0][0x178], 0x2 ;  /* 0x00005e0035347a11 */ /* 0x000fe200078010ff */
[----:B------:R-:W-:Y:S01]  /*2970*/  FADD.FTZ R81, R81, -UR4 ;  /* 0x8000000451517e21 */ /* 0x000fe20008010000 */
[----:B------:R-:W-:Y:S01]  /*2980*/  F2FP.BF16.PACK_AB R77, RZ, R77 ;  /* 0x0000004dff4d723e */ /* 0x000fe200000010ff */
[----:B------:R0:W-:Y:S01]  /*2990*/  STG.E [R54.64], R61 ;  /* 0x0000003d36007986 */ /* 0x0001e2000c101908 */
[----:B------:R-:W-:Y:S01]  /*29a0*/  LEA.HI.X R53, R53, c[0x0][0x17c], RZ, 0x2, P0 ;  /* 0x00005f0035357a11 */ /* 0x000fe200000f14ff */
[----:B------:R-:W-:Y:S01]  /*29b0*/  FMUL.FTZ R80, R80, UR10 ;  /* 0x0000000a50507c20 */ /* 0x000fe20008410000 */
[----:B------:R-:W-:Y:S01]  /*29c0*/  F2FP.BF16.PACK_AB R78, RZ, R78 ;  /* 0x0000004eff4e723e */ /* 0x000fe200000010ff */
[----:B------:R-:W-:Y:S01]  /*29d0*/  FMUL.FTZ R81, R81, UR10 ;  /* 0x0000000a51517c20 */ /* 0x000fe20008410000 */
[----:B------:R-:W-:Y:S01]  /*29e0*/  F2FP.BF16.PACK_AB R79, RZ, R79 ;  /* 0x0000004fff4f723e */ /* 0x000fe200000010ff */
[----:B------:R-:W-:Y:S01]  /*29f0*/  FADD.FTZ R82, R82, -UR4 ;  /* 0x8000000452527e21 */ /* 0x000fe20008010000 */
[----:B------:R-:W-:Y:S01]  /*2a00*/  PRMT R76, R76, 0x5410, R77 ;  /* 0x000054104c4c7816 */ /* 0x000fe2000000004d */
[----:B------:R-:W-:Y:S01]  /*2a10*/  FADD.FTZ R83, R83, -UR4 ;  /* 0x8000000453537e21 */ /* 0x000fe20008010000 */
[----:B------:R-:W-:Y:S01]  /*2a20*/  PRMT R78, R78, 0x5410, R79 ;  /* 0x000054104e4e7816 */ /* 0x000fe2000000004f */
[----:B------:R-:W-:Y:S01]  /*2a30*/  FMUL.FTZ R82, R82, UR10 ;  /* 0x0000000a52527c20 */ /* 0x000fe20008410000 */
[----:B------:R-:W-:Y:S01]  /*2a40*/  IADD3 R56, R130, 0xc00, RZ ;  /* 0x00000c0082387810 */ /* 0x000fe20007ffe0ff */
[----:B0-----:R-:W-:Y:S01]  /*2a50*/  HFMA2.BF16_V2 R55, R51, R74, -RZ.H0_H0 ;  /* 0x0000004a33377231 */ /* 0x001fe200003400ff */
[----:B------:R-:W-:Y:S01]  /*2a60*/  F2FP.BF16.PACK_AB R80, RZ, R80 ;  /* 0x00000050ff50723e */ /* 0x000fe200000010ff */
[----:B------:R-:W-:Y:S01]  /*2a70*/  FMUL.FTZ R83, R83, UR10 ;  /* 0x0000000a53537c20 */ /* 0x000fe20008410000 */
[----:B------:R-:W-:Y:S01]  /*2a80*/  F2FP.BF16.PACK_AB R81, RZ, R81 ;  /* 0x00000051ff51723e */ /* 0x000fe200000010ff */
[----:B------:R-:W-:Y:S01]  /*2a90*/  HFMA2.BF16_V2 R57, R55, 1, 1, R21 ;  /* 0x3f803f8037397831 */ /* 0x000fe20000200015 */
[----:B------:R-:W-:Y:S01]  /*2aa0*/  F2FP.BF16.PACK_AB R82, RZ, R82 ;  /* 0x00000052ff52723e */ /* 0x000fe200000010ff */
[----:B------:R-:W-:Y:S01]  /*2ab0*/  HFMA2.BF16_V2 R55, R49, R78, -RZ.H0_H0 ;  /* 0x0000004e31377231 */ /* 0x000fe200003400ff */
[----:B------:R-:W-:Y:S01]  /*2ac0*/  PRMT R80, R80, 0x5410, R81 ;  /* 0x0000541050507816 */ /* 0x000fe20000000051 */
[----:B------:R-:W-:Y:S01]  /*2ad0*/  FADD.FTZ R84, R84, -UR4 ;  /* 0x8000000454547e21 */ /* 0x000fe20008010000 */
[----:B------:R0:W-:Y:S01]  /*2ae0*/  STG.E [R52.64], R57 ;  /* 0x0000003934007986 */ /* 0x0001e2000c101908 */
[----:B------:R-:W-:Y:S01]  /*2af0*/  HFMA2.BF16_V2 R61, R55, 1, 1, R19 ;  /* 0x3f803f80373d7831 */ /* 0x000fe20000200013 */
[----:B------:R-:W-:Y:S01]  /*2b00*/  F2FP.BF16.PACK_AB R83, RZ, R83 ;  /* 0x00000053ff53723e */ /* 0x000fe200000010ff */
[----:B------:R-:W-:Y:S01]  /*2b10*/  FADD.FTZ R85, R85, -UR4 ;  /* 0x8000000455557e21 */ /* 0x000fe20008010000 */
[----:B------:R-:W-:Y:S01]  /*2b20*/  IADD3 R58, R130, 0x1700, RZ ;  /* 0x00001700823a7810 */ /* 0x000fe20007ffe0ff */
[----:B------:R-:W-:Y:S01]  /*2b30*/  FMUL.FTZ R84, R84, UR10 ;  /* 0x0000000a54547c20 */ /* 0x000fe20008410000 */
[----:B------:R-:W-:Y:S01]  /*2b40*/  PRMT R82, R82, 0x5410, R83 ;  /* 0x0000541052527816 */ /* 0x000fe20000000053 */
[----:B------:R-:W-:Y:S01]  /*2b50*/  FMUL.FTZ R85, R85, UR10 ;  /* 0x0000000a55557c20 */ /* 0x000fe20008410000 */
[----:B------:R-:W-:Y:S01]  /*2b60*/  IADD3 R129, R129, c[0x0][0x160], RZ ;  /* 0x0000580081817a10 */ /* 0x000fe20007ffe0ff */
[----:B------:R-:W-:Y:S01]  /*2b70*/  FADD.FTZ R86, R86, -UR4 ;  /* 0x8000000456567e21 */ /* 0x000fe20008010000 */
[----:B------:R-:W-:Y:S01]  /*2b80*/  F2FP.BF16.PACK_AB R84, RZ, R84 ;  /* 0x00000054ff54723e */ /* 0x000fe200000010ff */
[----:B------:R-:W-:Y:S01]  /*2b90*/  FADD.FTZ R87, R87, -UR4 ;  /* 0x8000000457577e21 */ /* 0x000fe20008010000 */
[----:B0-----:R-:W-:Y:S01]  /*2ba0*/  IADD3 R57, R130, 0xd00, RZ ;  /* 0x00000d0082397810 */ /* 0x001fe20007ffe0ff */
[----:B------:R-:W-:Y:S01]  /*2bb0*/  HFMA2.BF16_V2 R53, R50, R76, -RZ.H0_H0 ;  /* 0x0000004c32357231 */ /* 0x000fe200003400ff */
[----:B------:R-:W-:Y:S01]  /*2bc0*/  LEA R52, P0, R56, c[0x0][0x178], 0x2 ;  /* 0x00005e0038347a11 */ /* 0x000fe200078010ff */
[----:B------:R-:W-:Y:S01]  /*2bd0*/  FADD.FTZ R88, R88, -UR4 ;  /* 0x8000000458587e21 */ /* 0x000fe20008010000 */
[----:B------:R-:W-:Y:S01]  /*2be0*/  LEA R54, P1, R57, c[0x0][0x178], 0x2 ;  /* 0x00005e0039367a11 */ /* 0x000fe200078210ff */
[----:B------:R-:W-:Y:S01]  /*2bf0*/  HFMA2.BF16_V2 R59, R53, 1, 1, R20 ;  /* 0x3f803f80353b7831 */ /* 0x000fe20000200014 */
[----:B------:R-:W-:Y:S01]  /*2c00*/  LEA.HI.X R53, R56, c[0x0][0x17c], RZ, 0x2, P0 ;  /* 0x00005f0038357a11 */ /* 0x000fe200000f14ff */
[----:B------:R-:W-:Y:S01]  /*2c10*/  FADD.FTZ R89, R89, -UR4 ;  /* 0x8000000459597e21 */ /* 0x000fe20008010000 */
[----:B------:R-:W-:Y:S01]  /*2c20*/  LEA.HI.X R55, R57, c[0x0][0x17c], RZ, 0x2, P1 ;  /* 0x00005f0039377a11 */ /* 0x000fe200008f14ff */
[----:B------:R-:W-:Y:S01]  /*2c30*/  FMUL.FTZ R86, R86, UR10 ;  /* 0x0000000a56567c20 */ /* 0x000fe20008410000 */
[----:B------:R-:W-:Y:S01]  /*2c40*/  IADD3 R57, R130, 0xe00, RZ ;  /* 0x00000e0082397810 */ /* 0x000fe20007ffe0ff */
[----:B------:R0:W-:Y:S01]  /*2c50*/  STG.E [R52.64], R59 ;  /* 0x0000003b34007986 */ /* 0x0001e2000c101908 */
[----:B------:R-:W-:Y:S01]  /*2c60*/  F2FP.BF16.PACK_AB R85, RZ, R85 ;  /* 0x00000055ff55723e */ /* 0x000fe200000010ff */
[----:B------:R-:W-:Y:S01]  /*2c70*/  FMUL.FTZ R87, R87, UR10 ;  /* 0x0000000a57577c20 */ /* 0x000fe20008410000 */
[C---:B------:R-:W-:Y:S01]  /*2c80*/  LEA R56, P0, R57.reuse, c[0x0][0x178], 0x2 ;  /* 0x00005e0039387a11 */ /* 0x040fe200078010ff */
[----:B------:R1:W-:Y:S01]  /*2c90*/  STG.E [R54.64], R61 ;  /* 0x0000003d36007986 */ /* 0x0003e2000c101908 */
[----:B------:R-:W-:Y:S01]  /*2ca0*/  PRMT R84, R84, 0x5410, R85 ;  /* 0x0000541054547816 */ /* 0x000fe20000000055 */
[----:B------:R-:W-:Y:S01]  /*2cb0*/  FMUL.FTZ R88, R88, UR10 ;  /* 0x0000000a58587c20 */ /* 0x000fe20008410000 */
[----:B------:R-:W-:Y:S01]  /*2cc0*/  LEA.HI.X R57, R57, c[0x0][0x17c], RZ, 0x2, P0 ;  /* 0x00005f0039397a11 */ /* 0x000fe200000f14ff */
[----:B------:R-:W-:Y:S01]  /*2cd0*/  FMUL.FTZ R89, R89, UR10 ;  /* 0x0000000a59597c20 */ /* 0x000fe20008410000 */
[----:B------:R-:W-:Y:S01]  /*2ce0*/  F2FP.BF16.PACK_AB R86, RZ, R86 ;  /* 0x00000056ff56723e */ /* 0x000fe200000010ff */
[----:B------:R-:W-:Y:S01]  /*2cf0*/  FADD.FTZ R90, R90, -UR4 ;  /* 0x800000045a5a7e21 */ /* 0x000fe20008010000 */
[----:B------:R-:W-:Y:S01]  /*2d00*/  F2FP.BF16.PACK_AB R87, RZ, R87 ;  /* 0x00000057ff57723e */ /* 0x000fe200000010ff */
[----:B0-----:R-:W-:Y:S01]  /*2d10*/  HFMA2.BF16_V2 R52, R48, R80, -RZ.H0_H0 ;  /* 0x0000005030347231 */ /* 0x001fe200003400ff */
[C---:B------:R-:W-:Y:S01]  /*2d20*/  IADD3 R53, R130.reuse, 0xf00, RZ ;  /* 0x00000f0082357810 */ /* 0x040fe20007ffe0ff */
[----:B------:R-:W-:Y:S01]  /*2d30*/  FADD.FTZ R91, R91, -UR4 ;  /* 0x800000045b5b7e21 */ /* 0x000fe20008010000 */
[----:B------:R-:W-:Y:S01]  /*2d40*/  F2FP.BF16.PACK_AB R88, RZ, R88 ;  /* 0x00000058ff58723e */ /* 0x000fe200000010ff */
[----:B------:R-:W-:Y:S01]  /*2d50*/  HFMA2.BF16_V2 R59, R52, 1, 1, R18 ;  /* 0x3f803f80343b7831 */ /* 0x000fe20000200012 */
[C---:B------:R-:W-:Y:S01]  /*2d60*/  LEA R52, P0, R53.reuse, c[0x0][0x178], 0x2 ;  /* 0x00005e0035347a11 */ /* 0x040fe200078010ff */
[----:B-1----:R-:W-:Y:S01]  /*2d70*/  HFMA2.BF16_V2 R54, R47, R82, -RZ.H0_H0 ;  /* 0x000000522f367231 */ /* 0x002fe200003400ff */
[----:B------:R-:W-:Y:S01]  /*2d80*/  IADD3 R55, R130, 0x1000, RZ ;  /* 0x0000100082377810 */ /* 0x000fe20007ffe0ff */
[----:B------:R-:W-:Y:S01]  /*2d90*/  FMUL.FTZ R90, R90, UR10 ;  /* 0x0000000a5a5a7c20 */ /* 0x000fe20008410000 */
[----:B------:R-:W-:Y:S01]  /*2da0*/  LEA.HI.X R53, R53, c[0x0][0x17c], RZ, 0x2, P0 ;  /* 0x00005f0035357a11 */ /* 0x000fe200000f14ff */
[----:B------:R-:W-:Y:S01]  /*2db0*/  HFMA2.BF16_V2 R61, R54, 1, 1, R17 ;  /* 0x3f803f80363d7831 */ /* 0x000fe20000200011 */
[----:B------:R0:W-:Y:S01]  /*2dc0*/  STG.E [R56.64], R59 ;  /* 0x0000003b38007986 */ /* 0x0001e2000c101908 */
[----:B------:R-:W-:Y:S01]  /*2dd0*/  LEA R54, P0, R55, c[0x0][0x178], 0x2 ;  /* 0x00005e0037367a11 */ /* 0x000fe200078010ff */
[----:B------:R-:W-:Y:S01]  /*2de0*/  FMUL.FTZ R91, R91, UR10 ;  /* 0x0000000a5b5b7c20 */ /* 0x000fe20008410000 */
[----:B------:R-:W-:Y:S01]  /*2df0*/  F2FP.BF16.PACK_AB R89, RZ, R89 ;  /* 0x00000059ff59723e */ /* 0x000fe200000010ff */
[----:B------:R1:W-:Y:S01]  /*2e00*/  STG.E [R52.64], R61 ;  /* 0x0000003d34007986 */ /* 0x0003e2000c101908 */
[----:B------:R-:W-:Y:S01]  /*2e10*/  LEA.HI.X R55, R55, c[0x0][0x17c], RZ, 0x2, P0 ;  /* 0x00005f0037377a11 */ /* 0x000fe200000f14ff */
[----:B------:R-:W-:Y:S01]  /*2e20*/  FADD.FTZ R92, R92, -UR4 ;  /* 0x800000045c5c7e21 */ /* 0x000fe20008010000 */
[----:B------:R-:W-:Y:S01]  /*2e30*/  PRMT R86, R86, 0x5410, R87 ;  /* 0x0000541056567816 */ /* 0x000fe20000000057 */
[----:B------:R-:W-:Y:S01]  /*2e40*/  FADD.FTZ R93, R93, -UR4 ;  /* 0x800000045d5d7e21 */ /* 0x000fe20008010000 */
[----:B------:R-:W-:Y:S01]  /*2e50*/  PRMT R88, R88, 0x5410, R89 ;  /* 0x0000541058587816 */ /* 0x000fe20000000059 */
[----:B------:R-:W-:Y:S01]  /*2e60*/  FMUL.FTZ R92, R92, UR10 ;  /* 0x0000000a5c5c7c20 */ /* 0x000fe20008410000 */
[----:B------:R-:W-:Y:S01]  /*2e70*/  F2FP.BF16.PACK_AB R90, RZ, R90 ;  /* 0x0000005aff5a723e */ /* 0x000fe200000010ff */
[----:B------:R-:W-:Y:S01]  /*2e80*/  FMUL.FTZ R93, R93, UR10 ;  /* 0x0000000a5d5d7c20 */ /* 0x000fe20008410000 */
[----:B0-----:R-:W-:Y:S01]  /*2e90*/  IADD3 R56, R130, 0x1100, RZ ;  /* 0x0000110082387810 */ /* 0x001fe20007ffe0ff */
[----:B------:R-:W-:Y:S01]  /*2ea0*/  FADD.FTZ R94, R94, -UR4 ;  /* 0x800000045e5e7e21 */ /* 0x000fe20008010000 */
[----:B------:R-:W-:Y:S01]  /*2eb0*/  F2FP.BF16.PACK_AB R91, RZ, R91 ;  /* 0x0000005bff5b723e */ /* 0x000fe200000010ff */
[----:B-1----:R-:W-:Y:S01]  /*2ec0*/  HFMA2.BF16_V2 R53, R46, R84, -RZ.H0_H0 ;  /* 0x000000542e357231 */ /* 0x002fe200003400ff */
[----:B------:R-:W-:Y:S01]  /*2ed0*/  LEA R52, P0, R56, c[0x0][0x178], 0x2 ;  /* 0x00005e0038347a11 */ /* 0x000fe200078010ff */
[----:B------:R-:W-:Y:S01]  /*2ee0*/  FADD.FTZ R95, R95, -UR4 ;  /* 0x800000045f5f7e21 */ /* 0x000fe20008010000 */
[----:B------:R-:W-:Y:S01]  /*2ef0*/  PRMT R90, R90, 0x5410, R91 ;  /* 0x000054105a5a7816 */ /* 0x000fe2000000005b */
[----:B------:R-:W-:Y:S01]  /*2f00*/  HFMA2.BF16_V2 R57, R53, 1, 1, R16 ;  /* 0x3f803f8035397831 */ /* 0x000fe20000200010 */
[----:B------:R-:W-:Y:S01]  /*2f10*/  F2FP.BF16.PACK_AB R92, RZ, R92 ;  /* 0x0000005cff5c723e */ /* 0x000fe200000010ff */
[----:B------:R-:W-:Y:S01]  /*2f20*/  HFMA2.BF16_V2 R53, R45, R86, -RZ.H0_H0 ;  /* 0x000000562d357231 */ /* 0x000fe200003400ff */
[----:B------:R-:W-:Y:S01]  /*2f30*/  F2FP.BF16.PACK_AB R93, RZ, R93 ;  /* 0x0000005dff5d723e */ /* 0x000fe200000010ff */
[----:B------:R-:W-:Y:S01]  /*2f40*/  FMUL.FTZ R94, R94, UR10 ;  /* 0x0000000a5e5e7c20 */ /* 0x000fe20008410000 */
[----:B------:R0:W-:Y:S01]  /*2f50*/  STG.E [R54.64], R57 ;  /* 0x0000003936007986 */ /* 0x0001e2000c101908 */
[----:B------:R-:W-:Y:S01]  /*2f60*/  HFMA2.BF16_V2 R59, R53, 1, 1, R15 ;  /* 0x3f803f80353b7831 */ /* 0x000fe2000020000f */
[----:B------:R-:W-:Y:S01]  /*2f70*/  LEA.HI.X R53, R56, c[0x0][0x17c], RZ, 0x2, P0 ;  /* 0x00005f0038357a11 */ /* 0x000fe200000f14ff */
[----:B------:R-:W-:Y:S01]  /*2f80*/  FMUL.FTZ R95, R95, UR10 ;  /* 0x0000000a5f5f7c20 */ /* 0x000fe20008410000 */
[----:B------:R-:W-:Y:S01]  /*2f90*/  PRMT R92, R92, 0x5410, R93 ;  /* 0x000054105c5c7816 */ /* 0x000fe2000000005d */
[----:B------:R-:W-:Y:S01]  /*2fa0*/  FADD.FTZ R96, R96, -UR4 ;  /* 0x8000000460607e21 */ /* 0x000fe20008010000 */
[----:B------:R-:W-:Y:S01]  /*2fb0*/  F2FP.BF16.PACK_AB R94, RZ, R94 ;  /* 0x0000005eff5e723e */ /* 0x000fe200000010ff */
[----:B------:R1:W-:Y:S01]  /*2fc0*/  STG.E [R52.64], R59 ;  /* 0x0000003b34007986 */ /* 0x0003e2000c101908 */
[----:B------:R-:W-:Y:S01]  /*2fd0*/  F2FP.BF16.PACK_AB R95, RZ, R95 ;  /* 0x0000005fff5f723e */ /* 0x000fe200000010ff */
[----:B------:R-:W-:-:S02]  /*2fe0*/  FADD.FTZ R97, R97, -UR4 ;  /* 0x8000000461617e21 */ /* 0x000fc40008010000 */
[----:B------:R-:W-:Y:S01]  /*2ff0*/  FADD.FTZ R98, R98, -UR4 ;  /* 0x8000000462627e21 */ /* 0x000fe20008010000 */
[----:B0-----:R-:W-:Y:S01]  /*3000*/  IADD3 R57, R130, 0x1200, RZ ;  /* 0x0000120082397810 */ /* 0x001fe20007ffe0ff */
[----:B------:R-:W-:Y:S01]  /*3010*/  HFMA2.BF16_V2 R55, R44, R88, -RZ.H0_H0 ;  /* 0x000000582c377231 */ /* 0x000fe200003400ff */
[----:B------:R-:W-:Y:S01]  /*3020*/  FADD.FTZ R99, R99, -UR4 ;  /* 0x8000000463637e21 */ /* 0x000fe20008010000 */
[----:B------:R-:W-:Y:S01]  /*3030*/  PRMT R94, R94, 0x5410, R95 ;  /* 0x000054105e5e7816 */ /* 0x000fe2000000005f */
[----:B------:R-:W-:Y:S01]  /*3040*/  FMUL.FTZ R96, R96, UR10 ;  /* 0x0000000a60607c20 */ /* 0x000fe20008410000 */
[C---:B------:R-:W-:Y:S01]  /*3050*/  LEA R54, P1, R57.reuse, c[0x0][0x178], 0x2 ;  /* 0x00005e0039367a11 */ /* 0x040fe200078210ff */
[----:B------:R-:W-:Y:S01]  /*3060*/  HFMA2.BF16_V2 R61, R55, 1, 1, R14 ;  /* 0x3f803f80373d7831 */ /* 0x000fe2000020000e */
[C---:B-1----:R-:W-:Y:S01]  /*3070*/  IADD3 R53, R130.reuse, 0x1500, RZ ;  /* 0x0000150082357810 */ /* 0x042fe20007ffe0ff */
[----:B------:R-:W-:Y:S01]  /*3080*/  HFMA2.BF16_V2 R52, R43, R90, -RZ.H0_H0 ;  /* 0x0000005a2b347231 */ /* 0x000fe200003400ff */
[----:B------:R-:W-:Y:S01]  /*3090*/  LEA.HI.X R55, R57, c[0x0][0x17c], RZ, 0x2, P1 ;  /* 0x00005f0039377a11 */ /* 0x000fe200008f14ff */
[----:B------:R-:W-:Y:S01]  /*30a0*/  FMUL.FTZ R97, R97, UR10 ;  /* 0x0000000a61617c20 */ /* 0x000fe20008410000 */
[----:B------:R-:W-:Y:S01]  /*30b0*/  IADD3 R57, R130, 0x1300, RZ ;  /* 0x0000130082397810 */ /* 0x000fe20007ffe0ff */
[----:B------:R-:W-:Y:S01]  /*30c0*/  HFMA2.BF16_V2 R59, R52, 1, 1, R13 ;  /* 0x3f803f80343b7831 */ /* 0x000fe2000020000d */
[----:B------:R-:W-:Y:S01]  /*30d0*/  FMUL.FTZ R98, R98, UR10 ;  /* 0x0000000a62627c20 */ /* 0x000fe20008410000 */
[----:B------:R0:W-:Y:S01]  /*30e0*/  STG.E [R54.64], R61 ;  /* 0x0000003d36007986 */ /* 0x0001e2000c101908 */
[----:B------:R-:W-:Y:S01]  /*30f0*/  LEA R56, P0, R57, c[0x0][0x178], 0x2 ;  /* 0x00005e0039387a11 */ /* 0x000fe200078010ff */
[----:B------:R-:W-:Y:S01]  /*3100*/  HFMA2.BF16_V2 R52, R42, R92, -RZ.H0_H0 ;  /* 0x0000005c2a347231 */ /* 0x000fe200003400ff */
[----:B------:R-:W-:Y:S01]  /*3110*/  FMUL.FTZ R99, R99, UR10 ;  /* 0x0000000a63637c20 */ /* 0x000fe20008410000 */
[----:B------:R-:W-:Y:S01]  /*3120*/  F2FP.BF16.PACK_AB R96, RZ, R96 ;  /* 0x00000060ff60723e */ /* 0x000fe200000010ff */
[----:B------:R-:W-:Y:S01]  /*3130*/  FADD.FTZ R100, R100, -UR4 ;  /* 0x8000000464647e21 */ /* 0x000fe20008010000 */
[----:B------:R-:W-:Y:S01]  /*3140*/  LEA.HI.X R57, R57, c[0x0][0x17c], RZ, 0x2, P0 ;  /* 0x00005f0039397a11 */ /* 0x000fe200000f14ff */
[----:B------:R-:W-:Y:S01]  /*3150*/  FADD.FTZ R101, R101, -UR4 ;  /* 0x8000000465657e21 */ /* 0x000fe20008010000 */
[----:B------:R-:W-:Y:S01]  /*3160*/  F2FP.BF16.PACK_AB R97, RZ, R97 ;  /* 0x00000061ff61723e */ /* 0x000fe200000010ff */
[----:B------:R-:W-:Y:S01]  /*3170*/  FMUL.FTZ R100, R100, UR10 ;  /* 0x0000000a64647c20 */ /* 0x000fe20008410000 */
[----:B------:R-:W-:Y:S01]  /*3180*/  F2FP.BF16.PACK_AB R98, RZ, R98 ;  /* 0x00000062ff62723e */ /* 0x000fe200000010ff */
[----:B------:R-:W-:Y:S01]  /*3190*/  STG.E [R56.64], R59 ;  /* 0x0000003b38007986 */ /* 0x000fe2000c101908 */
[----:B0-----:R-:W-:Y:S01]  /*31a0*/  IADD3 R55, R130, 0x1400, RZ ;  /* 0x0000140082377810 */ /* 0x001fe20007ffe0ff */
[----:B------:R-:W-:Y:S01]  /*31b0*/  HFMA2.BF16_V2 R61, R52, 1, 1, R12 ;  /* 0x3f803f80343d7831 */ /* 0x000fe2000020000c */
[----:B------:R-:W-:Y:S01]  /*31c0*/  F2FP.BF16.PACK_AB R99, RZ, R99 ;  /* 0x00000063ff63723e */ /* 0x000fe200000010ff */
[----:B------:R-:W-:Y:S01]  /*31d0*/  FMUL.FTZ R101, R101, UR10 ;  /* 0x0000000a65657c20 */ /* 0x000fe20008410000 */
[----:B------:R-:W-:Y:S01]  /*31e0*/  LEA R54, P0, R55, c[0x0][0x178], 0x2 ;  /* 0x00005e0037367a11 */ /* 0x000fe200078010ff */
[----:B------:R-:W-:Y:S01]  /*31f0*/  FADD.FTZ R102, R102, -UR4 ;  /* 0x8000000466667e21 */ /* 0x000fe20008010000 */
[----:B------:R-:W-:Y:S01]  /*3200*/  PRMT R96, R96, 0x5410, R97 ;  /* 0x0000541060607816 */ /* 0x000fe20000000061 */
[----:B------:R-:W-:Y:S01]  /*3210*/  FADD.FTZ R103, R103, -UR4 ;  /* 0x8000000467677e21 */ /* 0x000fe20008010000 */
[----:B------:R-:W-:Y:S01]  /*3220*/  LEA.HI.X R55, R55, c[0x0][0x17c], RZ, 0x2, P0 ;  /* 0x00005f0037377a11 */ /* 0x000fe200000f14ff */
[----:B------:R-:W-:Y:S01]  /*3230*/  FADD.FTZ R104, R104, -UR4 ;  /* 0x8000000468687e21 */ /* 0x000fe20008010000 */
[----:B------:R-:W-:Y:S01]  /*3240*/  LEA R52, P0, R53, c[0x0][0x178], 0x2 ;  /* 0x00005e0035347a11 */ /* 0x000fe200078010ff */
[----:B------:R-:W-:Y:S01]  /*3250*/  FADD.FTZ R105, R105, -UR4 ;  /* 0x8000000469697e21 */ /* 0x000fe20008010000 */
[----:B------:R-:W-:Y:S01]  /*3260*/  PRMT R98, R98, 0x5410, R99 ;  /* 0x0000541062627816 */ /* 0x000fe20000000063 */
[----:B------:R0:W-:Y:S01]  /*3270*/  STG.E [R54.64], R61 ;  /* 0x0000003d36007986 */ /* 0x0001e2000c101908 */
[----:B------:R-:W-:Y:S01]  /*3280*/  LEA.HI.X R53, R53, c[0x0][0x17c], RZ, 0x2, P0 ;  /* 0x00005f0035357a11 */ /* 0x000fe200000f14ff */
        /* <DEDUP_REMOVED lines=8> */
[----:B------:R-:W-:Y:S01]  /*3310*/  FADD.FTZ R106, R106, -UR4 ;  /* 0x800000046a6a7e21 */ /* 0x000fe20008010000 */
[----:B------:R-:W-:Y:S01]  /*3320*/  F2FP.BF16.PACK_AB R103, RZ, R103 ;  /* 0x00000067ff67723e */ /* 0x000fe200000010ff */
[----:B0-----:R-:W-:Y:S01]  /*3330*/  HFMA2.BF16_V2 R55, R41, R94, -RZ.H0_H0 ;  /* 0x0000005e29377231 */ /* 0x001fe200003400ff */
[----:B------:R-:W-:Y:S01]  /*3340*/  LEA R54, P1, R58, c[0x0][0x178], 0x2 ;  /* 0x00005e003a367a11 */ /* 0x000fe200078210ff */
[----:B------:R-:W-:Y:S01]  /*3350*/  FADD.FTZ R107, R107, -UR4 ;  /* 0x800000046b6b7e21 */ /* 0x000fe20008010000 */
[----:B------:R-:W-:Y:S01]  /*3360*/  F2FP.BF16.PACK_AB R104, RZ, R104 ;  /* 0x00000068ff68723e */ /* 0x000fe200000010ff */
[----:B------:R-:W-:Y:S01]  /*3370*/  HFMA2.BF16_V2 R57, R55, 1, 1, R11 ;  /* 0x3f803f8037397831 */ /* 0x000fe2000020000b */
[----:B------:R-:W-:Y:S01]  /*3380*/  IADD3 R55, R130, 0x1600, RZ ;  /* 0x0000160082377810 */ /* 0x000fe20007ffe0ff */
[----:B------:R-:W-:Y:S01]  /*3390*/  FMUL.FTZ R106, R106, UR10 ;  /* 0x0000000a6a6a7c20 */ /* 0x000fe20008410000 */
[----:B------:R-:W-:Y:S01]  /*33a0*/  F2FP.BF16.PACK_AB R105, RZ, R105 ;  /* 0x00000069ff69723e */ /* 0x000fe200000010ff */
[----:B------:R-:W-:Y:S01]  /*33b0*/  FMUL.FTZ R107, R107, UR10 ;  /* 0x0000000a6b6b7c20 */ /* 0x000fe20008410000 */
[----:B------:R0:W-:Y:S01]  /*33c0*/  STG.E [R52.64], R57 ;  /* 0x0000003934007986 */ /* 0x0001e2000c101908 */
[----:B------:R-:W-:Y:S01]  /*33d0*/  LEA R56, P0, R55, c[0x0][0x178], 0x2 ;  /* 0x00005e0037387a11 */ /* 0x000fe200078010ff */
[----:B------:R-:W-:Y:S01]  /*33e0*/  FADD.FTZ R108, R108, -UR4 ;  /* 0x800000046c6c7e21 */ /* 0x000fe20008010000 */
[----:B------:R-:W-:Y:S01]  /*33f0*/  PRMT R102, R102, 0x5410, R103 ;  /* 0x0000541066667816 */ /* 0x000fe20000000067 */
[----:B------:R-:W-:Y:S01]  /*3400*/  FADD.FTZ R109, R109, -UR4 ;  /* 0x800000046d6d7e21 */ /* 0x000fe20008010000 */
[----:B------:R-:W-:Y:S01]  /*3410*/  PRMT R104, R104, 0x5410, R105 ;  /* 0x0000541068687816 */ /* 0x000fe20000000069 */
[----:B------:R-:W-:Y:S01]  /*3420*/  IMAD.WIDE.U32 R132, R133, R132, c[0x0][0x178] ;  /* 0x00005e0085847625 */ /* 0x000fe200078e0084 */
[----:B------:R-:W-:-:S02]  /*3430*/  F2FP.BF16.PACK_AB R106, RZ, R106 ;  /* 0x0000006aff6a723e */ /* 0x000fc400000010ff */
[----:B------:R-:W-:Y:S01]  /*3440*/  F2FP.BF16.PACK_AB R107, RZ, R107 ;  /* 0x0000006bff6b723e */ /* 0x000fe200000010ff */
[----:B------:R-:W-:Y:S01]  /*3450*/  FADD.FTZ R110, R110, -UR4 ;  /* 0x800000046e6e7e21 */ /* 0x000fe20008010000 */
[----:B0-----:R-:W-:Y:S01]  /*3460*/  HFMA2.BF16_V2 R52, R40, R96, -RZ.H0_H0 ;  /* 0x0000006028347231 */ /* 0x001fe200003400ff */
[----:B------:R-:W-:Y:S01]  /*3470*/  LEA.HI.X R57, R55, c[0x0][0x17c], RZ, 0x2, P0 ;  /* 0x00005f0037397a11 */ /* 0x000fe200000f14ff */
[----:B------:R-:W-:Y:S01]  /*3480*/  HFMA2.BF16_V2 R53, R39, R98, -RZ.H0_H0 ;  /* 0x0000006227357231 */ /* 0x000fe200003400ff */
[----:B------:R-:W-:Y:S01]  /*3490*/  LEA.HI.X R55, R58, c[0x0][0x17c], RZ, 0x2, P1 ;  /* 0x00005f003a377a11 */ /* 0x000fe200008f14ff */
[----:B------:R-:W-:Y:S01]  /*34a0*/  HFMA2.BF16_V2 R59, R52, 1, 1, R10 ;  /* 0x3f803f80343b7831 */ /* 0x000fe2000020000a */
[----:B------:R-:W-:Y:S01]  /*34b0*/  FADD.FTZ R111, R111, -UR4 ;  /* 0x800000046f6f7e21 */ /* 0x000fe20008010000 */
[----:B------:R-:W-:Y:S01]  /*34c0*/  HFMA2.BF16_V2 R61, R53, 1, 1, R9 ;  /* 0x3f803f80353d7831 */ /* 0x000fe20000200009 */
[----:B------:R-:W-:Y:S01]  /*34d0*/  IADD3 R53, R130, 0x1800, RZ ;  /* 0x0000180082357810 */ /* 0x000fe20007ffe0ff */
[----:B------:R-:W-:Y:S01]  /*34e0*/  FMUL.FTZ R108, R108, UR10 ;  /* 0x0000000a6c6c7c20 */ /* 0x000fe20008410000 */
[----:B------:R0:W-:Y:S01]  /*34f0*/  STG.E [R56.64], R59 ;  /* 0x0000003b38007986 */ /* 0x0001e2000c101908 */
[----:B------:R-:W-:Y:S01]  /*3500*/  PRMT R106, R106, 0x5410, R107 ;  /* 0x000054106a6a7816 */ /* 0x000fe2000000006b */
[----:B------:R-:W-:Y:S01]  /*3510*/  FMUL.FTZ R109, R109, UR10 ;  /* 0x0000000a6d6d7c20 */ /* 0x000fe20008410000 */
[----:B------:R-:W-:Y:S01]  /*3520*/  LEA R52, P0, R53, c[0x0][0x178], 0x2 ;  /* 0x00005e0035347a11 */ /* 0x000fe200078010ff */
[----:B------:R1:W-:Y:S01]  /*3530*/  STG.E [R54.64], R61 ;  /* 0x0000003d36007986 */ /* 0x0003e2000c101908 */
[----:B------:R-:W-:Y:S01]  /*3540*/  FMUL.FTZ R110, R110, UR10 ;  /* 0x0000000a6e6e7c20 */ /* 0x000fe20008410000 */
[----:B------:R-:W-:Y:S01]  /*3550*/  F2FP.BF16.PACK_AB R108, RZ, R108 ;  /* 0x0000006cff6c723e */ /* 0x000fe200000010ff */
[----:B------:R-:W-:Y:S01]  /*3560*/  FMUL.FTZ R111, R111, UR10 ;  /* 0x0000000a6f6f7c20 */ /* 0x000fe20008410000 */
[----:B------:R-:W-:-:S02]  /*3570*/  LEA.HI.X R53, R53, c[0x0][0x17c], RZ, 0x2, P0 ;  /* 0x00005f0035357a11 */ /* 0x000fc400000f14ff */
[----:B------:R-:W-:Y:S02]  /*3580*/  F2FP.BF16.PACK_AB R109, RZ, R109 ;  /* 0x0000006dff6d723e */ /* 0x000fe400000010ff */
[----:B0-----:R-:W-:Y:S02]  /*3590*/  IADD3 R56, R130, 0x1a00, RZ ;  /* 0x00001a0082387810 */ /* 0x001fe40007ffe0ff */
[----:B------:R-:W-:Y:S01]  /*35a0*/  F2FP.BF16.PACK_AB R110, RZ, R110 ;  /* 0x0000006eff6e723e */ /* 0x000fe200000010ff */
[----:B-1----:R-:W-:Y:S01]  /*35b0*/  HFMA2.BF16_V2 R55, R38, R100, -RZ.H0_H0 ;  /* 0x0000006426377231 */ /* 0x002fe200003400ff */
[----:B------:R-:W-:Y:S01]  /*35c0*/  F2FP.BF16.PACK_AB R111, RZ, R111 ;  /* 0x0000006fff6f723e */ /* 0x000fe200000010ff */
[----:B------:R-:W-:Y:S01]  /*35d0*/  HFMA2.BF16_V2 R54, R36, R104, -RZ.H0_H0 ;  /* 0x0000006824367231 */ /* 0x000fe200003400ff */
[----:B------:R-:W-:Y:S01]  /*35e0*/  PRMT R108, R108, 0x5410, R109 ;  /* 0x000054106c6c7816 */ /* 0x000fe2000000006d */
[----:B------:R-:W-:Y:S01]  /*35f0*/  HFMA2.BF16_V2 R55, R55, 1, 1, R8 ;  /* 0x3f803f8037377831 */ /* 0x000fe20000200008 */
[----:B------:R-:W-:Y:S01]  /*3600*/  PRMT R110, R110, 0x5410, R111 ;  /* 0x000054106e6e7816 */ /* 0x000fe2000000006f */
[----:B------:R-:W-:-:S03]  /*3610*/  HFMA2.BF16_V2 R57, R54, 1, 1, R6 ;  /* 0x3f803f8036397831 */ /* 0x000fc60000200006 */
[----:B------:R0:W-:Y:S01]  /*3620*/  STG.E [R52.64], R55 ;  /* 0x0000003734007986 */ /* 0x0001e2000c101908 */
[----:B------:R-:W-:-:S04]  /*3630*/  HFMA2.BF16_V2 R58, R33, R110, -RZ.H0_H0 ;  /* 0x0000006e213a7231 */ /* 0x000fc800003400ff */
[----:B------:R-:W-:Y:S02]  /*3640*/  HFMA2.BF16_V2 R63, R58, 1, 1, R3 ;  /* 0x3f803f803a3f7831 */ /* 0x000fe40000200003 */
[----:B0-----:R-:W-:Y:S01]  /*3650*/  HFMA2.BF16_V2 R53, R37, R102, -RZ.H0_H0 ;  /* 0x0000006625357231 */ /* 0x001fe200003400ff */
[----:B------:R-:W-:-:S03]  /*3660*/  LEA R52, P0, R56, c[0x0][0x178], 0x2 ;  /* 0x00005e0038347a11 */ /* 0x000fc600078010ff */
[----:B------:R-:W-:Y:S01]  /*3670*/  HFMA2.BF16_V2 R55, R53, 1, 1, R7 ;  /* 0x3f803f8035377831 */ /* 0x000fe20000200007 */
[----:B------:R-:W-:-:S04]  /*3680*/  LEA.HI.X R53, R56, c[0x0][0x17c], RZ, 0x2, P0 ;  /* 0x00005f0038357a11 */ /* 0x000fc800000f14ff */
[----:B------:R0:W-:Y:S04]  /*3690*/  STG.E [R132.64], R55 ;  /* 0x0000003784007986 */ /* 0x0001e8000c101908 */
[----:B------:R1:W-:Y:S01]  /*36a0*/  STG.E [R52.64], R57 ;  /* 0x0000003934007986 */ /* 0x0003e2000c101908 */
[----:B0-----:R-:W-:Y:S02]  /*36b0*/  HFMA2.BF16_V2 R55, R34, R108, -RZ.H0_H0 ;  /* 0x0000006c22377231 */ /* 0x001fe400003400ff */
[----:B-1----:R-:W-:Y:S01]  /*36c0*/  HFMA2.BF16_V2 R53, R35, R106, -RZ.H0_H0 ;  /* 0x0000006a23357231 */ /* 0x002fe200003400ff */
[C---:B------:R-:W-:Y:S01]  /*36d0*/  IADD3 R57, R130.reuse, 0x1d00, RZ ;  /* 0x00001d0082397810 */ /* 0x040fe20007ffe0ff */
[----:B------:R-:W-:Y:S02]  /*36e0*/  HFMA2.BF16_V2 R61, R55, 1, 1, R4 ;  /* 0x3f803f80373d7831 */ /* 0x000fe40000200004 */
[----:B------:R-:W-:Y:S01]  /*36f0*/  HFMA2.BF16_V2 R59, R53, 1, 1, R5 ;  /* 0x3f803f80353b7831 */ /* 0x000fe20000200005 */
[----:B------:R-:W-:-:S02]  /*3700*/  IADD3 R53, R130, 0x1b00, RZ ;  /* 0x00001b0082357810 */ /* 0x000fc40007ffe0ff */
[----:B------:R-:W-:Y:S02]  /*3710*/  IADD3 R130, R130, 0x1c00, RZ ;  /* 0x00001c0082827810 */ /* 0x000fe40007ffe0ff */
[----:B------:R-:W-:Y:S02]  /*3720*/  LEA R52, P0, R53, c[0x0][0x178], 0x2 ;  /* 0x00005e0035347a11 */ /* 0x000fe400078010ff */
[C---:B------:R-:W-:Y:S02]  /*3730*/  LEA R54, P1, R130.reuse, c[0x0][0x178], 0x2 ;  /* 0x00005e0082367a11 */ /* 0x040fe400078210ff */
[----:B------:R-:W-:Y:S02]  /*3740*/  LEA R56, P2, R57, c[0x0][0x178], 0x2 ;  /* 0x00005e0039387a11 */ /* 0x000fe400078410ff */
[----:B------:R-:W-:Y:S02]  /*3750*/  LEA.HI.X R53, R53, c[0x0][0x17c], RZ, 0x2, P0 ;  /* 0x00005f0035357a11 */ /* 0x000fe400000f14ff */
[----:B------:R-:W-:-:S02]  /*3760*/  LEA.HI.X R55, R130, c[0x0][0x17c], RZ, 0x2, P1 ;  /* 0x00005f0082377a11 */ /* 0x000fc400008f14ff */
[----:B------:R-:W-:Y:S01]  /*3770*/  LEA.HI.X R57, R57, c[0x0][0x17c], RZ, 0x2, P2 ;  /* 0x00005f0039397a11 */ /* 0x000fe200010f14ff */
[----:B------:R0:W-:Y:S01]  /*3780*/  STG.E [R52.64], R59 ;  /* 0x0000003b34007986 */ /* 0x0001e2000c101908 */
[----:B------:R-:W-:Y:S02]  /*3790*/  ISETP.GE.AND P0, PT, R129, c[0x0][0x164], PT ;  /* 0x0000590081007a0c */ /* 0x000fe40003f06270 */
[----:B------:R-:W-:Y:S01]  /*37a0*/  LOP3.LUT P1, RZ, R127, 0xff, RZ, 0xc0, !PT ;  /* 0x000000ff7fff7812 */ /* 0x000fe2000782c0ff */
[----:B------:R0:W-:Y:S03]  /*37b0*/  STG.E [R54.64], R61 ;  /* 0x0000003d36007986 */ /* 0x0001e6000c101908 */
[----:B------:R-:W-:Y:S01]  /*37c0*/  SEL R127, RZ, 0x1, P1 ;  /* 0x00000001ff7f7807 */ /* 0x000fe20000800000 */
[----:B------:R0:W-:Y:S06]  /*37d0*/  STG.E [R56.64], R63 ;  /* 0x0000003f38007986 */ /* 0x0001ec000c101908 */
[----:B0-----:R-:W-:Y:S01]  /*37e0*/  @P0 CALL.REL.NOINC `(.L_x_454) ;  /* 0x0000001000000944 */ /* 0x001fe20003c00000 */
[----:B------:R-:W-:Y:S05]  /*37f0*/  BRA `(.L_x_455) ;  /* 0xffffccf000007947 */ /* 0x000fea000383ffff */
.L_x_454:
[----:B------:R-:W-:Y:S05]  /*3800*/  EXIT ;  /* 0x000000000000794d */ /* 0x000fea0003800000 */
.L_x_450:
[----:B------:R-:W-:Y:S01]  /*3810*/  HFMA2.MMA R133, -RZ, RZ, 0, 5.9604644775390625e-08 ;  /* 0x00000001ff857435 */ /* 0x000fe200000001ff */
[----:B------:R-:W-:-:S02]  /*3820*/  MOV R113, 0x1f ;  /* 0x0000001f00717802 */ /* 0x000fc40000000f00 */
[----:B------:R-:W-:Y:S02]  /*3830*/  MOV R130, 0xffffffff ;  /* 0xffffffff00827802 */ /* 0x000fe40000000f00 */
[----:B------:R-:W-:Y:S02]  /*3840*/  MOV R114, 0x3860 ;  /* 0x0000386000727802 */ /* 0x000fe40000000f00 */
[----:B-----5:R-:W-:Y:S05]  /*3850*/  CALL.REL.NOINC `($__internal_50_$__cuda_sm70_shflsync_bfly_p) ;  /* 0x00000b1000007944 */ /* 0x020fea0003c00000 */
[----:B-1----:R-:W-:Y:S01]  /*3860*/  MOV R112, R133 ;  /* 0x0000008500707202 */ /* 0x002fe20000000f00 */
[----:B0-----:R-:W-:Y:S05]  /*3870*/  BRA `(.L_x_456) ;  /* 0xffffd69000007947 */ /* 0x001fea000383ffff */
.L_x_451:
[----:B------:R-:W-:Y:S01]  /*3880*/  HFMA2.MMA R133, -RZ, RZ, 0, 1.1920928955078125e-07 ;  /* 0x00000002ff857435 */ /* 0x000fe200000001ff */
[----:B------:R-:W-:Y:S02]  /*3890*/  MOV R113, 0x1f ;  /* 0x0000001f00717802 */ /* 0x000fe40000000f00 */
[----:B------:R-:W-:Y:S02]  /*38a0*/  MOV R130, 0xffffffff ;  /* 0xffffffff00827802 */ /* 0x000fe40000000f00 */
[----:B------:R-:W-:Y:S02]  /*38b0*/  MOV R114, 0x38d0 ;  /* 0x000038d000727802 */ /* 0x000fe40000000f00 */
[----:B-----5:R-:W-:Y:S05]  /*38c0*/  CALL.REL.NOINC `($__internal_50_$__cuda_sm70_shflsync_bfly_p) ;  /* 0x00000aa000007944 */ /* 0x020fea0003c00000 */
[----:B01----:R-:W-:Y:S01]  /*38d0*/  FADD.FTZ R132, R132, R133 ;  /* 0x0000008584847221 */ /* 0x003fe20000010000 */
[----:B------:R-:W-:Y:S01]  /*38e0*/  HFMA2.MMA R133, -RZ, RZ, 0, 2.384185791015625e-07 ;  /* 0x00000004ff857435 */ /* 0x000fe200000001ff */
[----:B------:R-:W-:-:S02]  /*38f0*/  MOV R113, 0x1f ;  /* 0x0000001f00717802 */ /* 0x000fc40000000f00 */
[----:B------:R-:W-:Y:S02]  /*3900*/  MOV R130, 0xffffffff ;  /* 0xffffffff00827802 */ /* 0x000fe40000000f00 */
[----:B------:R-:W-:Y:S02]  /*3910*/  MOV R114, 0x3930 ;  /* 0x0000393000727802 */ /* 0x000fe40000000f00 */
[----:B------:R-:W-:Y:S05]  /*3920*/  CALL.REL.NOINC `($__internal_50_$__cuda_sm70_shflsync_bfly_p) ;  /* 0x00000a4000007944 */ /* 0x000fea0003c00000 */
[----:B01----:R-:W-:Y:S01]  /*3930*/  FADD.FTZ R132, R132, R133 ;  /* 0x0000008584847221 */ /* 0x003fe20000010000 */
[----:B------:R-:W-:Y:S01]  /*3940*/  HFMA2.MMA R133, -RZ, RZ, 0, 4.76837158203125e-07 ;  /* 0x00000008ff857435 */ /* 0x000fe200000001ff */
[----:B------:R-:W-:Y:S02]  /*3950*/  MOV R113, 0x1f ;  /* 0x0000001f00717802 */ /* 0x000fe40000000f00 */
[----:B------:R-:W-:Y:S02]  /*3960*/  MOV R130, 0xffffffff ;  /* 0xffffffff00827802 */ /* 0x000fe40000000f00 */
[----:B------:R-:W-:Y:S02]  /*3970*/  MOV R114, 0x3990 ;  /* 0x0000399000727802 */ /* 0x000fe40000000f00 */
[----:B------:R-:W-:Y:S05]  /*3980*/  CALL.REL.NOINC `($__internal_50_$__cuda_sm70_shflsync_bfly_p) ;  /* 0x000009e000007944 */ /* 0x000fea0003c00000 */
[----:B01----:R-:W-:Y:S01]  /*3990*/  FADD.FTZ R132, R132, R133 ;  /* 0x0000008584847221 */ /* 0x003fe20000010000 */
[----:B------:R-:W-:Y:S01]  /*39a0*/  HFMA2.MMA R133, -RZ, RZ, 0, 9.5367431640625e-07 ;  /* 0x00000010ff857435 */ /* 0x000fe200000001ff */
[----:B------:R-:W-:-:S02]  /*39b0*/  MOV R113, 0x1f ;  /* 0x0000001f00717802 */ /* 0x000fc40000000f00 */
[----:B------:R-:W-:Y:S02]  /*39c0*/  MOV R130, 0xffffffff ;  /* 0xffffffff00827802 */ /* 0x000fe40000000f00 */
[----:B------:R-:W-:Y:S02]  /*39d0*/  MOV R114, 0x39f0 ;  /* 0x000039f000727802 */ /* 0x000fe40000000f00 */
[----:B------:R-:W-:Y:S05]  /*39e0*/  CALL.REL.NOINC `($__internal_50_$__cuda_sm70_shflsync_bfly_p) ;  /* 0x0000098000007944 */ /* 0x000fea0003c00000 */
[----:B-1----:R-:W-:Y:S01]  /*39f0*/  FADD.FTZ R112, R132, R133 ;  /* 0x0000008584707221 */ /* 0x002fe20000010000 */
[----:B------:R-:W-:-:S03]  /*3a00*/  HFMA2.MMA R133, -RZ, RZ, 0, 5.9604644775390625e-08 ;  /* 0x00000001ff857435 */ /* 0x000fc600000001ff */
        /* <DEDUP_REMOVED lines=124> */
[----:B------:R-:W-:Y:S05]  /*41d0*/  CALL.REL.NOINC `($__internal_50_$__cuda_sm70_shflsync_bfly_p) ;  /* 0x0000019000007944 */ /* 0x000fea0003c00000 */
[----:B01----:R-:W-:Y:S01]  /*41e0*/  FADD.FTZ R132, R132, R133 ;  /* 0x0000008584847221 */ /* 0x003fe20000010000 */
[----:B------:R-:W-:Y:S01]  /*41f0*/  HFMA2.MMA R133, -RZ, RZ, 0, 1.1920928955078125e-07 ;  /* 0x00000002ff857435 */ /* 0x000fe200000001ff */
[----:B------:R-:W-:Y:S02]  /*4200*/  MOV R113, 0x1f ;  /* 0x0000001f00717802 */ /* 0x000fe40000000f00 */
[----:B------:R-:W-:Y:S02]  /*4210*/  MOV R130, 0xffffffff ;  /* 0xffffffff00827802 */ /* 0x000fe40000000f00 */
[----:B------:R-:W-:Y:S02]  /*4220*/  MOV R114, 0x4240 ;  /* 0x0000424000727802 */ /* 0x000fe40000000f00 */
[----:B------:R-:W-:Y:S05]  /*4230*/  CALL.REL.NOINC `($__internal_50_$__cuda_sm70_shflsync_bfly_p) ;  /* 0x0000013000007944 */ /* 0x000fea0003c00000 */
        /* <DEDUP_REMOVED lines=18> */
[----:B01----:R-:W-:Y:S05]  /*4360*/  BRA `(.L_x_457) ;  /* 0xffffd46000007947 */ /* 0x003fea000383ffff */
        .weak           $__internal_50_$__cuda_sm70_shflsync_bfly_p
        .type           $__internal_50_$__cuda_sm70_shflsync_bfly_p,@function
        .size           $__internal_50_$__cuda_sm70_shflsync_bfly_p,(.L_x_1099 - $__internal_50_$__cuda_sm70_shflsync_bfly_p)
$__internal_50_$__cuda_sm70_shflsync_bfly_p:
[----:B------:R-:W-:Y:S01]  /*4370*/  HFMA2.MMA R115, -RZ, RZ, 0, 0 ;  /* 0x00000000ff737435 */ /* 0x000fe200000001ff */
[----:B------:R-:W-:Y:S04]  /*4380*/  WARPSYNC R130 ;  /* 0x0000008200007348 */ /* 0x000fe80003800000 */
[----:B------:R0:W1:Y:S01]  /*4390*/  SHFL.BFLY PT, R133, R132, R133, R113 ;  /* 0x0c00008584857389 */ /* 0x00006200000e0071 */
[----:B------:R-:W-:Y:S05]  /*43a0*/  RET.REL.NODEC R114 `(_ZN10layer_norm13ln_fwd_kernelINS_13Kernel_traitsI13__nv_bfloat16fS2_fjLj15360ELj2ELj1ELj4ELj8ENS_18Kernel_traits_baseILj15360ES2_fS2_fjLj128EEEEEEEvNS_9FwdParamsE) ;  /* 0xffffbc5072007950 */ /* 0x000fea0003c3ffff */
.L_x_458:
        /* <DEDUP_REMOVED lines=13> */
.L_x_1099:


//--------------------- .text._ZN10layer_norm13ln_fwd_kernelINS_13Kernel_traitsI13__nv_bfloat16S2_S2_fjLj15360ELj2ELj1ELj4ELj8ENS_18Kernel_traits_baseILj15360ES2_S2_S2_fjLj128EEEEEEEvNS_9FwdParamsE --------------------------
	.section	.text._ZN10layer_norm13ln_fwd_kernelINS_13Kernel_traitsI13__nv_bfloat16S2_S2_fjLj15360ELj2ELj1ELj4ELj8ENS_18Kernel_traits_baseILj15360ES2_S2_S2_fjLj128EEEEEEEvNS_9FwdParamsE,"ax",@progbits
	.sectioninfo	@"SHI_REGISTERS=168"
	.align	128
        .global         _ZN10layer_norm13ln_fwd_kernelINS_13Kernel_traitsI13__nv_bfloat16S2_S2_fjLj15360ELj2ELj1ELj4ELj8ENS_18Kernel_traits_baseILj15360ES2_S2_S2_fjLj128EEEEEEEvNS_9FwdParamsE
        .type           _ZN10layer_norm13ln_fwd_kernelINS_13Kernel_traitsI13__nv_bfloat16S2_S2_fjLj15360ELj2ELj1ELj4ELj8ENS_18Kernel_traits_baseILj15360ES2_S2_S2_fjLj128EEEEEEEvNS_9FwdParamsE,@function
        .size           _ZN10layer_norm13ln_fwd_kernelINS_13Kernel_traitsI13__nv_bfloat16S2_S2_fjLj15360ELj2ELj1ELj4ELj8ENS_18Kernel_traits_baseILj15360ES2_S2_S2_fjLj128EEEEEEEvNS_9FwdParamsE,(.L_x_1100 - _ZN10layer_norm13ln_fwd_kernelINS_13Kernel_traitsI13__nv_bfloat16S2_S2_fjLj15360ELj2ELj1ELj4ELj8ENS_18Kernel_traits_baseILj15360ES2_S2_S2_fjLj128EEEEEEEvNS_9FwdParamsE)
        .other          _ZN10layer_norm13ln_fwd_kernelINS_13Kernel_traitsI13__nv_bfloat16S2_S2_fjLj15360ELj2ELj1ELj4ELj8ENS_18Kernel_traits_baseILj15360ES2_S2_S2_fjLj128EEEEEEEvNS_9FwdParamsE,@"STO_CUDA_ENTRY STV_DEFAULT"
_ZN10layer_norm13ln_fwd_kernelINS_13Kernel_traitsI13__nv_bfloat16S2_S2_fjLj15360ELj2ELj1ELj4ELj8ENS_18Kernel_traits_baseILj15360ES2_S2_S2_fjLj128EEEEEEEvNS_9FwdParamsE:
.text._ZN10layer_norm13ln_fwd_kernelINS_13Kernel_traitsI13__nv_bfloat16S2_S2_fjLj15360ELj2ELj1ELj4ELj8ENS_18Kernel_traits_baseILj15360ES2_S2_S2_fjLj128EEEEEEEvNS_9FwdParamsE:
        /* <DEDUP_REMOVED lines=16> */
[----:B------:R0:W2:Y:S04]  /*0100*/  LDG.E.64 R60, [R2.64+0x6800] ;  /* 0x00680006023c7981 */ /* 0x0000a8000c1e1b00 */
        /* <DEDUP_REMOVED lines=31> */
[----:B--2---:R-:W-:-:S07]  /*0300*/  SHF.R.U32.HI R0, RZ, 0x10, R61 ;  /* 0x00000010ff007819 */ /* 0x004fce000001163d */
[----:B-1----:R-:W-:Y:S02]  /*0310*/  PRMT R0, R64, 0x5410, R0 ;  /* 0x0000541040007816 */ /* 0x002fe40000000000 */
.L_x_464:
[----:B------:R-:W-:Y:S02]  /*0320*/  SHF.L.U32 R63, R69, 0x7, RZ ;  /* 0x00000007453f7819 */ /* 0x000fe400000006ff */
[----:B------:R-:W-:Y:S02]  /*0330*/  MOV R65, 0x8 ;  /* 0x0000000800417802 */ /* 0x000fe40000000f00 */
        /* <DEDUP_REMOVED lines=48> */
[----:B------:R-:W-:Y:S02]  /*0640*/  ISETP.NE.AND P0, PT, R68, RZ, PT ;  /* 0x000000ff4400720c */ /* 0x000fe40003f05270 */
[--C-:B--2---:R-:W-:Y:S02]  /*0650*/  SHF.R.U64 R88, R92, 0x10, R93.reuse ;  /* 0x000000105c587819 */ /* 0x104fe4000000125d */
[----:B------:R-:W-:Y:S02]  /*0660*/  PRMT R92, RZ, 0x5410, R92 ;  /* 0x00005410ff5c7816 */ /* 0x000fe4000000005c */
[----:B------:R-:W-:Y:S02]  /*0670*/  PRMT R88, RZ, 0x5410, R88 ;  /* 0x00005410ff587816 */ /* 0x000fe40000000058 */
[--C-:B------:R-:W-:Y:S01]  /*0680*/  SHF.R.U32.HI R78, RZ, 0x10, R93.reuse ;  /* 0x00000010ff4e7819 */ /* 0x100fe2000001165d */
[----:B------:R-:W-:Y:S01]  /*0690*/  FADD.FTZ R77, RZ, R92 ;  /* 0x0000005cff4d7221 */ /* 0x000fe20000010000 */
[----:B------:R-:W-:-:S02]  /*06a0*/  PRMT R84, RZ, 0x5410, R93 ;  /* 0x00005410ff547816 */ /* 0x000fc4000000005d */
[----:B------:R-:W-:Y:S01]  /*06b0*/  PRMT R78, RZ, 0x5410, R78 ;  /* 0x00005410ff4e7816 */ /* 0x000fe2000000004e */
[----:B------:R-:W-:Y:S01]  /*06c0*/  FADD.FTZ R77, R88, R77 ;  /* 0x0000004d584d7221 */ /* 0x000fe20000010000 */
[----:B---3--:R-:W-:Y:S02]  /*06d0*/  SHF.R.U64 R82, R80, 0x10, R81 ;  /* 0x0000001050527819 */ /* 0x008fe40000001251 */
[----:B------:R-:W-:Y:S01]  /*06e0*/  PRMT R80, RZ, 0x5410, R80 ;  /* 0x00005410ff507816 */ /* 0x000fe20000000050 */
[----:B------:R-:W-:Y:S01]  /*06f0*/  FADD.FTZ R77, R84, R77 ;  /* 0x0000004d544d7221 */ /* 0x000fe20000010000 */
[----:B------:R-:W-:Y:S02]  /*0700*/  PRMT R82, RZ, 0x5410, R82 ;  /* 0x00005410ff527816 */ /* 0x000fe40000000052 */
[----:B------:R-:W-:Y:S01]  /*0710*/  SHF.R.U32.HI R76, RZ, 0x10, R81 ;  /* 0x00000010ff4c7819 */ /* 0x000fe20000011651 */
[----:B------:R-:W-:Y:S01]  /*0720*/  FADD.FTZ R77, R78, R77 ;  /* 0x0000004d4e4d7221 */ /* 0x000fe20000010000 */
[----:B------:R-:W-:-:S02]  /*0730*/  PRMT R90, RZ, 0x5410, R81 ;  /* 0x00005410ff5a7816 */ /* 0x000fc40000000051 */
[----:B------:R-:W-:Y:S01]  /*0740*/  PRMT R76, RZ, 0x5410, R76 ;  /* 0x00005410ff4c7816 */ /* 0x000fe2000000004c */
[----:B------:R-:W-:Y:S01]  /*0750*/  FADD.FTZ R77, R80, R77 ;  /* 0x0000004d504d7221 */ /* 0x000fe20000010000 */
[----:B----4-:R-:W-:Y:S02]  /*0760*/  SHF.R.U64 R100, R102, 0x10, R103 ;  /* 0x0000001066647819 */ /* 0x010fe40000001267 */
        /* <DEDUP_REMOVED lines=8> */
[----:B------:R-:W-:Y:S02]  /*07f0*/  SHF.R.U64 R151, R98, 0x10, R99 ;  /* 0x0000001062977819 */ /* 0x000fe40000001263 */
        /* <DEDUP_REMOVED lines=12> */
[----:B------:R-:W-:Y:S01]  /*08c0*/  SHF.R.U64 R81, R86, 0x10, R87 ;  /* 0x0000001056517819 */ /* 0x000fe20000001257 */
[----:B------:R-:W-:Y:S01]  /*08d0*/  FADD.FTZ R72, R98, R77 ;  /* 0x0000004d62487221 */ /* 0x000fe20000010000 */
[----:B------:R-:W-:-:S02]  /*08e0*/  SHF.R.U32.HI R77, RZ, 0x10, R75 ;  /* 0x00000010ff4d7819 */ /* 0x000fc4000001164b */
[----:B------:R-:W-:Y:S01]  /*08f0*/  PRMT R75, RZ, 0x5410, R75 ;  /* 0x00005410ff4b7816 */ /* 0x000fe2000000004b */
[----:B------:R-:W-:Y:S01]  /*0900*/  FADD.FTZ R72, R151, R72 ;  /* 0x0000004897487221 */ /* 0x000fe20000010000 */
[----:B------:R-:W-:Y:S02]  /*0910*/  PRMT R77, RZ, 0x5410, R77 ;  /* 0x00005410ff4d7816 */ /* 0x000fe4000000004d */
[----:B------:R-:W-:Y:S01]  /*0920*/  PRMT R79, RZ, 0x5410, R86 ;  /* 0x00005410ff4f7816 */ /* 0x000fe20000000056 */
[----:B------:R-:W-:Y:S01]  /*0930*/  FADD.FTZ R72, R147, R72 ;  /* 0x0000004893487221 */ /* 0x000fe20000010000 */
[----:B------:R-:W-:Y:S02]  /*0940*/  PRMT R81, RZ, 0x5410, R81 ;  /* 0x00005410ff517816 */ /* 0x000fe40000000051 */
[--C-:B------:R-:W-:Y:S01]  /*0950*/  SHF.R.U32.HI R85, RZ, 0x10, R87.reuse ;  /* 0x00000010ff557819 */ /* 0x100fe20000011657 */
        /* <DEDUP_REMOVED lines=80> */
[--C-:B------:R-:W-:Y:S01]  /*0e60*/  PRMT R165, RZ, 0x5410, R65.reuse ;  /* 0x00005410ffa57816 */ /* 0x100fe20000000041 */
[----:B------:R-:W-:Y:S01]  /*0e70*/  FADD.FTZ R72, R123, R72 ;  /* 0x000000487b487221 */ /* 0x000fe20000010000 */
[----:B------:R-:W-:-:S02]  /*0e80*/  SHF.R.U32.HI R62, RZ, 0x10, R65 ;  /* 0x00000010ff3e7819 */ /* 0x000fc40000011641 */
[----:B------:R-:W-:Y:S01]  /*0e90*/  SHF.R.U32.HI R74, RZ, 0x5, R71 ;  /* 0x00000005ff4a7819 */ /* 0x000fe20000011647 */
[----:B------:R-:W-:-:S03]  /*0ea0*/  FADD.FTZ R72, R125, R72 ;  /* 0x000000487d487221 */ /* 0x000fc60000010000 */
[----:B------:R-:W-:Y:S01]  /*0eb0*/  LOP3.LUT R74, R74, 0x7fffffc, RZ, 0xc0, !PT ;  /* 0x07fffffc4a4a7812 */ /* 0x000fe200078ec0ff */
[----:B------:R-:W-:-:S03]  /*0ec0*/  FADD.FTZ R72, R127, R72 ;  /* 0x000000487f487221 */ /* 0x000fc60000010000 */
[----:B------:R-:W-:Y:S01]  /*0ed0*/  @!P1 IADD3 R74, R74, 0x4, RZ ;  /* 0x000000044a4a9810 */ /* 0x000fe20007ffe0ff */
        /* <DEDUP_REMOVED lines=14> */
[----:B------:R-:W-:-:S05]  /*0fc0*/  PRMT R72, RZ, 0x5410, R62 ;  /* 0x00005410ff487816 */ /* 0x000fca000000003e */
[----:B------:R-:W-:Y:S01]  /*0fd0*/  FADD.FTZ R104, R72, R63 ;  /* 0x0000003f48687221 */ /* 0x000fe20000010000 */
[----:B------:R-:W-:Y:S05]  /*0fe0*/  BRA.DIV ~URZ, `(.L_x_459) ;  /* 0x000032127f007947 */ /* 0x000fea000b800000 */
[----:B------:R0:W1:Y:S02]  /*0ff0*/  SHFL.BFLY PT, R62, R104, 0x1, 0x1f ;  /* 0x0c201f00683e7f89 */ /* 0x00006400000e0000 */
.L_x_465:
        /* <DEDUP_REMOVED lines=140> */
.L_x_466:
        /* <DEDUP_REMOVED lines=71> */
.L_x_462:
[----:B------:R-:W2:Y:S01]  /*1d30*/  LDG.E.STRONG.GPU R64, [R62.64] ;  /* 0x000000063e407981 */ /* 0x000ea2000c1ef900 */
[----:B------:R-:W-:Y:S01]  /*1d40*/  YIELD ;  /* 0x0000000000007946 */ /* 0x000fe20003800000 */
[----:B--2---:R-:W-:Y:S01]  /*1d50*/  ISETP.NE.AND P0, PT, R64, R65, PT ;  /* 0x000000414000720c */ /* 0x004fe20003f05270 */
[----:B------:R-:W-:-:S12]  /*1d60*/  CCTL.IVALL ;  /* 0x00000000ff00798f */ /* 0x000fd80002000000 */
[----:B------:R-:W-:Y:S05]  /*1d70*/  @P0 BRA `(.L_x_462) ;  /* 0xffffffb000000947 */ /* 0x000fea000383ffff */
.L_x_461:
        /* <DEDUP_REMOVED lines=11> */
[----:B-----5:R-:W-:Y:S02]  /*1e30*/  SHF.R.U64 R114, R18, 0x10, R19 ;  /* 0x0000001012727819 */ /* 0x020fe40000001213 */
[----:B------:R-:W-:Y:S01]  /*1e40*/  SHF.R.U64 R120, R2, 0x10, R3 ;  /* 0x0000001002787819 */ /* 0x000fe20000001203 */
[----:B------:R-:W0:Y:S01]  /*1e50*/  SHFL.DOWN PT, R104, R74, 0x1, 0x1f ;  /* 0x08201f004a687f89 */ /* 0x000e2200000e0000 */
[----:B------:R-:W-:Y:S02]  /*1e60*/  LOP3.LUT P1, RZ, R0, 0xff, RZ, 0xc0, !PT ;  /* 0x000000ff00ff7812 */ /* 0x000fe4000782c0ff */
[----:B------:R-:W-:-:S04]  /*1e70*/  IADD3 R66, R66, 0x1, RZ ;  /* 0x0000000142427810 */ /* 0x000fc80007ffe0ff */
        /* <DEDUP_REMOVED lines=9> */
[----:B------:R-:W-:Y:S01]  /*1f10*/  FMUL.FTZ R63, R112, R74 ;  /* 0x0000004a703f7220 */ /* 0x000fe20000410000 */
[----:B------:R-:W-:Y:S01]  /*1f20*/  SHF.R.U32.HI R112, RZ, 0x10, R21 ;  /* 0x00000010ff707819 */ /* 0x000fe20000011615 */
[----:B------:R-:W-:Y:S02]  /*1f30*/  FFMA.FTZ R106, R74, R64, R106 ;  /* 0x000000404a6a7223 */ /* 0x000fe4000001006a */
[----:B------:R-:W-:Y:S01]  /*1f40*/  FMUL.FTZ R104, R104, R63 ;  /* 0x0000003f68687220 */ /* 0x000fe20000410000 */
[----:B------:R-:W-:Y:S01]  /*1f50*/  LOP3.LUT R63, R68, 0x1, R73, 0xf8, !PT ;  /* 0x00000001443f7812 */ /* 0x000fe200078ef849 */
[C---:B0-----:R-:W-:Y:S02]  /*1f60*/  FMUL.FTZ R74, R110.reuse, R106 ;  /* 0x0000006a6e4a7220 */ /* 0x041fe40000410000 */
[----:B------:R-:W-:Y:S01]  /*1f70*/  FFMA.FTZ R104, R110, R104, R108 ;  /* 0x000000686e687223 */ /* 0x000fe2000001006c */
[----:B------:R-:W-:-:S02]  /*1f80*/  LOP3.LUT P0, RZ, R63, R86, RZ, 0xfc, !PT ;  /* 0x000000563fff7212 */ /* 0x000fc4000780fcff */
[----:B------:R-:W-:Y:S01]  /*1f90*/  MOV R86, 0x38888889 ;  /* 0x3888888900567802 */ /* 0x000fe20000000f00 */
[----:B------:R-:W0:Y:S01]  /*1fa0*/  SHFL.IDX PT, R74, R74, RZ, 0x1f ;  /* 0x00001fff4a4a7589 */ /* 0x000e2200000e0000 */
[----:B------:R-:W-:-:S03]  /*1fb0*/  SHF.R.U32.HI R110, RZ, 0x10, R23 ;  /* 0x00000010ff6e7819 */ /* 0x000fc60000011617 */
[----:B------:R-:W1:Y:S06]  /*1fc0*/  SHFL.IDX PT, R104, R104, RZ, 0x1f ;  /* 0x00001fff68687589 */ /* 0x000e6c00000e0000 */
[----:B------:R-:W-:Y:S02]  /*1fd0*/  @!P0 MOV R62, 0x4 ;  /* 0x00000004003e8802 */ /* 0x000fe40000000f00 */
[----:B------:R-:W-:-:S03]  /*1fe0*/  @!P0 MOV R64, 0x4 ;  /* 0x0000000400408802 */ /* 0x000fc60000000f00 */
        /* <DEDUP_REMOVED lines=13> */
[--C-:B0-----:R-:W-:Y:S02]  /*20c0*/  FADD.FTZ R63, R100, -R74.reuse ;  /* 0x8000004a643f7221 */ /* 0x101fe40000010000 */
        /* <DEDUP_REMOVED lines=10> */
[----:B------:R-:W-:Y:S01]  /*2170*/  FMUL.FTZ R93, R86, R93 ;  /* 0x0000005d565d7220 */ /* 0x000fe20000410000 */
[----:B------:R-:W-:Y:S01]  /*2180*/  SHF.R.U64 R109, R22, 0x10, R23 ;  /* 0x00000010166d7819 */ /* 0x000fe20000001217 */
[C---:B------:R-:W-:Y:S01]  /*2190*/  FMUL.FTZ R78, R86.reuse, R78 ;  /* 0x0000004e564e7220 */ /* 0x040fe20000410000 */
[----:B0-----:R-:W-:Y:S01]  /*21a0*/  F2FP.BF16.PACK_AB R64, RZ, R81 ;  /* 0x00000051ff40723e */ /* 0x001fe200000010ff */
[----:B------:R-:W-:Y:S01]  /*21b0*/  FMUL.FTZ R105, R86, R105 ;  /* 0x0000006956697220 */ /* 0x000fe20000410000 */
[----:B------:R-:W-:Y:S01]  /*21c0*/  F2FP.BF16.PACK_AB R88, RZ, R88 ;  /* 0x00000058ff58723e */ /* 0x000fe200000010ff */
[--C-:B------:R-:W-:Y:S01]  /*21d0*/  FADD.FTZ R84, R84, -R74.reuse ;  /* 0x8000004a54547221 */ /* 0x100fe20000010000 */
[----:B------:R-:W-:Y:S01]  /*21e0*/  F2FP.BF16.PACK_AB R116, RZ, R93 ;  /* 0x0000005dff74723e */ /* 0x000fe200000010ff */
[--C-:B------:R-:W-:Y:S01]  /*21f0*/  FADD.FTZ R80, R80, -R74.reuse ;  /* 0x8000004a50507221 */ /* 0x100fe20000010000 */
[--C-:B------:R-:W-:Y:S01]  /*2200*/  SHF.R.U64 R81, R30, 0x10, R31.reuse ;  /* 0x000000101e517819 */ /* 0x100fe2000000121f */
[--C-:B------:R-:W-:Y:S01]  /*2210*/  FADD.FTZ R90, R90, -R74.reuse ;  /* 0x8000004a5a5a7221 */ /* 0x100fe20000010000 */
[----:B------:R-:W-:Y:S01]  /*2220*/  F2FP.BF16.PACK_AB R78, RZ, R78 ;  /* 0x0000004eff4e723e */ /* 0x000fe200000010ff */
[--C-:B------:R-:W-:Y:S01]  /*2230*/  FADD.FTZ R62, R102, -R74.reuse ;  /* 0x8000004a663e7221 */ /* 0x100fe20000010000 */
[----:B------:R-:W-:Y:S01]  /*2240*/  F2FP.BF16.PACK_AB R102, RZ, R105 ;  /* 0x00000069ff66723e */ /* 0x000fe200000010ff */
[--C-:B------:R-:W-:Y:S01]  /*2250*/  FADD.FTZ R94, R94, -R74.reuse ;  /* 0x8000004a5e5e7221 */ /* 0x100fe20000010000 */
[----:B------:R-:W-:Y:S01]  /*2260*/  SHF.R.U32.HI R93, RZ, 0x10, R31 ;  /* 0x00000010ff5d7819 */ /* 0x000fe2000001161f */
[--C-:B------:R-:W-:Y:S01]  /*2270*/  FADD.FTZ R96, R96, -R74.reuse ;  /* 0x8000004a60607221 */ /* 0x100fe20000010000 */
[----:B------:R-:W-:Y:S01]  /*2280*/  SHF.R.U32.HI R105, RZ, 0x10, R29 ;  /* 0x00000010ff697819 */ /* 0x000fe2000001161d */
[--C-:B------:R-:W-:Y:S01]  /*2290*/  FADD.FTZ R98, R98, -R74.reuse ;  /* 0x8000004a62627221 */ /* 0x100fe20000010000 */
[----:B------:R-:W-:Y:S01]  /*22a0*/  HFMA2.BF16_V2 R106, R109.H0_H0, R106.H0_H0, -RZ.H0_H0 ;  /* 0x2000006a6d6a7231 */ /* 0x000fe200003408ff */
[--C-:B------:R-:W-:Y:S01]  /*22b0*/  FADD.FTZ R151, R151, -R74.reuse ;  /* 0x8000004a97977221 */ /* 0x100fe20000010000 */
[----:B------:R-:W-:Y:S01]  /*22c0*/  SHF.R.U64 R109, R20, 0x10, R21 ;  /* 0x00000010146d7819 */ /* 0x000fe20000001215 */
[--C-:B------:R-:W-:Y:S01]  /*22d0*/  FADD.FTZ R147, R147, -R74.reuse ;  /* 0x8000004a93937221 */ /* 0x100fe20000010000 */
[----:B------:R-:W-:Y:S01]  /*22e0*/  HFMA2.BF16_V2 R88, R81.H0_H0, R88.H0_H0, -RZ.H0_H0 ;  /* 0x2000005851587231 */ /* 0x000fe200003408ff */
[--C-:B------:R-:W-:Y:S01]  /*22f0*/  FADD.FTZ R139, R139, -R74.reuse ;  /* 0x8000004a8b8b7221 */ /* 0x100fe20000010000 */
[----:B------:R-:W-:Y:S01]  /*2300*/  HFMA2.BF16_V2 R81, R93.H0_H0, R78.H0_H0, -RZ.H0_H0 ;  /* 0x2000004e5d517231 */ /* 0x000fe200003408ff */
[--C-:B------:R-:W-:Y:S01]  /*2310*/  FADD.FTZ R137, R137, -R74.reuse ;  /* 0x8000004a89897221 */ /* 0x100fe20000010000 */
[----:B------:R-:W-:Y:S01]  /*2320*/  HFMA2.BF16_V2 R109, R109.H0_H0, R64.H0_H0, -RZ.H0_H0 ;  /* 0x200000406d6d7231 */ /* 0x000fe200003408ff */
[--C-:B------:R-:W-:Y:S01]  /*2330*/  FADD.FTZ R75, R75, -R74.reuse ;  /* 0x8000004a4b4b7221 */ /* 0x100fe20000010000 */
[----:B------:R-:W-:Y:S01]  /*2340*/  SHF.R.U32.HI R64, RZ, 0x10, R17 ;  /* 0x00000010ff407819 */ /* 0x000fe20000011611 */
[--C-:B------:R-:W-:Y:S01]  /*2350*/  FADD.FTZ R77, R77, -R74.reuse ;  /* 0x8000004a4d4d7221 */ /* 0x100fe20000010000 */
[----:B------:R-:W-:Y:S01]  /*2360*/  SHF.R.U64 R78, R8, 0x10, R9 ;  /* 0x00000010084e7819 */ /* 0x000fe20000001209 */
[--C-:B------:R-:W-:Y:S01]  /*2370*/  FADD.FTZ R79, R79, -R74.reuse ;  /* 0x8000004a4f4f7221 */ /* 0x100fe20000010000 */
[----:B------:R-:W-:Y:S01]  /*2380*/  SHF.R.U64 R135, R32, 0x10, R33 ;  /* 0x0000001020877819 */ /* 0x000fe20000001221 */
        /* <DEDUP_REMOVED lines=45> */
[----:B------:R-:W-:Y:S01]  /*2660*/  SHF.R.U64 R97, R28, 0x10, R29 ;  /* 0x000000101c617819 */ /* 0x000fe2000000121d */
[C---:B------:R-:W-:Y:S01]  /*2670*/  FMUL.FTZ R90, R86.reuse, R90 ;  /* 0x0000005a565a7220 */ /* 0x040fe20000410000 */
[----:B------:R-:W-:Y:S01]  /*2680*/  HFMA2.BF16_V2 R93, R105.H0_H0, R76.H0_H0, -RZ.H0_H0 ;  /* 0x2000004c695d7231 */ /* 0x000fe200003408ff */
[C---:B------:R-:W-:Y:S01]  /*2690*/  FMUL.FTZ R62, R86.reuse, R62 ;  /* 0x0000003e563e7220 */ /* 0x040fe20000410000 */
[----:B------:R-:W-:Y:S01]  /*26a0*/  SHF.R.U32.HI R105, RZ, 0x10, R25 ;  /* 0x00000010ff697819 */ /* 0x000fe20000011619 */
        /* <DEDUP_REMOVED lines=8> */
[----:B------:R-:W-:Y:S01]  /*2730*/  FMUL.FTZ R147, R86, R147 ;  /* 0x0000009356937220 */ /* 0x000fe20000410000 */
[----:B------:R-:W-:Y:S01]  /*2740*/  SHF.R.U64 R76, R6, 0x10, R7 ;  /* 0x00000010064c7819 */ /* 0x000fe20000001207 */
[C---:B------:R-:W-:Y:S01]  /*2750*/  FMUL.FTZ R139, R86.reuse, R139 ;  /* 0x0000008b568b7220 */ /* 0x040fe20000410000 */
[----:B------:R-:W-:Y:S01]  /*2760*/  F2FP.BF16.PACK_AB R100, RZ, R151 ;  /* 0x00000097ff64723e */ /* 0x000fe200000010ff */
[C---:B------:R-:W-:Y:S01]  /*2770*/  FMUL.FTZ R137, R86.reuse, R137 ;  /* 0x0000008956897220 */ /* 0x040fe20000410000 */
[----:B------:R-:W-:Y:S01]  /*2780*/  HFMA2.BF16_V2 R97, R97.H0_H0, R96.H0_H0, -RZ.H0_H0 ;  /* 0x2000006061617231 */ /* 0x000fe200003408ff */
[C---:B------:R-:W-:Y:S01]  /*2790*/  FMUL.FTZ R75, R86.reuse, R75 ;  /* 0x0000004b564b7220 */ /* 0x040fe20000410000 */
[----:B------:R-:W-:Y:S01]  /*27a0*/  F2FP.BF16.PACK_AB R108, RZ, R139 ;  /* 0x0000008bff6c723e */ /* 0x000fe200000010ff */
[C---:B------:R-:W-:Y:S01]  /*27b0*/  FMUL.FTZ R77, R86.reuse, R77 ;  /* 0x0000004d564d7220 */ /* 0x040fe20000410000 */
[--C-:B------:R-:W-:Y:S01]  /*27c0*/  SHF.R.U32.HI R96, RZ, 0x10, R13.reuse ;  /* 0x00000010ff607819 */ /* 0x100fe2000001160d */
[C---:B------:R-:W-:Y:S01]  /*27d0*/  FMUL.FTZ R79, R86.reuse, R79 ;  /* 0x0000004f564f7220 */ /* 0x040fe20000410000 */
[----:B------:R-:W-:Y:S01]  /*27e0*/  F2FP.BF16.PACK_AB R84, RZ, R84 ;  /* 0x00000054ff54723e */ /* 0x000fe200000010ff */
        /* <DEDUP_REMOVED lines=26> */
[----:B------:R-:W-:Y:S01]  /*2990*/  FMUL.FTZ R117, R86, R117 ;  /* 0x0000007556757220 */ /* 0x000fe20000410000 */
        /* <DEDUP_REMOVED lines=16> */
[----:B------:R-:W-:Y:S01]  /*2aa0*/  SHF.R.U32.HI R64, RZ, 0x10, R5 ;  /* 0x00000010ff407819 */ /* 0x000fe20000011605 */
[----:B------:R-:W-:Y:S01]  /*2ab0*/  FMUL.FTZ R141, R86, R141 ;  /* 0x0000008d568d7220 */ /* 0x000fe20000410000 */
[----:B------:R-:W-:Y:S01]  /*2ac0*/  SHF.R.U64 R117, R56, 0x10, R57 ;  /* 0x0000001038757819 */ /* 0x000fe20000001239 */
        /* <DEDUP_REMOVED lines=8> */
[----:B------:R-:W-:Y:S01]  /*2b50*/  FMUL.FTZ R155, R86, R155 ;  /* 0x0000009b569b7220 */ /* 0x000fe20000410000 */
[----:B------:R-:W-:Y:S01]  /*2b60*/  SHF.R.U64 R117, R54, 0x10, R55 ;  /* 0x0000001036757819 */ /* 0x000fe20000001237 */
[C---:B------:R-:W-:Y:S01]  /*2b70*/  FMUL.FTZ R157, R86.reuse, R157 ;  /* 0x0000009d569d7220 */ /* 0x040fe20000410000 */
[----:B------:R-:W-:Y:S01]  /*2b80*/  SHF.R.U32.HI R129, RZ, 0x10, R53 ;  /* 0x00000010ff817819 */ /* 0x000fe20000011635 */
[----:B------:R-:W-:Y:S01]  /*2b90*/  FMUL.FTZ R159, R86, R159 ;  /* 0x0000009f569f7220 */ /* 0x000fe20000410000 */
[----:B------:R-:W-:Y:S01]  /*2ba0*/  SHF.R.U64 R121, R58, 0x10, R59 ;  /* 0x000000103a797819 */ /* 0x000fe2000000123b */
[C---:B------:R-:W-:Y:S01]  /*2bb0*/  FMUL.FTZ R161, R86.reuse, R161 ;  /* 0x000000a156a17220 */ /* 0x040fe20000410000 */
[----:B------:R-:W-:Y:S01]  /*2bc0*/  F2FP.BF16.PACK_AB R133, RZ, R133 ;  /* 0x00000085ff85723e */ /* 0x000fe200000010ff */
[C---:B------:R-:W-:Y:S01]  /*2bd0*/  FMUL.FTZ R163, R86.reuse, R163 ;  /* 0x000000a356a37220 */ /* 0x040fe20000410000 */
[----:B------:R-:W-:Y:S01]  /*2be0*/  F2FP.BF16.PACK_AB R159, RZ, R159 ;  /* 0x0000009fff9f723e */ /* 0x000fe200000010ff */
[C---:B------:R-:W-:Y:S01]  /*2bf0*/  FMUL.FTZ R165, R86.reuse, R165 ;  /* 0x000000a556a57220 */ /* 0x040fe20000410000 */
[----:B------:R-:W-:Y:S01]  /*2c00*/  HFMA2.BF16_V2 R108, R108.H0_H0, 1, 1, R129.H0_H0 ;  /* 0x3f803f806c6c7831 */ /* 0x000fe20000240881 */
[----:B------:R-:W-:Y:S01]  /*2c10*/  FMUL.FTZ R72, R86, R72 ;  /* 0x0000004856487220 */ /* 0x000fe20000410000 */
[----:B------:R-:W-:Y:S01]  /*2c20*/  SHF.R.U64 R86, R26, 0x10, R27 ;  /* 0x000000101a567819 */ /* 0x000fe2000000121b */
[----:B------:R-:W-:Y:S01]  /*2c30*/  HFMA2.BF16_V2 R121, R88.H0_H0, 1, 1, R121.H0_H0 ;  /* 0x3f803f8058797831 */ /* 0x000fe20000240879 */
        /* <DEDUP_REMOVED lines=8> */
[----:B------:R-:W-:Y:S01]  /*2cc0*/  SHF.R.U32.HI R74, RZ, 0x10, R9 ;  /* 0x00000010ff4a7819 */ /* 0x000fe20000011609 */
[----:B------:R-:W-:Y:S01]  /*2cd0*/  HFMA2.BF16_V2 R100, R63.H0_H0, R100.H0_H0, -RZ.H0_H0 ;  /* 0x200000643f647231 */ /* 0x000fe200003408ff */
[----:B------:R-:W-:Y:S01]  /*2ce0*/  SHF.R.U32.HI R63, RZ, 0x10, R19 ;  /* 0x00000010ff3f7819 */ /* 0x000fe20000011613 */
[----:B------:R-:W-:Y:S01]  /*2cf0*/  HFMA2.BF16_V2 R113, R72.H0_H0, R65.H0_H0, -RZ.H0_H0 ;  /* 0x2000004148717231 */ /* 0x000fe200003408ff */
[----:B------:R-:W-:Y:S01]  /*2d00*/  SHF.R.U32.HI R72, RZ, 0x10, R11 ;  /* 0x00000010ff487819 */ /* 0x000fe2000001160b */
[----:B------:R-:W-:Y:S01]  /*2d10*/  HFMA2.BF16_V2 R77, R74.H0_H0, R133.H0_H0, -RZ.H0_H0 ;  /* 0x200000854a4d7231 */ /* 0x000fe200003408ff */
[--C-:B------:R-:W-:Y:S01]  /*2d20*/  SHF.R.U32.HI R65, RZ, 0x10, R15.reuse ;  /* 0x00000010ff417819 */ /* 0x100fe2000001160f */
[----:B------:R-:W-:Y:S01]  /*2d30*/  HFMA2.BF16_V2 R116, R63.H0_H0, R116.H0_H0, -RZ.H0_H0 ;  /* 0x200000743f747231 */ /* 0x000fe200003408ff */
[----:B------:R-:W-:Y:S01]  /*2d40*/  SHF.R.U64 R63, R14, 0x10, R15 ;  /* 0x000000100e3f7819 */ /* 0x000fe2000000120f */
[----:B------:R-:W-:Y:S01]  /*2d50*/  HFMA2.BF16_V2 R85, R72.H0_H0, R125.H0_H0, -RZ.H0_H0 ;  /* 0x2000007d48557231 */ /* 0x000fe200003408ff */
[----:B------:R-:W-:Y:S01]  /*2d60*/  SHF.R.U64 R125, R52, 0x10, R53 ;  /* 0x00000010347d7819 */ /* 0x000fe20000001235 */
[----:B------:R-:W-:Y:S01]  /*2d70*/  HFMA2.BF16_V2 R104, R65.H0_H0, R104.H0_H0, -RZ.H0_H0 ;  /* 0x2000006841687231 */ /* 0x000fe200003408ff */
[----:B------:R-:W-:Y:S01]  /*2d80*/  SHF.R.U32.HI R65, RZ, 0x10, R3 ;  /* 0x00000010ff417819 */ /* 0x000fe20000011603 */
[----:B------:R-:W-:Y:S01]  /*2d90*/  HFMA2.BF16_V2 R102, R63.H0_H0, R102.H0_H0, -RZ.H0_H0 ;  /* 0x200000663f667231 */ /* 0x000fe200003408ff */
[----:B------:R-:W-:Y:S01]  /*2da0*/  SHF.R.U64 R129, R46, 0x10, R47 ;  /* 0x000000102e817819 */ /* 0x000fe2000000122f */
[----:B------:R-:W-:Y:S01]  /*2db0*/  HFMA2.BF16_V2 R63, R64.H0_H0, R159.H0_H0, -RZ.H0_H0 ;  /* 0x2000009f403f7231 */ /* 0x000fe200003408ff */
[----:B------:R-:W-:Y:S01]  /*2dc0*/  SHF.R.U32.HI R88, RZ, 0x10, R55 ;  /* 0x00000010ff587819 */ /* 0x000fe20000011637 */
[----:B------:R-:W-:Y:S01]  /*2dd0*/  HFMA2.BF16_V2 R64, R120.H0_H0, R163.H0_H0, -RZ.H0_H0 ;  /* 0x200000a378407231 */ /* 0x000fe200003408ff */
[----:B------:R-:W-:Y:S01]  /*2de0*/  SHF.R.U32.HI R120, RZ, 0x10, R57 ;  /* 0x00000010ff787819 */ /* 0x000fe20000011639 */
[----:B------:R-:W-:Y:S01]  /*2df0*/  HFMA2.BF16_V2 R100, R100.H0_H0, 1, 1, R125.H0_H0 ;  /* 0x3f803f8064647831 */ /* 0x000fe2000024087d */
[----:B------:R-:W-:Y:S01]  /*2e00*/  SHF.R.U32.HI R125, RZ, 0x10, R49 ;  /* 0x00000010ff7d7819 */ /* 0x000fe20000011631 */
[----:B------:R-:W-:Y:S01]  /*2e10*/  HFMA2.BF16_V2 R65, R65.H0_H0, R118.H0_H0, -RZ.H0_H0 ;  /* 0x2000007641417231 */ /* 0x000fe200003408ff */
        /* <DEDUP_REMOVED lines=9> */
[----:B------:R-:W-:Y:S01]  /*2eb0*/  HFMA2.BF16_V2 R109, R109.H0_H0, 1, 1, R86.H0_H0 ;  /* 0x3f803f806d6d7831 */ /* 0x000fe20000240856 */
[----:B------:R-:W-:Y:S01]  /*2ec0*/  F2FP.BF16.PACK_AB R143, RZ, R143 ;  /* 0x0000008fff8f723e */ /* 0x000fe200000010ff */
[----:B------:R-:W-:Y:S01]  /*2ed0*/  HFMA2.BF16_V2 R86, R114.H0_H0, 1, 1, R129.H0_H0 ;  /* 0x3f803f8072567831 */ /* 0x000fe20000240881 */
[--C-:B------:R-:W-:Y:S01]  /*2ee0*/  SHF.R.U64 R114, R40, 0x10, R41.reuse ;  /* 0x0000001028727819 */ /* 0x100fe20000001229 */
[----:B------:R-:W-:Y:S01]  /*2ef0*/  HFMA2.BF16_V2 R104, R104.H0_H0, 1, 1, R125.H0_H0 ;  /* 0x3f803f8068687831 */ /* 0x000fe2000024087d */
        /* <DEDUP_REMOVED lines=8> */
[----:B------:R-:W-:Y:S01]  /*2f80*/  SHF.R.U64 R114, R38, 0x10, R39 ;  /* 0x0000001026727819 */ /* 0x000fe20000001227 */
[----:B------:R-:W-:Y:S01]  /*2f90*/  HFMA2.BF16_V2 R96, R96.H0_H0, 1, 1, R125.H0_H0 ;  /* 0x3f803f8060607831 */ /* 0x000fe2000024087d */
[----:B------:R-:W-:Y:S01]  /*2fa0*/  SHF.R.U64 R129, R36, 0x10, R37 ;  /* 0x0000001024817819 */ /* 0x000fe20000001225 */
[----:B------:R-:W-:Y:S01]  /*2fb0*/  HFMA2.BF16_V2 R74, R76.H0_H0, R143.H0_H0, -RZ.H0_H0 ;  /* 0x2000008f4c4a7231 */ /* 0x000fe200003408ff */
[----:B------:R-:W-:Y:S01]  /*2fc0*/  F2FP.BF16.PACK_AB R155, RZ, R155 ;  /* 0x0000009bff9b723e */ /* 0x000fe200000010ff */
[----:B------:R-:W-:Y:S01]  /*2fd0*/  HFMA2.BF16_V2 R113, R113.H0_H0, 1, 1, R88.H0_H0 ;  /* 0x3f803f8071717831 */ /* 0x000fe20000240858 */
        /* <DEDUP_REMOVED lines=16> */
[----:B------:R-:W-:Y:S01]  /*30e0*/  F2FP.BF16.PACK_AB R94, RZ, R94 ;  /* 0x0000005eff5e723e */ /* 0x000fe200000010ff */
[----:B------:R-:W-:Y:S01]  /*30f0*/  HFMA2.BF16_V2 R103, R14.H0_H0, R103.H0_H0, -RZ.H0_H0 ;  /* 0x200000670e677231 */ /* 0x000fe200003408ff */
[----:B------:R-:W-:Y:S01]  /*3100*/  LOP3.LUT R121, R121, 0xffff, RZ, 0xc0, !PT ;  /* 0x0000ffff79797812 */ /* 0x000fe200078ec0ff */
[----:B------:R-:W-:Y:S01]  /*3110*/  HFMA2.BF16_V2 R106, R74.H0_H0, 1, 1, R125.H0_H0 ;  /* 0x3f803f804a6a7831 */ /* 0x000fe2000024087d */
[----:B------:R-:W-:Y:S01]  /*3120*/  LOP3.LUT R82, R82, 0xffff, RZ, 0xc0, !PT ;  /* 0x0000ffff52527812 */ /* 0x000fe200078ec0ff */
[----:B------:R-:W-:Y:S01]  /*3130*/  HFMA2.BF16_V2 R92, R92.H0_H0, 1, 1, R58.H0_H0 ;  /* 0x3f803f805c5c7831 */ /* 0x000fe2000024083a */
[----:B------:R-:W-:Y:S01]  /*3140*/  F2FP.BF16.PACK_AB R75, RZ, R75 ;  /* 0x0000004bff4b723e */ /* 0x000fe200000010ff */
[----:B------:R-:W-:Y:S01]  /*3150*/  HFMA2.BF16_V2 R80, R28.H0_H0, R80.H0_H0, -RZ.H0_H0 ;  /* 0x200000501c507231 */ /* 0x000fe200003408ff */
[----:B------:R-:W-:Y:S01]  /*3160*/  F2FP.BF16.PACK_AB R87, RZ, R87 ;  /* 0x00000057ff57723e */ /* 0x000fe200000010ff */
[----:B------:R-:W-:Y:S01]  /*3170*/  HFMA2.BF16_V2 R74, R84.H0_H0, 1, 1, R59.H0_H0 ;  /* 0x3f803f80544a7831 */ /* 0x000fe2000024083b */
[----:B------:R-:W-:Y:S01]  /*3180*/  SHF.L.U64.HI R125, R82, 0x10, RZ ;  /* 0x00000010527d7819 */ /* 0x000fe200000102ff */
[----:B------:R-:W-:Y:S01]  /*3190*/  HFMA2.BF16_V2 R85, R85.H0_H0, 1, 1, R88.H0_H0 ;  /* 0x3f803f8055557831 */ /* 0x000fe20000240858 */
[----:B------:R-:W-:Y:S01]  /*31a0*/  F2FP.BF16.PACK_AB R95, RZ, R95 ;  /* 0x0000005fff5f723e */ /* 0x000fe200000010ff */
[----:B------:R-:W-:Y:S01]  /*31b0*/  HFMA2.BF16_V2 R77, R77.H0_H0, 1, 1, R102.H0_H0 ;  /* 0x3f803f804d4d7831 */ /* 0x000fe20000240866 */
[----:B------:R-:W-:Y:S01]  /*31c0*/  F2FP.BF16.PACK_AB R91, RZ, R91 ;  /* 0x0000005bff5b723e */ /* 0x000fe200000010ff */
[----:B------:R-:W-:Y:S01]  /*31d0*/  HFMA2.BF16_V2 R90, R90.H0_H0, 1, 1, R57.H0_H0 ;  /* 0x3f803f805a5a7831 */ /* 0x000fe20000240839 */
[----:B------:R-:W-:Y:S01]  /*31e0*/  F2FP.BF16.PACK_AB R98, RZ, R98 ;  /* 0x00000062ff62723e */ /* 0x000fe200000010ff */
[----:B------:R-:W-:Y:S01]  /*31f0*/  HFMA2.BF16_V2 R88, R72.H0_H0, 1, 1, R133.H0_H0 ;  /* 0x3f803f8048587831 */ /* 0x000fe20000240885 */
[----:B------:R-:W-:Y:S01]  /*3200*/  LOP3.LUT R133, R120, 0xffff, RZ, 0xc0, !PT ;  /* 0x0000ffff78857812 */ /* 0x000fe200078ec0ff */
[----:B------:R-:W-:Y:S01]  /*3210*/  HFMA2.BF16_V2 R102, R64.H0_H0, 1, 1, R135.H0_H0 ;  /* 0x3f803f8040667831 */ /* 0x000fe20000240887 */
[----:B------:R-:W-:Y:S01]  /*3220*/  F2FP.BF16.PACK_AB R99, RZ, R99 ;  /* 0x00000063ff63723e */ /* 0x000fe200000010ff */
[----:B------:R-:W-:Y:S01]  /*3230*/  HFMA2.BF16_V2 R84, R83.H0_H0, 1, 1, R49.H0_H0 ;  /* 0x3f803f8053547831 */ /* 0x000fe20000240831 */
[----:B------:R-:W-:Y:S01]  /*3240*/  F2FP.BF16.PACK_AB R115, RZ, R115 ;  /* 0x00000073ff73723e */ /* 0x000fe200000010ff */
[----:B------:R-:W-:Y:S01]  /*3250*/  HFMA2.BF16_V2 R72, R65.H0_H0, 1, 1, R78.H0_H0 ;  /* 0x3f803f8041487831 */ /* 0x000fe2000024084e */
[----:B------:R-:W-:Y:S01]  /*3260*/  SHF.L.U32 R65, R121, 0x10, RZ ;  /* 0x0000001079417819 */ /* 0x000fe200000006ff */
[----:B------:R-:W-:Y:S01]  /*3270*/  HFMA2.BF16_V2 R64, R62.H0_H0, 1, 1, R54.H0_H0 ;  /* 0x3f803f803e407831 */ /* 0x000fe20000240836 */
[----:B------:R-:W-:Y:S01]  /*3280*/  PRMT R62, R92, 0x7610, R62 ;  /* 0x000076105c3e7816 */ /* 0x000fe2000000003e */
[----:B------:R-:W-:Y:S01]  /*3290*/  HFMA2.BF16_V2 R83, R103.H0_H0, 1, 1, R42.H0_H0 ;  /* 0x3f803f8067537831 */ /* 0x000fe2000024082a */
[----:B------:R-:W-:Y:S01]  /*32a0*/  LOP3.LUT R109, R109, 0xffff, RZ, 0xc0, !PT ;  /* 0x0000ffff6d6d7812 */ /* 0x000fe200078ec0ff */
[----:B------:R-:W-:Y:S01]  /*32b0*/  HFMA2.BF16_V2 R94, R27.H0_H0, R94.H0_H0, -RZ.H0_H0 ;  /* 0x2000005e1b5e7231 */ /* 0x000fe200003408ff */
[----:B------:R-:W-:Y:S01]  /*32c0*/  LOP3.LUT R62, R65, 0xffff, R62, 0xf8, !PT ;  /* 0x0000ffff413e7812 */ /* 0x000fe200078ef83e */
[----:B------:R-:W-:Y:S01]  /*32d0*/  HFMA2.BF16_V2 R80, R80.H0_H0, 1, 1, R56.H0_H0 ;  /* 0x3f803f8050507831 */ /* 0x000fe20000240838 */
[----:B------:R-:W-:Y:S01]  /*32e0*/  PRMT R78, R64, 0x7610, R78 ;  /* 0x00007610404e7816 */ /* 0x000fe2000000004e */
[----:B------:R-:W-:Y:S01]  /*32f0*/  HFMA2.BF16_V2 R103, R63.H0_H0, 1, 1, R0.H1_H1 ;  /* 0x3f803f803f677831 */ /* 0x000fe20000260800 */
[----:B------:R-:W-:Y:S01]  /*3300*/  PRMT R63, R74, 0x7610, R63 ;  /* 0x000076104a3f7816 */ /* 0x000fe2000000003f */
[----:B------:R-:W-:Y:S01]  /*3310*/  HFMA2.BF16_V2 R94, R94.H0_H0, 1, 1, R55.H0_H0 ;  /* 0x3f803f805e5e7831 */ /* 0x000fe20000240837 */
[----:B------:R-:W-:Y:S01]  /*3320*/  PRMT R74, R90, 0x7610, R74 ;  /* 0x000076105a4a7816 */ /* 0x000fe2000000004a */
[----:B------:R-:W-:Y:S01]  /*3330*/  HFMA2.BF16_V2 R75, R23.H0_H0, R75.H0_H0, -RZ.H0_H0 ;  /* 0x2000004b174b7231 */ /* 0x000fe200003408ff */
[----:B------:R-:W-:Y:S01]  /*3340*/  PRMT R65, R80, 0x7610, R65 ;  /* 0x0000761050417816 */ /* 0x000fe20000000041 */
[----:B------:R-:W-:Y:S01]  /*3350*/  HFMA2.BF16_V2 R87, R18.H0_H0, R87.H0_H0, -RZ.H0_H0 ;  /* 0x2000005712577231 */ /* 0x000fe200003408ff */
[----:B------:R-:W-:Y:S01]  /*3360*/  SHF.L.U32 R64, R82, 0x10, RZ ;  /* 0x0000001052407819 */ /* 0x000fe200000006ff */
[----:B------:R-:W-:Y:S01]  /*3370*/  HFMA2.BF16_V2 R75, R75.H0_H0, 1, 1, R51.H0_H0 ;  /* 0x3f803f804b4b7831 */ /* 0x000fe20000240833 */
[----:B------:R-:W-:Y:S01]  /*3380*/  LOP3.LUT R74, R74, 0xffff, RZ, 0xc0, !PT ;  /* 0x0000ffff4a4a7812 */ /* 0x000fe200078ec0ff */
[----:B------:R-:W-:Y:S01]  /*3390*/  HFMA2.BF16_V2 R87, R87.H0_H0, 1, 1, R46.H0_H0 ;  /* 0x3f803f8057577831 */ /* 0x000fe2000024082e */
[----:B------:R-:W-:Y:S01]  /*33a0*/  SHF.L.U64.HI R80, R121, 0x10, RZ ;  /* 0x0000001079507819 */ /* 0x000fe200000102ff */
[----:B------:R-:W-:Y:S01]  /*33b0*/  HFMA2.BF16_V2 R95, R16.H0_H0, R95.H0_H0, -RZ.H0_H0 ;  /* 0x2000005f105f7231 */ /* 0x000fe200003408ff */
[C---:B------:R-:W-:Y:S01]  /*33c0*/  SHF.L.U32 R121, R133.reuse, 0x10, RZ ;  /* 0x0000001085797819 */ /* 0x040fe200000006ff */
[----:B------:R-:W-:Y:S01]  /*33d0*/  HFMA2.BF16_V2 R91, R19.H0_H0, R91.H0_H0, -RZ.H0_H0 ;  /* 0x2000005b135b7231 */ /* 0x000fe200003408ff */
[----:B------:R-:W-:Y:S01]  /*33e0*/  LOP3.LUT R64, R64, 0xffff, R65, 0xf8, !PT ;  /* 0x0000ffff40407812 */ /* 0x000fe200078ef841 */
[----:B------:R-:W-:Y:S01]  /*33f0*/  HFMA2.BF16_V2 R98, R24.H0_H0, R98.H0_H0, -RZ.H0_H0 ;  /* 0x2000006218627231 */ /* 0x000fe200003408ff */
[----:B------:R-:W-:Y:S01]  /*3400*/  LOP3.LUT R94, R94, 0xffff, RZ, 0xc0, !PT ;  /* 0x0000ffff5e5e7812 */ /* 0x000fe200078ec0ff */
[----:B------:R-:W-:Y:S01]  /*3410*/  HFMA2.BF16_V2 R99, R17.H0_H0, R99.H0_H0, -RZ.H0_H0 ;  /* 0x2000006311637231 */ /* 0x000fe200003408ff */
[----:B------:R-:W-:Y:S01]  /*3420*/  SHF.L.U64.HI R133, R133, 0x10, RZ ;  /* 0x0000001085857819 */ /* 0x000fe200000102ff */
[----:B------:R-:W-:Y:S01]  /*3430*/  HFMA2.BF16_V2 R95, R95.H0_H0, 1, 1, R44.H0_H0 ;  /* 0x3f803f805f5f7831 */ /* 0x000fe2000024082c */
[----:B------:R-:W-:Y:S01]  /*3440*/  LOP3.LUT R65, R74, 0xffff0000, R125, 0xf8, !PT ;  /* 0xffff00004a417812 */ /* 0x000fe200078ef87d */
[----:B------:R-:W-:Y:S01]  /*3450*/  HFMA2.BF16_V2 R115, R13.H0_H0, R115.H0_H0, -RZ.H0_H0 ;  /* 0x200000730d737231 */ /* 0x000fe200003408ff */
[----:B------:R-:W-:Y:S01]  /*3460*/  PRMT R82, R86, 0x7610, R82 ;  /* 0x0000761056527816 */ /* 0x000fe20000000052 */
[----:B------:R-:W-:Y:S01]  /*3470*/  HFMA2.BF16_V2 R91, R91.H0_H0, 1, 1, R47.H0_H0 ;  /* 0x3f803f805b5b7831 */ /* 0x000fe2000024082f */
[----:B------:R-:W-:Y:S01]  /*3480*/  LOP3.LUT R74, R121, 0xffff, R78, 0xf8, !PT ;  /* 0x0000ffff794a7812 */ /* 0x000fe200078ef84e */
[----:B------:R-:W-:Y:S01]  /*3490*/  HFMA2.BF16_V2 R98, R98.H0_H0, 1, 1, R52.H0_H0 ;  /* 0x3f803f8062627831 */ /* 0x000fe20000240834 */
[----:B------:R-:W-:Y:S01]  /*34a0*/  LOP3.LUT R63, R63, 0xffff, RZ, 0xc0, !PT ;  /* 0x0000ffff3f3f7812 */ /* 0x000fe200078ec0ff */
[----:B------:R-:W-:Y:S01]  /*34b0*/  HFMA2.BF16_V2 R99, R99.H0_H0, 1, 1, R45.H0_H0 ;  /* 0x3f803f8063637831 */ /* 0x000fe2000024082d */
[----:B------:R-:W-:Y:S01]  /*34c0*/  LOP3.LUT R121, R118, 0xffff, RZ, 0xc0, !PT ;  /* 0x0000ffff76797812 */ /* 0x000fe200078ec0ff */
[----:B------:R-:W-:Y:S01]  /*34d0*/  HFMA2.BF16_V2 R115, R115.H0_H0, 1, 1, R41.H0_H0 ;  /* 0x3f803f8073737831 */ /* 0x000fe20000240829 */
[----:B------:R-:W-:-:S02]  /*34e0*/  LOP3.LUT R118, R94, 0xffff0000, R133, 0xf8, !PT ;  /* 0xffff00005e767812 */ /* 0x000fc400078ef885 */
[----:B------:R-:W-:Y:S02]  /*34f0*/  LOP3.LUT R94, R82, 0xffff, RZ, 0xc0, !PT ;  /* 0x0000ffff525e7812 */ /* 0x000fe400078ec0ff */
[----:B------:R-:W-:Y:S02]  /*3500*/  LOP3.LUT R63, R63, 0xffff0000, R80, 0xf8, !PT ;  /* 0xffff00003f3f7812 */ /* 0x000fe400078ef850 */
[----:B------:R-:W-:Y:S02]  /*3510*/  SHF.L.U32 R80, R121, 0x10, RZ ;  /* 0x0000001079507819 */ /* 0x000fe400000006ff */
[----:B------:R-:W-:Y:S02]  /*3520*/  LOP3.LUT R90, R75, 0xffff, RZ, 0xc0, !PT ;  /* 0x0000ffff4b5a7812 */ /* 0x000fe400078ec0ff */
[----:B------:R-:W-:Y:S02]  /*3530*/  PRMT R86, R87, 0x7610, R86 ;  /* 0x0000761057567816 */ /* 0x000fe40000000056 */
[----:B------:R-:W-:-:S02]  /*3540*/  SHF.L.U64.HI R121, R121, 0x10, RZ ;  /* 0x0000001079797819 */ /* 0x000fc400000102ff */
[----:B------:R-:W-:Y:S02]  /*3550*/  SHF.L.U32 R75, R94, 0x10, RZ ;  /* 0x000000105e4b7819 */ /* 0x000fe400000006ff */
[----:B------:R-:W-:Y:S02]  /*3560*/  LOP3.LUT R100, R100, 0xffff, RZ, 0xc0, !PT ;  /* 0x0000ffff64647812 */ /* 0x000fe400078ec0ff */
[----:B------:R-:W-:Y:S02]  /*3570*/  LOP3.LUT R113, R113, 0xffff, RZ, 0xc0, !PT ;  /* 0x0000ffff71717812 */ /* 0x000fe400078ec0ff */
[----:B------:R-:W-:Y:S02]  /*3580*/  F2FP.BF16.PACK_AB R131, RZ, R131 ;  /* 0x00000083ff83723e */ /* 0x000fe400000010ff */
[C---:B------:R-:W-:Y:S02]  /*3590*/  SHF.L.U32 R82, R109.reuse, 0x10, RZ ;  /* 0x000000106d527819 */ /* 0x040fe400000006ff */
[----:B------:R-:W-:Y:S01]  /*35a0*/  SHF.L.U64.HI R87, R109, 0x10, RZ ;  /* 0x000000106d577819 */ /* 0x000fe200000102ff */
[----:B------:R-:W-:Y:S01]  /*35b0*/  HFMA2.BF16_V2 R131, R9.H0_H0, R131.H0_H0, -RZ.H0_H0 ;  /* 0x2000008309837231 */ /* 0x000fe200003408ff */
[----:B------:R-:W-:-:S02]  /*35c0*/  LOP3.LUT R109, R90, 0xffff0000, R121, 0xf8, !PT ;  /* 0xffff00005a6d7812 */ /* 0x000fc400078ef879 */
[----:B------:R-:W-:Y:S01]  /*35d0*/  LOP3.LUT R86, R75, 0xffff, R86, 0xf8, !PT ;  /* 0x0000ffff4b567812 */ /* 0x000fe200078ef856 */
[----:B------:R-:W-:Y:S01]  /*35e0*/  HFMA2.BF16_V2 R131, R131.H0_H0, 1, 1, R37.H0_H0 ;  /* 0x3f803f8083837831 */ /* 0x000fe20000240825 */
[----:B------:R-:W-:Y:S02]  /*35f0*/  SHF.L.U32 R125, R100, 0x10, RZ ;  /* 0x00000010647d7819 */ /* 0x000fe400000006ff */
[----:B------:R-:W-:Y:S02]  /*3600*/  PRMT R90, R95, 0x7610, R90 ;  /* 0x000076105f5a7816 */ /* 0x000fe4000000005a */
[----:B------:R-:W-:Y:S02]  /*3610*/  SHF.L.U32 R75, R113, 0x10, RZ ;  /* 0x00000010714b7819 */ /* 0x000fe400000006ff */
[----:B------:R-:W-:Y:S02]  /*3620*/  LOP3.LUT R101, R101, 0xffff, RZ, 0xc0, !PT ;  /* 0x0000ffff65657812 */ /* 0x000fe400078ec0ff */
[----:B------:R-:W-:-:S02]  /*3630*/  LOP3.LUT R95, R91, 0xffff, RZ, 0xc0, !PT ;  /* 0x0000ffff5b5f7812 */ /* 0x000fc400078ec0ff */
[----:B------:R-:W-:Y:S02]  /*3640*/  LOP3.LUT R78, R125, 0xffff, R98, 0xf8, !PT ;  /* 0x0000ffff7d4e7812 */ /* 0x000fe400078ef862 */
[----:B------:R-:W-:Y:S02]  /*3650*/  LOP3.LUT R91, R99, 0xffff, RZ, 0xc0, !PT ;  /* 0x0000ffff635b7812 */ /* 0x000fe400078ec0ff */
[----:B------:R-:W-:Y:S02]  /*3660*/  LOP3.LUT R90, R75, 0xffff, R90, 0xf8, !PT ;  /* 0x0000ffff4b5a7812 */ /* 0x000fe400078ef85a */
[----:B------:R-:W-:Y:S02]  /*3670*/  LOP3.LUT R99, R115, 0xffff, RZ, 0xc0, !PT ;  /* 0x0000ffff73637812 */ /* 0x000fe400078ec0ff */
[----:B------:R-:W-:Y:S02]  /*3680*/  LOP3.LUT R75, R114, 0xffff, RZ, 0xc0, !PT ;  /* 0x0000ffff724b7812 */ /* 0x000fe400078ec0ff */
[----:B------:R-:W-:-:S02]  /*3690*/  SHF.L.U64.HI R98, R101, 0x10, RZ ;  /* 0x0000001065627819 */ /* 0x000fc400000102ff */
[----:B------:R-:W-:Y:S02]  /*36a0*/  F2FP.BF16.PACK_AB R111, RZ, R111 ;  /* 0x0000006fff6f723e */ /* 0x000fe400000010ff */
[----:B------:R-:W-:Y:S02]  /*36b0*/  LOP3.LUT R84, R84, 0xffff, RZ, 0xc0, !PT ;  /* 0x0000ffff54547812 */ /* 0x000fe400078ec0ff */
[----:B------:R-:W-:Y:S01]  /*36c0*/  LOP3.LUT R114, R89, 0xffff, RZ, 0xc0, !PT ;  /* 0x0000ffff59727812 */ /* 0x000fe200078ec0ff */
[----:B------:R-:W-:Y:S01]  /*36d0*/  HFMA2.BF16_V2 R111, R12.H0_H0, R111.H0_H0, -RZ.H0_H0 ;  /* 0x2000006f0c6f7231 */ /* 0x000fe200003408ff */
[----:B------:R-:W-:Y:S02]  /*36e0*/  F2FP.BF16.PACK_AB R157, RZ, R157 ;  /* 0x0000009dff9d723e */ /* 0x000fe400000010ff */
[----:B------:R-:W-:Y:S01]  /*36f0*/  LOP3.LUT R99, R99, 0xffff0000, R98, 0xf8, !PT ;  /* 0xffff000063637812 */ /* 0x000fe200078ef862 */
[----:B------:R-:W-:Y:S01]  /*3700*/  HFMA2.BF16_V2 R111, R111.H0_H0, 1, 1, R40.H0_H0 ;  /* 0x3f803f806f6f7831 */ /* 0x000fe20000240828 */
[----:B------:R-:W-:Y:S01]  /*3710*/  LOP3.LUT R87, R84, 0xffff0000, R87, 0xf8, !PT ;  /* 0xffff000054577812 */ /* 0x000fe200078ef857 */
[----:B------:R-:W-:Y:S01]  /*3720*/  HFMA2.BF16_V2 R157, R5.H0_H0, R157.H0_H0, -RZ.H0_H0 ;  /* 0x2000009d059d7231 */ /* 0x000fe200003408ff */
[----:B------:R-:W-:-:S02]  /*3730*/  SHF.L.U32 R98, R114, 0x10, RZ ;  /* 0x0000001072627819 */ /* 0x000fc400000006ff */
[----:B------:R-:W-:Y:S01]  /*3740*/  SHF.L.U64.HI R84, R113, 0x10, RZ ;  /* 0x0000001071547819 */ /* 0x000fe200000102ff */
[----:B------:R-:W-:Y:S01]  /*3750*/  HFMA2.BF16_V2 R157, R157.H0_H0, 1, 1, R61.H0_H0 ;  /* 0x3f803f809d9d7831 */ /* 0x000fe2000024083d */
[----:B------:R-:W-:Y:S02]  /*3760*/  LOP3.LUT R89, R131, 0xffff, RZ, 0xc0, !PT ;  /* 0x0000ffff83597812 */ /* 0x000fe400078ec0ff */
[----:B------:R-:W-:Y:S02]  /*3770*/  SHF.L.U64.HI R114, R114, 0x10, RZ ;  /* 0x0000001072727819 */ /* 0x000fe400000102ff */
[----:B------:R-:W-:Y:S02]  /*3780*/  F2FP.BF16.PACK_AB R107, RZ, R107 ;  /* 0x0000006bff6b723e */ /* 0x000fe400000010ff */
[----:B------:R-:W-:Y:S02]  /*3790*/  LOP3.LUT R91, R91, 0xffff0000, R84, 0xf8, !PT ;  /* 0xffff00005b5b7812 */ /* 0x000fe400078ef854 */
[----:B------:R-:W-:Y:S01]  /*37a0*/  LOP3.LUT R89, R89, 0xffff0000, R114, 0xf8, !PT ;  /* 0xffff000059597812 */ /* 0x000fe200078ef872 */
[----:B------:R-:W-:Y:S01]  /*37b0*/  HFMA2.BF16_V2 R107, R15.H0_H0, R107.H0_H0, -RZ.H0_H0 ;  /* 0x2000006b0f6b7231 */ /* 0x000fe200003408ff */
[----:B------:R-:W-:-:S02]  /*37c0*/  SHF.L.U32 R84, R101, 0x10, RZ ;  /* 0x0000001065547819 */ /* 0x000fc400000006ff */
[----:B------:R-:W-:Y:S01]  /*37d0*/  LOP3.LUT R114, R88, 0xffff, RZ, 0xc0, !PT ;  /* 0x0000ffff58727812 */ /* 0x000fe200078ec0ff */
[----:B------:R-:W-:Y:S01]  /*37e0*/  HFMA2.BF16_V2 R107, R107.H0_H0, 1, 1, R43.H0_H0 ;  /* 0x3f803f806b6b7831 */ /* 0x000fe2000024082b */
[----:B------:R-:W-:Y:S02]  /*37f0*/  F2FP.BF16.PACK_AB R165, RZ, R165 ;  /* 0x000000a5ffa5723e */ /* 0x000fe400000010ff */
[----:B------:R-:W-:Y:S02]  /*3800*/  F2FP.BF16.PACK_AB R149, RZ, R149 ;  /* 0x00000095ff95723e */ /* 0x000fe400000010ff */
[----:B------:R-:W-:Y:S01]  /*3810*/  SHF.R.U32.HI R76, RZ, 0x10, R7 ;  /* 0x00000010ff4c7819 */ /* 0x000fe20000011607 */
[----:B------:R-:W-:Y:S01]  /*3820*/  HFMA2.BF16_V2 R165, R3.H0_H0, R165.H0_H0, -RZ.H0_H0 ;  /* 0x200000a503a57231 */ /* 0x000fe200003408ff */
[----:B------:R-:W-:Y:S02]  /*3830*/  LOP3.LUT R84, R84, 0xffff, R111, 0xf8, !PT ;  /* 0x0000ffff54547812 */ /* 0x000fe400078ef86f */
[C---:B------:R-:W-:Y:S01]  /*3840*/  SHF.L.U32 R88, R114.reuse, 0x10, RZ ;  /* 0x0000001072587819 */ /* 0x040fe200000006ff */
[----:B------:R-:W-:Y:S01]  /*3850*/  HFMA2.BF16_V2 R76, R76.H0_H0, R149.H0_H0, -RZ.H0_H0 ;  /* 0x200000954c4c7231 */ /* 0x000fe200003408ff */
[----:B------:R-:W-:Y:S01]  /*3860*/  LOP3.LUT R111, R157, 0xffff, RZ, 0xc0, !PT ;  /* 0x0000ffff9d6f7812 */ /* 0x000fe200078ec0ff */
[----:B------:R-:W-:Y:S01]  /*3870*/  HFMA2.BF16_V2 R165, R165.H0_H0, 1, 1, R33.H0_H0 ;  /* 0x3f803f80a5a57831 */ /* 0x000fe20000240821 */
[----:B------:R-:W-:-:S02]  /*3880*/  SHF.L.U64.HI R114, R114, 0x10, RZ ;  /* 0x0000001072727819 */ /* 0x000fc400000102ff */
[----:B------:R-:W-:Y:S02]  /*3890*/  SHF.R.U32.HI R129, RZ, 0x10, R35 ;  /* 0x00000010ff817819 */ /* 0x000fe40000011623 */
[----:B------:R-:W-:Y:S02]  /*38a0*/  LOP3.LUT R117, R117, 0xffff, RZ, 0xc0, !PT ;  /* 0x0000ffff75757812 */ /* 0x000fe400078ec0ff */
[----:B------:R-:W-:Y:S01]  /*38b0*/  LOP3.LUT R111, R111, 0xffff0000, R114, 0xf8, !PT ;  /* 0xffff00006f6f7812 */ /* 0x000fe200078ef872 */
[----:B------:R-:W-:Y:S01]  /*38c0*/  HFMA2.BF16_V2 R76, R76.H0_H0, 1, 1, R129.H0_H0 ;  /* 0x3f803f804c4c7831 */ /* 0x000fe20000240881 */
[----:B------:R-:W-:Y:S02]  /*38d0*/  F2FP.BF16.PACK_AB R145, RZ, R145 ;  /* 0x00000091ff91723e */ /* 0x000fe400000010ff */
[----:B------:R-:W-:Y:S02]  /*38e0*/  LOP3.LUT R114, R102, 0xffff, RZ, 0xc0, !PT ;  /* 0x0000ffff66727812 */ /* 0x000fe400078ec0ff */
[----:B------:R-:W-:Y:S01]  /*38f0*/  SHF.L.U64.HI R94, R94, 0x10, RZ ;  /* 0x000000105e5e7819 */ /* 0x000fe200000102ff */
[----:B------:R-:W-:Y:S01]  /*3900*/  HFMA2.BF16_V2 R145, R7.H0_H0, R145.H0_H0, -RZ.H0_H0 ;  /* 0x2000009107917231 */ /* 0x000fe200003408ff */
[----:B------:R-:W-:-:S02]  /*3910*/  SHF.L.U64.HI R129, R100, 0x10, RZ ;  /* 0x0000001064817819 */ /* 0x000fc400000102ff */
[----:B------:R-:W-:Y:S01]  /*3920*/  LOP3.LUT R107, R107, 0xffff, RZ, 0xc0, !PT ;  /* 0x0000ffff6b6b7812 */ /* 0x000fe200078ec0ff */
[----:B------:R-:W-:Y:S01]  /*3930*/  HFMA2.BF16_V2 R145, R145.H0_H0, 1, 1, R35.H0_H0 ;  /* 0x3f803f8091917831 */ /* 0x000fe20000240823 */
[----:B------:R-:W-:Y:S02]  /*3940*/  SHF.L.U64.HI R100, R117, 0x10, RZ ;  /* 0x0000001075647819 */ /* 0x000fe400000102ff */
[----:B------:R-:W-:Y:S02]  /*3950*/  LOP3.LUT R97, R97, 0xffff, RZ, 0xc0, !PT ;  /* 0x0000ffff61617812 */ /* 0x000fe400078ec0ff */
[----:B------:R-:W-:Y:S02]  /*3960*/  SHF.L.U32 R102, R114, 0x10, RZ ;  /* 0x0000001072667819 */ /* 0x000fe400000006ff */
[----:B------:R-:W-:Y:S02]  /*3970*/  LOP3.LUT R95, R95, 0xffff0000, R94, 0xf8, !PT ;  /* 0xffff00005f5f7812 */ /* 0x000fe400078ef85e */
[----:B------:R-:W-:-:S02]  /*3980*/  LOP3.LUT R122, R106, 0xffff, RZ, 0xc0, !PT ;  /* 0x0000ffff6a7a7812 */ /* 0x000fc400078ec0ff */
[----:B------:R-:W-:Y:S02]  /*3990*/  LOP3.LUT R113, R165, 0xffff, RZ, 0xc0, !PT ;  /* 0x0000ffffa5717812 */ /* 0x000fe400078ec0ff */
[----:B------:R-:W-:Y:S02]  /*39a0*/  SHF.L.U64.HI R114, R114, 0x10, RZ ;  /* 0x0000001072727819 */ /* 0x000fe400000102ff */
[----:B------:R-:W-:Y:S02]  /*39b0*/  SHF.L.U32 R92, R117, 0x10, RZ ;  /* 0x00000010755c7819 */ /* 0x000fe400000006ff */
[C---:B------:R-:W-:Y:S02]  /*39c0*/  SHF.L.U32 R94, R75.reuse, 0x10, RZ ;  /* 0x000000104b5e7819 */ /* 0x040fe400000006ff */
[----:B------:R-:W-:Y:S02]  /*39d0*/  SHF.L.U64.HI R106, R75, 0x10, RZ ;  /* 0x000000104b6a7819 */ /* 0x000fe400000102ff */
[----:B------:R-:W-:-:S02]  /*39e0*/  LOP3.LUT R101, R107, 0xffff0000, R100, 0xf8, !PT ;  /* 0xffff00006b657812 */ /* 0x000fc400078ef864 */
[----:B------:R-:W-:Y:S02]  /*39f0*/  PRMT R75, R118, 0x5410, R97 ;  /* 0x00005410764b7816 */ /* 0x000fe40000000061 */
[----:B------:R-:W-:Y:S02]  /*3a00*/  LOP3.LUT R112, R112, 0xffff, RZ, 0xc0, !PT ;  /* 0x0000ffff70707812 */ /* 0x000fe400078ec0ff */
[----:B------:R-:W-:Y:S02]  /*3a10*/  LOP3.LUT R104, R104, 0xffff, RZ, 0xc0, !PT ;  /* 0x0000ffff68687812 */ /* 0x000fe400078ec0ff */
[----:B------:R-:W-:Y:S02]  /*3a20*/  LOP3.LUT R116, R116, 0xffff, RZ, 0xc0, !PT ;  /* 0x0000ffff74747812 */ /* 0x000fe400078ec0ff */
[----:B------:R-:W-:Y:S02]  /*3a30*/  SHF.L.U32 R97, R69, 0x7, RZ ;  /* 0x0000000745617819 */ /* 0x000fe400000006ff */
[----:B------:R-:W-:-:S02]  /*3a40*/  LOP3.LUT R113, R113, 0xffff0000, R114, 0xf8, !PT ;  /* 0xffff000071717812 */ /* 0x000fc400078ef872 */
[----:B------:R-:W-:Y:S02]  /*3a50*/  F2FP.BF16.PACK_AB R123, RZ, R123 ;  /* 0x0000007bff7b723e */ /* 0x000fe400000010ff */
[----:B------:R-:W-:Y:S02]  /*3a60*/  LOP3.LUT R92, R92, 0xffff, R83, 0xf8, !PT ;  /* 0x0000ffff5c5c7812 */ /* 0x000fe400078ef853 */
[----:B------:R-:W-:Y:S01]  /*3a70*/  LOP3.LUT R114, R93, 0xffff, RZ, 0xc0, !PT ;  /* 0x0000ffff5d727812 */ /* 0x000fe200078ec0ff */
[----:B------:R-:W-:Y:S01]  /*3a80*/  HFMA2.BF16_V2 R123, R11.H0_H0, R123.H0_H0, -RZ.H0_H0 ;  /* 0x2000007b0b7b7231 */ /* 0x000fe200003408ff */
[----:B------:R-:W-:Y:S02]  /*3a90*/  LOP3.LUT R96, R96, 0xffff, RZ, 0xc0, !PT ;  /* 0x0000ffff60607812 */ /* 0x000fe400078ec0ff */
[----:B------:R-:W-:Y:S01]  /*3aa0*/  PRMT R83, R87, 0x5410, R112 ;  /* 0x0000541057537816 */ /* 0x000fe20000000070 */
[----:B------:R-:W-:Y:S01]  /*3ab0*/  HFMA2.BF16_V2 R123, R123.H0_H0, 1, 1, R39.H0_H0 ;  /* 0x3f803f807b7b7831 */ /* 0x000fe20000240827 */
[----:B------:R-:W-:-:S02]  /*3ac0*/  PRMT R93, R101, 0x5410, R104 ;  /* 0x00005410655d7816 */ /* 0x000fc40000000068 */
[----:B------:R-:W-:Y:S02]  /*3ad0*/  PRMT R87, R95, 0x5410, R116 ;  /* 0x000054105f577816 */ /* 0x000fe40000000074 */
[----:B------:R-:W-:Y:S02]  /*3ae0*/  LOP3.LUT R104, R97, 0x80, R68, 0xe2, !PT ;  /* 0x0000008061687812 */ /* 0x000fe400078ee244 */
[C---:B------:R-:W-:Y:S02]  /*3af0*/  SHF.L.U32 R100, R122.reuse, 0x10, RZ ;  /* 0x000000107a647819 */ /* 0x040fe400000006ff */
[----:B------:R-:W-:Y:S02]  /*3b00*/  LOP3.LUT R95, R85, 0xffff, RZ, 0xc0, !PT ;  /* 0x0000ffff555f7812 */ /* 0x000fe400078ec0ff */
[----:B------:R-:W-:Y:S02]  /*3b10*/  LOP3.LUT R107, R145, 0xffff, RZ, 0xc0, !PT ;  /* 0x0000ffff916b7812 */ /* 0x000fe400078ec0ff */
[----:B------:R-:W-:-:S02]  /*3b20*/  SHF.L.U64.HI R122, R122, 0x10, RZ ;  /* 0x000000107a7a7819 */ /* 0x000fc400000102ff */
[----:B------:R-:W-:Y:S02]  /*3b30*/  PRMT R85, R99, 0x5410, R96 ;  /* 0x0000541063557816 */ /* 0x000fe40000000060 */
[----:B------:R-:W-:Y:S02]  /*3b40*/  F2FP.BF16.PACK_AB R79, RZ, R79 ;  /* 0x0000004fff4f723e */ /* 0x000fe400000010ff */
        /* <DEDUP_REMOVED lines=8> */
[----:B------:R-:W-:Y:S01]  /*3bd0*/  LOP3.LUT R122, R81, 0xffff, RZ, 0xc0, !PT ;  /* 0x0000ffff517a7812 */ /* 0x000fe200078ec0ff */
[----:B------:R-:W-:Y:S01]  /*3be0*/  HFMA2.BF16_V2 R147, R147.H0_H0, 1, 1, R53.H0_H0 ;  /* 0x3f803f8093937831 */ /* 0x000fe20000240835 */
[----:B------:R-:W-:-:S02]  /*3bf0*/  PRMT R99, R89, 0x5410, R96 ;  /* 0x0000541059637816 */ /* 0x000fc40000000060 */
[----:B------:R-:W-:Y:S01]  /*3c00*/  PRMT R81, R109, 0x5410, R110 ;  /* 0x000054106d517816 */ /* 0x000fe2000000006e */
[----:B------:R-:W-:Y:S01]  /*3c10*/  IMAD R110, R67, 0xf00, R104 ;  /* 0x00000f00436e7824 */ /* 0x000fe200078e0268 */
[----:B------:R-:W-:Y:S02]  /*3c20*/  LOP3.LUT R96, R76, 0xffff, RZ, 0xc0, !PT ;  /* 0x0000ffff4c607812 */ /* 0x000fe400078ec0ff */
[----:B------:R-:W-:Y:S02]  /*3c30*/  MOV R115, 0x8 ;  /* 0x0000000800737802 */ /* 0x000fe40000000f00 */
[----:B------:R-:W-:Y:S02]  /*3c40*/  LOP3.LUT R76, R103, 0xffff, RZ, 0xc0, !PT ;  /* 0x0000ffff674c7812 */ /* 0x000fe400078ec0ff */
[----:B------:R-:W-:Y:S02]  /*3c50*/  LOP3.LUT R72, R72, 0xffff, RZ, 0xc0, !PT ;  /* 0x0000ffff48487812 */ /* 0x000fe400078ec0ff */
[----:B------:R-:W-:-:S02]  /*3c60*/  LOP3.LUT R123, R123, 0xffff, RZ, 0xc0, !PT ;  /* 0x0000ffff7b7b7812 */ /* 0x000fc400078ec0ff */
[----:B------:R-:W-:Y:S02]  /*3c70*/  PRMT R101, R107, 0x5410, R96 ;  /* 0x000054106b657816 */ /* 0x000fe40000000060 */
[----:B------:R-:W-:Y:S01]  /*3c80*/  PRMT R89, R111, 0x5410, R76 ;  /* 0x000054106f597816 */ /* 0x000fe2000000004c */
[CC--:B------:R-:W-:Y:S01]  /*3c90*/  IMAD.WIDE.U32 R76, R110.reuse, R115.reuse, c[0x0][0x178] ;  /* 0x00005e006e4c7625 */ /* 0x0c0fe200078e0073 */
[----:B------:R-:W-:Y:S02]  /*3ca0*/  PRMT R63, R63, 0x5410, R122 ;  /* 0x000054103f3f7816 */ /* 0x000fe4000000007a */
[C---:B------:R-:W-:Y:S02]  /*3cb0*/  IADD3 R96, R110.reuse, 0x100, RZ ;  /* 0x000001006e607810 */ /* 0x040fe40007ffe0ff */
[----:B------:R-:W-:Y:S01]  /*3cc0*/  PRMT R103, R113, 0x5410, R72 ;  /* 0x0000541071677816 */ /* 0x000fe20000000048 */
[----:B------:R0:W-:Y:S01]  /*3cd0*/  STG.E.64 [R76.64], R62 ;  /* 0x0000003e4c007986 */ /* 0x0001e2000c101b06 */
[----:B------:R-:W-:Y:S01]  /*3ce0*/  IADD3 R104, R110, 0x200, RZ ;  /* 0x000002006e687810 */ /* 0x000fe20007ffe0ff */
[----:B------:R-:W-:Y:S01]  /*3cf0*/  IMAD.WIDE.U32 R96, R96, R115, c[0x0][0x178] ;  /* 0x00005e0060607625 */ /* 0x000fe200078e0073 */
[----:B------:R-:W-:-:S02]  /*3d00*/  IADD3 R72, R110, 0x500, RZ ;  /* 0x000005006e487810 */ /* 0x000fc40007ffe0ff */
[----:B------:R-:W-:Y:S02]  /*3d10*/  F2FP.BF16.PACK_AB R137, RZ, R137 ;  /* 0x00000089ff89723e */ /* 0x000fe400000010ff */
[----:B------:R-:W-:Y:S02]  /*3d20*/  LOP3.LUT R106, R123, 0xffff0000, R106, 0xf8, !PT ;  /* 0xffff00007b6a7812 */ /* 0x000fe400078ef86a */
[----:B------:R-:W-:Y:S01]  /*3d30*/  LOP3.LUT R82, R82, 0xffff, R79, 0xf8, !PT ;  /* 0x0000ffff52527812 */ /* 0x000fe200078ef84f */
[----:B------:R-:W-:Y:S01]  /*3d40*/  HFMA2.BF16_V2 R137, R22.H0_H0, R137.H0_H0, -RZ.H0_H0 ;  /* 0x2000008916897231 */ /* 0x000fe200003408ff */
[----:B------:R-:W-:Y:S02]  /*3d50*/  LOP3.LUT R120, R147, 0xffff, RZ, 0xc0, !PT ;  /* 0x0000ffff93787812 */ /* 0x000fe400078ec0ff */
[----:B------:R-:W-:Y:S01]  /*3d60*/  LOP3.LUT R79, R108, 0xffff, RZ, 0xc0, !PT ;  /* 0x0000ffff6c4f7812 */ /* 0x000fe200078ec0ff */
[-C--:B0-----:R-:W-:Y:S01]  /*3d70*/  IMAD.WIDE.U32 R62, R72, R115.reuse, c[0x0][0x178] ;  /* 0x00005e00483e7625 */ /* 0x081fe200078e0073 */
[----:B------:R-:W-:Y:S01]  /*3d80*/  PRMT R65, R65, 0x5410, R114 ;  /* 0x0000541041417816 */ /* 0x000fe20000000072 */
[----:B------:R-:W-:Y:S01]  /*3d90*/  HFMA2.BF16_V2 R137, R137.H0_H0, 1, 1, R50.H0_H0 ;  /* 0x3f803f8089897831 */ /* 0x000fe20000240832 */
[----:B------:R-:W-:Y:S01]  /*3da0*/  LOP3.LUT R108, R105, 0xffff, RZ, 0xc0, !PT ;  /* 0x0000ffff696c7812 */ /* 0x000fe200078ec0ff */
[----:B------:R-:W-:Y:S01]  /*3db0*/  IMAD.WIDE.U32 R104, R104, R115, c[0x0][0x178] ;  /* 0x00005e0068687625 */ /* 0x000fe200078e0073 */
[----:B------:R-:W-:Y:S01]  /*3dc0*/  PRMT R95, R106, 0x5410, R95 ;  /* 0x000054106a5f7816 */ /* 0x000fe2000000005f */
[----:B------:R-:W-:Y:S01]  /*3dd0*/  STG.E.64 [R96.64], R64 ;  /* 0x0000004060007986 */ /* 0x000fe2000c101b06 */
[----:B------:R-:W-:-:S02]  /*3de0*/  IADD3 R106, R110, 0x300, RZ ;  /* 0x000003006e6a7810 */ /* 0x000fc40007ffe0ff */
[----:B------:R-:W-:Y:S01]  /*3df0*/  IADD3 R72, R110, 0x700, RZ ;  /* 0x000007006e487810 */ /* 0x000fe20007ffe0ff */
[----:B------:R0:W-:Y:S01]  /*3e00*/  STG.E.64 [R104.64], R74 ;  /* 0x0000004a68007986 */ /* 0x0001e2000c101b06 */
[----:B------:R-:W-:Y:S01]  /*3e10*/  LOP3.LUT R120, R120, 0xffff0000, R129, 0xf8, !PT ;  /* 0xffff000078787812 */ /* 0x000fe200078ef881 */
[----:B------:R-:W-:Y:S01]  /*3e20*/  IMAD.WIDE.U32 R106, R106, R115, c[0x0][0x178] ;  /* 0x00005e006a6a7625 */ /* 0x000fe200078e0073 */
[----:B------:R-:W-:Y:S02]  /*3e30*/  PRMT R91, R91, 0x5410, R108 ;  /* 0x000054105b5b7816 */ /* 0x000fe4000000006c */
[----:B------:R-:W-:Y:S02]  /*3e40*/  IADD3 R108, R110, 0x400, RZ ;  /* 0x000004006e6c7810 */ /* 0x000fe40007ffe0ff */
[----:B------:R-:W-:Y:S02]  /*3e50*/  PRMT R79, R120, 0x5410, R79 ;  /* 0x00005410784f7816 */ /* 0x000fe4000000004f */
[----:B------:R-:W-:Y:S01]  /*3e60*/  F2FP.BF16.PACK_AB R119, RZ, R119 ;  /* 0x00000077ff77723e */ /* 0x000fe200000010ff */
[----:B------:R-:W-:Y:S01]  /*3e70*/  IMAD.WIDE.U32 R108, R108, R115, c[0x0][0x178] ;  /* 0x00005e006c6c7625 */ /* 0x000fe200078e0073 */
[----:B------:R-:W-:Y:S01]  /*3e80*/  IADD3 R111, R110, 0x600, RZ ;  /* 0x000006006e6f7810 */ /* 0x000fe20007ffe0ff */
[----:B------:R1:W-:Y:S01]  /*3e90*/  STG.E.64 [R106.64], R78 ;  /* 0x0000004e6a007986 */ /* 0x0003e2000c101b06 */
[----:B------:R-:W-:Y:S01]  /*3ea0*/  F2FP.BF16.PACK_AB R127, RZ, R127 ;  /* 0x0000007fff7f723e */ /* 0x000fe200000010ff */
[----:B0-----:R-:W-:Y:S01]  /*3eb0*/  IMAD.WIDE.U32 R74, R72, R115, c[0x0][0x178] ;  /* 0x00005e00484a7625 */ /* 0x001fe200078e0073 */
[----:B------:R-:W-:Y:S01]  /*3ec0*/  IADD3 R72, R110, 0x900, RZ ;  /* 0x000009006e487810 */ /* 0x000fe20007ffe0ff */
[----:B------:R-:W-:Y:S01]  /*3ed0*/  HFMA2.BF16_V2 R119, R10.H0_H0, R119.H0_H0, -RZ.H0_H0 ;  /* 0x200000770a777231 */ /* 0x000fe200003408ff */
[----:B------:R-:W-:Y:S01]  /*3ee0*/  F2FP.BF16.PACK_AB R141, RZ, R141 ;  /* 0x0000008dff8d723e */ /* 0x000fe200000010ff */
[----:B------:R-:W-:Y:S01]  /*3ef0*/  IMAD.WIDE.U32 R64, R111, R115, c[0x0][0x178] ;  /* 0x00005e006f407625 */ /* 0x000fe200078e0073 */
[----:B------:R-:W-:Y:S01]  /*3f00*/  F2FP.BF16.PACK_AB R153, RZ, R153 ;  /* 0x00000099ff99723e */ /* 0x000fe200000010ff */
[----:B------:R-:W-:Y:S01]  /*3f10*/  HFMA2.BF16_V2 R127, R8.H0_H0, R127.H0_H0, -RZ.H0_H0 ;  /* 0x2000007f087f7231 */ /* 0x000fe200003408ff */
[----:B------:R-:W-:Y:S01]  /*3f20*/  LOP3.LUT R80, R80, 0xffff, R137, 0xf8, !PT ;  /* 0x0000ffff50507812 */ /* 0x000fe200078ef889 */
[----:B------:R-:W-:Y:S01]  /*3f30*/  HFMA2.BF16_V2 R141, R6.H0_H0, R141.H0_H0, -RZ.H0_H0 ;  /* 0x2000008d068d7231 */ /* 0x000fe200003408ff */
[----:B------:R-:W-:Y:S01]  /*3f40*/  F2FP.BF16.PACK_AB R161, RZ, R161 ;  /* 0x000000a1ffa1723e */ /* 0x000fe200000010ff */
[----:B------:R-:W-:Y:S01]  /*3f50*/  HFMA2.BF16_V2 R153, R4.H0_H0, R153.H0_H0, -RZ.H0_H0 ;  /* 0x2000009904997231 */ /* 0x000fe200003408ff */
[----:B------:R-:W-:Y:S01]  /*3f60*/  IADD3 R76, R110, 0x800, RZ ;  /* 0x000008006e4c7810 */ /* 0x000fe20007ffe0ff */
[-C--:B-1----:R-:W-:Y:S01]  /*3f70*/  IMAD.WIDE.U32 R78, R72, R115.reuse, c[0x0][0x178] ;  /* 0x00005e00484e7625 */ /* 0x082fe200078e0073 */
[C---:B------:R-:W-:Y:S01]  /*3f80*/  IADD3 R72, R110.reuse, 0xb00, RZ ;  /* 0x00000b006e487810 */ /* 0x040fe20007ffe0ff */
[----:B------:R0:W-:Y:S01]  /*3f90*/  STG.E.64 [R108.64], R80 ;  /* 0x000000506c007986 */ /* 0x0001e2000c101b06 */
[----:B------:R-:W-:Y:S01]  /*3fa0*/  HFMA2.BF16_V2 R161, R2.H0_H0, R161.H0_H0, -RZ.H0_H0 ;  /* 0x200000a102a17231 */ /* 0x000fe200003408ff */
[----:B------:R-:W-:Y:S01]  /*3fb0*/  IADD3 R96, R110, 0xa00, RZ ;  /* 0x00000a006e607810 */ /* 0x000fe20007ffe0ff */
[----:B------:R-:W-:Y:S01]  /*3fc0*/  HFMA2.BF16_V2 R119, R119.H0_H0, 1, 1, R38.H0_H0 ;  /* 0x3f803f8077777831 */ /* 0x000fe20000240826 */
[----:B------:R1:W-:Y:S01]  /*3fd0*/  STG.E.64 [R62.64], R82 ;  /* 0x000000523e007986 */ /* 0x0003e2000c101b06 */
[----:B------:R-:W-:Y:S01]  /*3fe0*/  HFMA2.BF16_V2 R127, R127.H0_H0, 1, 1, R36.H0_H0 ;  /* 0x3f803f807f7f7831 */ /* 0x000fe20000240824 */
[----:B------:R-:W-:Y:S01]  /*3ff0*/  IMAD.WIDE.U32 R76, R76, R115, c[0x0][0x178] ;  /* 0x00005e004c4c7625 */ /* 0x000fe200078e0073 */
[----:B------:R-:W-:Y:S01]  /*4000*/  HFMA2.BF16_V2 R141, R141.H0_H0, 1, 1, R34.H0_H0 ;  /* 0x3f803f808d8d7831 */ /* 0x000fe20000240822 */
[----:B------:R2:W-:Y:S01]  /*4010*/  STG.E.64 [R64.64], R86 ;  /* 0x0000005640007986 */ /* 0x0005e2000c101b06 */
[----:B------:R-:W-:Y:S01]  /*4020*/  HFMA2.BF16_V2 R153, R153.H0_H0, 1, 1, R60.H0_H0 ;  /* 0x3f803f8099997831 */ /* 0x000fe2000024083c */
[----:B------:R-:W-:Y:S01]  /*4030*/  LOP3.LUT R94, R94, 0xffff, R119, 0xf8, !PT ;  /* 0x0000ffff5e5e7812 */ /* 0x000fe200078ef877 */
[----:B------:R-:W-:Y:S01]  /*4040*/  HFMA2.BF16_V2 R161, R161.H0_H0, 1, 1, R32.H0_H0 ;  /* 0x3f803f80a1a17831 */ /* 0x000fe20000240820 */
[----:B------:R-:W-:Y:S01]  /*4050*/  LOP3.LUT R98, R98, 0xffff, R127, 0xf8, !PT ;  /* 0x0000ffff62627812 */ /* 0x000fe200078ef87f */
[----:B------:R3:W-:Y:S01]  /*4060*/  STG.E.64 [R74.64], R90 ;  /* 0x0000005a4a007986 */ /* 0x0007e2000c101b06 */
[----:B0-----:R-:W-:-:S02]  /*4070*/  IADD3 R81, R110, 0xc00, RZ ;  /* 0x00000c006e517810 */ /* 0x001fc40007ffe0ff */
[----:B------:R-:W-:Y:S01]  /*4080*/  IADD3 R80, R110, 0xe00, RZ ;  /* 0x00000e006e507810 */ /* 0x000fe20007ffe0ff */
[----:B------:R0:W-:Y:S01]  /*4090*/  STG.E.64 [R76.64], R92 ;  /* 0x0000005c4c007986 */ /* 0x0001e2000c101b06 */
[-C--:B-1----:R-:W-:Y:S01]  /*40a0*/  IMAD.WIDE.U32 R62, R96, R115.reuse, c[0x0][0x178] ;  /* 0x00005e00603e7625 */ /* 0x082fe200078e0073 */
[----:B------:R-:W-:Y:S02]  /*40b0*/  LOP3.LUT R100, R100, 0xffff, R141, 0xf8, !PT ;  /* 0x0000ffff64647812 */ /* 0x000fe400078ef88d */
[----:B------:R-:W-:Y:S01]  /*40c0*/  LOP3.LUT R88, R88, 0xffff, R153, 0xf8, !PT ;  /* 0x0000ffff58587812 */ /* 0x000fe200078ef899 */
[-C--:B--2---:R-:W-:Y:S01]  /*40d0*/  IMAD.WIDE.U32 R64, R72, R115.reuse, c[0x0][0x178] ;  /* 0x00005e0048407625 */ /* 0x084fe200078e0073 */
[----:B------:R-:W-:Y:S01]  /*40e0*/  IADD3 R72, R110, 0xd00, RZ ;  /* 0x00000d006e487810 */ /* 0x000fe20007ffe0ff */
[----:B------:R-:W-:Y:S01]  /*40f0*/  STG.E.64 [R78.64], R84 ;  /* 0x000000544e007986 */ /* 0x000fe2000c101b06 */
[----:B------:R-:W-:Y:S01]  /*4100*/  LOP3.LUT R102, R102, 0xffff, R161, 0xf8, !PT ;  /* 0x0000ffff66667812 */ /* 0x000fe200078ef8a1 */
[----:B---3--:R-:W-:-:S02]  /*4110*/  IMAD.WIDE.U32 R74, R81, R115, c[0x0][0x178] ;  /* 0x00005e00514a7625 */ /* 0x008fc400078e0073 */
[----:B------:R1:W-:Y:S01]  /*4120*/  STG.E.64 [R62.64], R94 ;  /* 0x0000005e3e007986 */ /* 0x0003e2000c101b06 */
[----:B------:R-:W-:Y:S01]  /*4130*/  IADD3 R67, R67, c[0x0][0x160], RZ ;  /* 0x0000580043437a10 */ /* 0x000fe20007ffe0ff */
[-C--:B0-----:R-:W-:Y:S02]  /*4140*/  IMAD.WIDE.U32 R76, R72, R115.reuse, c[0x0][0x178] ;  /* 0x00005e00484c7625 */ /* 0x081fe400078e0073 */
[----:B------:R0:W-:Y:S01]  /*4150*/  STG.E.64 [R64.64], R98 ;  /* 0x0000006240007986 */ /* 0x0001e2000c101b06 */
[----:B------:R-:W-:Y:S01]  /*4160*/  ISETP.GE.AND P0, PT, R67, c[0x0][0x164], PT ;  /* 0x0000590043007a0c */ /* 0x000fe20003f06270 */
[----:B------:R-:W-:Y:S02]  /*4170*/  IMAD.WIDE.U32 R80, R80, R115, c[0x0][0x178] ;  /* 0x00005e0050507625 */ /* 0x000fe400078e0073 */
[----:B------:R0:W-:Y:S04]  /*4180*/  STG.E.64 [R74.64], R100 ;  /* 0x000000644a007986 */ /* 0x0001e8000c101b06 */
[----:B------:R0:W-:Y:S01]  /*4190*/  STG.E.64 [R76.64], R88 ;  /* 0x000000584c007986 */ /* 0x0001e2000c101b06 */
[----:B-1----:R-:W-:-:S03]  /*41a0*/  SEL R62, RZ, 0x1, P1 ;  /* 0x00000001ff3e7807 */ /* 0x002fc60000800000 */
[----:B------:R0:W-:Y:S01]  /*41b0*/  STG.E.64 [R80.64], R102 ;  /* 0x0000006650007986 */ /* 0x0001e2000c101b06 */
[----:B------:R-:W-:Y:S01]  /*41c0*/  PRMT R0, R62, 0x7610, R0 ;  /* 0x000076103e007816 */ /* 0x000fe20000000000 */
[----:B0-----:R-:W-:Y:S01]  /*41d0*/  @P0 CALL.REL.NOINC `(.L_x_463) ;  /* 0x0000001000000944 */ /* 0x001fe20003c00000 */
[----:B------:R-:W-:Y:S05]  /*41e0*/  BRA `(.L_x_464) ;  /* 0xffffc13000007947 */ /* 0x000fea000383ffff */
.L_x_463:
[----:B------:R-:W-:Y:S05]  /*41f0*/  EXIT ;  /* 0x000000000000794d */ /* 0x000fea0003800000 */
.L_x_459:
[----:B------:R-:W-:Y:S01]  /*4200*/  HFMA2.MMA R63, -RZ, RZ, 0, 5.9604644775390625e-08 ;  /* 0x00000001ff3f7435 */ /* 0x000fe200000001ff */
[----:B------:R-:W-:Y:S02]  /*4210*/  MOV R106, 0x1f ;  /* 0x0000001f006a7802 */ /* 0x000fe40000000f00 */
[----:B------:R-:W-:Y:S02]  /*4220*/  MOV R86, 0xffffffff ;  /* 0xffffffff00567802 */ /* 0x000fe40000000f00 */
[----:B------:R-:W-:Y:S02]  /*4230*/  MOV R64, 0x4250 ;  /* 0x0000425000407802 */ /* 0x000fe40000000f00 */
[----:B-----5:R-:W-:Y:S05]  /*4240*/  CALL.REL.NOINC `($__internal_51_$__cuda_sm70_shflsync_bfly_p) ;  /* 0x00000b1000007944 */ /* 0x020fea0003c00000 */
[----:B-1----:R-:W-:Y:S01]  /*4250*/  MOV R62, R106 ;  /* 0x0000006a003e7202 */ /* 0x002fe20000000f00 */
[----:B0-----:R-:W-:Y:S05]  /*4260*/  BRA `(.L_x_465) ;  /* 0xffffcd9000007947 */ /* 0x001fea000383ffff */
.L_x_460:
[----:B------:R-:W-:Y:S01]  /*4270*/  HFMA2.MMA R63, -RZ, RZ, 0, 1.1920928955078125e-07 ;  /* 0x00000002ff3f7435 */ /* 0x000fe200000001ff */
[----:B------:R-:W-:Y:S02]  /*4280*/  MOV R106, 0x1f ;  /* 0x0000001f006a7802 */ /* 0x000fe40000000f00 */
[----:B------:R-:W-:-:S02]  /*4290*/  MOV R86, 0xffffffff ;  /* 0xffffffff00567802 */ /* 0x000fc40000000f00 */
[----:B------:R-:W-:Y:S02]  /*42a0*/  MOV R64, 0x42c0 ;  /* 0x000042c000407802 */ /* 0x000fe40000000f00 */
[----:B-----5:R-:W-:Y:S05]  /*42b0*/  CALL.REL.NOINC `($__internal_51_$__cuda_sm70_shflsync_bfly_p) ;  /* 0x00000aa000007944 */ /* 0x020fea0003c00000 */
[----:B0-----:R-:W-:Y:S01]  /*42c0*/  HFMA2.MMA R63, -RZ, RZ, 0, 2.384185791015625e-07 ;  /* 0x00000004ff3f7435 */ /* 0x001fe200000001ff */
[----:B-1----:R-:W-:Y:S01]  /*42d0*/  FADD.FTZ R104, R104, R106 ;  /* 0x0000006a68687221 */ /* 0x002fe20000010000 */
[----:B------:R-:W-:Y:S02]  /*42e0*/  MOV R106, 0x1f ;  /* 0x0000001f006a7802 */ /* 0x000fe40000000f00 */
[----:B------:R-:W-:Y:S02]  /*42f0*/  MOV R86, 0xffffffff ;  /* 0xffffffff00567802 */ /* 0x000fe40000000f00 */
[----:B------:R-:W-:Y:S02]  /*4300*/  MOV R64, 0x4320 ;  /* 0x0000432000407802 */ /* 0x000fe40000000f00 */
[----:B------:R-:W-:Y:S05]  /*4310*/  CALL.REL.NOINC `($__internal_51_$__cuda_sm70_shflsync_bfly_p) ;  /* 0x00000a4000007944 */ /* 0x000fea0003c00000 */
[----:B0-----:R-:W-:Y:S01]  /*4320*/  HFMA2.MMA R63, -RZ, RZ, 0, 4.76837158203125e-07 ;  /* 0x00000008ff3f7435 */ /* 0x001fe200000001ff */
[----:B-1----:R-:W-:Y:S01]  /*4330*/  FADD.FTZ R104, R104, R106 ;  /* 0x0000006a68687221 */ /* 0x002fe20000010000 */
[----:B------:R-:W-:Y:S02]  /*4340*/  MOV R106, 0x1f ;  /* 0x0000001f006a7802 */ /* 0x000fe40000000f00 */
[----:B------:R-:W-:-:S02]  /*4350*/  MOV R86, 0xffffffff ;  /* 0xffffffff00567802 */ /* 0x000fc40000000f00 */
[----:B------:R-:W-:Y:S02]  /*4360*/  MOV R64, 0x4380 ;  /* 0x0000438000407802 */ /* 0x000fe40000000f00 */
[----:B------:R-:W-:Y:S05]  /*4370*/  CALL.REL.NOINC `($__internal_51_$__cuda_sm70_shflsync_bfly_p) ;  /* 0x000009e000007944 */ /* 0x000fea0003c00000 */
[----:B0-----:R-:W-:Y:S01]  /*4380*/  HFMA2.MMA R63, -RZ, RZ, 0, 9.5367431640625e-07 ;  /* 0x00000010ff3f7435 */ /* 0x001fe200000001ff */
[----:B-1----:R-:W-:Y:S01]  /*4390*/  FADD.FTZ R104, R104, R106 ;  /* 0x0000006a68687221 */ /* 0x002fe20000010000 */
[----:B------:R-:W-:Y:S02]  /*43a0*/  MOV R106, 0x1f ;  /* 0x0000001f006a7802 */ /* 0x000fe40000000f00 */
[----:B------:R-:W-:Y:S02]  /*43b0*/  MOV R86, 0xffffffff ;  /* 0xffffffff00567802 */ /* 0x000fe40000000f00 */
[----:B------:R-:W-:Y:S02]  /*43c0*/  MOV R64, 0x43e0 ;  /* 0x000043e000407802 */ /* 0x000fe40000000f00 */
[----:B------:R-:W-:Y:S05]  /*43d0*/  CALL.REL.NOINC `($__internal_51_$__cuda_sm70_shflsync_bfly_p) ;  /* 0x0000098000007944 */ /* 0x000fea0003c00000 */
        /* <DEDUP_REMOVED lines=126> */
[----:B------:R-:W-:Y:S05]  /*4bc0*/  CALL.REL.NOINC `($__internal_51_$__cuda_sm70_shflsync_bfly_p) ;  /* 0x0000019000007944 */ /* 0x000fea0003c00000 */
[----:B0-----:R-:W-:Y:S01]  /*4bd0*/  HFMA2.MMA R63, -RZ, RZ, 0, 1.1920928955078125e-07 ;  /* 0x00000002ff3f7435 */ /* 0x001fe200000001ff */
[----:B-1----:R-:W-:Y:S01]  /*4be0*/  FADD.FTZ R104, R104, R106 ;  /* 0x0000006a68687221 */ /* 0x002fe20000010000 */
[----:B------:R-:W-:Y:S02]  /*4bf0*/  MOV R106, 0x1f ;  /* 0x0000001f006a7802 */ /* 0x000fe40000000f00 */
[----:B------:R-:W-:Y:S02]  /*4c00*/  MOV R86, 0xffffffff ;  /* 0xffffffff00567802 */ /* 0x000fe40000000f00 */
[----:B------:R-:W-:Y:S02]  /*4c10*/  MOV R64, 0x4c30 ;  /* 0x00004c3000407802 */ /* 0x000fe40000000f00 */
[----:B------:R-:W-:Y:S05]  /*4c20*/  CALL.REL.NOINC `($__internal_51_$__cuda_sm70_shflsync_bfly_p) ;  /* 0x0000013000007944 */ /* 0x000fea0003c00000 */
[----:B0-----:R-:W-:Y:S01]  /*4c30*/  HFMA2.MMA R63, -RZ, RZ, 0, 2.384185791015625e-07 ;  /* 0x00000004ff3f7435 */ /* 0x001fe200000001ff */
[----:B-1----:R-:W-:Y:S01]  /*4c40*/  FADD.FTZ R104, R104, R106 ;  /* 0x0000006a68687221 */ /* 0x002fe20000010000 */
[----:B------:R-:W-:-:S02]  /*4c50*/  MOV R106, 0x1f ;  /* 0x0000001f006a7802 */ /* 0x000fc40000000f00 */
[----:B------:R-:W-:Y:S02]  /*4c60*/  MOV R86, 0xffffffff ;  /* 0xffffffff00567802 */ /* 0x000fe40000000f00 */
[----:B------:R-:W-:Y:S02]  /*4c70*/  MOV R64, 0x4c90 ;  /* 0x00004c9000407802 */ /* 0x000fe40000000f00 */
[----:B------:R-:W-:Y:S05]  /*4c80*/  CALL.REL.NOINC `($__internal_51_$__cuda_sm70_shflsync_bfly_p) ;  /* 0x000000d000007944 */ /* 0x000fea0003c00000 */
[----:B0-----:R-:W-:Y:S01]  /*4c90*/  HFMA2.MMA R63, -RZ, RZ, 0, 4.76837158203125e-07 ;  /* 0x00000008ff3f7435 */ /* 0x001fe200000001ff */
[----:B-1----:R-:W-:Y:S01]  /*4ca0*/  FADD.FTZ R104, R104, R106 ;  /* 0x0000006a68687221 */ /* 0x002fe20000010000 */
[----:B------:R-:W-:Y:S02]  /*4cb0*/  MOV R106, 0x1f ;  /* 0x0000001f006a7802 */ /* 0x000fe40000000f00 */
[----:B------:R-:W-:Y:S02]  /*4cc0*/  MOV R86, 0xffffffff ;  /* 0xffffffff00567802 */ /* 0x000fe40000000f00 */
[----:B------:R-:W-:Y:S02]  /*4cd0*/  MOV R64, 0x4cf0 ;  /* 0x00004cf000407802 */ /* 0x000fe40000000f00 */
[----:B------:R-:W-:Y:S05]  /*4ce0*/  CALL.REL.NOINC `($__internal_51_$__cuda_sm70_shflsync_bfly_p) ;  /* 0x0000007000007944 */ /* 0x000fea0003c00000 */
[----:B0-----:R-:W-:Y:S01]  /*4cf0*/  HFMA2.MMA R63, -RZ, RZ, 0, 9.5367431640625e-07 ;  /* 0x00000010ff3f7435 */ /* 0x001fe200000001ff */
[----:B-1----:R-:W-:Y:S01]  /*4d00*/  FADD.FTZ R104, R104, R106 ;  /* 0x0000006a68687221 */ /* 0x002fe20000010000 */
[----:B------:R-:W-:-:S02]  /*4d10*/  MOV R106, 0x1f ;  /* 0x0000001f006a7802 */ /* 0x000fc40000000f00 */
[----:B------:R-:W-:Y:S02]  /*4d20*/  MOV R86, 0xffffffff ;  /* 0xffffffff00567802 */ /* 0x000fe40000000f00 */
[----:B------:R-:W-:Y:S02]  /*4d30*/  MOV R64, 0x4d50 ;  /* 0x00004d5000407802 */ /* 0x000fe40000000f00 */
[----:B------:R-:W-:Y:S05]  /*4d40*/  CALL.REL.NOINC `($__internal_51_$__cuda_sm70_shflsync_bfly_p) ;  /* 0x0000001000007944 */ /* 0x000fea0003c00000 */
[----:B01----:R-:W-:Y:S05]  /*4d50*/  BRA `(.L_x_466) ;  /* 0xffffcb6000007947 */ /* 0x003fea000383ffff */
        .weak           $__internal_51_$__cuda_sm70_shflsync_bfly_p
        .type           $__internal_51_$__cuda_sm70_shflsync_bfly_p,@function
        .size           $__internal_51_$__cuda_sm70_shflsync_bfly_p,(.L_x_1100 - $__internal_51_$__cuda_sm70_shflsync_bfly_p)
$__internal_51_$__cuda_sm70_shflsync_bfly_p:
[----:B------:R-:W-:Y:S01]  /*4d60*/  HFMA2.MMA R65, -RZ, RZ, 0, 0 ;  /* 0x00000000ff417435 */ /* 0x000fe200000001ff */
[----:B------:R-:W-:Y:S04]  /*4d70*/  WARPSYNC R86 ;  /* 0x0000005600007348 */ /* 0x000fe80003800000 */
[----:B------:R0:W1:Y:S01]  /*4d80*/  SHFL.BFLY PT, R106, R104, R63, R106 ;  /* 0x0c00003f686a7389 */ /* 0x00006200000e006a */
[----:B------:R-:W-:Y:S05]  /*4d90*/  RET.REL.NODEC R64 `(_ZN10layer_norm13ln_fwd_kernelINS_13Kernel_traitsI13__nv_bfloat16S2_S2_fjLj15360ELj2ELj1ELj4ELj8ENS_18Kernel_traits_baseILj15360ES2_S2_S2_fjLj128EEEEEEEvNS_9FwdParamsE) ;  /* 0xffffb26040007950 */ /* 0x000fea0003c3ffff */
.L_x_467:
        /* <DEDUP_REMOVED lines=14> */
.L_x_1100:


//--------------------- .text._ZN10layer_norm13ln_fwd_kernelINS_13Kernel_traitsI6__halffS2_fjLj15360ELj2ELj1ELj4ELj8ENS_18Kernel_traits_baseILj15360ES2_fS2_fjLj128EEEEEEEvNS_9FwdParamsE --------------------------
	.section	.text._ZN10layer_norm13ln_fwd_kernelINS_13Kernel_traitsI6__halffS2_fjLj15360ELj2ELj1ELj4ELj8ENS_18Kernel_traits_baseILj15360ES2_fS2_fjLj128EEEEEEEvNS_9FwdParamsE,"ax",@progbits
	.sectioninfo	@"SHI_REGISTERS=141"
	.align	128
        .global         _ZN10layer_norm13ln_fwd_kernelINS_13Kernel_traitsI6__halffS2_fjLj15360ELj2ELj1ELj4ELj8ENS_18Kernel_traits_baseILj15360ES2_fS2_fjLj128EEEEEEEvNS_9FwdParamsE
        .type           _ZN10layer_norm13ln_fwd_kernelINS_13Kernel_traitsI6__halffS2_fjLj15360ELj2ELj1ELj4ELj8ENS_18Kernel_traits_baseILj15360ES2_fS2_fjLj128EEEEEEEvNS_9FwdParamsE,@function
        .size           _ZN10layer_norm13ln_fwd_kernelINS_13Kernel_traitsI6__halffS2_fjLj15360ELj2ELj1ELj4ELj8ENS_18Kernel_traits_baseILj15360ES2_fS2_fjLj128EEEEEEEvNS_9FwdParamsE,(.L_x_1101 - _ZN10layer_norm13ln_fwd_kernelINS_13Kernel_traitsI6__halffS2_fjLj15360ELj2ELj1ELj4ELj8ENS_18Kernel_traits_baseILj15360ES2_fS2_fjLj128EEEEEEEvNS_9FwdParamsE)
        .other          _ZN10layer_norm13ln_fwd_kernelINS_13Kernel_traitsI6__halffS2_fjLj15360ELj2ELj1ELj4ELj8ENS_18Kernel_traits_baseILj15360ES2_fS2_fjLj128EEEEEEEvNS_9FwdParamsE,@"STO_CUDA_ENTRY STV_DEFAULT"
_ZN10layer_norm13ln_fwd_kernelINS_13Kernel_traitsI6__halffS2_fjLj15360ELj2ELj1ELj4ELj8ENS_18Kernel_traits_baseILj15360ES2_fS2_fjLj128EEEEEEEvNS_9FwdParamsE:
.text._ZN10layer_norm13ln_fwd_kernelINS_13Kernel_traitsI6__halffS2_fjLj15360ELj2ELj1ELj4ELj8ENS_18Kernel_traits_baseILj15360ES2_fS2_fjLj128EEEEEEEvNS_9FwdParamsE:
        /* <DEDUP_REMOVED lines=79> */
.L_x_473:
        /* <DEDUP_REMOVED lines=162> */
.L_x_474:
        /* <DEDUP_REMOVED lines=140> */
.L_x_475:
        /* <DEDUP_REMOVED lines=71> */
.L_x_471:
[----:B------:R-:W2:Y:S01]  /*1c40*/  LDG.E.STRONG.GPU R114, [R112.64] ;  /* 0x0000000870727981 */ /* 0x000ea2000c1ef900 */
[----:B------:R-:W-:Y:S01]  /*1c50*/  YIELD ;  /* 0x0000000000007946 */ /* 0x000fe20003800000 */
[----:B--2---:R-:W-:Y:S01]  /*1c60*/  ISETP.NE.AND P0, PT, R114, R115, PT ;  /* 0x000000737200720c */ /* 0x004fe20003f05270 */
[----:B------:R-:W-:-:S12]  /*1c70*/  CCTL.IVALL ;  /* 0x00000000ff00798f */ /* 0x000fd80002000000 */
[----:B------:R-:W-:Y:S05]  /*1c80*/  @P0 BRA `(.L_x_471) ;  /* 0xffffffb000000947 */ /* 0x000fea000383ffff */
.L_x_470:
        /* <DEDUP_REMOVED lines=15> */
[----:B0-----:R-:W-:-:S04]  /*1d80*/  MOV R113, UR7 ;  /* 0x0000000700717c02 */ /* 0x001fc80008000f00 */
[----:B------:R-:W-:-:S04]  /*1d90*/  LOP3.LUT R113, R2, 0x1, R113, 0xf8, !PT ;  /* 0x0000000102717812 */ /* 0x000fc800078ef871 */
[----:B------:R-:W-:Y:S01]  /*1da0*/  LOP3.LUT P0, RZ, R113, R130, RZ, 0xfc, !PT ;  /* 0x0000008271ff7212 */ /* 0x000fe2000780fcff */
[----:B-1----:R-:W-:-:S06]  /*1db0*/  FADD.FTZ R135, R132, R131 ;  /* 0x0000008384877221 */ /* 0x002fcc0000010000 */
[----:B------:R-:W0:Y:S01]  /*1dc0*/  MUFU.RCP R135, R135 ;  /* 0x0000008700877308 */ /* 0x000e220000001000 */
[----:B--2---:R-:W1:Y:S04]  /*1dd0*/  SHFL.DOWN PT, R133, R114, 0x1, 0x1f ;  /* 0x08201f0072857f89 */ /* 0x004e6800000e0000 */
[----:B------:R-:W2:Y:S01]  /*1de0*/  SHFL.DOWN PT, R134, R115, 0x1, 0x1f ;  /* 0x08201f0073867f89 */ /* 0x000ea200000e0000 */
[----:B-1----:R-:W-:-:S04]  /*1df0*/  FADD.FTZ R136, -R133, R114 ;  /* 0x0000007285887221 */ /* 0x002fc80000010100 */
[----:B------:R-:W-:Y:S02]  /*1e00*/  FMUL.FTZ R136, R136, R136 ;  /* 0x0000008888887220 */ /* 0x000fe40000410000 */
[----:B--2---:R-:W-:Y:S01]  /*1e10*/  FADD.FTZ R134, R134, R115 ;  /* 0x0000007386867221 */ /* 0x004fe20000010000 */
[----:B------:R-:W-:Y:S01]  /*1e20*/  MOV R115, 0x38888889 ;  /* 0x3888888900737802 */ /* 0x000fe20000000f00 */
[----:B------:R-:W-:-:S04]  /*1e30*/  FMUL.FTZ R137, R136, R131 ;  /* 0x0000008388897220 */ /* 0x000fc80000410000 */
[C---:B------:R-:W-:Y:S02]  /*1e40*/  FMUL.FTZ R137, R132.reuse, R137 ;  /* 0x0000008984897220 */ /* 0x040fe40000410000 */
[----:B------:R-:W-:Y:S02]  /*1e50*/  FMUL.FTZ R132, R132, R133 ;  /* 0x0000008584847220 */ /* 0x000fe40000410000 */
[----:B0-----:R-:W-:Y:S02]  /*1e60*/  FFMA.FTZ R134, R135, R137, R134 ;  /* 0x0000008987867223 */ /* 0x001fe40000010086 */
[----:B------:R-:W-:Y:S01]  /*1e70*/  FFMA.FTZ R132, R131, R114, R132 ;  /* 0x0000007283847223 */ /* 0x000fe20000010084 */
[----:B------:R-:W-:Y:S02]  /*1e80*/  MOV R131, UR11 ;  /* 0x0000000b00837c02 */ /* 0x000fe40008000f00 */
[----:B------:R-:W-:Y:S01]  /*1e90*/  MOV R114, 0x4 ;  /* 0x0000000400727802 */ /* 0x000fe20000000f00 */
[----:B------:R-:W0:Y:S01]  /*1ea0*/  SHFL.IDX PT, R134, R134, RZ, 0x1f ;  /* 0x00001fff86867589 */ /* 0x000e2200000e0000 */
[----:B------:R-:W-:Y:S01]  /*1eb0*/  FMUL.FTZ R132, R135, R132 ;  /* 0x0000008487847220 */ /* 0x000fe20000410000 */
[----:B------:R-:W-:-:S02]  /*1ec0*/  LOP3.LUT R131, R131, 0x80, R2, 0xe2, !PT ;  /* 0x0000008083837812 */ /* 0x000fc400078ee202 */
[----:B------:R-:W-:-:S03]  /*1ed0*/  @!P0 IMAD.WIDE R112, R129, R114, c[0x0][0x180] ;  /* 0x0000600081708625 */ /* 0x000fc600078e0272 */
[----:B------:R-:W1:Y:S01]  /*1ee0*/  SHFL.IDX PT, R132, R132, RZ, 0x1f ;  /* 0x00001fff84847589 */ /* 0x000e6200000e0000 */
[----:B0-----:R-:W-:-:S04]  /*1ef0*/  FFMA.FTZ R115, R134, R115, c[0x0][0x1b0] ;  /* 0x00006c0086737623 */ /* 0x001fc80000010073 */
[----:B------:R-:W0:Y:S01]  /*1f00*/  MUFU.RSQ R135, R115 ;  /* 0x0000007300877308 */ /* 0x000e220000001400 */
[----:B-1----:R1:W2:Y:S02]  /*1f10*/  R2UR UR4, R132 ;  /* 0x00000000840473c2 */ /* 0x0022a400000e0000 */
[----:B-1----:R-:W-:-:S06]  /*1f20*/  LOP3.LUT R132, R131, 0x60, R0, 0xf8, !PT ;  /* 0x0000006083847812 */ /* 0x002fcc00078ef800 */
[----:B0-----:R-:W0:Y:S01]  /*1f30*/  R2UR UR10, R135 ;  /* 0x00000000870a73c2 */ /* 0x001e2200000e0000 */
[----:B--2---:R-:W-:Y:S01]  /*1f40*/  FADD.FTZ R130, R52, -UR4 ;  /* 0x8000000434827e21 */ /* 0x004fe20008010000 */
[----:B------:R-:W-:Y:S01]  /*1f50*/  MOV R133, UR4 ;  /* 0x0000000400857c02 */ /* 0x000fe20008000f00 */
[----:B------:R-:W-:Y:S02]  /*1f60*/  FADD.FTZ R115, R53, -UR4 ;  /* 0x8000000435737e21 */ /* 0x000fe40008010000 */
[----:B------:R-:W-:Y:S02]  /*1f70*/  FADD.FTZ R56, R56, -UR4 ;  /* 0x8000000438387e21 */ /* 0x000fe40008010000 */
[----:B------:R-:W-:Y:S01]  /*1f80*/  FADD.FTZ R131, R57, -UR4 ;  /* 0x8000000439837e21 */ /* 0x000fe20008010000 */
[----:B------:R1:W-:Y:S01]  /*1f90*/  @!P0 STG.E [R112.64], R133 ;  /* 0x0000008570008986 */ /* 0x0003e2000c101908 */
[----:B------:R-:W-:Y:S02]  /*1fa0*/  FADD.FTZ R54, R54, -UR4 ;  /* 0x8000000436367e21 */ /* 0x000fe40008010000 */
[----:B------:R-:W-:-:S02]  /*1fb0*/  FADD.FTZ R55, R55, -UR4 ;  /* 0x8000000437377e21 */ /* 0x000fc40008010000 */
[----:B------:R-:W-:Y:S01]  /*1fc0*/  @!P0 IMAD.WIDE R52, R129, R114, c[0x0][0x188] ;  /* 0x0000620081348625 */ /* 0x000fe200078e0272 */
[----:B0-----:R-:W-:-:S03]  /*1fd0*/  MOV R135, UR10 ;  /* 0x0000000a00877c02 */ /* 0x001fc60008000f00 */
[----:B------:R-:W-:Y:S02]  /*1fe0*/  FMUL.FTZ R130, R130, UR10 ;  /* 0x0000000a82827c20 */ /* 0x000fe40008410000 */
[----:B------:R-:W-:Y:S01]  /*1ff0*/  FMUL.FTZ R115, R115, UR10 ;  /* 0x0000000a73737c20 */ /* 0x000fe20008410000 */
[----:B------:R0:W-:Y:S01]  /*2000*/  @!P0 STG.E [R52.64], R135 ;  /* 0x0000008734008986 */ /* 0x0001e2000c101908 */
[----:B------:R-:W-:Y:S02]  /*2010*/  FMUL.FTZ R56, R56, UR10 ;  /* 0x0000000a38387c20 */ /* 0x000fe40008410000 */
[----:B------:R-:W-:Y:S01]  /*2020*/  FMUL.FTZ R131, R131, UR10 ;  /* 0x0000000a83837c20 */ /* 0x000fe20008410000 */
[----:B------:R-:W-:Y:S01]  /*2030*/  F2FP.PACK_AB R130, R115, R130 ;  /* 0x000000827382723e */ /* 0x000fe200000000ff */
[C---:B------:R-:W-:Y:S01]  /*2040*/  IMAD R115, R129.reuse, 0x1e00, R132 ;  /* 0x00001e0081737824 */ /* 0x040fe200078e0284 */
[----:B------:R-:W-:Y:S01]  /*2050*/  IADD3 R129, R129, c[0x0][0x160], RZ ;  /* 0x0000580081817a10 */ /* 0x000fe20007ffe0ff */
[----:B------:R-:W-:Y:S01]  /*2060*/  FMUL.FTZ R54, R54, UR10 ;  /* 0x0000000a36367c20 */ /* 0x000fe20008410000 */
[----:B-1----:R-:W-:Y:S01]  /*2070*/  F2FP.PACK_AB R112, R131, R56 ;  /* 0x000000388370723e */ /* 0x002fe200000000ff */
[----:B------:R-:W-:Y:S01]  /*2080*/  FMUL.FTZ R57, R55, UR10 ;  /* 0x0000000a37397c20 */ /* 0x000fe20008410000 */
[----:B-----5:R-:W-:Y:S01]  /*2090*/  HFMA2.MMA R113, R125, R130, R32 ;  /* 0x000000827d717235 */ /* 0x020fe20000000020 */
[C---:B------:R-:W-:Y:S01]  /*20a0*/  IADD3 R130, R115.reuse, 0x100, RZ ;  /* 0x0000010073827810 */ /* 0x040fe20007ffe0ff */
[----:B------:R-:W-:Y:S01]  /*20b0*/  FADD.FTZ R58, R58, -UR4 ;  /* 0x800000043a3a7e21 */ /* 0x000fe20008010000 */
[----:B------:R-:W-:Y:S01]  /*20c0*/  IADD3 R132, R115, 0x200, RZ ;  /* 0x0000020073847810 */ /* 0x000fe20007ffe0ff */
[----:B------:R-:W-:Y:S01]  /*20d0*/  FADD.FTZ R59, R59, -UR4 ;  /* 0x800000043b3b7e21 */ /* 0x000fe20008010000 */
[----:B------:R-:W-:Y:S01]  /*20e0*/  F2FP.PACK_AB R57, R57, R54 ;  /* 0x000000363939723e */ /* 0x000fe200000000ff */
[----:B------:R-:W-:Y:S01]  /*20f0*/  IMAD.WIDE.U32 R54, R115, R114, c[0x0][0x178] ;  /* 0x00005e0073367625 */ /* 0x000fe200078e0072 */
[----:B0-----:R-:W-:Y:S01]  /*2100*/  LEA R52, P0, R130, c[0x0][0x178], 0x2 ;  /* 0x00005e0082347a11 */ /* 0x001fe200078010ff */
[----:B------:R-:W-:Y:S01]  /*2110*/  HFMA2.MMA R133, R123, R112, R30 ;  /* 0x000000707b857235 */ /* 0x000fe2000000001e */
[----:B------:R-:W-:Y:S01]  /*2120*/  LEA R56, P1, R132, c[0x0][0x178], 0x2 ;  /* 0x00005e0084387a11 */ /* 0x000fe200078210ff */
[----:B------:R-:W-:Y:S01]  /*2130*/  HFMA2 R131, R126, R57, R31 ;  /* 0x000000397e837231 */ /* 0x000fe2000000001f */
[----:B------:R-:W-:Y:S01]  /*2140*/  LEA.HI.X R53, R130, c[0x0][0x17c], RZ, 0x2, P0 ;  /* 0x00005f0082357a11 */ /* 0x000fe200000f14ff */
[----:B------:R-:W-:Y:S01]  /*2150*/  FADD.FTZ R60, R60, -UR4 ;  /* 0x800000043c3c7e21 */ /* 0x000fe20008010000 */
[----:B------:R-:W-:Y:S01]  /*2160*/  LEA.HI.X R57, R132, c[0x0][0x17c], RZ, 0x2, P1 ;  /* 0x00005f0084397a11 */ /* 0x000fe200008f14ff */
[----:B------:R-:W-:Y:S01]  /*2170*/  FADD.FTZ R61, R61, -UR4 ;  /* 0x800000043d3d7e21 */ /* 0x000fe20008010000 */
[----:B------:R0:W-:Y:S01]  /*2180*/  STG.E [R54.64], R113 ;  /* 0x0000007136007986 */ /* 0x0001e2000c101908 */
[----:B------:R-:W-:-:S02]  /*2190*/  FMUL.FTZ R58, R58, UR10 ;  /* 0x0000000a3a3a7c20 */ /* 0x000fc40008410000 */
[----:B------:R-:W-:Y:S01]  /*21a0*/  FMUL.FTZ R59, R59, UR10 ;  /* 0x0000000a3b3b7c20 */ /* 0x000fe20008410000 */
[----:B------:R1:W-:Y:S01]  /*21b0*/  STG.E [R52.64], R131 ;  /* 0x0000008334007986 */ /* 0x0003e2000c101908 */
[----:B------:R-:W-:Y:S02]  /*21c0*/  FMUL.FTZ R60, R60, UR10 ;  /* 0x0000000a3c3c7c20 */ /* 0x000fe40008410000 */
[----:B------:R-:W-:Y:S01]  /*21d0*/  FMUL.FTZ R61, R61, UR10 ;  /* 0x0000000a3d3d7c20 */ /* 0x000fe20008410000 */
[----:B------:R2:W-:Y:S01]  /*21e0*/  STG.E [R56.64], R133 ;  /* 0x0000008538007986 */ /* 0x0005e2000c101908 */
[----:B------:R-:W-:Y:S02]  /*21f0*/  FADD.FTZ R63, R63, -UR4 ;  /* 0x800000043f3f7e21 */ /* 0x000fe40008010000 */
[----:B------:R-:W-:Y:S01]  /*2200*/  FADD.FTZ R64, R64, -UR4 ;  /* 0x8000000440407e21 */ /* 0x000fe20008010000 */
[----:B------:R-:W-:Y:S01]  /*2210*/  F2FP.PACK_AB R60, R61, R60 ;  /* 0x0000003c3d3c723e */ /* 0x000fe200000000ff */
[----:B0-----:R-:W-:Y:S01]  /*2220*/  FADD.FTZ R54, R62, -UR4 ;  /* 0x800000043e367e21 */ /* 0x001fe20008010000 */
[----:B------:R-:W-:Y:S01]  /*2230*/  F2FP.PACK_AB R62, R59, R58 ;  /* 0x0000003a3b3e723e */ /* 0x000fe200000000ff */
[----:B------:R-:W-:Y:S01]  /*2240*/  FADD.FTZ R65, R65, -UR4 ;  /* 0x8000000441417e21 */ /* 0x000fe20008010000 */
[C---:B-1----:R-:W-:Y:S01]  /*2250*/  IADD3 R53, R115.reuse, 0x300, RZ ;  /* 0x0000030073357810 */ /* 0x042fe20007ffe0ff */
[----:B------:R-:W-:Y:S01]  /*2260*/  FMUL.FTZ R55, R54, UR10 ;  /* 0x0000000a36377c20 */ /* 0x000fe20008410000 */
[----:B------:R-:W-:Y:S01]  /*2270*/  IADD3 R58, R115, 0x400, RZ ;  /* 0x00000400733a7810 */ /* 0x000fe20007ffe0ff */
[----:B------:R-:W-:Y:S01]  /*2280*/  FADD.FTZ R68, R68, -UR4 ;  /* 0x8000000444447e21 */ /* 0x000fe20008010000 */
[----:B------:R-:W-:Y:S01]  /*2290*/  LEA R52, P0, R53, c[0x0][0x178], 0x2 ;  /* 0x00005e0035347a11 */ /* 0x000fe200078010ff */
[----:B--2---:R-:W-:Y:S01]  /*22a0*/  FMUL.FTZ R56, R63, UR10 ;  /* 0x0000000a3f387c20 */ /* 0x004fe20008410000 */
[----:B------:R-:W-:Y:S01]  /*22b0*/  LEA R54, P1, R58, c[0x0][0x178], 0x2 ;  /* 0x00005e003a367a11 */ /* 0x000fe200078210ff */
[----:B------:R-:W-:Y:S01]  /*22c0*/  FADD.FTZ R69, R69, -UR4 ;  /* 0x8000000445457e21 */ /* 0x000fe20008010000 */
[----:B------:R-:W-:Y:S01]  /*22d0*/  IADD3 R57, R115, 0x500, RZ ;  /* 0x0000050073397810 */ /* 0x000fe20007ffe0ff */
[----:B------:R-:W-:Y:S01]  /*22e0*/  HFMA2 R59, R124, R62, R29 ;  /* 0x0000003e7c3b7231 */ /* 0x000fe2000000001d */
[----:B------:R-:W-:Y:S01]  /*22f0*/  F2FP.PACK_AB R61, R56, R55 ;  /* 0x00000037383d723e */ /* 0x000fe200000000ff */
[----:B------:R-:W-:Y:S01]  /*2300*/  HFMA2.MMA R63, R121, R60, R28 ;  /* 0x0000003c793f7235 */ /* 0x000fe2000000001c */
[----:B------:R-:W-:Y:S01]  /*2310*/  LEA.HI.X R53, R53, c[0x0][0x17c], RZ, 0x2, P0 ;  /* 0x00005f0035357a11 */ /* 0x000fe200000f14ff */
[----:B------:R-:W-:Y:S01]  /*2320*/  FADD.FTZ R66, R66, -UR4 ;  /* 0x8000000442427e21 */ /* 0x000fe20008010000 */
[----:B------:R-:W-:Y:S01]  /*2330*/  LEA.HI.X R55, R58, c[0x0][0x17c], RZ, 0x2, P1 ;  /* 0x00005f003a377a11 */ /* 0x000fe200008f14ff */
[----:B------:R-:W-:Y:S01]  /*2340*/  FADD.FTZ R67, R67, -UR4 ;  /* 0x8000000443437e21 */ /* 0x000fe20008010000 */
[----:B------:R-:W-:Y:S01]  /*2350*/  HFMA2 R61, R122, R61, R27 ;  /* 0x0000003d7a3d7231 */ /* 0x000fe2000000001b */
[----:B------:R-:W-:Y:S01]  /*2360*/  FMUL.FTZ R64, R64, UR10 ;  /* 0x0000000a40407c20 */ /* 0x000fe20008410000 */
[----:B------:R0:W-:Y:S01]  /*2370*/  STG.E [R52.64], R59 ;  /* 0x0000003b34007986 */ /* 0x0001e2000c101908 */
[----:B------:R-:W-:-:S02]  /*2380*/  FMUL.FTZ R65, R65, UR10 ;  /* 0x0000000a41417c20 */ /* 0x000fc40008410000 */
[----:B------:R-:W-:Y:S01]  /*2390*/  FMUL.FTZ R68, R68, UR10 ;  /* 0x0000000a44447c20 */ /* 0x000fe20008410000 */
[----:B------:R1:W-:Y:S01]  /*23a0*/  STG.E [R54.64], R63 ;  /* 0x0000003f36007986 */ /* 0x0003e2000c101908 */
[----:B------:R-:W-:Y:S01]  /*23b0*/  FMUL.FTZ R69, R69, UR10 ;  /* 0x0000000a45457c20 */ /* 0x000fe20008410000 */
[----:B------:R-:W-:Y:S01]  /*23c0*/  F2FP.PACK_AB R64, R65, R64 ;  /* 0x000000404140723e */ /* 0x000fe200000000ff */
[----:B------:R-:W-:-:S03]  /*23d0*/  IMAD.WIDE.U32 R56, R57, R114, c[0x0][0x178] ;  /* 0x00005e0039387625 */ /* 0x000fc600078e0072 */
[----:B------:R-:W-:Y:S01]  /*23e0*/  F2FP.PACK_AB R68, R69, R68 ;  /* 0x000000444544723e */ /* 0x000fe200000000ff */
[----:B------:R-:W-:Y:S01]  /*23f0*/  FMUL.FTZ R66, R66, UR10 ;  /* 0x0000000a42427c20 */ /* 0x000fe20008410000 */
[----:B0-----:R-:W-:Y:S01]  /*2400*/  IADD3 R53, R115, 0x600, RZ ;  /* 0x0000060073357810 */ /* 0x001fe20007ffe0ff */
[----:B------:R-:W-:Y:S01]  /*2410*/  FMUL.FTZ R67, R67, UR10 ;  /* 0x0000000a43437c20 */ /* 0x000fe20008410000 */
[----:B------:R0:W-:Y:S01]  /*2420*/  STG.E [R56.64], R61 ;  /* 0x0000003d38007986 */ /* 0x0001e2000c101908 */
[----:B------:R-:W-:Y:S01]  /*2430*/  FADD.FTZ R70, R70, -UR4 ;  /* 0x8000000446467e21 */ /* 0x000fe20008010000 */
[----:B------:R-:W-:Y:S01]  /*2440*/  LEA R52, P0, R53, c[0x0][0x178], 0x2 ;  /* 0x00005e0035347a11 */ /* 0x000fe200078010ff */
[----:B------:R-:W-:Y:S01]  /*2450*/  FADD.FTZ R71, R71, -UR4 ;  /* 0x8000000447477e21 */ /* 0x000fe20008010000 */
[----:B------:R-:W-:Y:S01]  /*2460*/  F2FP.PACK_AB R60, R67, R66 ;  /* 0x00000042433c723e */ /* 0x000fe200000000ff */
[----:B------:R-:W-:Y:S01]  /*2470*/  FADD.FTZ R72, R72, -UR4 ;  /* 0x8000000448487e21 */ /* 0x000fe20008010000 */
[----:B-1----:R-:W-:Y:S01]  /*2480*/  IADD3 R55, R115, 0x800, RZ ;  /* 0x0000080073377810 */ /* 0x002fe20007ffe0ff */
[----:B------:R-:W-:Y:S01]  /*2490*/  FADD.FTZ R73, R73, -UR4 ;  /* 0x8000000449497e21 */ /* 0x000fe20008010000 */
[----:B------:R-:W-:Y:S01]  /*24a0*/  LEA.HI.X R53, R53, c[0x0][0x17c], RZ, 0x2, P0 ;  /* 0x00005f0035357a11 */ /* 0x000fe200000f14ff */
[----:B------:R-:W-:Y:S01]  /*24b0*/  HFMA2.MMA R65, R117, R68, R24 ;  /* 0x0000004475417235 */ /* 0x000fe20000000018 */
[----:B------:R-:W-:Y:S01]  /*24c0*/  HFMA2 R63, R120, R60, R25 ;  /* 0x0000003c783f7231 */ /* 0x000fe20000000019 */
[----:B------:R-:W-:Y:S01]  /*24d0*/  IMAD.WIDE.U32 R54, R55, R114, c[0x0][0x178] ;  /* 0x00005e0037367625 */ /* 0x000fe200078e0072 */
[C---:B0-----:R-:W-:Y:S01]  /*24e0*/  IADD3 R57, R115.reuse, 0x700, RZ ;  /* 0x0000070073397810 */ /* 0x041fe20007ffe0ff */
[----:B------:R-:W-:Y:S01]  /*24f0*/  HFMA2.MMA R61, R119, R64, R26 ;  /* 0x00000040773d7235 */ /* 0x000fe2000000001a */
[----:B------:R-:W-:Y:S01]  /*2500*/  IADD3 R59, R115, 0x900, RZ ;  /* 0x00000900733b7810 */ /* 0x000fe20007ffe0ff */
[----:B------:R-:W-:-:S02]  /*2510*/  FMUL.FTZ R70, R70, UR10 ;  /* 0x0000000a46467c20 */ /* 0x000fc40008410000 */
[----:B------:R-:W-:Y:S01]  /*2520*/  IMAD.WIDE.U32 R56, R57, R114, c[0x0][0x178] ;  /* 0x00005e0039387625 */ /* 0x000fe200078e0072 */
[----:B------:R-:W-:Y:S02]  /*2530*/  LEA R58, P0, R59, c[0x0][0x178], 0x2 ;  /* 0x00005e003b3a7a11 */ /* 0x000fe400078010ff */
[----:B------:R0:W-:Y:S01]  /*2540*/  STG.E [R52.64], R61 ;  /* 0x0000003d34007986 */ /* 0x0001e2000c101908 */
[----:B------:R-:W-:Y:S01]  /*2550*/  FMUL.FTZ R71, R71, UR10 ;  /* 0x0000000a47477c20 */ /* 0x000fe20008410000 */
[----:B------:R-:W-:Y:S01]  /*2560*/  LEA.HI.X R59, R59, c[0x0][0x17c], RZ, 0x2, P0 ;  /* 0x00005f003b3b7a11 */ /* 0x000fe200000f14ff */
[----:B------:R-:W-:Y:S01]  /*2570*/  FMUL.FTZ R72, R72, UR10 ;  /* 0x0000000a48487c20 */ /* 0x000fe20008410000 */
[----:B------:R1:W-:Y:S01]  /*2580*/  STG.E [R56.64], R63 ;  /* 0x0000003f38007986 */ /* 0x0003e2000c101908 */
[----:B------:R-:W-:Y:S01]  /*2590*/  FMUL.FTZ R73, R73, UR10 ;  /* 0x0000000a49497c20 */ /* 0x000fe20008410000 */
[----:B------:R-:W-:Y:S01]  /*25a0*/  F2FP.PACK_AB R70, R71, R70 ;  /* 0x000000464746723e */ /* 0x000fe200000000ff */
[----:B------:R-:W-:Y:S01]  /*25b0*/  FADD.FTZ R74, R74, -UR4 ;  /* 0x800000044a4a7e21 */ /* 0x000fe20008010000 */
[----:B------:R2:W-:Y:S01]  /*25c0*/  STG.E [R54.64], R65 ;  /* 0x0000004136007986 */ /* 0x0005e2000c101908 */
[----:B------:R-:W-:Y:S01]  /*25d0*/  FADD.FTZ R75, R75, -UR4 ;  /* 0x800000044b4b7e21 */ /* 0x000fe20008010000 */
[----:B------:R-:W-:Y:S01]  /*25e0*/  F2FP.PACK_AB R72, R73, R72 ;  /* 0x000000484948723e */ /* 0x000fe200000000ff */
[----:B------:R-:W-:Y:S01]  /*25f0*/  FMUL.FTZ R74, R74, UR10 ;  /* 0x0000000a4a4a7c20 */ /* 0x000fe20008410000 */
[----:B0-----:R-:W-:Y:S01]  /*2600*/  IADD3 R53, R115, 0xb00, RZ ;  /* 0x00000b0073357810 */ /* 0x001fe20007ffe0ff */
[----:B------:R-:W-:-:S02]  /*2610*/  FMUL.FTZ R75, R75, UR10 ;  /* 0x0000000a4b4b7c20 */ /* 0x000fc40008410000 */
[----:B------:R-:W-:Y:S01]  /*2620*/  FADD.FTZ R76, R76, -UR4 ;  /* 0x800000044c4c7e21 */ /* 0x000fe20008010000 */
[----:B-1----:R-:W-:Y:S01]  /*2630*/  HFMA2 R57, R118, R70, R23 ;  /* 0x0000004676397231 */ /* 0x002fe20000000017 */
[----:B------:R-:W-:Y:S01]  /*2640*/  FADD.FTZ R77, R77, -UR4 ;  /* 0x800000044d4d7e21 */ /* 0x000fe20008010000 */
[----:B------:R-:W-:Y:S01]  /*2650*/  F2FP.PACK_AB R74, R75, R74 ;  /* 0x0000004a4b4a723e */ /* 0x000fe200000000ff */
[----:B------:R-:W-:Y:S01]  /*2660*/  FMUL.FTZ R76, R76, UR10 ;  /* 0x0000000a4c4c7c20 */ /* 0x000fe20008410000 */
[----:B--2---:R-:W-:Y:S01]  /*2670*/  IADD3 R55, R115, 0xa00, RZ ;  /* 0x00000a0073377810 */ /* 0x004fe20007ffe0ff */
[----:B------:R-:W-:Y:S01]  /*2680*/  FMUL.FTZ R77, R77, UR10 ;  /* 0x0000000a4d4d7c20 */ /* 0x000fe20008410000 */
[----:B------:R-:W-:Y:S01]  /*2690*/  LEA R52, P1, R53, c[0x0][0x178], 0x2 ;  /* 0x00005e0035347a11 */ /* 0x000fe200078210ff */
[----:B------:R-:W-:Y:S01]  /*26a0*/  HFMA2.MMA R61, R51, R72, R22 ;  /* 0x00000048333d7235 */ /* 0x000fe20000000016 */
[----:B------:R-:W-:Y:S01]  /*26b0*/  LEA R54, P0, R55, c[0x0][0x178], 0x2 ;  /* 0x00005e0037367a11 */ /* 0x000fe200078010ff */
[----:B------:R-:W-:Y:S01]  /*26c0*/  FADD.FTZ R80, R80, -UR4 ;  /* 0x8000000450507e21 */ /* 0x000fe20008010000 */
[----:B------:R0:W-:Y:S01]  /*26d0*/  STG.E [R58.64], R57 ;  /* 0x000000393a007986 */ /* 0x0001e2000c101908 */
[----:B------:R-:W-:Y:S01]  /*26e0*/  FADD.FTZ R81, R81, -UR4 ;  /* 0x8000000451517e21 */ /* 0x000fe20008010000 */
[----:B------:R-:W-:Y:S01]  /*26f0*/  LEA.HI.X R55, R55, c[0x0][0x17c], RZ, 0x2, P0 ;  /* 0x00005f0037377a11 */ /* 0x000fe200000f14ff */
[----:B------:R-:W-:Y:S01]  /*2700*/  HFMA2 R63, R116, R74, R21 ;  /* 0x0000004a743f7231 */ /* 0x000fe20000000015 */
[----:B------:R-:W-:Y:S01]  /*2710*/  LEA.HI.X R53, R53, c[0x0][0x17c], RZ, 0x2, P1 ;  /* 0x00005f0035357a11 */ /* 0x000fe200008f14ff */
[----:B------:R-:W-:Y:S01]  /*2720*/  FADD.FTZ R78, R78, -UR4 ;  /* 0x800000044e4e7e21 */ /* 0x000fe20008010000 */
[----:B------:R-:W-:Y:S01]  /*2730*/  F2FP.PACK_AB R76, R77, R76 ;  /* 0x0000004c4d4c723e */ /* 0x000fe200000000ff */
[----:B------:R-:W-:Y:S01]  /*2740*/  FADD.FTZ R79, R79, -UR4 ;  /* 0x800000044f4f7e21 */ /* 0x000fe20008010000 */
[----:B------:R1:W-:Y:S01]  /*2750*/  STG.E [R54.64], R61 ;  /* 0x0000003d36007986 */ /* 0x0003e2000c101908 */
[----:B------:R-:W-:-:S02]  /*2760*/  FMUL.FTZ R80, R80, UR10 ;  /* 0x0000000a50507c20 */ /* 0x000fc40008410000 */
[----:B------:R-:W-:Y:S01]  /*2770*/  FMUL.FTZ R81, R81, UR10 ;  /* 0x0000000a51517c20 */ /* 0x000fe20008410000 */
[----:B0-----:R-:W-:Y:S01]  /*2780*/  IADD3 R57, R115, 0xc00, RZ ;  /* 0x00000c0073397810 */ /* 0x001fe20007ffe0ff */
[----:B------:R-:W-:Y:S01]  /*2790*/  FMUL.FTZ R78, R78, UR10 ;  /* 0x0000000a4e4e7c20 */ /* 0x000fe20008410000 */
[----:B------:R0:W-:Y:S01]  /*27a0*/  STG.E [R52.64], R63 ;  /* 0x0000003f34007986 */ /* 0x0001e2000c101908 */
[----:B------:R-:W-:Y:S01]  /*27b0*/  FMUL.FTZ R79, R79, UR10 ;  /* 0x0000000a4f4f7c20 */ /* 0x000fe20008410000 */
[----:B------:R-:W-:Y:S01]  /*27c0*/  LEA R56, P0, R57, c[0x0][0x178], 0x2 ;  /* 0x00005e0039387a11 */ /* 0x000fe200078010ff */
[----:B------:R-:W-:Y:S01]  /*27d0*/  HFMA2.MMA R59, R49, R76, R20 ;  /* 0x0000004c313b7235 */ /* 0x000fe20000000014 */
[----:B------:R-:W-:Y:S01]  /*27e0*/  F2FP.PACK_AB R80, R81, R80 ;  /* 0x000000505150723e */ /* 0x000fe200000000ff */
[----:B------:R-:W-:Y:S01]  /*27f0*/  FADD.FTZ R82, R82, -UR4 ;  /* 0x8000000452527e21 */ /* 0x000fe20008010000 */
[----:B-1----:R-:W-:Y:S01]  /*2800*/  IADD3 R55, R115, 0xe00, RZ ;  /* 0x00000e0073377810 */ /* 0x002fe20007ffe0ff */
[----:B------:R-:W-:Y:S01]  /*2810*/  FADD.FTZ R83, R83, -UR4 ;  /* 0x8000000453537e21 */ /* 0x000fe20008010000 */
[----:B------:R-:W-:Y:S01]  /*2820*/  LEA.HI.X R57, R57, c[0x0][0x17c], RZ, 0x2, P0 ;  /* 0x00005f0039397a11 */ /* 0x000fe200000f14ff */
[----:B------:R-:W-:Y:S01]  /*2830*/  FADD.FTZ R84, R84, -UR4 ;  /* 0x8000000454547e21 */ /* 0x000fe20008010000 */
[----:B------:R-:W-:Y:S01]  /*2840*/  F2FP.PACK_AB R78, R79, R78 ;  /* 0x0000004e4f4e723e */ /* 0x000fe200000000ff */
[----:B------:R-:W-:Y:S01]  /*2850*/  FADD.FTZ R85, R85, -UR4 ;  /* 0x8000000455557e21 */ /* 0x000fe20008010000 */
[----:B0-----:R-:W-:Y:S01]  /*2860*/  IADD3 R53, R115, 0xd00, RZ ;  /* 0x00000d0073357810 */ /* 0x001fe20007ffe0ff */
[----:B------:R-:W-:Y:S01]  /*2870*/  HFMA2.MMA R63, R47, R80, R18 ;  /* 0x000000502f3f7235 */ /* 0x000fe20000000012 */
[----:B------:R-:W-:Y:S01]  /*2880*/  LEA R54, P1, R55, c[0x0][0x178], 0x2 ;  /* 0x00005e0037367a11 */ /* 0x000fe200078210ff */
[----:B------:R0:W-:Y:S01]  /*2890*/  STG.E [R56.64], R59 ;  /* 0x0000003b38007986 */ /* 0x0001e2000c101908 */
[----:B------:R-:W-:Y:S01]  /*28a0*/  LEA R52, P0, R53, c[0x0][0x178], 0x2 ;  /* 0x00005e0035347a11 */ /* 0x000fe200078010ff */
[----:B------:R-:W-:Y:S01]  /*28b0*/  HFMA2 R61, R50, R78, R19 ;  /* 0x0000004e323d7231 */ /* 0x000fe20000000013 */
[----:B------:R-:W-:Y:S01]  /*28c0*/  FMUL.FTZ R82, R82, UR10 ;  /* 0x0000000a52527c20 */ /* 0x000fe20008410000 */
[----:B------:R-:W-:Y:S01]  /*28d0*/  LEA.HI.X R55, R55, c[0x0][0x17c], RZ, 0x2, P1 ;  /* 0x00005f0037377a11 */ /* 0x000fe200008f14ff */
[----:B------:R-:W-:Y:S01]  /*28e0*/  FMUL.FTZ R83, R83, UR10 ;  /* 0x0000000a53537c20 */ /* 0x000fe20008410000 */
[----:B------:R-:W-:Y:S01]  /*28f0*/  LEA.HI.X R53, R53, c[0x0][0x17c], RZ, 0x2, P0 ;  /* 0x00005f0035357a11 */ /* 0x000fe200000f14ff */
[----:B------:R-:W-:-:S02]  /*2900*/  FMUL.FTZ R84, R84, UR10 ;  /* 0x0000000a54547c20 */ /* 0x000fc40008410000 */
[----:B------:R-:W-:Y:S01]  /*2910*/  FMUL.FTZ R85, R85, UR10 ;  /* 0x0000000a55557c20 */ /* 0x000fe20008410000 */
[----:B------:R-:W-:Y:S01]  /*2920*/  F2FP.PACK_AB R82, R83, R82 ;  /* 0x000000525352723e */ /* 0x000fe200000000ff */
[----:B------:R-:W-:Y:S01]  /*2930*/  FADD.FTZ R86, R86, -UR4 ;  /* 0x8000000456567e21 */ /* 0x000fe20008010000 */
[----:B0-----:R-:W-:Y:S01]  /*2940*/  IADD3 R57, R115, 0xf00, RZ ;  /* 0x00000f0073397810 */ /* 0x001fe20007ffe0ff */
[----:B------:R-:W-:Y:S01]  /*2950*/  FADD.FTZ R87, R87, -UR4 ;  /* 0x8000000457577e21 */ /* 0x000fe20008010000 */
[----:B------:R0:W-:Y:S01]  /*2960*/  STG.E [R52.64], R61 ;  /* 0x0000003d34007986 */ /* 0x0001e2000c101908 */
[----:B------:R-:W-:Y:S01]  /*2970*/  FMUL.FTZ R86, R86, UR10 ;  /* 0x0000000a56567c20 */ /* 0x000fe20008410000 */
[----:B------:R-:W-:Y:S01]  /*2980*/  LEA R56, P0, R57, c[0x0][0x178], 0x2 ;  /* 0x00005e0039387a11 */ /* 0x000fe200078010ff */
[----:B------:R-:W-:Y:S01]  /*2990*/  FMUL.FTZ R87, R87, UR10 ;  /* 0x0000000a57577c20 */ /* 0x000fe20008410000 */
[----:B------:R1:W-:Y:S01]  /*29a0*/  STG.E [R54.64], R63 ;  /* 0x0000003f36007986 */ /* 0x0003e2000c101908 */
[----:B------:R-:W-:Y:S01]  /*29b0*/  F2FP.PACK_AB R84, R85, R84 ;  /* 0x000000545554723e */ /* 0x000fe200000000ff */
[----:B------:R-:W-:Y:S01]  /*29c0*/  FADD.FTZ R88, R88, -UR4 ;  /* 0x8000000458587e21 */ /* 0x000fe20008010000 */
[----:B------:R-:W-:Y:S01]  /*29d0*/  LEA.HI.X R57, R57, c[0x0][0x17c], RZ, 0x2, P0 ;  /* 0x00005f0039397a11 */ /* 0x000fe200000f14ff */
[----:B------:R-:W-:Y:S01]  /*29e0*/  FADD.FTZ R89, R89, -UR4 ;  /* 0x8000000459597e21 */ /* 0x000fe20008010000 */
[----:B------:R-:W-:Y:S01]  /*29f0*/  HFMA2 R59, R48, R82, R17 ;  /* 0x00000052303b7231 */ /* 0x000fe20000000011 */
[----:B------:R-:W-:Y:S01]  /*2a00*/  F2FP.PACK_AB R86, R87, R86 ;  /* 0x000000565756723e */ /* 0x000fe200000000ff */
[----:B------:R-:W-:Y:S01]  /*2a10*/  FMUL.FTZ R88, R88, UR10 ;  /* 0x0000000a58587c20 */ /* 0x000fe20008410000 */
[----:B0-----:R-:W-:Y:S01]  /*2a20*/  IADD3 R53, R115, 0x1000, RZ ;  /* 0x0000100073357810 */ /* 0x001fe20007ffe0ff */
[----:B------:R-:W-:Y:S01]  /*2a30*/  FMUL.FTZ R89, R89, UR10 ;  /* 0x0000000a59597c20 */ /* 0x000fe20008410000 */
[----:B------:R-:W-:Y:S01]  /*2a40*/  HFMA2.MMA R61, R45, R84, R16 ;  /* 0x000000542d3d7235 */ /* 0x000fe20000000010 */
[----:B------:R-:W-:Y:S01]  /*2a50*/  FADD.FTZ R92, R92, -UR4 ;  /* 0x800000045c5c7e21 */ /* 0x000fe20008010000 */
[----:B-1----:R-:W-:Y:S01]  /*2a60*/  IADD3 R55, R115, 0x1100, RZ ;  /* 0x0000110073377810 */ /* 0x002fe20007ffe0ff */
[----:B------:R-:W-:Y:S01]  /*2a70*/  FADD.FTZ R93, R93, -UR4 ;  /* 0x800000045d5d7e21 */ /* 0x000fe20008010000 */
[----:B------:R-:W-:Y:S01]  /*2a80*/  LEA R52, P0, R53, c[0x0][0x178], 0x2 ;  /* 0x00005e0035347a11 */ /* 0x000fe200078010ff */
[----:B------:R0:W-:Y:S01]  /*2a90*/  STG.E [R56.64], R59 ;  /* 0x0000003b38007986 */ /* 0x0001e2000c101908 */
[----:B------:R-:W-:Y:S01]  /*2aa0*/  LEA R54, P1, R55, c[0x0][0x178], 0x2 ;  /* 0x00005e0037367a11 */ /* 0x000fe200078210ff */
[----:B------:R-:W-:Y:S01]  /*2ab0*/  HFMA2 R63, R46, R86, R15 ;  /* 0x000000562e3f7231 */ /* 0x000fe2000000000f */
[----:B------:R-:W-:Y:S01]  /*2ac0*/  LEA.HI.X R53, R53, c[0x0][0x17c], RZ, 0x2, P0 ;  /* 0x00005f0035357a11 */ /* 0x000fe200000f14ff */
[----:B------:R-:W-:Y:S01]  /*2ad0*/  FADD.FTZ R90, R90, -UR4 ;  /* 0x800000045a5a7e21 */ /* 0x000fe20008010000 */
[----:B------:R-:W-:Y:S01]  /*2ae0*/  LEA.HI.X R55, R55, c[0x0][0x17c], RZ, 0x2, P1 ;  /* 0x00005f0037377a11 */ /* 0x000fe200008f14ff */
[----:B------:R-:W-:Y:S01]  /*2af0*/  FADD.FTZ R91, R91, -UR4 ;  /* 0x800000045b5b7e21 */ /* 0x000fe20008010000 */
[----:B------:R-:W-:Y:S01]  /*2b00*/  F2FP.PACK_AB R88, R89, R88 ;  /* 0x000000585958723e */ /* 0x000fe200000000ff */
[----:B------:R-:W-:Y:S01]  /*2b10*/  FMUL.FTZ R92, R92, UR10 ;  /* 0x0000000a5c5c7c20 */ /* 0x000fe20008410000 */
[----:B------:R1:W-:Y:S01]  /*2b20*/  STG.E [R52.64], R61 ;  /* 0x0000003d34007986 */ /* 0x0003e2000c101908 */
        /* <DEDUP_REMOVED lines=9> */
[----:B------:R-:W-:Y:S01]  /*2bc0*/  LEA.HI.X R57, R57, c[0x0][0x17c], RZ, 0x2, P0 ;  /* 0x00005f0039397a11 */ /* 0x000fe200000f14ff */
[----:B------:R-:W-:Y:S01]  /*2bd0*/  FADD.FTZ R95, R95, -UR4 ;  /* 0x800000045f5f7e21 */ /* 0x000fe20008010000 */
[----:B-1----:R-:W-:Y:S01]  /*2be0*/  IADD3 R53, R115, 0x1400, RZ ;  /* 0x0000140073357810 */ /* 0x002fe20007ffe0ff */
[----:B------:R-:W-:Y:S01]  /*2bf0*/  FADD.FTZ R96, R96, -UR4 ;  /* 0x8000000460607e21 */ /* 0x000fe20008010000 */
[----:B------:R-:W-:Y:S01]  /*2c00*/  F2FP.PACK_AB R90, R91, R90 ;  /* 0x0000005a5b5a723e */ /* 0x000fe200000000ff */
[----:B------:R-:W-:Y:S01]  /*2c10*/  FADD.FTZ R97, R97, -UR4 ;  /* 0x8000000461617e21 */ /* 0x000fe20008010000 */
[----:B0-----:R-:W-:Y:S01]  /*2c20*/  IADD3 R55, R115, 0x1300, RZ ;  /* 0x0000130073377810 */ /* 0x001fe20007ffe0ff */
[----:B------:R-:W-:Y:S01]  /*2c30*/  FMUL.FTZ R94, R94, UR10 ;  /* 0x0000000a5e5e7c20 */ /* 0x000fe20008410000 */
[----:B------:R-:W-:Y:S01]  /*2c40*/  LEA R52, P1, R53, c[0x0][0x178], 0x2 ;  /* 0x00005e0035347a11 */ /* 0x000fe200078210ff */
[----:B------:R-:W-:Y:S01]  /*2c50*/  FMUL.FTZ R95, R95, UR10 ;  /* 0x0000000a5f5f7c20 */ /* 0x000fe20008410000 */
[C---:B------:R-:W-:Y:S01]  /*2c60*/  LEA R54, P0, R55.reuse, c[0x0][0x178], 0x2 ;  /* 0x00005e0037367a11 */ /* 0x040fe200078010ff */
[----:B------:R0:W-:Y:S01]  /*2c70*/  STG.E [R56.64], R59 ;  /* 0x0000003b38007986 */ /* 0x0001e2000c101908 */
[----:B------:R-:W-:Y:S01]  /*2c80*/  HFMA2 R61, R44, R90, R13 ;  /* 0x0000005a2c3d7231 */ /* 0x000fe2000000000d */
[----:B------:R-:W-:Y:S01]  /*2c90*/  HFMA2.MMA R63, R41, R92, R12 ;  /* 0x0000005c293f7235 */ /* 0x000fe2000000000c */
[----:B------:R-:W-:Y:S01]  /*2ca0*/  LEA.HI.X R55, R55, c[0x0][0x17c], RZ, 0x2, P0 ;  /* 0x00005f0037377a11 */ /* 0x000fe200000f14ff */
[----:B------:R-:W-:Y:S01]  /*2cb0*/  FMUL.FTZ R96, R96, UR10 ;  /* 0x0000000a60607c20 */ /* 0x000fe20008410000 */
[----:B------:R-:W-:Y:S01]  /*2cc0*/  LEA.HI.X R53, R53, c[0x0][0x17c], RZ, 0x2, P1 ;  /* 0x00005f0035357a11 */ /* 0x000fe200008f14ff */
        /* <DEDUP_REMOVED lines=8> */
[----:B------:R-:W-:Y:S01]  /*2d50*/  FMUL.FTZ R99, R99, UR10 ;  /* 0x0000000a63637c20 */ /* 0x000fe20008410000 */
[----:B------:R0:W-:Y:S01]  /*2d60*/  STG.E [R52.64], R63 ;  /* 0x0000003f34007986 */ /* 0x0001e2000c101908 */
[----:B------:R-:W-:Y:S01]  /*2d70*/  HFMA2 R59, R42, R94, R11 ;  /* 0x0000005e2a3b7231 */ /* 0x000fe2000000000b */
[----:B------:R-:W-:Y:S01]  /*2d80*/  LEA R56, P0, R57, c[0x0][0x178], 0x2 ;  /* 0x00005e0039387a11 */ /* 0x000fe200078010ff */
[----:B------:R-:W-:Y:S01]  /*2d90*/  FADD.FTZ R100, R100, -UR4 ;  /* 0x8000000464647e21 */ /* 0x000fe20008010000 */
[----:B------:R-:W-:Y:S01]  /*2da0*/  F2FP.PACK_AB R98, R99, R98 ;  /* 0x000000626362723e */ /* 0x000fe200000000ff */
[----:B------:R-:W-:Y:S01]  /*2db0*/  FADD.FTZ R101, R101, -UR4 ;  /* 0x8000000465657e21 */ /* 0x000fe20008010000 */
[----:B-1----:R-:W-:Y:S01]  /*2dc0*/  IADD3 R55, R115, 0x1600, RZ ;  /* 0x0000160073377810 */ /* 0x002fe20007ffe0ff */
[----:B------:R-:W-:Y:S01]  /*2dd0*/  FADD.FTZ R104, R104, -UR4 ;  /* 0x8000000468687e21 */ /* 0x000fe20008010000 */
[----:B------:R-:W-:Y:S01]  /*2de0*/  LEA.HI.X R57, R57, c[0x0][0x17c], RZ, 0x2, P0 ;  /* 0x00005f0039397a11 */ /* 0x000fe200000f14ff */
[----:B------:R-:W-:Y:S01]  /*2df0*/  FADD.FTZ R105, R105, -UR4 ;  /* 0x8000000469697e21 */ /* 0x000fe20008010000 */
[----:B------:R-:W-:Y:S01]  /*2e00*/  LEA R54, P0, R55, c[0x0][0x178], 0x2 ;  /* 0x00005e0037367a11 */ /* 0x000fe200078010ff */
[----:B------:R-:W-:Y:S01]  /*2e10*/  HFMA2.MMA R61, R39, R96, R10 ;  /* 0x00000060273d7235 */ /* 0x000fe2000000000a */
[----:B0-----:R-:W-:Y:S01]  /*2e20*/  IADD3 R53, R115, 0x1700, RZ ;  /* 0x0000170073357810 */ /* 0x001fe20007ffe0ff */
[----:B------:R-:W-:Y:S01]  /*2e30*/  FMUL.FTZ R100, R100, UR10 ;  /* 0x0000000a64647c20 */ /* 0x000fe20008410000 */
[----:B------:R0:W-:Y:S01]  /*2e40*/  STG.E [R56.64], R59 ;  /* 0x0000003b38007986 */ /* 0x0001e2000c101908 */
[----:B------:R-:W-:Y:S01]  /*2e50*/  FMUL.FTZ R101, R101, UR10 ;  /* 0x0000000a65657c20 */ /* 0x000fe20008410000 */
[----:B------:R-:W-:Y:S01]  /*2e60*/  LEA R52, P1, R53, c[0x0][0x178], 0x2 ;  /* 0x00005e0035347a11 */ /* 0x000fe200078210ff */
[----:B------:R-:W-:Y:S01]  /*2e70*/  FADD.FTZ R102, R102, -UR4 ;  /* 0x8000000466667e21 */ /* 0x000fe20008010000 */
[----:B------:R-:W-:Y:S01]  /*2e80*/  LEA.HI.X R55, R55, c[0x0][0x17c], RZ, 0x2, P0 ;  /* 0x00005f0037377a11 */ /* 0x000fe200000f14ff */
[----:B------:R-:W-:Y:S01]  /*2e90*/  FADD.FTZ R103, R103, -UR4 ;  /* 0x8000000467677e21 */ /* 0x000fe20008010000 */
[----:B------:R-:W-:Y:S01]  /*2ea0*/  LEA.HI.X R53, R53, c[0x0][0x17c], RZ, 0x2, P1 ;  /* 0x00005f0035357a11 */ /* 0x000fe200008f14ff */
[----:B------:R-:W-:Y:S01]  /*2eb0*/  FMUL.FTZ R104, R104, UR10 ;  /* 0x0000000a68687c20 */ /* 0x000fe20008410000 */
[----:B------:R-:W-:Y:S01]  /*2ec0*/  HFMA2 R63, R40, R98, R9 ;  /* 0x00000062283f7231 */ /* 0x000fe20000000009 */
[----:B------:R-:W-:Y:S01]  /*2ed0*/  FMUL.FTZ R105, R105, UR10 ;  /* 0x0000000a69697c20 */ /* 0x000fe20008410000 */
[----:B------:R-:W-:Y:S01]  /*2ee0*/  F2FP.PACK_AB R100, R101, R100 ;  /* 0x000000646564723e */ /* 0x000fe200000000ff */
[----:B------:R-:W-:Y:S01]  /*2ef0*/  FMUL.FTZ R102, R102, UR10 ;  /* 0x0000000a66667c20 */ /* 0x000fe20008410000 */
[----:B0-----:R-:W-:Y:S01]  /*2f00*/  IADD3 R57, R115, 0x1800, RZ ;  /* 0x0000180073397810 */ /* 0x001fe20007ffe0ff */
[----:B------:R-:W-:Y:S01]  /*2f10*/  FMUL.FTZ R103, R103, UR10 ;  /* 0x0000000a67677c20 */ /* 0x000fe20008410000 */
[----:B------:R0:W-:Y:S01]  /*2f20*/  STG.E [R54.64], R61 ;  /* 0x0000003d36007986 */ /* 0x0001e2000c101908 */
[----:B------:R-:W-:Y:S01]  /*2f30*/  F2FP.PACK_AB R104, R105, R104 ;  /* 0x000000686968723e */ /* 0x000fe200000000ff */
[----:B------:R-:W-:Y:S01]  /*2f40*/  HFMA2.MMA R59, R37, R100, R8 ;  /* 0x00000064253b7235 */ /* 0x000fe20000000008 */
[----:B------:R-:W-:Y:S01]  /*2f50*/  LEA R56, P0, R57, c[0x0][0x178], 0x2 ;  /* 0x00005e0039387a11 */ /* 0x000fe200078010ff */
[----:B------:R1:W-:Y:S01]  /*2f60*/  STG.E [R52.64], R63 ;  /* 0x0000003f34007986 */ /* 0x0003e2000c101908 */
[----:B------:R-:W-:Y:S01]  /*2f70*/  F2FP.PACK_AB R102, R103, R102 ;  /* 0x000000666766723e */ /* 0x000fe200000000ff */
[----:B------:R-:W-:Y:S01]  /*2f80*/  FADD.FTZ R108, R108, -UR4 ;  /* 0x800000046c6c7e21 */ /* 0x000fe20008010000 */
[----:B------:R-:W-:Y:S01]  /*2f90*/  LEA.HI.X R57, R57, c[0x0][0x17c], RZ, 0x2, P0 ;  /* 0x00005f0039397a11 */ /* 0x000fe200000f14ff */
[----:B------:R-:W-:-:S02]  /*2fa0*/  FADD.FTZ R109, R109, -UR4 ;  /* 0x800000046d6d7e21 */ /* 0x000fc40008010000 */
[----:B------:R-:W-:Y:S01]  /*2fb0*/  FADD.FTZ R106, R106, -UR4 ;  /* 0x800000046a6a7e21 */ /* 0x000fe20008010000 */
[----:B0-----:R-:W-:Y:S01]  /*2fc0*/  IADD3 R55, R115, 0x1a00, RZ ;  /* 0x00001a0073377810 */ /* 0x001fe20007ffe0ff */
[----:B------:R-:W-:Y:S01]  /*2fd0*/  HFMA2 R61, R38, R102, R7 ;  /* 0x00000066263d7231 */ /* 0x000fe20000000007 */
[----:B------:R-:W-:Y:S01]  /*2fe0*/  FADD.FTZ R107, R107, -UR4 ;  /* 0x800000046b6b7e21 */ /* 0x000fe20008010000 */
[----:B------:R-:W-:Y:S01]  /*2ff0*/  STG.E [R56.64], R59 ;  /* 0x0000003b38007986 */ /* 0x000fe2000c101908 */
[----:B-1----:R-:W-:Y:S01]  /*3000*/  IADD3 R53, R115, 0x1900, RZ ;  /* 0x0000190073357810 */ /* 0x002fe20007ffe0ff */
[----:B------:R-:W-:Y:S01]  /*3010*/  HFMA2.MMA R63, R35, R104, R6 ;  /* 0x00000068233f7235 */ /* 0x000fe20000000006 */
[----:B------:R-:W-:Y:S01]  /*3020*/  LEA R54, P0, R55, c[0x0][0x178], 0x2 ;  /* 0x00005e0037367a11 */ /* 0x000fe200078010ff */
[----:B------:R-:W-:Y:S02]  /*3030*/  FADD.FTZ R110, R110, -UR4 ;  /* 0x800000046e6e7e21 */ /* 0x000fe40008010000 */
[----:B------:R-:W-:Y:S01]  /*3040*/  IMAD.WIDE.U32 R52, R53, R114, c[0x0][0x178] ;  /* 0x00005e0035347625 */ /* 0x000fe200078e0072 */
[----:B------:R-:W-:-:S03]  /*3050*/  LEA.HI.X R55, R55, c[0x0][0x17c], RZ, 0x2, P0 ;  /* 0x00005f0037377a11 */ /* 0x000fc600000f14ff */
[----:B------:R-:W-:Y:S01]  /*3060*/  FADD.FTZ R111, R111, -UR4 ;  /* 0x800000046f6f7e21 */ /* 0x000fe20008010000 */
[----:B------:R0:W-:Y:S01]  /*3070*/  STG.E [R52.64], R61 ;  /* 0x0000003d34007986 */ /* 0x0001e2000c101908 */
[----:B------:R-:W-:Y:S02]  /*3080*/  FMUL.FTZ R108, R108, UR10 ;  /* 0x0000000a6c6c7c20 */ /* 0x000fe40008410000 */
[----:B------:R-:W-:Y:S01]  /*3090*/  FMUL.FTZ R109, R109, UR10 ;  /* 0x0000000a6d6d7c20 */ /* 0x000fe20008410000 */
[----:B------:R1:W-:Y:S01]  /*30a0*/  STG.E [R54.64], R63 ;  /* 0x0000003f36007986 */ /* 0x0003e2000c101908 */
[----:B------:R-:W-:Y:S02]  /*30b0*/  FMUL.FTZ R106, R106, UR10 ;  /* 0x0000000a6a6a7c20 */ /* 0x000fe40008410000 */
[----:B------:R-:W-:Y:S01]  /*30c0*/  FMUL.FTZ R107, R107, UR10 ;  /* 0x0000000a6b6b7c20 */ /* 0x000fe20008410000 */
[----:B------:R-:W-:Y:S01]  /*30d0*/  F2FP.PACK_AB R108, R109, R108 ;  /* 0x0000006c6d6c723e */ /* 0x000fe200000000ff */
[----:B------:R-:W-:-:S02]  /*30e0*/  FMUL.FTZ R110, R110, UR10 ;  /* 0x0000000a6e6e7c20 */ /* 0x000fc40008410000 */
[----:B------:R-:W-:Y:S01]  /*30f0*/  FMUL.FTZ R111, R111, UR10 ;  /* 0x0000000a6f6f7c20 */ /* 0x000fe20008410000 */
[----:B0-----:R-:W-:Y:S02]  /*3100*/  IADD3 R53, R115, 0x1b00, RZ ;  /* 0x00001b0073357810 */ /* 0x001fe40007ffe0ff */
[----:B------:R-:W-:Y:S01]  /*3110*/  F2FP.PACK_AB R106, R107, R106 ;  /* 0x0000006a6b6a723e */ /* 0x000fe200000000ff */
[----:B------:R-:W-:Y:S01]  /*3120*/  HFMA2.MMA R61, R33, R108, R4 ;  /* 0x0000006c213d7235 */ /* 0x000fe20000000004 */
[C---:B-1----:R-:W-:Y:S02]  /*3130*/  IADD3 R55, R115.reuse, 0x1c00, RZ ;  /* 0x00001c0073377810 */ /* 0x042fe40007ffe0ff */
[----:B------:R-:W-:Y:S01]  /*3140*/  IADD3 R115, R115, 0x1d00, RZ ;  /* 0x00001d0073737810 */ /* 0x000fe20007ffe0ff */
[----:B------:R-:W-:Y:S01]  /*3150*/  HFMA2 R59, R36, R106, R5 ;  /* 0x0000006a243b7231 */ /* 0x000fe20000000005 */
[----:B------:R-:W-:Y:S02]  /*3160*/  LEA R52, P0, R53, c[0x0][0x178], 0x2 ;  /* 0x00005e0035347a11 */ /* 0x000fe400078010ff */
[----:B------:R-:W-:-:S02]  /*3170*/  F2FP.PACK_AB R110, R111, R110 ;  /* 0x0000006e6f6e723e */ /* 0x000fc400000000ff */
[----:B------:R-:W-:Y:S02]  /*3180*/  LEA R54, P1, R55, c[0x0][0x178], 0x2 ;  /* 0x00005e0037367a11 */ /* 0x000fe400078210ff */
[----:B------:R-:W-:Y:S01]  /*3190*/  LEA R56, P2, R115, c[0x0][0x178], 0x2 ;  /* 0x00005e0073387a11 */ /* 0x000fe200078410ff */
[----:B------:R-:W-:Y:S01]  /*31a0*/  HFMA2 R63, R34, R110, R3 ;  /* 0x0000006e223f7231 */ /* 0x000fe20000000003 */
[----:B------:R-:W-:Y:S02]  /*31b0*/  LEA.HI.X R53, R53, c[0x0][0x17c], RZ, 0x2, P0 ;  /* 0x00005f0035357a11 */ /* 0x000fe400000f14ff */
[----:B------:R-:W-:Y:S02]  /*31c0*/  LEA.HI.X R55, R55, c[0x0][0x17c], RZ, 0x2, P1 ;  /* 0x00005f0037377a11 */ /* 0x000fe400008f14ff */
[----:B------:R-:W-:Y:S01]  /*31d0*/  LEA.HI.X R57, R115, c[0x0][0x17c], RZ, 0x2, P2 ;  /* 0x00005f0073397a11 */ /* 0x000fe200010f14ff */
[----:B------:R0:W-:Y:S01]  /*31e0*/  STG.E [R52.64], R59 ;  /* 0x0000003b34007986 */ /* 0x0001e2000c101908 */
[----:B------:R-:W-:-:S02]  /*31f0*/  ISETP.GE.AND P0, PT, R129, c[0x0][0x164], PT ;  /* 0x0000590081007a0c */ /* 0x000fc40003f06270 */
[----:B------:R-:W-:Y:S01]  /*3200*/  LOP3.LUT P1, RZ, R127, 0xff, RZ, 0xc0, !PT ;  /* 0x000000ff7fff7812 */ /* 0x000fe2000782c0ff */
[----:B------:R0:W-:Y:S03]  /*3210*/  STG.E [R54.64], R61 ;  /* 0x0000003d36007986 */ /* 0x0001e6000c101908 */
[----:B------:R-:W-:Y:S01]  /*3220*/  SEL R127, RZ, 0x1, P1 ;  /* 0x00000001ff7f7807 */ /* 0x000fe20000800000 */
[----:B------:R0:W-:Y:S06]  /*3230*/  STG.E [R56.64], R63 ;  /* 0x0000003f38007986 */ /* 0x0001ec000c101908 */
[----:B0-----:R-:W-:Y:S01]  /*3240*/  @P0 CALL.REL.NOINC `(.L_x_472) ;  /* 0x0000001000000944 */ /* 0x001fe20003c00000 */
[----:B------:R-:W-:Y:S05]  /*3250*/  BRA `(.L_x_473) ;  /* 0xffffd29000007947 */ /* 0x000fea000383ffff */
.L_x_472:
[----:B------:R-:W-:Y:S05]  /*3260*/  EXIT ;  /* 0x000000000000794d */ /* 0x000fea0003800000 */
.L_x_468:
[----:B------:R-:W-:Y:S01]  /*3270*/  HFMA2.MMA R113, -RZ, RZ, 0, 1.847743988037109375e-06 ;  /* 0x0000001fff717435 */ /* 0x000fe200000001ff */
[----:B------:R-:W-:-:S02]  /*3280*/  MOV R133, 0x1 ;  /* 0x0000000100857802 */ /* 0x000fc40000000f00 */
[----:B------:R-:W-:Y:S02]  /*3290*/  MOV R130, 0xffffffff ;  /* 0xffffffff00827802 */ /* 0x000fe40000000f00 */
[----:B------:R-:W-:Y:S02]  /*32a0*/  MOV R114, 0x32c0 ;  /* 0x000032c000727802 */ /* 0x000fe40000000f00 */
[----:B-----5:R-:W-:Y:S05]  /*32b0*/  CALL.REL.NOINC `($__internal_52_$__cuda_sm70_shflsync_bfly_p) ;  /* 0x00000b1000007944 */ /* 0x020fea0003c00000 */
[----:B-1----:R-:W-:Y:S01]  /*32c0*/  MOV R112, R133 ;  /* 0x0000008500707202 */ /* 0x002fe20000000f00 */
[----:B0-----:R-:W-:Y:S05]  /*32d0*/  BRA `(.L_x_474) ;  /* 0xffffdc3000007947 */ /* 0x001fea000383ffff */
.L_x_469:
[----:B------:R-:W-:Y:S01]  /*32e0*/  HFMA2.MMA R133, -RZ, RZ, 0, 1.1920928955078125e-07 ;  /* 0x00000002ff857435 */ /* 0x000fe200000001ff */
[----:B------:R-:W-:Y:S02]  /*32f0*/  MOV R113, 0x1f ;  /* 0x0000001f00717802 */ /* 0x000fe40000000f00 */
[----:B------:R-:W-:Y:S02]  /*3300*/  MOV R130, 0xffffffff ;  /* 0xffffffff00827802 */ /* 0x000fe40000000f00 */
[----:B------:R-:W-:Y:S02]  /*3310*/  MOV R114, 0x3330 ;  /* 0x0000333000727802 */ /* 0x000fe40000000f00 */
[----:B-----5:R-:W-:Y:S05]  /*3320*/  CALL.REL.NOINC `($__internal_52_$__cuda_sm70_shflsync_bfly_p) ;  /* 0x00000aa000007944 */ /* 0x020fea0003c00000 */
[----:B01----:R-:W-:Y:S01]  /*3330*/  FADD.FTZ R132, R132, R133 ;  /* 0x0000008584847221 */ /* 0x003fe20000010000 */
[----:B------:R-:W-:Y:S01]  /*3340*/  HFMA2.MMA R133, -RZ, RZ, 0, 2.384185791015625e-07 ;  /* 0x00000004ff857435 */ /* 0x000fe200000001ff */
[----:B------:R-:W-:-:S02]  /*3350*/  MOV R113, 0x1f ;  /* 0x0000001f00717802 */ /* 0x000fc40000000f00 */
[----:B------:R-:W-:Y:S02]  /*3360*/  MOV R130, 0xffffffff ;  /* 0xffffffff00827802 */ /* 0x000fe40000000f00 */
[----:B------:R-:W-:Y:S02]  /*3370*/  MOV R114, 0x3390 ;  /* 0x0000339000727802 */ /* 0x000fe40000000f00 */
[----:B------:R-:W-:Y:S05]  /*3380*/  CALL.REL.NOINC `($__internal_52_$__cuda_sm70_shflsync_bfly_p) ;  /* 0x00000a4000007944 */ /* 0x000fea0003c00000 */
[----:B01----:R-:W-:Y:S01]  /*3390*/  FADD.FTZ R132, R132, R133 ;  /* 0x0000008584847221 */ /* 0x003fe20000010000 */
[----:B------:R-:W-:Y:S01]  /*33a0*/  HFMA2.MMA R133, -RZ, RZ, 0, 4.76837158203125e-07 ;  /* 0x00000008ff857435 */ /* 0x000fe200000001ff */
[----:B------:R-:W-:Y:S02]  /*33b0*/  MOV R113, 0x1f ;  /* 0x0000001f00717802 */ /* 0x000fe40000000f00 */
[----:B------:R-:W-:Y:S02]  /*33c0*/  MOV R130, 0xffffffff ;  /* 0xffffffff00827802 */ /* 0x000fe40000000f00 */
[----:B------:R-:W-:Y:S02]  /*33d0*/  MOV R114, 0x33f0 ;  /* 0x000033f000727802 */ /* 0x000fe40000000f00 */
[----:B------:R-:W-:Y:S05]  /*33e0*/  CALL.REL.NOINC `($__internal_52_$__cuda_sm70_shflsync_bfly_p) ;  /* 0x000009e000007944 */ /* 0x000fea0003c00000 */
[----:B01----:R-:W-:Y:S01]  /*33f0*/  FADD.FTZ R132, R132, R133 ;  /* 0x0000008584847221 */ /* 0x003fe20000010000 */
[----:B------:R-:W-:Y:S01]  /*3400*/  HFMA2.MMA R133, -RZ, RZ, 0, 9.5367431640625e-07 ;  /* 0x00000010ff857435 */ /* 0x000fe200000001ff */
[----:B------:R-:W-:-:S02]  /*3410*/  MOV R113, 0x1f ;  /* 0x0000001f00717802 */ /* 0x000fc40000000f00 */
[----:B------:R-:W-:Y:S02]  /*3420*/  MOV R130, 0xffffffff ;  /* 0xffffffff00827802 */ /* 0x000fe40000000f00 */
[----:B------:R-:W-:Y:S02]  /*3430*/  MOV R114, 0x3450 ;  /* 0x0000345000727802 */ /* 0x000fe40000000f00 */
[----:B------:R-:W-:Y:S05]  /*3440*/  CALL.REL.NOINC `($__internal_52_$__cuda_sm70_shflsync_bfly_p) ;  /* 0x0000098000007944 */ /* 0x000fea0003c00000 */
        /* <DEDUP_REMOVED lines=126> */
[----:B------:R-:W-:Y:S05]  /*3c30*/  CALL.REL.NOINC `($__internal_52_$__cuda_sm70_shflsync_bfly_p) ;  /* 0x0000019000007944 */ /* 0x000fea0003c00000 */
[----:B01----:R-:W-:Y:S01]  /*3c40*/  FADD.FTZ R132, R132, R133 ;  /* 0x0000008584847221 */ /* 0x003fe20000010000 */
[----:B------:R-:W-:Y:S01]  /*3c50*/  HFMA2.MMA R133, -RZ, RZ, 0, 1.1920928955078125e-07 ;  /* 0x00000002ff857435 */ /* 0x000fe200000001ff */
[----:B------:R-:W-:Y:S02]  /*3c60*/  MOV R113, 0x1f ;  /* 0x0000001f00717802 */ /* 0x000fe40000000f00 */
[----:B------:R-:W-:Y:S02]  /*3c70*/  MOV R130, 0xffffffff ;  /* 0xffffffff00827802 */ /* 0x000fe40000000f00 */
[----:B------:R-:W-:Y:S02]  /*3c80*/  MOV R114, 0x3ca0 ;  /* 0x00003ca000727802 */ /* 0x000fe40000000f00 */
[----:B------:R-:W-:Y:S05]  /*3c90*/  CALL.REL.NOINC `($__internal_52_$__cuda_sm70_shflsync_bfly_p) ;  /* 0x0000013000007944 */ /* 0x000fea0003c00000 */
        /* <DEDUP_REMOVED lines=18> */
[----:B01----:R-:W-:Y:S05]  /*3dc0*/  BRA `(.L_x_475) ;  /* 0xffffda0000007947 */ /* 0x003fea000383ffff */
        .weak           $__internal_52_$__cuda_sm70_shflsync_bfly_p
        .type           $__internal_52_$__cuda_sm70_shflsync_bfly_p,@function
        .size           $__internal_52_$__cuda_sm70_shflsync_bfly_p,(.L_x_1101 - $__internal_52_$__cuda_sm70_shflsync_bfly_p)
$__internal_52_$__cuda_sm70_shflsync_bfly_p:
[----:B------:R-:W-:Y:S01]  /*3dd0*/  HFMA2.MMA R115, -RZ, RZ, 0, 0 ;  /* 0x00000000ff737435 */ /* 0x000fe200000001ff */
[----:B------:R-:W-:Y:S04]  /*3de0*/  WARPSYNC R130 ;  /* 0x0000008200007348 */ /* 0x000fe80003800000 */
[----:B------:R0:W1:Y:S01]  /*3df0*/  SHFL.BFLY PT, R133, R132, R133, R113 ;  /* 0x0c00008584857389 */ /* 0x00006200000e0071 */
[----:B------:R-:W-:Y:S05]  /*3e00*/  RET.REL.NODEC R114 `(_ZN10layer_norm13ln_fwd_kernelINS_13Kernel_traitsI6__halffS2_fjLj15360ELj2ELj1ELj4ELj8ENS_18Kernel_traits_baseILj15360ES2_fS2_fjLj128EEEEEEEvNS_9FwdParamsE) ;  /* 0xffffc1f072007950 */ /* 0x000fea0003c3ffff */
.L_x_476:
        /* <DEDUP_REMOVED lines=15> */
.L_x_1101:


//--------------------- .text._ZN10layer_norm13ln_fwd_kernelINS_13Kernel_traitsI6__halfS2_S2_fjLj15360ELj2ELj1ELj4ELj8ENS_18Kernel_traits_baseILj15360ES2_S2_S2_fjLj128EEEEEEEvNS_9FwdParamsE --------------------------
	.section	.text._ZN10layer_norm13ln_fwd_kernelINS_13Kernel_traitsI6__halfS2_S2_fjLj15360ELj2ELj1ELj4ELj8ENS_18Kernel_traits_baseILj15360ES2_S2_S2_fjLj128EEEEEEEvNS_9FwdParamsE,"ax",@progbits
	.sectioninfo	@"SHI_REGISTERS=168"
	.align	128
        .global         _ZN10layer_norm13ln_fwd_kernelINS_13Kernel_traitsI6__halfS2_S2_fjLj15360ELj2ELj1ELj4ELj8ENS_18Kernel_traits_baseILj15360ES2_S2_S2_fjLj128EEEEEEEvNS_9FwdParamsE
        .type           _ZN10layer_norm13ln_fwd_kernelINS_13Kernel_traitsI6__halfS2_S2_fjLj15360ELj2ELj1ELj4ELj8ENS_18Kernel_traits_baseILj15360ES2_S2_S2_fjLj128EEEEEEEvNS_9FwdParamsE,@function
        .size           _ZN10layer_norm13ln_fwd_kernelINS_13Kernel_traitsI6__halfS2_S2_fjLj15360ELj2ELj1ELj4ELj8ENS_18Kernel_traits_baseILj15360ES2_S2_S2_fjLj128EEEEEEEvNS_9FwdParamsE,(.L_x_1102 - _ZN10layer_norm13ln_fwd_kernelINS_13Kernel_traitsI6__halfS2_S2_fjLj15360ELj2ELj1ELj4ELj8ENS_18Kernel_traits_baseILj15360ES2_S2_S2_fjLj128EEEEEEEvNS_9FwdParamsE)
        .other          _ZN10layer_norm13ln_fwd_kernelINS_13Kernel_traitsI6__halfS2_S2_fjLj15360ELj2ELj1ELj4ELj8ENS_18Kernel_traits_baseILj15360ES2_S2_S2_fjLj128EEEEEEEvNS_9FwdParamsE,@"STO_CUDA_ENTRY STV_DEFAULT"
_ZN10layer_norm13ln_fwd_kernelINS_13Kernel_traitsI6__halfS2_S2_fjLj15360ELj2ELj1ELj4ELj8ENS_18Kernel_traits_baseILj15360ES2_S2_S2_fjLj128EEEEEEEvNS_9FwdParamsE:
.text._ZN10layer_norm13ln_fwd_kernelINS_13Kernel_traitsI6__halfS2_S2_fjLj15360ELj2ELj1ELj4ELj8ENS_18Kernel_traits_baseILj15360ES2_S2_S2_fjLj128EEEEEEEvNS_9FwdParamsE:
        /* <DEDUP_REMOVED lines=50> */
.L_x_482:
        /* <DEDUP_REMOVED lines=51> */
[--C-:B--2---:R-:W-:Y:S01]  /*0650*/  SHF.R.U64 R90, R104, 0x10, R105.reuse ;  /* 0x00000010685a7819 */ /* 0x104fe20000001269 */
[----:B------:R-:W-:Y:S01]  /*0660*/  HADD2.F32 R104, -RZ, R104.H0_H0 ;  /* 0x20000068ff687230 */ /* 0x000fe20000004100 */
[----:B------:R-:W-:Y:S01]  /*0670*/  SHF.R.U32.HI R86, RZ, 0x10, R105 ;  /* 0x00000010ff567819 */ /* 0x000fe20000011669 */
[----:B------:R-:W-:Y:S02]  /*0680*/  HADD2.F32 R92, -RZ, R105.H0_H0 ;  /* 0x20000069ff5c7230 */ /* 0x000fe40000004100 */
[----:B------:R-:W-:Y:S01]  /*0690*/  HADD2.F32 R90, -RZ, R90.H0_H0 ;  /* 0x2000005aff5a7230 */ /* 0x000fe20000004100 */
[----:B------:R-:W-:Y:S01]  /*06a0*/  FADD.FTZ R75, RZ, R104 ;  /* 0x00000068ff4b7221 */ /* 0x000fe20000010000 */
[----:B------:R-:W-:Y:S01]  /*06b0*/  HADD2.F32 R86, -RZ, R86.H0_H0 ;  /* 0x20000056ff567230 */ /* 0x000fe20000004100 */
[----:B---3--:R-:W-:Y:S01]  /*06c0*/  SHF.R.U64 R98, R88, 0x10, R89 ;  /* 0x0000001058627819 */ /* 0x008fe20000001259 */
[----:B------:R-:W-:Y:S01]  /*06d0*/  HADD2.F32 R88, -RZ, R88.H0_H0 ;  /* 0x20000058ff587230 */ /* 0x000fe20000004100 */
[----:B------:R-:W-:Y:S01]  /*06e0*/  FADD.FTZ R75, R90, R75 ;  /* 0x0000004b5a4b7221 */ /* 0x000fe20000010000 */
[----:B------:R-:W-:Y:S01]  /*06f0*/  SHF.R.U32.HI R102, RZ, 0x10, R89 ;  /* 0x00000010ff667819 */ /* 0x000fe20000011659 */
[----:B------:R-:W-:-:S02]  /*0700*/  HADD2.F32 R100, -RZ, R89.H0_H0 ;  /* 0x20000059ff647230 */ /* 0x000fc40000004100 */
[----:B------:R-:W-:Y:S01]  /*0710*/  FADD.FTZ R75, R92, R75 ;  /* 0x0000004b5c4b7221 */ /* 0x000fe20000010000 */
[----:B------:R-:W-:Y:S01]  /*0720*/  HADD2.F32 R98, -RZ, R98.H0_H0 ;  /* 0x20000062ff627230 */ /* 0x000fe20000004100 */
[----:B----4-:R-:W-:Y:S01]  /*0730*/  SHF.R.U64 R82, R84, 0x10, R85 ;  /* 0x0000001054527819 */ /* 0x010fe20000001255 */
[----:B------:R-:W-:Y:S01]  /*0740*/  HADD2.F32 R102, -RZ, R102.H0_H0 ;  /* 0x20000066ff667230 */ /* 0x000fe20000004100 */
[----:B------:R-:W-:Y:S01]  /*0750*/  FADD.FTZ R75, R86, R75 ;  /* 0x0000004b564b7221 */ /* 0x000fe20000010000 */
[----:B------:R-:W-:Y:S01]  /*0760*/  HADD2.F32 R84, -RZ, R84.H0_H0 ;  /* 0x20000054ff547230 */ /* 0x000fe20000004100 */
[----:B------:R-:W-:Y:S01]  /*0770*/  SHF.R.U32.HI R78, RZ, 0x10, R85 ;  /* 0x00000010ff4e7819 */ /* 0x000fe20000011655 */
[----:B------:R-:W-:Y:S01]  /*0780*/  HADD2.F32 R82, -RZ, R82.H0_H0 ;  /* 0x20000052ff527230 */ /* 0x000fe20000004100 */
[----:B------:R-:W-:Y:S01]  /*0790*/  FADD.FTZ R75, R88, R75 ;  /* 0x0000004b584b7221 */ /* 0x000fe20000010000 */
[----:B------:R-:W-:Y:S01]  /*07a0*/  HADD2.F32 R80, -RZ, R85.H0_H0 ;  /* 0x20000055ff507230 */ /* 0x000fe20000004100 */
[----:B------:R-:W-:Y:S01]  /*07b0*/  SHF.R.U64 R135, R76, 0x10, R77 ;  /* 0x000000104c877819 */ /* 0x000fe2000000124d */
        /* <DEDUP_REMOVED lines=31> */
[--C-:B------:R-:W-:Y:S01]  /*09b0*/  SHF.R.U64 R127, R116, 0x10, R117.reuse ;  /* 0x00000010747f7819 */ /* 0x100fe20000001275 */
        /* <DEDUP_REMOVED lines=63> */
[----:B------:R-:W-:Y:S01]  /*0db0*/  SHF.R.U32.HI R66, RZ, 0x5, R68 ;  /* 0x00000005ff427819 */ /* 0x000fe20000011644 */
[----:B------:R-:W-:Y:S01]  /*0dc0*/  HADD2.F32 R165, -RZ, R165.H0_H0 ;  /* 0x200000a5ffa57230 */ /* 0x000fe20000004100 */
[----:B------:R-:W-:-:S02]  /*0dd0*/  FADD.FTZ R106, R127, R106 ;  /* 0x0000006a7f6a7221 */ /* 0x000fc40000010000 */
[----:B------:R-:W-:Y:S02]  /*0de0*/  LOP3.LUT R66, R66, 0x7fffffc, RZ, 0xc0, !PT ;  /* 0x07fffffc42427812 */ /* 0x000fe400078ec0ff */
[----:B------:R-:W-:Y:S02]  /*0df0*/  FADD.FTZ R106, R103, R106 ;  /* 0x0000006a676a7221 */ /* 0x000fe40000010000 */
[----:B------:R-:W-:Y:S02]  /*0e00*/  @!P1 IADD3 R66, R66, 0x4, RZ ;  /* 0x0000000442429810 */ /* 0x000fe40007ffe0ff */
        /* <DEDUP_REMOVED lines=31> */
.L_x_483:
        /* <DEDUP_REMOVED lines=140> */
.L_x_484:
        /* <DEDUP_REMOVED lines=71> */
.L_x_480:
[----:B------:R-:W2:Y:S01]  /*1d30*/  LDG.E.STRONG.GPU R64, [R62.64] ;  /* 0x000000063e407981 */ /* 0x000ea2000c1ef900 */
[----:B------:R-:W-:Y:S01]  /*1d40*/  YIELD ;  /* 0x0000000000007946 */ /* 0x000fe20003800000 */
[----:B--2---:R-:W-:Y:S01]  /*1d50*/  ISETP.NE.AND P0, PT, R64, R65, PT ;  /* 0x000000414000720c */ /* 0x004fe20003f05270 */
[----:B------:R-:W-:-:S12]  /*1d60*/  CCTL.IVALL ;  /* 0x00000000ff00798f */ /* 0x000fd80002000000 */
[----:B------:R-:W-:Y:S05]  /*1d70*/  @P0 BRA `(.L_x_480) ;  /* 0xffffffb000000947 */ /* 0x000fea000383ffff */
.L_x_479:
        /* <DEDUP_REMOVED lines=12> */
[----:B------:R-:W-:Y:S01]  /*1e40*/  SHF.R.U32.HI R116, RZ, 0x10, R41 ;  /* 0x00000010ff747819 */ /* 0x000fe20000011629 */
[----:B------:R-:W0:Y:S01]  /*1e50*/  SHFL.DOWN PT, R96, R66, 0x1, 0x1f ;  /* 0x08201f0042607f89 */ /* 0x000e2200000e0000 */
[----:B------:R-:W-:Y:S02]  /*1e60*/  SHF.R.U32.HI R120, RZ, 0x10, R33 ;  /* 0x00000010ff787819 */ /* 0x000fe40000011621 */
[----:B------:R-:W-:-:S02]  /*1e70*/  SHF.R.U32.HI R118, RZ, 0x10, R3 ;  /* 0x00000010ff767819 */ /* 0x000fc40000011603 */
        /* <DEDUP_REMOVED lines=16> */
[C---:B0-----:R-:W-:Y:S01]  /*1f80*/  FMUL.FTZ R66, R110.reuse, R106 ;  /* 0x0000006a6e427220 */ /* 0x041fe20000410000 */
[----:B------:R-:W-:Y:S01]  /*1f90*/  SHF.R.U32.HI R106, RZ, 0x10, R57 ;  /* 0x00000010ff6a7819 */ /* 0x000fe20000011639 */
[----:B------:R-:W-:Y:S01]  /*1fa0*/  FFMA.FTZ R108, R110, R96, R108 ;  /* 0x000000606e6c7223 */ /* 0x000fe2000001006c */
[----:B------:R-:W-:-:S02]  /*1fb0*/  LOP3.LUT P0, RZ, R63, R94, RZ, 0xfc, !PT ;  /* 0x0000005e3fff7212 */ /* 0x000fc4000780fcff */
[----:B------:R-:W-:Y:S01]  /*1fc0*/  MOV R94, 0x38888889 ;  /* 0x38888889005e7802 */ /* 0x000fe20000000f00 */
[----:B------:R-:W0:Y:S01]  /*1fd0*/  SHFL.IDX PT, R66, R66, RZ, 0x1f ;  /* 0x00001fff42427589 */ /* 0x000e2200000e0000 */
[----:B------:R-:W-:-:S03]  /*1fe0*/  SHF.R.U64 R110, R54, 0x10, R55 ;  /* 0x00000010366e7819 */ /* 0x000fc60000001237 */
        /* <DEDUP_REMOVED lines=8> */
[----:B-1----:R-:W-:Y:S01]  /*2070*/  FFMA.FTZ R94, R108, R94, c[0x0][0x1b0] ;  /* 0x00006c006c5e7623 */ /* 0x002fe2000001005e */
[----:B------:R-:W-:Y:S01]  /*2080*/  SHF.R.U64 R108, R26, 0x10, R27 ;  /* 0x000000101a6c7819 */ /* 0x000fe2000000121b */
[--C-:B------:R-:W-:Y:S02]  /*2090*/  FADD.FTZ R123, R123, -R66.reuse ;  /* 0x800000427b7b7221 */ /* 0x100fe40000010000 */
[--C-:B------:R-:W-:Y:S02]  /*20a0*/  FADD.FTZ R90, R90, -R66.reuse ;  /* 0x800000425a5a7221 */ /* 0x100fe40000010000 */
[----:B------:R-:W1:Y:S01]  /*20b0*/  MUFU.RSQ R94, R94 ;  /* 0x0000005e005e7308 */ /* 0x000e620000001400 */
[----:B------:R-:W-:-:S02]  /*20c0*/  FADD.FTZ R86, R86, -R66 ;  /* 0x8000004256567221 */ /* 0x000fc40000010000 */
[--C-:B------:R-:W-:Y:S01]  /*20d0*/  FADD.FTZ R82, R82, -R66.reuse ;  /* 0x8000004252527221 */ /* 0x100fe20000010000 */
[----:B0-----:R-:W-:Y:S01]  /*20e0*/  SHF.R.U64 R62, R58, 0x10, R59 ;  /* 0x000000103a3e7819 */ /* 0x001fe2000000123b */
[--C-:B------:R-:W-:Y:S02]  /*20f0*/  FADD.FTZ R161, R161, -R66.reuse ;  /* 0x80000042a1a17221 */ /* 0x100fe40000010000 */
[--C-:B------:R-:W-:Y:S02]  /*2100*/  FADD.FTZ R98, R98, -R66.reuse ;  /* 0x8000004262627221 */ /* 0x100fe40000010000 */
[--C-:B------:R-:W-:Y:S02]  /*2110*/  FADD.FTZ R102, R102, -R66.reuse ;  /* 0x8000004266667221 */ /* 0x100fe40000010000 */
[--C-:B------:R-:W-:Y:S01]  /*2120*/  FADD.FTZ R96, R104, -R66.reuse ;  /* 0x8000004268607221 */ /* 0x100fe20000010000 */
[----:B------:R-:W-:Y:S01]  /*2130*/  SHF.R.U32.HI R104, RZ, 0x10, R29 ;  /* 0x00000010ff687819 */ /* 0x000fe2000001161d */
[----:B------:R-:W-:-:S02]  /*2140*/  FADD.FTZ R92, R92, -R66 ;  /* 0x800000425c5c7221 */ /* 0x000fc40000010000 */
[----:B------:R-:W-:Y:S01]  /*2150*/  FADD.FTZ R88, R88, -R66 ;  /* 0x8000004258587221 */ /* 0x000fe20000010000 */
[----:B-1----:R0:W-:Y:S01]  /*2160*/  @!P0 STG.E [R64.64], R94 ;  /* 0x0000005e40008986 */ /* 0x0021e2000c101906 */
[C---:B------:R-:W-:Y:S02]  /*2170*/  FMUL.FTZ R83, R94.reuse, R83 ;  /* 0x000000535e537220 */ /* 0x040fe40000410000 */
[C---:B------:R-:W-:Y:S02]  /*2180*/  FMUL.FTZ R99, R94.reuse, R99 ;  /* 0x000000635e637220 */ /* 0x040fe40000410000 */
[C---:B------:R-:W-:Y:S02]  /*2190*/  FMUL.FTZ R123, R94.reuse, R123 ;  /* 0x0000007b5e7b7220 */ /* 0x040fe40000410000 */
[C---:B------:R-:W-:Y:S02]  /*21a0*/  FMUL.FTZ R90, R94.reuse, R90 ;  /* 0x0000005a5e5a7220 */ /* 0x040fe40000410000 */
[----:B------:R-:W-:-:S02]  /*21b0*/  FMUL.FTZ R86, R94, R86 ;  /* 0x000000565e567220 */ /* 0x000fc40000410000 */
[C---:B------:R-:W-:Y:S01]  /*21c0*/  FMUL.FTZ R82, R94.reuse, R82 ;  /* 0x000000525e527220 */ /* 0x040fe20000410000 */
[----:B0-----:R-:W-:Y:S01]  /*21d0*/  F2FP.PACK_AB R64, RZ, R83 ;  /* 0x00000053ff40723e */ /* 0x001fe200000000ff */
[----:B------:R-:W-:Y:S01]  /*21e0*/  FMUL.FTZ R161, R94, R161 ;  /* 0x000000a15ea17220 */ /* 0x000fe20000410000 */
[----:B------:R-:W-:Y:S01]  /*21f0*/  F2FP.PACK_AB R65, RZ, R99 ;  /* 0x00000063ff41723e */ /* 0x000fe200000000ff */
        /* <DEDUP_REMOVED lines=11> */
[--C-:B------:R-:W-:Y:S01]  /*22b0*/  SHF.R.U64 R99, R30, 0x10, R31.reuse ;  /* 0x000000101e637819 */ /* 0x100fe2000000121f */
[--C-:B------:R-:W-:Y:S01]  /*22c0*/  FADD.FTZ R129, R129, -R66.reuse ;  /* 0x8000004281817221 */ /* 0x100fe20000010000 */
[----:B------:R-:W-:Y:S01]  /*22d0*/  SHF.R.U32.HI R123, RZ, 0x10, R31 ;  /* 0x00000010ff7b7819 */ /* 0x000fe2000001161f */
[--C-:B------:R-:W-:Y:S01]  /*22e0*/  FADD.FTZ R91, R91, -R66.reuse ;  /* 0x800000425b5b7221 */ /* 0x100fe20000010000 */
[----:B------:R-:W-:Y:S01]  /*22f0*/  SHF.R.U64 R161, R28, 0x10, R29 ;  /* 0x000000101ca17819 */ /* 0x000fe2000000121d */
        /* <DEDUP_REMOVED lines=45> */
[----:B------:R-:W-:Y:S01]  /*25d0*/  FADD.FTZ R165, R165, -R66 ;  /* 0x80000042a5a57221 */ /* 0x000fe20000010000 */
[----:B------:R-:W-:Y:S01]  /*25e0*/  SHF.R.U32.HI R66, RZ, 0x10, R59 ;  /* 0x00000010ff427819 */ /* 0x000fe2000001163b */
[C---:B------:R-:W-:Y:S02]  /*25f0*/  FMUL.FTZ R98, R94.reuse, R98 ;  /* 0x000000625e627220 */ /* 0x040fe40000410000 */
[C---:B------:R-:W-:Y:S02]  /*2600*/  FMUL.FTZ R102, R94.reuse, R102 ;  /* 0x000000665e667220 */ /* 0x040fe40000410000 */
        /* <DEDUP_REMOVED lines=10> */
[----:B------:R-:W-:Y:S01]  /*26b0*/  FMUL.FTZ R80, R94, R80 ;  /* 0x000000505e507220 */ /* 0x000fe20000410000 */
[----:B------:R-:W-:Y:S01]  /*26c0*/  SHF.R.U64 R106, R22, 0x10, R23 ;  /* 0x00000010166a7819 */ /* 0x000fe20000001217 */
        /* <DEDUP_REMOVED lines=39> */
[----:B------:R-:W-:Y:S01]  /*2940*/  SHF.R.U32.HI R110, RZ, 0x10, R47 ;  /* 0x00000010ff6e7819 */ /* 0x000fe2000001162f */
[C---:B------:R-:W-:Y:S01]  /*2950*/  FMUL.FTZ R117, R94.reuse, R117 ;  /* 0x000000755e757220 */ /* 0x040fe20000410000 */
[----:B------:R-:W-:Y:S01]  /*2960*/  F2FP.PACK_AB R127, RZ, R127 ;  /* 0x0000007fff7f723e */ /* 0x000fe200000000ff */
[----:B------:R-:W-:Y:S01]  /*2970*/  FMUL.FTZ R81, R94, R81 ;  /* 0x000000515e517220 */ /* 0x000fe20000410000 */
[----:B------:R-:W-:Y:S01]  /*2980*/  SHF.R.U64 R114, R44, 0x10, R45 ;  /* 0x000000102c727819 */ /* 0x000fe2000000122d */
[----:B------:R-:W-:Y:S01]  /*2990*/  FMUL.FTZ R75, R94, R75 ;  /* 0x0000004b5e4b7220 */ /* 0x000fe20000410000 */
[----:B------:R-:W-:Y:S01]  /*29a0*/  SHF.R.U64 R112, R16, 0x10, R17 ;  /* 0x0000001010707819 */ /* 0x000fe20000001211 */
[C---:B------:R-:W-:Y:S01]  /*29b0*/  FMUL.FTZ R101, R94.reuse, R101 ;  /* 0x000000655e657220 */ /* 0x040fe20000410000 */
[----:B------:R-:W-:Y:S01]  /*29c0*/  HFMA2 R106, R106.H0_H0, R85.H0_H0, R99.H0_H0 ;  /* 0x200000556a6a7231 */ /* 0x000fe20000040863 */
[C---:B------:R-:W-:Y:S01]  /*29d0*/  FMUL.FTZ R121, R94.reuse, R121 ;  /* 0x000000795e797220 */ /* 0x040fe20000410000 */
[----:B------:R-:W-:Y:S01]  /*29e0*/  F2FP.PACK_AB R81, RZ, R81 ;  /* 0x00000051ff51723e */ /* 0x000fe200000000ff */
[C---:B------:R-:W-:Y:S01]  /*29f0*/  FMUL.FTZ R79, R94.reuse, R79 ;  /* 0x0000004f5e4f7220 */ /* 0x040fe20000410000 */
[----:B------:R-:W-:Y:S01]  /*2a00*/  HFMA2 R85, R112.H0_H0, R127.H0_H0, R114.H0_H0 ;  /* 0x2000007f70557231 */ /* 0x000fe20000040872 */
[C---:B------:R-:W-:Y:S01]  /*2a10*/  FMUL.FTZ R95, R94.reuse, R95 ;  /* 0x0000005f5e5f7220 */ /* 0x040fe20000410000 */
[----:B------:R-:W-:Y:S01]  /*2a20*/  SHF.R.U32.HI R99, RZ, 0x10, R43 ;  /* 0x00000010ff637819 */ /* 0x000fe2000001162b */
        /* <DEDUP_REMOVED lines=35> */
[----:B------:R-:W-:Y:S01]  /*2c60*/  SHF.R.U64 R94, R56, 0x10, R57 ;  /* 0x00000010385e7819 */ /* 0x000fe20000001239 */
[----:B------:R-:W-:Y:S01]  /*2c70*/  HFMA2 R88, R28.H0_H0, R88.H0_H0, R56.H0_H0 ;  /* 0x200000581c587231 */ /* 0x000fe20000040838 */
[----:B------:R-:W-:Y:S01]  /*2c80*/  F2FP.PACK_AB R76, RZ, R76 ;  /* 0x0000004cff4c723e */ /* 0x000fe200000000ff */
[----:B------:R-:W-:Y:S01]  /*2c90*/  HFMA2 R100, R29.H0_H0, R100.H0_H0, R57.H0_H0 ;  /* 0x200000641d647231 */ /* 0x000fe20000040839 */
[----:B------:R-:W-:Y:S01]  /*2ca0*/  F2FP.PACK_AB R103, RZ, R103 ;  /* 0x00000067ff67723e */ /* 0x000fe200000000ff */
[----:B------:R-:W-:Y:S01]  /*2cb0*/  HFMA2 R66, R161.H0_H0, R98.H0_H0, R94.H0_H0 ;  /* 0x20000062a1427231 */ /* 0x000fe2000004085e */
[----:B------:R-:W-:-:S02]  /*2cc0*/  SHF.R.U64 R94, R52, 0x10, R53 ;  /* 0x00000010345e7819 */ /* 0x000fc40000001235 */
[----:B------:R-:W-:Y:S02]  /*2cd0*/  SHF.R.U32.HI R98, RZ, 0x10, R25 ;  /* 0x00000010ff627819 */ /* 0x000fe40000011619 */
[----:B------:R-:W-:Y:S01]  /*2ce0*/  F2FP.PACK_AB R95, RZ, R95 ;  /* 0x0000005fff5f723e */ /* 0x000fe200000000ff */
[----:B------:R-:W-:Y:S01]  /*2cf0*/  HFMA2 R135, R90.H0_H0, R135.H0_H0, R94.H0_H0 ;  /* 0x200000875a877231 */ /* 0x000fe2000004085e */
        /* <DEDUP_REMOVED lines=8> */
[----:B------:R-:W-:Y:S01]  /*2d80*/  SHF.R.U32.HI R89, RZ, 0x10, R17 ;  /* 0x00000010ff597819 */ /* 0x000fe20000011611 */
[----:B------:R-:W-:Y:S01]  /*2d90*/  HFMA2 R107, R104.H0_H0, R107.H0_H0, R110.H0_H0 ;  /* 0x2000006b686b7231 */ /* 0x000fe2000004086e */
[----:B------:R-:W-:Y:S02]  /*2da0*/  SHF.R.U64 R94, R42, 0x10, R43 ;  /* 0x000000102a5e7819 */ /* 0x000fe4000000122b */
[--C-:B------:R-:W-:Y:S01]  /*2db0*/  SHF.R.U64 R104, R14, 0x10, R15.reuse ;  /* 0x000000100e687819 */ /* 0x100fe2000000120f */
[----:B------:R-:W-:Y:S01]  /*2dc0*/  HFMA2 R64, R89.H0_H0, R64.H0_H0, R90.H0_H0 ;  /* 0x2000004059407231 */ /* 0x000fe2000004085a */
[----:B------:R-:W-:Y:S02]  /*2dd0*/  SHF.R.U32.HI R98, RZ, 0x10, R15 ;  /* 0x00000010ff627819 */ /* 0x000fe4000001160f */
[----:B------:R-:W-:Y:S01]  /*2de0*/  SHF.R.U64 R110, R12, 0x10, R13 ;  /* 0x000000100c6e7819 */ /* 0x000fe2000000120d */
[----:B------:R-:W-:Y:S01]  /*2df0*/  HFMA2 R104, R104.H0_H0, R81.H0_H0, R94.H0_H0 ;  /* 0x2000005168687231 */ /* 0x000fe2000004085e */
[----:B------:R-:W-:Y:S01]  /*2e00*/  SHF.R.U64 R89, R38, 0x10, R39 ;  /* 0x0000001026597819 */ /* 0x000fe20000001227 */
[----:B------:R-:W-:Y:S01]  /*2e10*/  HFMA2 R65, R98.H0_H0, R65.H0_H0, R99.H0_H0 ;  /* 0x2000004162417231 */ /* 0x000fe20000040863 */
        /* <DEDUP_REMOVED lines=11> */
[----:B------:R-:W-:Y:S01]  /*2ed0*/  SHF.R.U32.HI R90, RZ, 0x10, R35 ;  /* 0x00000010ff5a7819 */ /* 0x000fe20000011623 */
[----:B------:R-:W-:Y:S01]  /*2ee0*/  HFMA2 R81, R114.H0_H0, R145.H0_H0, R116.H0_H0 ;  /* 0x2000009172517231 */ /* 0x000fe20000040874 */
[----:B------:R-:W-:Y:S01]  /*2ef0*/  SHF.R.U32.HI R94, RZ, 0x10, R7 ;  /* 0x00000010ff5e7819 */ /* 0x000fe20000011607 */
[----:B------:R-:W-:Y:S01]  /*2f00*/  HFMA2 R98, R110.H0_H0, R143.H0_H0, R112.H0_H0 ;  /* 0x2000008f6e627231 */ /* 0x000fe20000040870 */
[----:B------:R-:W-:-:S02]  /*2f10*/  SHF.R.U64 R93, R60, 0x10, R61 ;  /* 0x000000103c5d7819 */ /* 0x000fc4000000123d */
[--C-:B------:R-:W-:Y:S01]  /*2f20*/  SHF.R.U64 R110, R4, 0x10, R5.reuse ;  /* 0x00000010046e7819 */ /* 0x100fe20000001205 */
[----:B------:R-:W-:Y:S01]  /*2f30*/  HFMA2 R94, R94.H0_H0, R67.H0_H0, R90.H0_H0 ;  /* 0x200000435e5e7231 */ /* 0x000fe2000004085a */
[----:B------:R-:W-:Y:S02]  /*2f40*/  SHF.R.U32.HI R112, RZ, 0x10, R5 ;  /* 0x00000010ff707819 */ /* 0x000fe40000011605 */
[----:B------:R-:W-:Y:S01]  /*2f50*/  SHF.R.U64 R116, R32, 0x10, R33 ;  /* 0x0000001020747819 */ /* 0x000fe20000001221 */
[----:B------:R-:W-:Y:S01]  /*2f60*/  HFMA2 R67, R110.H0_H0, R153.H0_H0, R93.H0_H0 ;  /* 0x200000996e437231 */ /* 0x000fe2000004085d */
[----:B------:R-:W-:Y:S01]  /*2f70*/  SHF.R.U64 R114, R2, 0x10, R3 ;  /* 0x0000001002727819 */ /* 0x000fe20000001203 */
[----:B------:R-:W-:Y:S01]  /*2f80*/  HFMA2 R93, R112.H0_H0, R155.H0_H0, R72.H1_H1 ;  /* 0x2000009b705d7231 */ /* 0x000fe20000060848 */
[----:B------:R-:W-:Y:S01]  /*2f90*/  LOP3.LUT R112, R62, 0xffff, RZ, 0xc0, !PT ;  /* 0x0000ffff3e707812 */ /* 0x000fe200078ec0ff */
[----:B------:R-:W-:Y:S01]  /*2fa0*/  HFMA2 R110, R30.H0_H0, R96.H0_H0, R58.H0_H0 ;  /* 0x200000601e6e7231 */ /* 0x000fe2000004083a */
[----:B------:R-:W-:Y:S01]  /*2fb0*/  F2FP.PACK_AB R105, RZ, R105 ;  /* 0x00000069ff69723e */ /* 0x000fe200000000ff */
[----:B------:R-:W-:Y:S01]  /*2fc0*/  HFMA2 R63, R114.H0_H0, R63.H0_H0, R116.H0_H0 ;  /* 0x2000003f723f7231 */ /* 0x000fe20000040874 */
[----:B------:R-:W-:Y:S01]  /*2fd0*/  F2FP.PACK_AB R133, RZ, R133 ;  /* 0x00000085ff85723e */ /* 0x000fe200000000ff */
[----:B------:R-:W-:Y:S01]  /*2fe0*/  HFMA2 R114, R31.H0_H0, R92.H0_H0, R59.H0_H0 ;  /* 0x2000005c1f727231 */ /* 0x000fe2000004083b */
[----:B------:R-:W-:Y:S01]  /*2ff0*/  PRMT R62, R110, 0x7610, R62 ;  /* 0x000076106e3e7816 */ /* 0x000fe2000000003e */
[----:B------:R-:W-:Y:S01]  /*3000*/  HFMA2 R92, R15.H0_H0, R75.H0_H0, R43.H0_H0 ;  /* 0x2000004b0f5c7231 */ /* 0x000fe2000004082b */
[----:B------:R-:W-:Y:S01]  /*3010*/  SHF.L.U32 R75, R112, 0x10, RZ ;  /* 0x00000010704b7819 */ /* 0x000fe200000006ff */
[----:B------:R-:W-:Y:S01]  /*3020*/  HFMA2 R116, R26.H0_H0, R84.H0_H0, R54.H0_H0 ;  /* 0x200000541a747231 */ /* 0x000fe20000040836 */
[----:B------:R-:W-:Y:S01]  /*3030*/  F2FP.PACK_AB R109, RZ, R109 ;  /* 0x0000006dff6d723e */ /* 0x000fe200000000ff */
[----:B------:R-:W-:Y:S01]  /*3040*/  HFMA2 R84, R27.H0_H0, R80.H0_H0, R55.H0_H0 ;  /* 0x200000501b547231 */ /* 0x000fe20000040837 */
[----:B------:R-:W-:Y:S01]  /*3050*/  LOP3.LUT R62, R75, 0xffff, R62, 0xf8, !PT ;  /* 0x0000ffff4b3e7812 */ /* 0x000fe200078ef83e */
[----:B------:R-:W-:Y:S01]  /*3060*/  HFMA2 R80, R24.H0_H0, R76.H0_H0, R52.H0_H0 ;  /* 0x2000004c18507231 */ /* 0x000fe20000040834 */
[----:B------:R-:W-:Y:S01]  /*3070*/  PRMT R76, R66, 0x7610, R76 ;  /* 0x00007610424c7816 */ /* 0x000fe2000000004c */
[----:B------:R-:W-:Y:S01]  /*3080*/  HFMA2 R96, R17.H0_H0, R103.H0_H0, R45.H0_H0 ;  /* 0x2000006711607231 */ /* 0x000fe2000004082d */
[----:B------:R-:W-:Y:S01]  /*3090*/  PRMT R75, R114, 0x7610, R75 ;  /* 0x00007610724b7816 */ /* 0x000fe2000000004b */
[----:B------:R-:W-:Y:S01]  /*30a0*/  HFMA2 R103, R10.H0_H0, R95.H0_H0, R38.H0_H0 ;  /* 0x2000005f0a677231 */ /* 0x000fe20000040826 */
[----:B------:R-:W-:Y:S01]  /*30b0*/  PRMT R66, R88, 0x7610, R66 ;  /* 0x0000761058427816 */ /* 0x000fe20000000042 */
[----:B------:R-:W-:Y:S01]  /*30c0*/  HFMA2 R105, R18.H0_H0, R105.H0_H0, R46.H0_H0 ;  /* 0x2000006912697231 */ /* 0x000fe2000004082e */
[----:B------:R-:W-:Y:S01]  /*30d0*/  PRMT R88, R100, 0x7610, R88 ;  /* 0x0000761064587816 */ /* 0x000fe20000000058 */
[----:B------:R-:W-:Y:S01]  /*30e0*/  HFMA2 R133, R21.H0_H0, R133.H0_H0, R49.H0_H0 ;  /* 0x2000008515857231 */ /* 0x000fe20000040831 */
[----:B------:R-:W-:Y:S01]  /*30f0*/  LOP3.LUT R95, R75, 0xffff, RZ, 0xc0, !PT ;  /* 0x0000ffff4b5f7812 */ /* 0x000fe200078ec0ff */
[----:B------:R-:W-:Y:S01]  /*3100*/  HFMA2 R109, R22.H0_H0, R109.H0_H0, R50.H0_H0 ;  /* 0x2000006d166d7231 */ /* 0x000fe20000040832 */
[----:B------:R-:W-:-:S02]  /*3110*/  LOP3.LUT R75, R88, 0xffff, RZ, 0xc0, !PT ;  /* 0x0000ffff584b7812 */ /* 0x000fc400078ec0ff */
[----:B------:R-:W-:Y:S02]  /*3120*/  LOP3.LUT R76, R76, 0xffff, RZ, 0xc0, !PT ;  /* 0x0000ffff4c4c7812 */ /* 0x000fe400078ec0ff */
[----:B------:R-:W-:Y:S02]  /*3130*/  SHF.L.U64.HI R88, R112, 0x10, RZ ;  /* 0x0000001070587819 */ /* 0x000fe400000102ff */
[----:B------:R-:W-:Y:S02]  /*3140*/  LOP3.LUT R110, R108, 0xffff, RZ, 0xc0, !PT ;  /* 0x0000ffff6c6e7812 */ /* 0x000fe400078ec0ff */
[----:B------:R-:W-:Y:S02]  /*3150*/  SHF.L.U32 R127, R76, 0x10, RZ ;  /* 0x000000104c7f7819 */ /* 0x000fe400000006ff */
[----:B------:R-:W-:Y:S02]  /*3160*/  LOP3.LUT R95, R95, 0xffff0000, R88, 0xf8, !PT ;  /* 0xffff00005f5f7812 */ /* 0x000fe400078ef858 */
[----:B------:R-:W-:-:S02]  /*3170*/  F2FP.PACK_AB R111, RZ, R111 ;  /* 0x0000006fff6f723e */ /* 0x000fc400000000ff */
[----:B------:R-:W-:Y:S02]  /*3180*/  SHF.L.U64.HI R76, R76, 0x10, RZ ;  /* 0x000000104c4c7819 */ /* 0x000fe400000102ff */
[----:B------:R-:W-:Y:S01]  /*3190*/  PRMT R88, R82, 0x7610, R88 ;  /* 0x0000761052587816 */ /* 0x000fe20000000058 */
[----:B------:R-:W-:Y:S01]  /*31a0*/  HFMA2 R111, R23.H0_H0, R111.H0_H0, R51.H0_H0 ;  /* 0x2000006f176f7231 */ /* 0x000fe20000040833 */
[----:B------:R-:W-:Y:S02]  /*31b0*/  PRMT R100, R116, 0x7610, R100 ;  /* 0x0000761074647816 */ /* 0x000fe40000000064 */
[----:B------:R-:W-:Y:S02]  /*31c0*/  SHF.L.U32 R123, R110, 0x10, RZ ;  /* 0x000000106e7b7819 */ /* 0x000fe400000006ff */
[----:B------:R-:W-:Y:S02]  /*31d0*/  LOP3.LUT R131, R131, 0xffff, RZ, 0xc0, !PT ;  /* 0x0000ffff83837812 */ /* 0x000fe400078ec0ff */
[----:B------:R-:W-:-:S02]  /*31e0*/  LOP3.LUT R75, R75, 0xffff0000, R76, 0xf8, !PT ;  /* 0xffff00004b4b7812 */ /* 0x000fc400078ef84c */
[----:B------:R-:W-:Y:S02]  /*31f0*/  LOP3.LUT R108, R88, 0xffff, RZ, 0xc0, !PT ;  /* 0x0000ffff586c7812 */ /* 0x000fe400078ec0ff */
[----:B------:R-:W-:Y:S02]  /*3200*/  LOP3.LUT R76, R123, 0xffff, R100, 0xf8, !PT ;  /* 0x0000ffff7b4c7812 */ /* 0x000fe400078ef864 */
[----:B------:R-:W-:Y:S02]  /*3210*/  PRMT R88, R105, 0x7610, R88 ;  /* 0x0000761069587816 */ /* 0x000fe40000000058 */
[----:B------:R-:W-:Y:S02]  /*3220*/  LOP3.LUT R105, R133, 0xffff, RZ, 0xc0, !PT ;  /* 0x0000ffff85697812 */ /* 0x000fe400078ec0ff */
[----:B------:R-:W-:Y:S02]  /*3230*/  SHF.L.U64.HI R100, R131, 0x10, RZ ;  /* 0x0000001083647819 */ /* 0x000fe400000102ff */
[----:B------:R-:W-:-:S02]  /*3240*/  F2FP.PACK_AB R119, RZ, R119 ;  /* 0x00000077ff77723e */ /* 0x000fc400000000ff */
[----:B------:R-:W-:Y:S02]  /*3250*/  PRMT R82, R109, 0x7610, R82 ;  /* 0x000076106d527816 */ /* 0x000fe40000000052 */
[----:B------:R-:W-:Y:S01]  /*3260*/  F2FP.PACK_AB R125, RZ, R125 ;  /* 0x0000007dff7d723e */ /* 0x000fe200000000ff */
[----:B------:R-:W-:Y:S01]  /*3270*/  HFMA2 R119, R20.H0_H0, R119.H0_H0, R48.H0_H0 ;  /* 0x2000007714777231 */ /* 0x000fe20000040830 */
[----:B------:R-:W-:Y:S02]  /*3280*/  LOP3.LUT R84, R84, 0xffff, RZ, 0xc0, !PT ;  /* 0x0000ffff54547812 */ /* 0x000fe400078ec0ff */
[----:B------:R-:W-:Y:S01]  /*3290*/  SHF.L.U64.HI R109, R110, 0x10, RZ ;  /* 0x000000106e6d7819 */ /* 0x000fe200000102ff */
[----:B------:R-:W-:Y:S01]  /*32a0*/  HFMA2 R125, R19.H0_H0, R125.H0_H0, R47.H0_H0 ;  /* 0x2000007d137d7231 */ /* 0x000fe2000004082f */
[----:B------:R-:W-:Y:S02]  /*32b0*/  F2FP.PACK_AB R113, RZ, R113 ;  /* 0x00000071ff71723e */ /* 0x000fe400000000ff */
[----:B------:R-:W-:-:S02]  /*32c0*/  SHF.L.U32 R123, R108, 0x10, RZ ;  /* 0x000000106c7b7819 */ /* 0x000fc400000006ff */
[----:B------:R-:W-:Y:S01]  /*32d0*/  LOP3.LUT R111, R111, 0xffff, RZ, 0xc0, !PT ;  /* 0x0000ffff6f6f7812 */ /* 0x000fe200078ec0ff */
[----:B------:R-:W-:Y:S01]  /*32e0*/  HFMA2 R113, R16.H0_H0, R113.H0_H0, R44.H0_H0 ;  /* 0x2000007110717231 */ /* 0x000fe2000004082c */
[----:B------:R-:W-:Y:S02]  /*32f0*/  SHF.L.U64.HI R108, R108, 0x10, RZ ;  /* 0x000000106c6c7819 */ /* 0x000fe400000102ff */
[----:B------:R-:W-:Y:S02]  /*3300*/  LOP3.LUT R105, R105, 0xffff0000, R100, 0xf8, !PT ;  /* 0xffff000069697812 */ /* 0x000fe400078ef864 */
[----:B------:R-:W-:Y:S02]  /*3310*/  F2FP.PACK_AB R101, RZ, R101 ;  /* 0x00000065ff65723e */ /* 0x000fe400000000ff */
[----:B------:R-:W-:Y:S02]  /*3320*/  LOP3.LUT R100, R85, 0xffff, RZ, 0xc0, !PT ;  /* 0x0000ffff55647812 */ /* 0x000fe400078ec0ff */
[----:B------:R-:W-:Y:S01]  /*3330*/  LOP3.LUT R109, R84, 0xffff0000, R109, 0xf8, !PT ;  /* 0xffff0000546d7812 */ /* 0x000fe200078ef86d */
[----:B------:R-:W-:Y:S01]  /*3340*/  HFMA2 R101, R12.H0_H0, R101.H0_H0, R40.H0_H0 ;  /* 0x200000650c657231 */ /* 0x000fe20000040828 */
[----:B------:R-:W-:-:S02]  /*3350*/  F2FP.PACK_AB R157, RZ, R157 ;  /* 0x0000009dff9d723e */ /* 0x000fc400000000ff */
[----:B------:R-:W-:Y:S02]  /*3360*/  SHF.L.U32 R84, R131, 0x10, RZ ;  /* 0x0000001083547819 */ /* 0x000fe400000006ff */
[----:B------:R-:W-:Y:S01]  /*3370*/  LOP3.LUT R106, R106, 0xffff, RZ, 0xc0, !PT ;  /* 0x0000ffff6a6a7812 */ /* 0x000fe200078ec0ff */
[----:B------:R-:W-:Y:S01]  /*3380*/  HFMA2 R157, R5.H0_H0, R157.H0_H0, R61.H0_H0 ;  /* 0x2000009d059d7231 */ /* 0x000fe2000004083d */
[----:B------:R-:W-:Y:S02]  /*3390*/  LOP3.LUT R111, R111, 0xffff0000, R108, 0xf8, !PT ;  /* 0xffff00006f6f7812 */ /* 0x000fe400078ef86c */
[----:B------:R-:W-:Y:S02]  /*33a0*/  LOP3.LUT R85, R96, 0xffff, RZ, 0xc0, !PT ;  /* 0x0000ffff60557812 */ /* 0x000fe400078ec0ff */
[----:B------:R-:W-:Y:S02]  /*33b0*/  LOP3.LUT R108, R104, 0xffff, RZ, 0xc0, !PT ;  /* 0x0000ffff686c7812 */ /* 0x000fe400078ec0ff */
[----:B------:R-:W-:-:S02]  /*33c0*/  SHF.L.U32 R96, R100, 0x10, RZ ;  /* 0x0000001064607819 */ /* 0x000fc400000006ff */
[----:B------:R-:W-:Y:S02]  /*33d0*/  SHF.L.U64.HI R104, R100, 0x10, RZ ;  /* 0x0000001064687819 */ /* 0x000fe400000102ff */
[----:B------:R-:W-:Y:S02]  /*33e0*/  F2FP.PACK_AB R165, RZ, R165 ;  /* 0x000000a5ffa5723e */ /* 0x000fe400000000ff */
[----:B------:R-:W-:Y:S02]  /*33f0*/  LOP3.LUT R84, R84, 0xffff, R119, 0xf8, !PT ;  /* 0x0000ffff54547812 */ /* 0x000fe400078ef877 */
[----:B------:R-:W-:Y:S01]  /*3400*/  F2FP.PACK_AB R141, RZ, R141 ;  /* 0x0000008dff8d723e */ /* 0x000fe200000000ff */
[----:B------:R-:W-:Y:S01]  /*3410*/  HFMA2 R90, R118.H0_H0, R165.H0_H0, R120.H0_H0 ;  /* 0x200000a5765a7231 */ /* 0x000fe20000040878 */
[----:B------:R-:W-:Y:S02]  /*3420*/  LOP3.LUT R114, R125, 0xffff, RZ, 0xc0, !PT ;  /* 0x0000ffff7d727812 */ /* 0x000fe400078ec0ff */
[----:B------:R-:W-:Y:S01]  /*3430*/  SHF.L.U64.HI R119, R106, 0x10, RZ ;  /* 0x000000106a777819 */ /* 0x000fe200000102ff */
[----:B------:R-:W-:Y:S01]  /*3440*/  HFMA2 R141, R9.H0_H0, R141.H0_H0, R37.H0_H0 ;  /* 0x2000008d098d7231 */ /* 0x000fe20000040825 */
[----:B------:R-:W-:-:S02]  /*3450*/  LOP3.LUT R96, R96, 0xffff, R113, 0xf8, !PT ;  /* 0x0000ffff60607812 */ /* 0x000fc400078ef871 */
[----:B------:R-:W-:Y:S02]  /*3460*/  LOP3.LUT R67, R67, 0xffff, RZ, 0xc0, !PT ;  /* 0x0000ffff43437812 */ /* 0x000fe400078ec0ff */
[--C-:B------:R-:W-:Y:S02]  /*3470*/  LOP3.LUT R113, R85, 0xffff0000, R104.reuse, 0xf8, !PT ;  /* 0xffff000055717812 */ /* 0x100fe400078ef868 */
[----:B------:R-:W-:Y:S02]  /*3480*/  SHF.L.U32 R100, R108, 0x10, RZ ;  /* 0x000000106c647819 */ /* 0x000fe400000006ff */
[----:B------:R-:W-:Y:S02]  /*3490*/  PRMT R104, R101, 0x7610, R104 ;  /* 0x0000761065687816 */ /* 0x000fe40000000068 */
[----:B------:R-:W-:Y:S02]  /*34a0*/  F2FP.PACK_AB R159, RZ, R159 ;  /* 0x0000009fff9f723e */ /* 0x000fe400000000ff */
[----:B------:R-:W-:-:S02]  /*34b0*/  LOP3.LUT R114, R114, 0xffff0000, R119, 0xf8, !PT ;  /* 0xffff000072727812 */ /* 0x000fc400078ef877 */
[----:B------:R-:W-:Y:S01]  /*34c0*/  LOP3.LUT R101, R92, 0xffff, RZ, 0xc0, !PT ;  /* 0x0000ffff5c657812 */ /* 0x000fe200078ec0ff */
[----:B------:R-:W-:Y:S01]  /*34d0*/  HFMA2 R159, R2.H0_H0, R159.H0_H0, R32.H0_H0 ;  /* 0x2000009f029f7231 */ /* 0x000fe20000040820 */
[----:B------:R-:W-:Y:S02]  /*34e0*/  SHF.L.U64.HI R108, R108, 0x10, RZ ;  /* 0x000000106c6c7819 */ /* 0x000fe400000102ff */
[----:B------:R-:W-:Y:S02]  /*34f0*/  F2FP.PACK_AB R149, RZ, R149 ;  /* 0x00000095ff95723e */ /* 0x000fe400000000ff */
[----:B------:R-:W-:Y:S02]  /*3500*/  LOP3.LUT R77, R77, 0xffff, RZ, 0xc0, !PT ;  /* 0x0000ffff4d4d7812 */ /* 0x000fe400078ec0ff */
[----:B------:R-:W-:Y:S01]  /*3510*/  LOP3.LUT R119, R157, 0xffff, RZ, 0xc0, !PT ;  /* 0x0000ffff9d777812 */ /* 0x000fe200078ec0ff */
[----:B------:R-:W-:Y:S01]  /*3520*/  HFMA2 R149, R7.H0_H0, R149.H0_H0, R35.H0_H0 ;  /* 0x2000009507957231 */ /* 0x000fe20000040823 */
[----:B------:R-:W-:-:S02]  /*3530*/  SHF.L.U64.HI R120, R67, 0x10, RZ ;  /* 0x0000001043787819 */ /* 0x000fc400000102ff */
[----:B------:R-:W-:Y:S02]  /*3540*/  LOP3.LUT R63, R63, 0xffff, RZ, 0xc0, !PT ;  /* 0x0000ffff3f3f7812 */ /* 0x000fe400078ec0ff */
[----:B------:R-:W-:Y:S02]  /*3550*/  F2FP.PACK_AB R97, RZ, R97 ;  /* 0x00000061ff61723e */ /* 0x000fe400000000ff */
[----:B------:R-:W-:Y:S02]  /*3560*/  LOP3.LUT R101, R101, 0xffff0000, R108, 0xf8, !PT ;  /* 0xffff000065657812 */ /* 0x000fe400078ef86c */
[----:B------:R-:W-:Y:S01]  /*3570*/  SHF.L.U32 R108, R77, 0x10, RZ ;  /* 0x000000104d6c7819 */ /* 0x000fe200000006ff */
[----:B------:R-:W-:Y:S01]  /*3580*/  HFMA2 R97, R11.H0_H0, R97.H0_H0, R39.H0_H0 ;  /* 0x200000610b617231 */ /* 0x000fe20000040827 */
[----:B------:R-:W-:Y:S02]  /*3590*/  LOP3.LUT R119, R119, 0xffff0000, R120, 0xf8, !PT ;  /* 0xffff000077777812 */ /* 0x000fe400078ef878 */
[----:B------:R-:W-:-:S02]  /*35a0*/  LOP3.LUT R116, R141, 0xffff, RZ, 0xc0, !PT ;  /* 0x0000ffff8d747812 */ /* 0x000fc400078ec0ff */
[----:B------:R-:W-:Y:S02]  /*35b0*/  SHF.L.U64.HI R77, R77, 0x10, RZ ;  /* 0x000000104d4d7819 */ /* 0x000fe400000102ff */
[----:B------:R-:W-:Y:S02]  /*35c0*/  SHF.L.U32 R120, R63, 0x10, RZ ;  /* 0x000000103f787819 */ /* 0x000fe400000006ff */
[----:B------:R-:W-:Y:S02]  /*35d0*/  F2FP.PACK_AB R117, RZ, R117 ;  /* 0x00000075ff75723e */ /* 0x000fe400000000ff */
[----:B------:R-:W-:Y:S02]  /*35e0*/  LOP3.LUT R83, R83, 0xffff, RZ, 0xc0, !PT ;  /* 0x0000ffff53537812 */ /* 0x000fe400078ec0ff */
[----:B------:R-:W-:Y:S01]  /*35f0*/  LOP3.LUT R81, R81, 0xffff, RZ, 0xc0, !PT ;  /* 0x0000ffff51517812 */ /* 0x000fe200078ec0ff */
[----:B------:R-:W-:Y:S01]  /*3600*/  HFMA2 R117, R14.H0_H0, R117.H0_H0, R42.H0_H0 ;  /* 0x200000750e757231 */ /* 0x000fe2000004082a */
[----:B------:R-:W-:-:S02]  /*3610*/  LOP3.LUT R89, R89, 0xffff, RZ, 0xc0, !PT ;  /* 0x0000ffff59597812 */ /* 0x000fc400078ec0ff */
[----:B------:R-:W-:Y:S02]  /*3620*/  LOP3.LUT R124, R86, 0xffff, RZ, 0xc0, !PT ;  /* 0x0000ffff567c7812 */ /* 0x000fe400078ec0ff */
[----:B------:R-:W-:Y:S02]  /*3630*/  LOP3.LUT R82, R123, 0xffff, R82, 0xf8, !PT ;  /* 0x0000ffff7b527812 */ /* 0x000fe400078ef852 */
[----:B------:R-:W-:Y:S02]  /*3640*/  LOP3.LUT R116, R116, 0xffff0000, R77, 0xf8, !PT ;  /* 0xffff000074747812 */ /* 0x000fe400078ef84d */
[----:B------:R-:W-:Y:S02]  /*3650*/  LOP3.LUT R86, R120, 0xffff, R159, 0xf8, !PT ;  /* 0x0000ffff78567812 */ /* 0x000fe400078ef89f */
[----:B------:R-:W-:Y:S02]  /*3660*/  SHF.L.U32 R123, R106, 0x10, RZ ;  /* 0x000000106a7b7819 */ /* 0x000fe400000006ff */
[----:B------:R-:W-:-:S02]  /*3670*/  SHF.L.U32 R85, R83, 0x10, RZ ;  /* 0x0000001053557819 */ /* 0x000fc400000006ff */
[----:B------:R-:W-:Y:S02]  /*3680*/  SHF.L.U64.HI R92, R83, 0x10, RZ ;  /* 0x00000010535c7819 */ /* 0x000fe400000102ff */
[----:B------:R-:W-:Y:S02]  /*3690*/  LOP3.LUT R118, R149, 0xffff, RZ, 0xc0, !PT ;  /* 0x0000ffff95767812 */ /* 0x000fe400078ec0ff */
[----:B------:R-:W-:Y:S02]  /*36a0*/  SHF.L.U64.HI R77, R81, 0x10, RZ ;  /* 0x00000010514d7819 */ /* 0x000fe400000102ff */
[----:B------:R-:W-:Y:S02]  /*36b0*/  LOP3.LUT R120, R102, 0xffff, RZ, 0xc0, !PT ;  /* 0x0000ffff66787812 */ /* 0x000fe400078ec0ff */
[----:B------:R-:W-:Y:S02]  /*36c0*/  PRMT R106, R103, 0x7610, R106 ;  /* 0x00007610676a7816 */ /* 0x000fe4000000006a */
[----:B------:R-:W-:-:S02]  /*36d0*/  SHF.L.U32 R83, R89, 0x10, RZ ;  /* 0x0000001059537819 */ /* 0x000fc400000006ff */
[----:B------:R-:W-:Y:S02]  /*36e0*/  LOP3.LUT R102, R78, 0xffff, RZ, 0xc0, !PT ;  /* 0x0000ffff4e667812 */ /* 0x000fe400078ec0ff */
        /* <DEDUP_REMOVED lines=8> */
[----:B------:R-:W-:Y:S02]  /*3770*/  F2FP.PACK_AB R163, RZ, R163 ;  /* 0x000000a3ffa3723e */ /* 0x000fe400000000ff */
[----:B------:R-:W-:Y:S02]  /*3780*/  LOP3.LUT R100, R100, 0xffff, R117, 0xf8, !PT ;  /* 0x0000ffff64647812 */ /* 0x000fe400078ef875 */
[----:B------:R-:W-:Y:S01]  /*3790*/  PRMT R83, R111, 0x5410, R78 ;  /* 0x000054106f537816 */ /* 0x000fe2000000004e */
[----:B------:R-:W-:Y:S01]  /*37a0*/  HFMA2 R163, R3.H0_H0, R163.H0_H0, R33.H0_H0 ;  /* 0x200000a303a37231 */ /* 0x000fe20000040821 */
[----:B------:R-:W-:-:S02]  /*37b0*/  SHF.L.U32 R102, R70, 0x7, RZ ;  /* 0x0000000746667819 */ /* 0x000fc400000006ff */
[----:B------:R-:W-:Y:S02]  /*37c0*/  LOP3.LUT R117, R97, 0xffff0000, R110, 0xf8, !PT ;  /* 0xffff000061757812 */ /* 0x000fe400078ef86e */
[----:B------:R-:W-:Y:S02]  /*37d0*/  LOP3.LUT R78, R87, 0xffff, RZ, 0xc0, !PT ;  /* 0x0000ffff574e7812 */ /* 0x000fe400078ec0ff */
[----:B------:R-:W-:Y:S02]  /*37e0*/  SHF.L.U32 R110, R67, 0x10, RZ ;  /* 0x00000010436e7819 */ /* 0x000fe400000006ff */
[----:B------:R-:W-:Y:S02]  /*37f0*/  PRMT R67, R75, 0x5410, R120 ;  /* 0x000054104b437816 */ /* 0x000fe40000000078 */
[----:B------:R-:W-:Y:S02]  /*3800*/  F2FP.PACK_AB R129, RZ, R129 ;  /* 0x00000081ff81723e */ /* 0x000fe400000000ff */
[----:B------:R-:W-:-:S02]  /*3810*/  LOP3.LUT R104, R85, 0xffff, R104, 0xf8, !PT ;  /* 0x0000ffff55687812 */ /* 0x000fc400078ef868 */
[----:B------:R-:W-:Y:S01]  /*3820*/  LOP3.LUT R75, R102, 0x80, R71, 0xe2, !PT ;  /* 0x00000080664b7812 */ /* 0x000fe200078ee247 */
[----:B------:R-:W-:Y:S01]  /*3830*/  HFMA2 R129, R25.H0_H0, R129.H0_H0, R53.H0_H0 ;  /* 0x2000008119817231 */ /* 0x000fe20000040835 */
[----:B------:R-:W-:Y:S02]  /*3840*/  PRMT R85, R105, 0x5410, R78 ;  /* 0x0000541069557816 */ /* 0x000fe4000000004e */
[----:B------:R-:W-:Y:S02]  /*3850*/  LOP3.LUT R78, R64, 0xffff, RZ, 0xc0, !PT ;  /* 0x0000ffff404e7812 */ /* 0x000fe400078ec0ff */
[----:B------:R-:W-:Y:S02]  /*3860*/  LOP3.LUT R64, R65, 0xffff, RZ, 0xc0, !PT ;  /* 0x0000ffff41407812 */ /* 0x000fe400078ec0ff */
[----:B------:R-:W-:Y:S02]  /*3870*/  LOP3.LUT R75, R75, 0x60, R68, 0xf8, !PT ;  /* 0x000000604b4b7812 */ /* 0x000fe400078ef844 */
[----:B------:R-:W-:-:S02]  /*3880*/  LOP3.LUT R103, R121, 0xffff, RZ, 0xc0, !PT ;  /* 0x0000ffff79677812 */ /* 0x000fc400078ec0ff */
[----:B------:R-:W-:Y:S01]  /*3890*/  LOP3.LUT R121, R163, 0xffff, RZ, 0xc0, !PT ;  /* 0x0000ffffa3797812 */ /* 0x000fe200078ec0ff */
[----:B------:R-:W-:Y:S01]  /*38a0*/  IMAD R75, R74, 0xf00, R75 ;  /* 0x00000f004a4b7824 */ /* 0x000fe200078e024b */
[----:B------:R-:W-:Y:S02]  /*38b0*/  SHF.L.U64.HI R122, R63, 0x10, RZ ;  /* 0x000000103f7a7819 */ /* 0x000fe400000102ff */
[----:B------:R-:W-:Y:S02]  /*38c0*/  LOP3.LUT R135, R135, 0xffff, RZ, 0xc0, !PT ;  /* 0x0000ffff87877812 */ /* 0x000fe400078ec0ff */
[----:B------:R-:W-:Y:S02]  /*38d0*/  LOP3.LUT R107, R107, 0xffff, RZ, 0xc0, !PT ;  /* 0x0000ffff6b6b7812 */ /* 0x000fe400078ec0ff */
[----:B------:R-:W-:Y:S02]  /*38e0*/  PRMT R101, R101, 0x5410, R64 ;  /* 0x0000541065657816 */ /* 0x000fe40000000040 */
[----:B------:R-:W-:-:S02]  /*38f0*/  PRMT R97, R113, 0x5410, R78 ;  /* 0x0000541071617816 */ /* 0x000fc4000000004e */
[----:B------:R-:W-:Y:S02]  /*3900*/  LOP3.LUT R64, R99, 0xffff, RZ, 0xc0, !PT ;  /* 0x0000ffff63407812 */ /* 0x000fe400078ec0ff */
[----:B------:R-:W-:Y:S02]  /*3910*/  LOP3.LUT R65, R98, 0xffff, RZ, 0xc0, !PT ;  /* 0x0000ffff62417812 */ /* 0x000fe400078ec0ff */
[----:B------:R-:W-:Y:S02]  /*3920*/  LOP3.LUT R103, R103, 0xffff0000, R92, 0xf8, !PT ;  /* 0xffff000067677812 */ /* 0x000fe400078ef85c */
[----:B------:R-:W-:Y:S02]  /*3930*/  LOP3.LUT R78, R79, 0xffff, RZ, 0xc0, !PT ;  /* 0x0000ffff4f4e7812 */ /* 0x000fe400078ec0ff */
[----:B------:R-:W-:Y:S02]  /*3940*/  LOP3.LUT R112, R129, 0xffff, RZ, 0xc0, !PT ;  /* 0x0000ffff81707812 */ /* 0x000fe400078ec0ff */
[----:B------:R-:W-:-:S02]  /*3950*/  LOP3.LUT R121, R121, 0xffff0000, R122, 0xf8, !PT ;  /* 0xffff000079797812 */ /* 0x000fc400078ef87a */
[----:B------:R-:W-:Y:S02]  /*3960*/  LOP3.LUT R90, R90, 0xffff, RZ, 0xc0, !PT ;  /* 0x0000ffff5a5a7812 */ /* 0x000fe400078ec0ff */
[----:B------:R-:W-:Y:S02]  /*3970*/  SHF.L.U64.HI R129, R135, 0x10, RZ ;  /* 0x0000001087817819 */ /* 0x000fe400000102ff */
[----:B------:R-:W-:Y:S02]  /*3980*/  PRMT R89, R114, 0x5410, R107 ;  /* 0x0000541072597816 */ /* 0x000fe4000000006b */
[----:B------:R-:W-:Y:S02]  /*3990*/  PRMT R107, R117, 0x5410, R64 ;  /* 0x00005410756b7816 */ /* 0x000fe40000000040 */
[----:B------:R-:W-:Y:S02]  /*39a0*/  PRMT R109, R116, 0x5410, R65 ;  /* 0x00005410746d7816 */ /* 0x000fe40000000041 */
[----:B------:R-:W-:-:S02]  /*39b0*/  PRMT R105, R103, 0x5410, R78 ;  /* 0x0000541067697816 */ /* 0x000fc4000000004e */
[----:B------:R-:W-:Y:S02]  /*39c0*/  LOP3.LUT R65, R94, 0xffff, RZ, 0xc0, !PT ;  /* 0x0000ffff5e417812 */ /* 0x000fe400078ec0ff */
[----:B------:R-:W-:Y:S02]  /*39d0*/  MOV R113, 0x8 ;  /* 0x0000000800717802 */ /* 0x000fe40000000f00 */
[----:B------:R-:W-:Y:S02]  /*39e0*/  LOP3.LUT R64, R93, 0xffff, RZ, 0xc0, !PT ;  /* 0x0000ffff5d407812 */ /* 0x000fe400078ec0ff */
[----:B------:R-:W-:Y:S02]  /*39f0*/  IADD3 R78, R75, 0x100, RZ ;  /* 0x000001004b4e7810 */ /* 0x000fe40007ffe0ff */
[----:B------:R-:W-:Y:S02]  /*3a00*/  PRMT R87, R121, 0x5410, R90 ;  /* 0x0000541079577816 */ /* 0x000fe4000000005a */
[----:B------:R-:W-:Y:S01]  /*3a10*/  LOP3.LUT R112, R112, 0xffff0000, R129, 0xf8, !PT ;  /* 0xffff000070707812 */ /* 0x000fe200078ef881 */
[----:B------:R-:W-:Y:S01]  /*3a20*/  IMAD.WIDE.U32 R78, R78, R113, c[0x0][0x178] ;  /* 0x00005e004e4e7625 */ /* 0x000fe200078e0071 */
[----:B------:R-:W-:-:S02]  /*3a30*/  LOP3.LUT R91, R91, 0xffff, RZ, 0xc0, !PT ;  /* 0x0000ffff5b5b7812 */ /* 0x000fc400078ec0ff */
[----:B------:R-:W-:Y:S02]  /*3a40*/  IADD3 R90, R75, 0x200, RZ ;  /* 0x000002004b5a7810 */ /* 0x000fe40007ffe0ff */
[----:B------:R-:W-:Y:S02]  /*3a50*/  LOP3.LUT R66, R127, 0xffff, R66, 0xf8, !PT ;  /* 0x0000ffff7f427812 */ /* 0x000fe400078ef842 */
[----:B------:R-:W-:Y:S02]  /*3a60*/  IADD3 R94, R75, 0x300, RZ ;  /* 0x000003004b5e7810 */ /* 0x000fe40007ffe0ff */
[----:B------:R-:W-:Y:S02]  /*3a70*/  SHF.L.U32 R127, R135, 0x10, RZ ;  /* 0x00000010877f7819 */ /* 0x000fe400000006ff */
[----:B------:R-:W-:Y:S02]  /*3a80*/  PRMT R93, R118, 0x5410, R65 ;  /* 0x00005410765d7816 */ /* 0x000fe40000000041 */
[----:B------:R-:W-:Y:S01]  /*3a90*/  PRMT R111, R119, 0x5410, R64 ;  /* 0x00005410776f7816 */ /* 0x000fe20000000040 */
[----:B------:R-:W-:Y:S01]  /*3aa0*/  IMAD.WIDE.U32 R64, R75, R113, c[0x0][0x178] ;  /* 0x00005e004b407625 */ /* 0x000fe200078e0071 */
[----:B------:R-:W-:-:S02]  /*3ab0*/  SHF.L.U32 R92, R81, 0x10, RZ ;  /* 0x00000010515c7819 */ /* 0x000fc400000006ff */
[----:B------:R-:W-:Y:S01]  /*3ac0*/  PRMT R63, R95, 0x5410, R124 ;  /* 0x000054105f3f7816 */ /* 0x000fe2000000007c */
[-C--:B------:R-:W-:Y:S01]  /*3ad0*/  IMAD.WIDE.U32 R94, R94, R113.reuse, c[0x0][0x178] ;  /* 0x00005e005e5e7625 */ /* 0x080fe200078e0071 */
[----:B------:R-:W-:Y:S02]  /*3ae0*/  PRMT R81, R112, 0x5410, R91 ;  /* 0x0000541070517816 */ /* 0x000fe4000000005b */
[C---:B------:R-:W-:Y:S01]  /*3af0*/  IADD3 R98, R75.reuse, 0x400, RZ ;  /* 0x000004004b627810 */ /* 0x040fe20007ffe0ff */
[-C--:B------:R-:W-:Y:S01]  /*3b00*/  IMAD.WIDE.U32 R90, R90, R113.reuse, c[0x0][0x178] ;  /* 0x00005e005a5a7625 */ /* 0x080fe200078e0071 */
[----:B------:R-:W-:Y:S01]  /*3b10*/  IADD3 R102, R75, 0x500, RZ ;  /* 0x000005004b667810 */ /* 0x000fe20007ffe0ff */
[----:B------:R0:W-:Y:S01]  /*3b20*/  STG.E.64 [R64.64], R62 ;  /* 0x0000003e40007986 */ /* 0x0001e2000c101b06 */
[----:B------:R-:W-:Y:S01]  /*3b30*/  LOP3.LUT R80, R127, 0xffff, R80, 0xf8, !PT ;  /* 0x0000ffff7f507812 */ /* 0x000fe200078ef850 */
[----:B------:R-:W-:Y:S01]  /*3b40*/  IMAD.WIDE.U32 R98, R98, R113, c[0x0][0x178] ;  /* 0x00005e0062627625 */ /* 0x000fe200078e0071 */
[----:B------:R-:W-:Y:S01]  /*3b50*/  IADD3 R103, R75, 0x600, RZ ;  /* 0x000006004b677810 */ /* 0x000fe20007ffe0ff */
[----:B------:R1:W-:Y:S01]  /*3b60*/  STG.E.64 [R78.64], R66 ;  /* 0x000000424e007986 */ /* 0x0003e2000c101b06 */
[----:B------:R-:W-:-:S02]  /*3b70*/  F2FP.PACK_AB R137, RZ, R137 ;  /* 0x00000089ff89723e */ /* 0x000fc400000000ff */
[----:B------:R-:W-:Y:S01]  /*3b80*/  F2FP.PACK_AB R147, RZ, R147 ;  /* 0x00000093ff93723e */ /* 0x000fe200000000ff */
[----:B------:R2:W-:Y:S01]  /*3b90*/  STG.E.64 [R90.64], R76 ;  /* 0x0000004c5a007986 */ /* 0x0005e2000c101b06 */
[----:B------:R-:W-:Y:S01]  /*3ba0*/  LOP3.LUT R88, R123, 0xffff, R88, 0xf8, !PT ;  /* 0x0000ffff7b587812 */ /* 0x000fe200078ef858 */
[----:B------:R-:W-:Y:S01]  /*3bb0*/  HFMA2 R137, R8.H0_H0, R137.H0_H0, R36.H0_H0 ;  /* 0x2000008908897231 */ /* 0x000fe20000040824 */
[----:B------:R-:W-:Y:S01]  /*3bc0*/  F2FP.PACK_AB R151, RZ, R151 ;  /* 0x00000097ff97723e */ /* 0x000fe200000000ff */
[----:B------:R3:W-:Y:S01]  /*3bd0*/  STG.E.64 [R94.64], R80 ;  /* 0x000000505e007986 */ /* 0x0007e2000c101b06 */
[----:B------:R-:W-:Y:S01]  /*3be0*/  HFMA2 R147, R6.H0_H0, R147.H0_H0, R34.H0_H0 ;  /* 0x2000009306937231 */ /* 0x000fe20000040822 */
[-C--:B0-----:R-:W-:Y:S01]  /*3bf0*/  IMAD.WIDE.U32 R62, R102, R113.reuse, c[0x0][0x178] ;  /* 0x00005e00663e7625 */ /* 0x081fe200078e0071 */
[----:B------:R-:W-:Y:S01]  /*3c00*/  IADD3 R102, R75, 0x700, RZ ;  /* 0x000007004b667810 */ /* 0x000fe20007ffe0ff */
[----:B------:R0:W-:Y:S01]  /*3c10*/  STG.E.64 [R98.64], R82 ;  /* 0x0000005262007986 */ /* 0x0001e2000c101b06 */
[----:B------:R-:W-:Y:S01]  /*3c20*/  HFMA2 R151, R4.H0_H0, R151.H0_H0, R60.H0_H0 ;  /* 0x2000009704977231 */ /* 0x000fe2000004083c */
[-C--:B------:R-:W-:Y:S01]  /*3c30*/  IMAD.WIDE.U32 R64, R103, R113.reuse, c[0x0][0x178] ;  /* 0x00005e0067407625 */ /* 0x080fe200078e0071 */
[C---:B-1----:R-:W-:Y:S01]  /*3c40*/  IADD3 R79, R75.reuse, 0x800, RZ ;  /* 0x000008004b4f7810 */ /* 0x042fe20007ffe0ff */
[----:B------:R1:W-:Y:S01]  /*3c50*/  STG.E.64 [R62.64], R84 ;  /* 0x000000543e007986 */ /* 0x0003e2000c101b06 */
[----:B------:R-:W-:Y:S01]  /*3c60*/  IADD3 R78, R75, 0x900, RZ ;  /* 0x000009004b4e7810 */ /* 0x000fe20007ffe0ff */
[-C--:B------:R-:W-:Y:S01]  /*3c70*/  IMAD.WIDE.U32 R66, R102, R113.reuse, c[0x0][0x178] ;  /* 0x00005e0066427625 */ /* 0x080fe200078e0071 */
[----:B------:R-:W-:Y:S01]  /*3c80*/  LOP3.LUT R108, R108, 0xffff, R137, 0xf8, !PT ;  /* 0x0000ffff6c6c7812 */ /* 0x000fe200078ef889 */
[----:B------:R4:W-:Y:S01]  /*3c90*/  STG.E.64 [R64.64], R88 ;  /* 0x0000005840007986 */ /* 0x0009e2000c101b06 */
[----:B------:R-:W-:Y:S01]  /*3ca0*/  LOP3.LUT R92, R92, 0xffff, R147, 0xf8, !PT ;  /* 0x0000ffff5c5c7812 */ /* 0x000fe200078ef893 */
[-C--:B--2---:R-:W-:Y:S01]  /*3cb0*/  IMAD.WIDE.U32 R76, R79, R113.reuse, c[0x0][0x178] ;  /* 0x00005e004f4c7625 */ /* 0x084fe200078e0071 */
[C---:B---3--:R-:W-:Y:S01]  /*3cc0*/  IADD3 R81, R75.reuse, 0xa00, RZ ;  /* 0x00000a004b517810 */ /* 0x048fe20007ffe0ff */
[----:B------:R2:W-:Y:S01]  /*3cd0*/  STG.E.64 [R66.64], R96 ;  /* 0x0000006042007986 */ /* 0x0005e2000c101b06 */
[C---:B------:R-:W-:Y:S01]  /*3ce0*/  IADD3 R80, R75.reuse, 0xb00, RZ ;  /* 0x00000b004b507810 */ /* 0x040fe20007ffe0ff */
[-C--:B------:R-:W-:Y:S01]  /*3cf0*/  IMAD.WIDE.U32 R78, R78, R113.reuse, c[0x0][0x178] ;  /* 0x00005e004e4e7625 */ /* 0x080fe200078e0071 */
[----:B0-----:R-:W-:Y:S01]  /*3d00*/  IADD3 R82, R75, 0xc00, RZ ;  /* 0x00000c004b527810 */ /* 0x001fe20007ffe0ff */
[----:B------:R0:W-:Y:S01]  /*3d10*/  STG.E.64 [R76.64], R100 ;  /* 0x000000644c007986 */ /* 0x0001e2000c101b06 */
[----:B------:R-:W-:Y:S01]  /*3d20*/  LOP3.LUT R110, R110, 0xffff, R151, 0xf8, !PT ;  /* 0x0000ffff6e6e7812 */ /* 0x000fe200078ef897 */
[-C--:B-1----:R-:W-:Y:S01]  /*3d30*/  IMAD.WIDE.U32 R62, R81, R113.reuse, c[0x0][0x178] ;  /* 0x00005e00513e7625 */ /* 0x082fe200078e0071 */
[C---:B------:R-:W-:Y:S01]  /*3d40*/  IADD3 R81, R75.reuse, 0xd00, RZ ;  /* 0x00000d004b517810 */ /* 0x040fe20007ffe0ff */
[----:B------:R-:W-:Y:S01]  /*3d50*/  STG.E.64 [R78.64], R104 ;  /* 0x000000684e007986 */ /* 0x000fe2000c101b06 */
[----:B------:R-:W-:Y:S01]  /*3d60*/  IADD3 R74, R74, c[0x0][0x160], RZ ;  /* 0x000058004a4a7a10 */ /* 0x000fe20007ffe0ff */
[-C--:B----4-:R-:W-:Y:S01]  /*3d70*/  IMAD.WIDE.U32 R64, R80, R113.reuse, c[0x0][0x178] ;  /* 0x00005e0050407625 */ /* 0x090fe200078e0071 */
[----:B------:R-:W-:Y:S01]  /*3d80*/  IADD3 R80, R75, 0xe00, RZ ;  /* 0x00000e004b507810 */ /* 0x000fe20007ffe0ff */
[----:B------:R1:W-:Y:S01]  /*3d90*/  STG.E.64 [R62.64], R106 ;  /* 0x0000006a3e007986 */ /* 0x0003e2000c101b06 */
[----:B------:R-:W-:Y:S01]  /*3da0*/  ISETP.GE.AND P0, PT, R74, c[0x0][0x164], PT ;  /* 0x000059004a007a0c */ /* 0x000fe20003f06270 */
[----:B--2---:R-:W-:-:S02]  /*3db0*/  IMAD.WIDE.U32 R66, R82, R113, c[0x0][0x178] ;  /* 0x00005e0052427625 */ /* 0x004fc400078e0071 */
[----:B------:R2:W-:Y:S02]  /*3dc0*/  STG.E.64 [R64.64], R108 ;  /* 0x0000006c40007986 */ /* 0x0005e4000c101b06 */
[-C--:B0-----:R-:W-:Y:S02]  /*3dd0*/  IMAD.WIDE.U32 R76, R81, R113.reuse, c[0x0][0x178] ;  /* 0x00005e00514c7625 */ /* 0x081fe400078e0071 */
[----:B------:R2:W-:Y:S02]  /*3de0*/  STG.E.64 [R66.64], R92 ;  /* 0x0000005c42007986 */ /* 0x0005e4000c101b06 */
[----:B------:R-:W-:Y:S02]  /*3df0*/  IMAD.WIDE.U32 R80, R80, R113, c[0x0][0x178] ;  /* 0x00005e0050507625 */ /* 0x000fe400078e0071 */
[----:B------:R2:W-:Y:S01]  /*3e00*/  STG.E.64 [R76.64], R110 ;  /* 0x0000006e4c007986 */ /* 0x0005e2000c101b06 */
[----:B-1----:R-:W-:-:S03]  /*3e10*/  SEL R62, RZ, 0x1, P1 ;  /* 0x00000001ff3e7807 */ /* 0x002fc60000800000 */
[----:B------:R2:W-:Y:S01]  /*3e20*/  STG.E.64 [R80.64], R86 ;  /* 0x0000005650007986 */ /* 0x0005e2000c101b06 */
[----:B------:R-:W-:Y:S01]  /*3e30*/  PRMT R72, R62, 0x7610, R72 ;  /* 0x000076103e487816 */ /* 0x000fe20000000048 */
[----:B--2---:R-:W-:Y:S01]  /*3e40*/  @P0 CALL.REL.NOINC `(.L_x_481) ;  /* 0x0000001000000944 */ /* 0x004fe20003c00000 */
[----:B------:R-:W-:Y:S05]  /*3e50*/  BRA `(.L_x_482) ;  /* 0xffffc4c000007947 */ /* 0x000fea000383ffff */
.L_x_481:
[----:B------:R-:W-:Y:S05]  /*3e60*/  EXIT ;  /* 0x000000000000794d */ /* 0x000fea0003800000 */
.L_x_477:
[----:B------:R-:W-:Y:S01]  /*3e70*/  HFMA2.MMA R63, -RZ, RZ, 0, 5.9604644775390625e-08 ;  /* 0x00000001ff3f7435 */ /* 0x000fe200000001ff */
[----:B------:R-:W-:Y:S02]  /*3e80*/  MOV R106, 0x1f ;  /* 0x0000001f006a7802 */ /* 0x000fe40000000f00 */
[----:B------:R-:W-:Y:S02]  /*3e90*/  MOV R94, 0xffffffff ;  /* 0xffffffff005e7802 */ /* 0x000fe40000000f00 */
[----:B------:R-:W-:Y:S02]  /*3ea0*/  MOV R64, 0x3ec0 ;  /* 0x00003ec000407802 */ /* 0x000fe40000000f00 */
[----:B-----5:R-:W-:Y:S05]  /*3eb0*/  CALL.REL.NOINC `($__internal_53_$__cuda_sm70_shflsync_bfly_p) ;  /* 0x00000b1000007944 */ /* 0x020fea0003c00000 */
[----:B-1----:R-:W-:Y:S01]  /*3ec0*/  MOV R62, R106 ;  /* 0x0000006a003e7202 */ /* 0x002fe20000000f00 */
[----:B0-----:R-:W-:Y:S05]  /*3ed0*/  BRA `(.L_x_483) ;  /* 0xffffd12000007947 */ /* 0x001fea000383ffff */
.L_x_478:
[----:B------:R-:W-:Y:S01]  /*3ee0*/  HFMA2.MMA R63, -RZ, RZ, 0, 1.1920928955078125e-07 ;  /* 0x00000002ff3f7435 */ /* 0x000fe200000001ff */
[----:B------:R-:W-:Y:S02]  /*3ef0*/  MOV R106, 0x1f ;  /* 0x0000001f006a7802 */ /* 0x000fe40000000f00 */
[----:B------:R-:W-:-:S02]  /*3f00*/  MOV R94, 0xffffffff ;  /* 0xffffffff005e7802 */ /* 0x000fc40000000f00 */
[----:B------:R-:W-:Y:S02]  /*3f10*/  MOV R64, 0x3f30 ;  /* 0x00003f3000407802 */ /* 0x000fe40000000f00 */
[----:B-----5:R-:W-:Y:S05]  /*3f20*/  CALL.REL.NOINC `($__internal_53_$__cuda_sm70_shflsync_bfly_p) ;  /* 0x00000aa000007944 */ /* 0x020fea0003c00000 */
[----:B0-----:R-:W-:Y:S01]  /*3f30*/  HFMA2.MMA R63, -RZ, RZ, 0, 2.384185791015625e-07 ;  /* 0x00000004ff3f7435 */ /* 0x001fe200000001ff */
[----:B-1----:R-:W-:Y:S01]  /*3f40*/  FADD.FTZ R96, R96, R106 ;  /* 0x0000006a60607221 */ /* 0x002fe20000010000 */
[----:B------:R-:W-:Y:S02]  /*3f50*/  MOV R106, 0x1f ;  /* 0x0000001f006a7802 */ /* 0x000fe40000000f00 */
[----:B------:R-:W-:Y:S02]  /*3f60*/  MOV R94, 0xffffffff ;  /* 0xffffffff005e7802 */ /* 0x000fe40000000f00 */
[----:B------:R-:W-:Y:S02]  /*3f70*/  MOV R64, 0x3f90 ;  /* 0x00003f9000407802 */ /* 0x000fe40000000f00 */
[----:B------:R-:W-:Y:S05]  /*3f80*/  CALL.REL.NOINC `($__internal_53_$__cuda_sm70_shflsync_bfly_p) ;  /* 0x00000a4000007944 */ /* 0x000fea0003c00000 */
[----:B0-----:R-:W-:Y:S01]  /*3f90*/  HFMA2.MMA R63, -RZ, RZ, 0, 4.76837158203125e-07 ;  /* 0x00000008ff3f7435 */ /* 0x001fe200000001ff */
[----:B-1----:R-:W-:Y:S01]  /*3fa0*/  FADD.FTZ R96, R96, R106 ;  /* 0x0000006a60607221 */ /* 0x002fe20000010000 */
[----:B------:R-:W-:Y:S02]  /*3fb0*/  MOV R106, 0x1f ;  /* 0x0000001f006a7802 */ /* 0x000fe40000000f00 */
[----:B------:R-:W-:-:S02]  /*3fc0*/  MOV R94, 0xffffffff ;  /* 0xffffffff005e7802 */ /* 0x000fc40000000f00 */
[----:B------:R-:W-:Y:S02]  /*3fd0*/  MOV R64, 0x3ff0 ;  /* 0x00003ff000407802 */ /* 0x000fe40000000f00 */
[----:B------:R-:W-:Y:S05]  /*3fe0*/  CALL.REL.NOINC `($__internal_53_$__cuda_sm70_shflsync_bfly_p) ;  /* 0x000009e000007944 */ /* 0x000fea0003c00000 */
[----:B0-----:R-:W-:Y:S01]  /*3ff0*/  HFMA2.MMA R63, -RZ, RZ, 0, 9.5367431640625e-07 ;  /* 0x00000010ff3f7435 */ /* 0x001fe200000001ff */
[----:B-1----:R-:W-:Y:S01]  /*4000*/  FADD.FTZ R96, R96, R106 ;  /* 0x0000006a60607221 */ /* 0x002fe20000010000 */
[----:B------:R-:W-:Y:S02]  /*4010*/  MOV R106, 0x1f ;  /* 0x0000001f006a7802 */ /* 0x000fe40000000f00 */
[----:B------:R-:W-:Y:S02]  /*4020*/  MOV R94, 0xffffffff ;  /* 0xffffffff005e7802 */ /* 0x000fe40000000f00 */
[----:B------:R-:W-:Y:S02]  /*4030*/  MOV R64, 0x4050 ;  /* 0x0000405000407802 */ /* 0x000fe40000000f00 */
[----:B------:R-:W-:Y:S05]  /*4040*/  CALL.REL.NOINC `($__internal_53_$__cuda_sm70_shflsync_bfly_p) ;  /* 0x0000098000007944 */ /* 0x000fea0003c00000 */
        /* <DEDUP_REMOVED lines=126> */
[----:B------:R-:W-:Y:S05]  /*4830*/  CALL.REL.NOINC `($__internal_53_$__cuda_sm70_shflsync_bfly_p) ;  /* 0x0000019000007944 */ /* 0x000fea0003c00000 */
[----:B0-----:R-:W-:Y:S01]  /*4840*/  HFMA2.MMA R63, -RZ, RZ, 0, 1.1920928955078125e-07 ;  /* 0x00000002ff3f7435 */ /* 0x001fe200000001ff */
[----:B-1----:R-:W-:Y:S01]  /*4850*/  FADD.FTZ R96, R96, R106 ;  /* 0x0000006a60607221 */ /* 0x002fe20000010000 */
[----:B------:R-:W-:Y:S02]  /*4860*/  MOV R106, 0x1f ;  /* 0x0000001f006a7802 */ /* 0x000fe40000000f00 */
[----:B------:R-:W-:Y:S02]  /*4870*/  MOV R94, 0xffffffff ;  /* 0xffffffff005e7802 */ /* 0x000fe40000000f00 */
[----:B------:R-:W-:Y:S02]  /*4880*/  MOV R64, 0x48a0 ;  /* 0x000048a000407802 */ /* 0x000fe40000000f00 */
[----:B------:R-:W-:Y:S05]  /*4890*/  CALL.REL.NOINC `($__internal_53_$__cuda_sm70_shflsync_bfly_p) ;  /* 0x0000013000007944 */ /* 0x000fea0003c00000 */
[----:B0-----:R-:W-:Y:S01]  /*48a0*/  HFMA2.MMA R63, -RZ, RZ, 0, 2.384185791015625e-07 ;  /* 0x00000004ff3f7435 */ /* 0x001fe200000001ff */
[----:B-1----:R-:W-:Y:S01]  /*48b0*/  FADD.FTZ R96, R96, R106 ;  /* 0x0000006a60607221 */ /* 0x002fe20000010000 */
[----:B------:R-:W-:-:S02]  /*48c0*/  MOV R106, 0x1f ;  /* 0x0000001f006a7802 */ /* 0x000fc40000000f00 */
[----:B------:R-:W-:Y:S02]  /*48d0*/  MOV R94, 0xffffffff ;  /* 0xffffffff005e7802 */ /* 0x000fe40000000f00 */
[----:B------:R-:W-:Y:S02]  /*48e0*/  MOV R64, 0x4900 ;  /* 0x0000490000407802 */ /* 0x000fe40000000f00 */
[----:B------:R-:W-:Y:S05]  /*48f0*/  CALL.REL.NOINC `($__internal_53_$__cuda_sm70_shflsync_bfly_p) ;  /* 0x000000d000007944 */ /* 0x000fea0003c00000 */
[----:B0-----:R-:W-:Y:S01]  /*4900*/  HFMA2.MMA R63, -RZ, RZ, 0, 4.76837158203125e-07 ;  /* 0x00000008ff3f7435 */ /* 0x001fe200000001ff */
[----:B-1----:R-:W-:Y:S01]  /*4910*/  FADD.FTZ R96, R96, R106 ;  /* 0x0000006a60607221 */ /* 0x002fe20000010000 */
[----:B------:R-:W-:Y:S02]  /*4920*/  MOV R106, 0x1f ;  /* 0x0000001f006a7802 */ /* 0x000fe40000000f00 */
[----:B------:R-:W-:Y:S02]  /*4930*/  MOV R94, 0xffffffff ;  /* 0xffffffff005e7802 */ /* 0x000fe40000000f00 */
[----:B------:R-:W-:Y:S02]  /*4940*/  MOV R64, 0x4960 ;  /* 0x0000496000407802 */ /* 0x000fe40000000f00 */
[----:B------:R-:W-:Y:S05]  /*4950*/  CALL.REL.NOINC `($__internal_53_$__cuda_sm70_shflsync_bfly_p) ;  /* 0x0000007000007944 */ /* 0x000fea0003c00000 */
[----:B0-----:R-:W-:Y:S01]  /*4960*/  HFMA2.MMA R63, -RZ, RZ, 0, 9.5367431640625e-07 ;  /* 0x00000010ff3f7435 */ /* 0x001fe200000001ff */
[----:B-1----:R-:W-:Y:S01]  /*4970*/  FADD.FTZ R96, R96, R106 ;  /* 0x0000006a60607221 */ /* 0x002fe20000010000 */
[----:B------:R-:W-:-:S02]  /*4980*/  MOV R106, 0x1f ;  /* 0x0000001f006a7802 */ /* 0x000fc40000000f00 */
[----:B------:R-:W-:Y:S02]  /*4990*/  MOV R94, 0xffffffff ;  /* 0xffffffff005e7802 */ /* 0x000fe40000000f00 */
[----:B------:R-:W-:Y:S02]  /*49a0*/  MOV R64, 0x49c0 ;  /* 0x000049c000407802 */ /* 0x000fe40000000f00 */
[----:B------:R-:W-:Y:S05]  /*49b0*/  CALL.REL.NOINC `($__internal_53_$__cuda_sm70_shflsync_bfly_p) ;  /* 0x0000001000007944 */ /* 0x000fea0003c00000 */
[----:B01----:R-:W-:Y:S05]  /*49c0*/  BRA `(.L_x_484) ;  /* 0xffffcef000007947 */ /* 0x003fea000383ffff */
        .weak           $__internal_53_$__cuda_sm70_shflsync_bfly_p
        .type           $__internal_53_$__cuda_sm70_shflsync_bfly_p,@function
        .size           $__internal_53_$__cuda_sm70_shflsync_bfly_p,(.L_x_1102 - $__internal_53_$__cuda_sm70_shflsync_bfly_p)
$__internal_53_$__cuda_sm70_shflsync_bfly_p:
[----:B------:R-:W-:Y:S01]  /*49d0*/  HFMA2.MMA R65, -RZ, RZ, 0, 0 ;  /* 0x00000000ff417435 */ /* 0x000fe200000001ff */
[----:B------:R-:W-:Y:S04]  /*49e0*/  WARPSYNC R94 ;  /* 0x0000005e00007348 */ /* 0x000fe80003800000 */
[----:B------:R0:W1:Y:S01]  /*49f0*/  SHFL.BFLY PT, R106, R96, R63, R106 ;  /* 0x0c00003f606a7389 */ /* 0x00006200000e006a */
[----:B------:R-:W-:Y:S05]  /*4a00*/  RET.REL.NODEC R64 `(_ZN10layer_norm13ln_fwd_kernelINS_13Kernel_traitsI6__halfS2_S2_fjLj15360ELj2ELj1ELj4ELj8ENS_18Kernel_traits_baseILj15360ES2_S2_S2_fjLj128EEEEEEEvNS_9FwdParamsE) ;  /* 0xffffb5f040007950 */ /* 0x000fea0003c3ffff */
.L_x_485:
        /* <DEDUP_REMOVED lines=15> */
.L_x_1102:


//--------------------- .text._ZN10layer_norm13ln_fwd_kernelINS_13Kernel_traitsIffffjLj15360ELj2ELj1ELj4ELj8ENS_18Kernel_traits_baseILj15360EffffjLj128EEEEEEEvNS_9FwdParamsE --------------------------
	.section	.text._ZN10layer_norm13ln_fwd_kernelINS_13Kernel_traitsIffffjLj15360ELj2ELj1ELj4ELj8ENS_18Kernel_traits_baseILj15360EffffjLj128EEEEEEEvNS_9FwdParamsE,"ax",@progbits
	.sectioninfo	@"SHI_REGISTERS=217"
	.align	128
        .global         _ZN10layer_norm13ln_fwd_kernelINS_13Kernel_traitsIffffjLj15360ELj2ELj1ELj4ELj8ENS_18Kernel_traits_baseILj15360EffffjLj128EEEEEEEvNS_9FwdParamsE
        .type           _ZN10layer_norm13ln_fwd_kernelINS_13Kernel_traitsIffffjLj15360ELj2ELj1ELj4ELj8ENS_18Kernel_traits_baseILj15360EffffjLj128EEEEEEEvNS_9FwdParamsE,@function
        .size           _ZN10layer_norm13ln_fwd_kernelINS_13Kernel_traitsIffffjLj15360ELj2ELj1ELj4ELj8ENS_18Kernel_traits_baseILj15360EffffjLj128EEEEEEEvNS_9FwdParamsE,(.L_x_1103 - _ZN10layer_norm13ln_fwd_kernelINS_13Kernel_traitsIffffjLj15360ELj2ELj1ELj4ELj8ENS_18Kernel_traits_baseILj15360EffffjLj128EEEEEEEvNS_9FwdParamsE)
        .other          _ZN10layer_norm13ln_fwd_kernelINS_13Kernel_traitsIffffjLj15360ELj2ELj1ELj4ELj8ENS_18Kernel_traits_baseILj15360EffffjLj128EEEEEEEvNS_9FwdParamsE,@"STO_CUDA_ENTRY STV_DEFAULT"
_ZN10layer_norm13ln_fwd_kernelINS_13Kernel_traitsIffffjLj15360ELj2ELj1ELj4ELj8ENS_18Kernel_traits_baseILj15360EffffjLj128EEEEEEEvNS_9FwdParamsE:
.text._ZN10layer_norm13ln_fwd_kernelINS_13Kernel_traitsIffffjLj15360ELj2ELj1ELj4ELj8ENS_18Kernel_traits_baseILj15360EffffjLj128EEEEEEEvNS_9FwdParamsE:
        /* <DEDUP_REMOVED lines=78> */
.L_x_491:
[----:B-1----:R-:W-:-:S04]  /*04e0*/  SHF.L.U32 R122, R144, 0x7, RZ ;  /* 0x00000007907a7819 */ /* 0x002fc800000006ff */
[----:B------:R-:W-:Y:S02]  /*04f0*/  LOP3.LUT R123, R122, 0x80, R145, 0xe2, !PT ;  /* 0x000000807a7b7812 */ /* 0x000fe400078ee291 */
[----:B------:R-:W-:Y:S02]  /*0500*/  MOV R122, 0x8 ;  /* 0x00000008007a7802 */ /* 0x000fe40000000f00 */
        /* <DEDUP_REMOVED lines=158> */
.L_x_492:
        /* <DEDUP_REMOVED lines=140> */
.L_x_493:
        /* <DEDUP_REMOVED lines=71> */
.L_x_489:
[----:B------:R-:W2:Y:S01]  /*1c20*/  LDG.E.STRONG.GPU R192, [R186.64] ;  /* 0x00000006bac07981 */ /* 0x000ea2000c1ef900 */
[----:B------:R-:W-:Y:S01]  /*1c30*/  YIELD ;  /* 0x0000000000007946 */ /* 0x000fe20003800000 */
[----:B--2---:R-:W-:Y:S01]  /*1c40*/  ISETP.NE.AND P0, PT, R192, R193, PT ;  /* 0x000000c1c000720c */ /* 0x004fe20003f05270 */
[----:B------:R-:W-:-:S12]  /*1c50*/  CCTL.IVALL ;  /* 0x00000000ff00798f */ /* 0x000fd80002000000 */
[----:B------:R-:W-:Y:S05]  /*1c60*/  @P0 BRA `(.L_x_489) ;  /* 0xffffffb000000947 */ /* 0x000fea000383ffff */
.L_x_488:
        /* <DEDUP_REMOVED lines=15> */
[----:B------:R-:W-:Y:S01]  /*1d60*/  LOP3.LUT P0, RZ, R186, R149, RZ, 0xfc, !PT ;  /* 0x00000095baff7212 */ /* 0x000fe2000780fcff */
[----:B-1----:R-:W-:-:S06]  /*1d70*/  FADD.FTZ R198, R194, R195 ;  /* 0x000000c3c2c67221 */ /* 0x002fcc0000010000 */
[----:B------:R-:W0:Y:S01]  /*1d80*/  MUFU.RCP R198, R198 ;  /* 0x000000c600c67308 */ /* 0x000e220000001000 */
[----:B--2---:R-:W1:Y:S04]  /*1d90*/  SHFL.DOWN PT, R197, R192, 0x1, 0x1f ;  /* 0x08201f00c0c57f89 */ /* 0x004e6800000e0000 */
[----:B------:R-:W2:Y:S01]  /*1da0*/  SHFL.DOWN PT, R196, R193, 0x1, 0x1f ;  /* 0x08201f00c1c47f89 */ /* 0x000ea200000e0000 */
[----:B-1----:R-:W-:-:S04]  /*1db0*/  FADD.FTZ R199, -R197, R192 ;  /* 0x000000c0c5c77221 */ /* 0x002fc80000010100 */
[----:B------:R-:W-:Y:S02]  /*1dc0*/  FMUL.FTZ R200, R199, R199 ;  /* 0x000000c7c7c87220 */ /* 0x000fe40000410000 */
[----:B------:R-:W-:Y:S02]  /*1dd0*/  FMUL.FTZ R199, R194, R197 ;  /* 0x000000c5c2c77220 */ /* 0x000fe40000410000 */
[----:B------:R-:W-:Y:S02]  /*1de0*/  FMUL.FTZ R197, R200, R195 ;  /* 0x000000c3c8c57220 */ /* 0x000fe40000410000 */
[----:B------:R-:W-:Y:S01]  /*1df0*/  FFMA.FTZ R199, R195, R192, R199 ;  /* 0x000000c0c3c77223 */ /* 0x000fe200000100c7 */
[----:B------:R-:W-:Y:S01]  /*1e00*/  MOV R195, 0x38888889 ;  /* 0x3888888900c37802 */ /* 0x000fe20000000f00 */
[----:B--2---:R-:W-:Y:S01]  /*1e10*/  FADD.FTZ R187, R196, R193 ;  /* 0x000000c1c4bb7221 */ /* 0x004fe20000010000 */
[----:B------:R-:W-:Y:S01]  /*1e20*/  @!P0 MOV R193, 0x4 ;  /* 0x0000000400c18802 */ /* 0x000fe20000000f00 */
[----:B------:R-:W-:-:S02]  /*1e30*/  FMUL.FTZ R197, R194, R197 ;  /* 0x000000c5c2c57220 */ /* 0x000fc40000410000 */
[C---:B0-----:R-:W-:Y:S02]  /*1e40*/  FMUL.FTZ R199, R198.reuse, R199 ;  /* 0x000000c7c6c77220 */ /* 0x041fe40000410000 */
[----:B------:R-:W-:Y:S02]  /*1e50*/  FFMA.FTZ R197, R198, R197, R187 ;  /* 0x000000c5c6c57223 */ /* 0x000fe400000100bb */
[----:B------:R-:W-:Y:S01]  /*1e60*/  @!P0 IMAD.WIDE R192, R148, R193, c[0x0][0x180] ;  /* 0x0000600094c08625 */ /* 0x000fe200078e02c1 */
[----:B------:R-:W0:Y:S04]  /*1e70*/  SHFL.IDX PT, R204, R199, RZ, 0x1f ;  /* 0x00001fffc7cc7589 */ /* 0x000e2800000e0000 */
[----:B------:R-:W1:Y:S01]  /*1e80*/  SHFL.IDX PT, R186, R197, RZ, 0x1f ;  /* 0x00001fffc5ba7589 */ /* 0x000e6200000e0000 */
[----:B0-----:R-:W-:-:S03]  /*1e90*/  FADD.FTZ R149, R153, -R204 ;  /* 0x800000cc99957221 */ /* 0x001fc60000010000 */
[----:B------:R0:W-:Y:S01]  /*1ea0*/  @!P0 STG.E [R192.64], R204 ;  /* 0x000000ccc0008986 */ /* 0x0001e2000c101906 */
[--C-:B------:R-:W-:Y:S02]  /*1eb0*/  FADD.FTZ R153, R154, -R204.reuse ;  /* 0x800000cc9a997221 */ /* 0x100fe40000010000 */
[--C-:B------:R-:W-:Y:S02]  /*1ec0*/  FADD.FTZ R154, R155, -R204.reuse ;  /* 0x800000cc9b9a7221 */ /* 0x100fe40000010000 */
[----:B-1----:R-:W-:Y:S02]  /*1ed0*/  FFMA.FTZ R195, R186, R195, c[0x0][0x1b0] ;  /* 0x00006c00bac37623 */ /* 0x002fe400000100c3 */
[--C-:B------:R-:W-:Y:S02]  /*1ee0*/  FADD.FTZ R155, R156, -R204.reuse ;  /* 0x800000cc9c9b7221 */ /* 0x100fe40000010000 */
[--C-:B------:R-:W-:Y:S02]  /*1ef0*/  FADD.FTZ R187, R182, -R204.reuse ;  /* 0x800000ccb6bb7221 */ /* 0x100fe40000010000 */
[--C-:B------:R-:W-:Y:S01]  /*1f00*/  FADD.FTZ R156, R157, -R204.reuse ;  /* 0x800000cc9d9c7221 */ /* 0x100fe20000010000 */
[----:B0-----:R-:W-:Y:S01]  /*1f10*/  SHF.L.U32 R192, R144, 0x7, RZ ;  /* 0x0000000790c07819 */ /* 0x001fe200000006ff */
[----:B------:R-:W-:-:S02]  /*1f20*/  FADD.FTZ R182, R181, -R204 ;  /* 0x800000ccb5b67221 */ /* 0x000fc40000010000 */
[--C-:B------:R-:W-:Y:S02]  /*1f30*/  FADD.FTZ R157, R188, -R204.reuse ;  /* 0x800000ccbc9d7221 */ /* 0x100fe40000010000 */
[--C-:B------:R-:W-:Y:S02]  /*1f40*/  FADD.FTZ R181, R176, -R204.reuse ;  /* 0x800000ccb0b57221 */ /* 0x100fe40000010000 */
[--C-:B------:R-:W-:Y:S02]  /*1f50*/  FADD.FTZ R188, R131, -R204.reuse ;  /* 0x800000cc83bc7221 */ /* 0x100fe40000010000 */
[--C-:B------:R-:W-:Y:S01]  /*1f60*/  FADD.FTZ R176, R175, -R204.reuse ;  /* 0x800000ccafb07221 */ /* 0x100fe20000010000 */
        /* <DEDUP_REMOVED lines=11> */
[----:B------:R-:W-:Y:S01]  /*2020*/  LOP3.LUT R191, R192, 0x80, R145, 0xe2, !PT ;  /* 0x00000080c0bf7812 */ /* 0x000fe200078ee291 */
[--C-:B------:R-:W-:Y:S02]  /*2030*/  FADD.FTZ R174, R171, -R204.reuse ;  /* 0x800000ccabae7221 */ /* 0x100fe40000010000 */
[----:B------:R-:W-:Y:S01]  /*2040*/  FADD.FTZ R171, R168, -R204 ;  /* 0x800000cca8ab7221 */ /* 0x000fe20000010000 */
[----:B------:R-:W-:Y:S01]  /*2050*/  LOP3.LUT R191, R191, 0x60, R142, 0xf8, !PT ;  /* 0x00000060bfbf7812 */ /* 0x000fe200078ef88e */
[--C-:B------:R-:W-:Y:S02]  /*2060*/  FADD.FTZ R168, R165, -R204.reuse ;  /* 0x800000cca5a87221 */ /* 0x100fe40000010000 */
[----:B------:R-:W-:-:S02]  /*2070*/  FADD.FTZ R165, R162, -R204 ;  /* 0x800000cca2a57221 */ /* 0x000fc40000010000 */
[--C-:B------:R-:W-:Y:S02]  /*2080*/  FADD.FTZ R162, R159, -R204.reuse ;  /* 0x800000cc9fa27221 */ /* 0x100fe40000010000 */
[--C-:B------:R-:W-:Y:S02]  /*2090*/  FADD.FTZ R159, R190, -R204.reuse ;  /* 0x800000ccbe9f7221 */ /* 0x100fe40000010000 */
[--C-:B------:R-:W-:Y:S02]  /*20a0*/  FADD.FTZ R152, R152, -R204.reuse ;  /* 0x800000cc98987221 */ /* 0x100fe40000010000 */
[--C-:B------:R-:W-:Y:S01]  /*20b0*/  FADD.FTZ R190, R133, -R204.reuse ;  /* 0x800000cc85be7221 */ /* 0x100fe20000010000 */
[----:B------:R-:W-:Y:S01]  /*20c0*/  @!P0 MOV R133, 0x4 ;  /* 0x0000000400858802 */ /* 0x000fe20000000f00 */
[--C-:B------:R-:W-:Y:S02]  /*20d0*/  FADD.FTZ R184, R184, -R204.reuse ;  /* 0x800000ccb8b87221 */ /* 0x100fe40000010000 */
[----:B------:R-:W-:-:S02]  /*20e0*/  FADD.FTZ R185, R185, -R204 ;  /* 0x800000ccb9b97221 */ /* 0x000fc40000010000 */
[--C-:B------:R-:W-:Y:S02]  /*20f0*/  FADD.FTZ R198, R124, -R204.reuse ;  /* 0x800000cc7cc67221 */ /* 0x100fe40000010000 */
[--C-:B------:R-:W-:Y:S02]  /*2100*/  FADD.FTZ R200, R125, -R204.reuse ;  /* 0x800000cc7dc87221 */ /* 0x100fe40000010000 */
[--C-:B------:R-:W-:Y:S02]  /*2110*/  FADD.FTZ R178, R178, -R204.reuse ;  /* 0x800000ccb2b27221 */ /* 0x100fe40000010000 */
[----:B------:R-:W-:Y:S02]  /*2120*/  IMAD R124, R148, 0x1e00, R191 ;  /* 0x00001e00947c7824 */ /* 0x000fe400078e02bf */
[----:B0-----:R-:W-:Y:S02]  /*2130*/  FMUL.FTZ R125, R131, R152 ;  /* 0x00000098837d7220 */ /* 0x001fe40000410000 */
[----:B------:R-:W-:-:S02]  /*2140*/  FADD.FTZ R179, R179, -R204 ;  /* 0x800000ccb3b37221 */ /* 0x000fc40000010000 */
[----:B------:R-:W-:Y:S02]  /*2150*/  FMUL.FTZ R152, R131, R149 ;  /* 0x0000009583987220 */ /* 0x000fe40000410000 */
[--C-:B------:R-:W-:Y:S02]  /*2160*/  FADD.FTZ R172, R172, -R204.reuse ;  /* 0x800000ccacac7221 */ /* 0x100fe40000010000 */
[--C-:B------:R-:W-:Y:S02]  /*2170*/  FADD.FTZ R194, R126, -R204.reuse ;  /* 0x800000cc7ec27221 */ /* 0x100fe40000010000 */
[--C-:B------:R-:W-:Y:S02]  /*2180*/  FADD.FTZ R196, R127, -R204.reuse ;  /* 0x800000cc7fc47221 */ /* 0x100fe40000010000 */
[----:B------:R-:W-:Y:S02]  /*2190*/  FMUL.FTZ R149, R131, R184 ;  /* 0x000000b883957220 */ /* 0x000fe40000410000 */
[----:B------:R-:W-:-:S02]  /*21a0*/  FADD.FTZ R173, R173, -R204 ;  /* 0x800000ccadad7221 */ /* 0x000fc40000010000 */
[C---:B------:R-:W-:Y:S01]  /*21b0*/  @!P0 IMAD.WIDE R126, R148.reuse, R133, c[0x0][0x188] ;  /* 0x00006200947e8625 */ /* 0x040fe200078e0285 */
[----:B------:R-:W-:-:S03]  /*21c0*/  IADD3 R148, R148, c[0x0][0x160], RZ ;  /* 0x0000580094947a10 */ /* 0x000fc60007ffe0ff */
[C---:B------:R-:W-:Y:S01]  /*21d0*/  FMUL.FTZ R184, R131.reuse, R185 ;  /* 0x000000b983b87220 */ /* 0x040fe20000410000 */
[----:B------:R0:W-:Y:S01]  /*21e0*/  @!P0 STG.E [R126.64], R131 ;  /* 0x000000837e008986 */ /* 0x0001e2000c101906 */
[--C-:B------:R-:W-:Y:S02]  /*21f0*/  FADD.FTZ R166, R166, -R204.reuse ;  /* 0x800000cca6a67221 */ /* 0x100fe40000010000 */
[--C-:B------:R-:W-:Y:S01]  /*2200*/  FADD.FTZ R202, R122, -R204.reuse ;  /* 0x800000cc7aca7221 */ /* 0x100fe20000010000 */
[----:B------:R-:W-:Y:S01]  /*2210*/  IADD3 R122, R124, 0x100, RZ ;  /* 0x000001007c7a7810 */ /* 0x000fe20007ffe0ff */
[----:B------:R-:W-:Y:S02]  /*2220*/  FMUL.FTZ R185, R131, R178 ;  /* 0x000000b283b97220 */ /* 0x000fe40000410000 */
[----:B------:R-:W-:Y:S02]  /*2230*/  FADD.FTZ R167, R167, -R204 ;  /* 0x800000cca7a77221 */ /* 0x000fe40000010000 */
[----:B------:R-:W-:-:S02]  /*2240*/  FMUL.FTZ R178, R131, R179 ;  /* 0x000000b383b27220 */ /* 0x000fc40000410000 */
[--C-:B------:R-:W-:Y:S01]  /*2250*/  FADD.FTZ R160, R160, -R204.reuse ;  /* 0x800000cca0a07221 */ /* 0x100fe20000010000 */
[C---:B0-----:R-:W-:Y:S01]  /*2260*/  LEA R126, P0, R122.reuse, c[0x0][0x178], 0x3 ;  /* 0x00005e007a7e7a11 */ /* 0x041fe200078018ff */
[----:B------:R-:W-:Y:S02]  /*2270*/  FMUL.FTZ R179, R131, R172 ;  /* 0x000000ac83b37220 */ /* 0x000fe40000410000 */
[--C-:B------:R-:W-:Y:S01]  /*2280*/  FADD.FTZ R161, R161, -R204.reuse ;  /* 0x800000cca1a17221 */ /* 0x100fe20000010000 */
[----:B------:R-:W-:Y:S01]  /*2290*/  LEA.HI.X R127, R122, c[0x0][0x17c], RZ, 0x3, P0 ;  /* 0x00005f007a7f7a11 */ /* 0x000fe200000f1cff */
[----:B------:R-:W-:Y:S01]  /*22a0*/  FMUL.FTZ R172, R131, R173 ;  /* 0x000000ad83ac7220 */ /* 0x000fe20000410000 */
        /* <DEDUP_REMOVED lines=16> */
[----:B------:R-:W-:Y:S02]  /*23b0*/  FMUL.FTZ R173, R131, R166 ;  /* 0x000000a683ad7220 */ /* 0x000fe40000410000 */
[----:B------:R-:W-:Y:S01]  /*23c0*/  FADD.FTZ R204, R123, -R204 ;  /* 0x800000cc7bcc7221 */ /* 0x000fe20000010000 */
[----:B------:R-:W-:Y:S01]  /*23d0*/  MOV R123, 0x8 ;  /* 0x00000008007b7802 */ /* 0x000fe20000000f00 */
        /* <DEDUP_REMOVED lines=35> */
[C---:B------:R-:W-:Y:S01]  /*2610*/  FMUL.FTZ R189, R131.reuse, R136 ;  /* 0x0000008883bd7220 */ /* 0x040fe20000410000 */
[C---:B------:R-:W-:Y:S01]  /*2620*/  LEA R136, P1, R122.reuse, c[0x0][0x178], 0x3 ;  /* 0x00005e007a887a11 */ /* 0x040fe200078218ff */
[C---:B------:R-:W-:Y:S02]  /*2630*/  FMUL.FTZ R210, R131.reuse, R137 ;  /* 0x0000008983d27220 */ /* 0x040fe40000410000 */
[C---:B------:R-:W-:Y:S01]  /*2640*/  FMUL.FTZ R193, R131.reuse, R138 ;  /* 0x0000008a83c17220 */ /* 0x040fe20000410000 */
[----:B------:R-:W-:Y:S01]  /*2650*/  LEA.HI.X R137, R122, c[0x0][0x17c], RZ, 0x3, P1 ;  /* 0x00005f007a897a11 */ /* 0x000fe200008f1cff */
[C---:B------:R-:W-:Y:S01]  /*2660*/  FMUL.FTZ R212, R131.reuse, R139 ;  /* 0x0000008b83d47220 */ /* 0x040fe20000410000 */
[----:B------:R-:W-:Y:S01]  /*2670*/  IADD3 R122, R124, 0x600, RZ ;  /* 0x000006007c7a7810 */ /* 0x000fe20007ffe0ff */
[----:B------:R-:W-:Y:S01]  /*2680*/  FMUL.FTZ R191, R131, R134 ;  /* 0x0000008683bf7220 */ /* 0x000fe20000410000 */
[----:B------:R-:W-:Y:S01]  /*2690*/  LEA R134, P0, R135, c[0x0][0x178], 0x3 ;  /* 0x00005e0087867a11 */ /* 0x000fe200078018ff */
[----:B------:R-:W-:-:S02]  /*26a0*/  FMUL.FTZ R195, R131, R130 ;  /* 0x0000008283c37220 */ /* 0x000fc40000410000 */
[----:B------:R-:W-:Y:S01]  /*26b0*/  FMUL.FTZ R188, R131, R188 ;  /* 0x000000bc83bc7220 */ /* 0x000fe20000410000 */
[----:B------:R-:W-:Y:S01]  /*26c0*/  LEA.HI.X R135, R135, c[0x0][0x17c], RZ, 0x3, P0 ;  /* 0x00005f0087877a11 */ /* 0x000fe200000f1cff */
        /* <DEDUP_REMOVED lines=10> */
[----:B------:R-:W-:-:S04]  /*2770*/  IMAD.WIDE.U32 R128, R124, R123, c[0x0][0x178] ;  /* 0x00005e007c807625 */ /* 0x000fc800078e007b */
[----:B-----5:R-:W-:Y:S02]  /*2780*/  FFMA.FTZ R131, R3, R186, R63 ;  /* 0x000000ba03837223 */ /* 0x020fe4000001003f */
[----:B------:R-:W-:Y:S02]  /*2790*/  FFMA.FTZ R130, R2, R187, R62 ;  /* 0x000000bb02827223 */ /* 0x000fe4000001003e */
[----:B------:R-:W-:Y:S01]  /*27a0*/  FFMA.FTZ R133, R5, R182, R65 ;  /* 0x000000b605857223 */ /* 0x000fe20000010041 */
[----:B------:R-:W-:Y:S01]  /*27b0*/  IADD3 R182, R124, 0x400, RZ ;  /* 0x000004007cb67810 */ /* 0x000fe20007ffe0ff */
[----:B------:R-:W-:Y:S01]  /*27c0*/  FFMA.FTZ R132, R4, R183, R64 ;  /* 0x000000b704847223 */ /* 0x000fe20000010040 */
[----:B------:R0:W-:Y:S01]  /*27d0*/  STG.E.64 [R128.64], R130 ;  /* 0x0000008280007986 */ /* 0x0001e2000c101b06 */
[----:B------:R-:W-:Y:S02]  /*27e0*/  FFMA.FTZ R139, R7, R180, R67 ;  /* 0x000000b4078b7223 */ /* 0x000fe40000010043 */
[----:B------:R-:W-:Y:S01]  /*27f0*/  FFMA.FTZ R138, R6, R181, R66 ;  /* 0x000000b5068a7223 */ /* 0x000fe20000010042 */
[----:B------:R1:W-:Y:S01]  /*2800*/  STG.E.64 [R126.64], R132 ;  /* 0x000000847e007986 */ /* 0x0003e2000c101b06 */
[----:B------:R-:W-:-:S02]  /*2810*/  FFMA.FTZ R141, R9, R176, R69 ;  /* 0x000000b0098d7223 */ /* 0x000fc40000010045 */
[----:B------:R-:W-:Y:S01]  /*2820*/  FFMA.FTZ R140, R8, R177, R68 ;  /* 0x000000b1088c7223 */ /* 0x000fe20000010044 */
[----:B------:R2:W-:Y:S04]  /*2830*/  STG.E.64 [R134.64], R138 ;  /* 0x0000008a86007986 */ /* 0x0005e8000c101b06 */
[----:B------:R3:W-:Y:S01]  /*2840*/  STG.E.64 [R136.64], R140 ;  /* 0x0000008c88007986 */ /* 0x0007e2000c101b06 */
[----:B0-----:R-:W-:Y:S01]  /*2850*/  IADD3 R128, R124, 0x500, RZ ;  /* 0x000005007c807810 */ /* 0x001fe20007ffe0ff */
[----:B------:R-:W-:Y:S02]  /*2860*/  FFMA.FTZ R131, R11, R174, R71 ;  /* 0x000000ae0b837223 */ /* 0x000fe40000010047 */
[----:B------:R-:W-:Y:S01]  /*2870*/  FFMA.FTZ R130, R10, R175, R70 ;  /* 0x000000af0a827223 */ /* 0x000fe20000010046 */
[----:B-1----:R-:W-:Y:S01]  /*2880*/  LEA R126, P0, R182, c[0x0][0x178], 0x3 ;  /* 0x00005e00b67e7a11 */ /* 0x002fe200078018ff */
[----:B------:R-:W-:-:S03]  /*2890*/  IMAD.WIDE.U32 R128, R128, R123, c[0x0][0x178] ;  /* 0x00005e0080807625 */ /* 0x000fc600078e007b */
[----:B------:R-:W-:Y:S01]  /*28a0*/  LEA.HI.X R127, R182, c[0x0][0x17c], RZ, 0x3, P0 ;  /* 0x00005f00b67f7a11 */ /* 0x000fe200000f1cff */
[----:B------:R-:W-:Y:S01]  /*28b0*/  FFMA.FTZ R175, R13, R170, R73 ;  /* 0x000000aa0daf7223 */ /* 0x000fe20000010049 */
[----:B------:R-:W-:Y:S01]  /*28c0*/  LEA R132, P0, R122, c[0x0][0x178], 0x3 ;  /* 0x00005e007a847a11 */ /* 0x000fe200078018ff */
[----:B------:R-:W-:Y:S01]  /*28d0*/  FFMA.FTZ R174, R12, R171, R72 ;  /* 0x000000ab0cae7223 */ /* 0x000fe20000010048 */
[----:B--2---:R-:W-:Y:S01]  /*28e0*/  IADD3 R134, R124, 0x700, RZ ;  /* 0x000007007c867810 */ /* 0x004fe20007ffe0ff */
[----:B------:R-:W-:Y:S01]  /*28f0*/  FFMA.FTZ R139, R17, R164, R77 ;  /* 0x000000a4118b7223 */ /* 0x000fe2000001004d */
[----:B------:R-:W-:Y:S01]  /*2900*/  LEA.HI.X R133, R122, c[0x0][0x17c], RZ, 0x3, P0 ;  /* 0x00005f007a857a11 */ /* 0x000fe200000f1cff */
[----:B------:R0:W-:Y:S01]  /*2910*/  STG.E.64 [R126.64], R130 ;  /* 0x000000827e007986 */ /* 0x0001e2000c101b06 */
[C---:B------:R-:W-:Y:S01]  /*2920*/  IADD3 R122, R124.reuse, 0x800, RZ ;  /* 0x000008007c7a7810 */ /* 0x040fe20007ffe0ff */
[----:B---3--:R-:W-:Y:S01]  /*2930*/  FFMA.FTZ R137, R15, R168, R75 ;  /* 0x000000a80f897223 */ /* 0x008fe2000001004b */
[----:B------:R-:W-:Y:S01]  /*2940*/  IADD3 R164, R124, 0x900, RZ ;  /* 0x000009007ca47810 */ /* 0x000fe20007ffe0ff */
[----:B------:R1:W-:Y:S01]  /*2950*/  STG.E.64 [R128.64], R174 ;  /* 0x000000ae80007986 */ /* 0x0003e2000c101b06 */
[----:B------:R-:W-:-:S02]  /*2960*/  FFMA.FTZ R136, R14, R169, R74 ;  /* 0x000000a90e887223 */ /* 0x000fc4000001004a */
[----:B------:R-:W-:-:S03]  /*2970*/  IMAD.WIDE.U32 R134, R134, R123, c[0x0][0x178] ;  /* 0x00005e0086867625 */ /* 0x000fc600078e007b */
[----:B------:R2:W-:Y:S01]  /*2980*/  STG.E.64 [R132.64], R136 ;  /* 0x0000008884007986 */ /* 0x0005e2000c101b06 */
[----:B------:R-:W-:Y:S02]  /*2990*/  FFMA.FTZ R138, R16, R165, R76 ;  /* 0x000000a5108a7223 */ /* 0x000fe4000001004c */
[----:B------:R-:W-:Y:S02]  /*29a0*/  FFMA.FTZ R141, R19, R162, R79 ;  /* 0x000000a2138d7223 */ /* 0x000fe4000001004f */
[----:B0-----:R-:W-:Y:S01]  /*29b0*/  IMAD.WIDE.U32 R126, R122, R123, c[0x0][0x178] ;  /* 0x00005e007a7e7625 */ /* 0x001fe200078e007b */
[----:B------:R-:W-:Y:S01]  /*29c0*/  IADD3 R122, R124, 0xa00, RZ ;  /* 0x00000a007c7a7810 */ /* 0x000fe20007ffe0ff */
[----:B------:R0:W-:Y:S01]  /*29d0*/  STG.E.64 [R134.64], R138 ;  /* 0x0000008a86007986 */ /* 0x0001e2000c101b06 */
[----:B-1----:R-:W-:Y:S01]  /*29e0*/  LEA R128, P0, R164, c[0x0][0x178], 0x3 ;  /* 0x00005e00a4807a11 */ /* 0x002fe200078018ff */
[----:B------:R-:W-:Y:S02]  /*29f0*/  FFMA.FTZ R140, R18, R163, R78 ;  /* 0x000000a3128c7223 */ /* 0x000fe4000001004e */
[----:B------:R-:W-:Y:S01]  /*2a00*/  FFMA.FTZ R163, R21, R158, R81 ;  /* 0x0000009e15a37223 */ /* 0x000fe20000010051 */
[----:B------:R-:W-:Y:S01]  /*2a10*/  LEA.HI.X R129, R164, c[0x0][0x17c], RZ, 0x3, P0 ;  /* 0x00005f00a4817a11 */ /* 0x000fe200000f1cff */
[----:B------:R-:W-:Y:S01]  /*2a20*/  FFMA.FTZ R162, R20, R159, R80 ;  /* 0x0000009f14a27223 */ /* 0x000fe20000010050 */
[----:B------:R-:W-:Y:S01]  /*2a30*/  LEA R130, P0, R122, c[0x0][0x178], 0x3 ;  /* 0x00005e007a827a11 */ /* 0x000fe200078018ff */
[----:B------:R1:W-:Y:S01]  /*2a40*/  STG.E.64 [R126.64], R140 ;  /* 0x0000008c7e007986 */ /* 0x0003e2000c101b06 */
[----:B--2---:R-:W-:Y:S01]  /*2a50*/  IADD3 R133, R124, 0xb00, RZ ;  /* 0x00000b007c857810 */ /* 0x004fe20007ffe0ff */
[----:B------:R-:W-:Y:S01]  /*2a60*/  FFMA.FTZ R137, R25, R154, R85 ;  /* 0x0000009a19897223 */ /* 0x000fe20000010055 */
[----:B------:R-:W-:Y:S01]  /*2a70*/  LEA.HI.X R131, R122, c[0x0][0x17c], RZ, 0x3, P0 ;  /* 0x00005f007a837a11 */ /* 0x000fe200000f1cff */
[----:B------:R2:W-:Y:S01]  /*2a80*/  STG.E.64 [R128.64], R162 ;  /* 0x000000a280007986 */ /* 0x0005e2000c101b06 */
[----:B------:R-:W-:Y:S01]  /*2a90*/  IADD3 R122, R124, 0xc00, RZ ;  /* 0x00000c007c7a7810 */ /* 0x000fe20007ffe0ff */
[----:B0-----:R-:W-:Y:S01]  /*2aa0*/  FFMA.FTZ R134, R22, R125, R82 ;  /* 0x0000007d16867223 */ /* 0x001fe20000010052 */
[----:B------:R-:W-:Y:S01]  /*2ab0*/  LEA R132, P1, R133, c[0x0][0x178], 0x3 ;  /* 0x00005e0085847a11 */ /* 0x000fe200078218ff */
[----:B------:R-:W-:Y:S01]  /*2ac0*/  FFMA.FTZ R135, R23, R152, R83 ;  /* 0x0000009817877223 */ /* 0x000fe20000010053 */
[----:B------:R-:W-:Y:S01]  /*2ad0*/  IADD3 R125, R124, 0xd00, RZ ;  /* 0x00000d007c7d7810 */ /* 0x000fe20007ffe0ff */
[----:B------:R-:W-:Y:S01]  /*2ae0*/  FFMA.FTZ R136, R24, R153, R84 ;  /* 0x0000009918887223 */ /* 0x000fe20000010054 */
[----:B------:R-:W-:Y:S01]  /*2af0*/  LEA.HI.X R133, R133, c[0x0][0x17c], RZ, 0x3, P1 ;  /* 0x00005f0085857a11 */ /* 0x000fe200008f1cff */
[----:B------:R-:W-:Y:S01]  /*2b00*/  FFMA.FTZ R139, R27, R156, R87 ;  /* 0x0000009c1b8b7223 */ /* 0x000fe20000010057 */
[----:B------:R0:W-:Y:S01]  /*2b10*/  STG.E.64 [R130.64], R134 ;  /* 0x0000008682007986 */ /* 0x0001e2000c101b06 */
[----:B-1----:R-:W-:Y:S01]  /*2b20*/  LEA R126, P0, R122, c[0x0][0x178], 0x3 ;  /* 0x00005e007a7e7a11 */ /* 0x002fe200078018ff */
[----:B------:R-:W-:-:S02]  /*2b30*/  FFMA.FTZ R138, R26, R155, R86 ;  /* 0x0000009b1a8a7223 */ /* 0x000fc40000010056 */
[----:B------:R1:W-:Y:S01]  /*2b40*/  STG.E.64 [R132.64], R136 ;  /* 0x0000008884007986 */ /* 0x0003e2000c101b06 */
[----:B------:R-:W-:Y:S01]  /*2b50*/  LEA.HI.X R127, R122, c[0x0][0x17c], RZ, 0x3, P0 ;  /* 0x00005f007a7f7a11 */ /* 0x000fe200000f1cff */
[----:B------:R-:W-:Y:S01]  /*2b60*/  FFMA.FTZ R141, R29, R206, R89 ;  /* 0x000000ce1d8d7223 */ /* 0x000fe20000010059 */
[C---:B--2---:R-:W-:Y:S01]  /*2b70*/  LEA R128, P1, R125.reuse, c[0x0][0x178], 0x3 ;  /* 0x00005e007d807a11 */ /* 0x044fe200078218ff */
[----:B------:R-:W-:Y:S01]  /*2b80*/  FFMA.FTZ R140, R28, R157, R88 ;  /* 0x0000009d1c8c7223 */ /* 0x000fe20000010058 */
[C---:B------:R-:W-:Y:S01]  /*2b90*/  IADD3 R122, R124.reuse, 0xe00, RZ ;  /* 0x00000e007c7a7810 */ /* 0x040fe20007ffe0ff */
[----:B------:R2:W-:Y:S01]  /*2ba0*/  STG.E.64 [R126.64], R138 ;  /* 0x0000008a7e007986 */ /* 0x0005e2000c101b06 */
[----:B------:R-:W-:Y:S02]  /*2bb0*/  LEA.HI.X R129, R125, c[0x0][0x17c], RZ, 0x3, P1 ;  /* 0x00005f007d817a11 */ /* 0x000fe400008f1cff */
[----:B------:R-:W-:Y:S01]  /*2bc0*/  IADD3 R125, R124, 0xf00, RZ ;  /* 0x00000f007c7d7810 */ /* 0x000fe20007ffe0ff */
[----:B0-----:R-:W-:Y:S01]  /*2bd0*/  FFMA.FTZ R135, R31, R184, R91 ;  /* 0x000000b81f877223 */ /* 0x001fe2000001005b */
[----:B------:R-:W-:Y:S01]  /*2be0*/  LEA R130, P0, R122, c[0x0][0x178], 0x3 ;  /* 0x00005e007a827a11 */ /* 0x000fe200078018ff */
[----:B------:R-:W-:Y:S01]  /*2bf0*/  FFMA.FTZ R134, R30, R149, R90 ;  /* 0x000000951e867223 */ /* 0x000fe2000001005a */
[----:B------:R0:W-:Y:S01]  /*2c00*/  STG.E.64 [R128.64], R140 ;  /* 0x0000008c80007986 */ /* 0x0001e2000c101b06 */
[----:B-1----:R-:W-:Y:S01]  /*2c10*/  LEA R132, P1, R125, c[0x0][0x178], 0x3 ;  /* 0x00005e007d847a11 */ /* 0x002fe200078218ff */
[----:B------:R-:W-:Y:S01]  /*2c20*/  FFMA.FTZ R137, R33, R178, R93 ;  /* 0x000000b221897223 */ /* 0x000fe2000001005d */
[----:B------:R-:W-:Y:S01]  /*2c30*/  LEA.HI.X R131, R122, c[0x0][0x17c], RZ, 0x3, P0 ;  /* 0x00005f007a837a11 */ /* 0x000fe200000f1cff */
[----:B------:R-:W-:Y:S01]  /*2c40*/  FFMA.FTZ R136, R32, R185, R92 ;  /* 0x000000b920887223 */ /* 0x000fe2000001005c */
[----:B------:R-:W-:-:S02]  /*2c50*/  IADD3 R122, R124, 0x1000, RZ ;  /* 0x000010007c7a7810 */ /* 0x000fc40007ffe0ff */
[----:B------:R-:W-:Y:S01]  /*2c60*/  LEA.HI.X R133, R125, c[0x0][0x17c], RZ, 0x3, P1 ;  /* 0x00005f007d857a11 */ /* 0x000fe200008f1cff */
[----:B------:R1:W-:Y:S01]  /*2c70*/  STG.E.64 [R130.64], R134 ;  /* 0x0000008682007986 */ /* 0x0003e2000c101b06 */
[----:B--2---:R-:W-:Y:S01]  /*2c80*/  LEA R126, P0, R122, c[0x0][0x178], 0x3 ;  /* 0x00005e007a7e7a11 */ /* 0x004fe200078018ff */
[----:B------:R-:W-:Y:S01]  /*2c90*/  FFMA.FTZ R139, R35, R172, R95 ;  /* 0x000000ac238b7223 */ /* 0x000fe2000001005f */
[----:B------:R-:W-:Y:S01]  /*2ca0*/  IADD3 R125, R124, 0x1100, RZ ;  /* 0x000011007c7d7810 */ /* 0x000fe20007ffe0ff */
[----:B------:R-:W-:Y:S01]  /*2cb0*/  FFMA.FTZ R138, R34, R179, R94 ;  /* 0x000000b3228a7223 */ /* 0x000fe2000001005e */
[----:B------:R-:W-:Y:S01]  /*2cc0*/  LEA.HI.X R127, R122, c[0x0][0x17c], RZ, 0x3, P0 ;  /* 0x00005f007a7f7a11 */ /* 0x000fe200000f1cff */
[----:B------:R2:W-:Y:S01]  /*2cd0*/  STG.E.64 [R132.64], R136 ;  /* 0x0000008884007986 */ /* 0x0005e2000c101b06 */
[----:B0-----:R-:W-:Y:S01]  /*2ce0*/  LEA R128, P1, R125, c[0x0][0x178], 0x3 ;  /* 0x00005e007d807a11 */ /* 0x001fe200078218ff */
[----:B------:R-:W-:Y:S01]  /*2cf0*/  FFMA.FTZ R141, R37, R166, R97 ;  /* 0x000000a6258d7223 */ /* 0x000fe20000010061 */
[----:B------:R-:W-:Y:S01]  /*2d00*/  IADD3 R122, R124, 0x1200, RZ ;  /* 0x000012007c7a7810 */ /* 0x000fe20007ffe0ff */
[----:B------:R-:W-:Y:S01]  /*2d10*/  FFMA.FTZ R140, R36, R173, R96 ;  /* 0x000000ad248c7223 */ /* 0x000fe20000010060 */
[----:B------:R-:W-:Y:S01]  /*2d20*/  LEA.HI.X R129, R125, c[0x0][0x17c], RZ, 0x3, P1 ;  /* 0x00005f007d817a11 */ /* 0x000fe200008f1cff */
[----:B------:R0:W-:Y:S01]  /*2d30*/  STG.E.64 [R126.64], R138 ;  /* 0x0000008a7e007986 */ /* 0x0001e2000c101b06 */
[----:B------:R-:W-:Y:S01]  /*2d40*/  IADD3 R125, R124, 0x1300, RZ ;  /* 0x000013007c7d7810 */ /* 0x000fe20007ffe0ff */
[----:B-1----:R-:W-:Y:S01]  /*2d50*/  FFMA.FTZ R135, R39, R160, R99 ;  /* 0x000000a027877223 */ /* 0x002fe20000010063 */
[----:B------:R-:W-:Y:S01]  /*2d60*/  LEA R130, P0, R122, c[0x0][0x178], 0x3 ;  /* 0x00005e007a827a11 */ /* 0x000fe200078018ff */
[----:B------:R-:W-:Y:S01]  /*2d70*/  FFMA.FTZ R134, R38, R167, R98 ;  /* 0x000000a726867223 */ /* 0x000fe20000010062 */
[----:B------:R1:W-:Y:S01]  /*2d80*/  STG.E.64 [R128.64], R140 ;  /* 0x0000008c80007986 */ /* 0x0003e2000c101b06 */
[----:B------:R-:W-:-:S02]  /*2d90*/  IADD3 R149, R124, 0x1c00, RZ ;  /* 0x00001c007c957810 */ /* 0x000fc40007ffe0ff */
[----:B------:R-:W-:Y:S01]  /*2da0*/  LEA.HI.X R131, R122, c[0x0][0x17c], RZ, 0x3, P0 ;  /* 0x00005f007a837a11 */ /* 0x000fe200000f1cff */
[----:B--2---:R-:W-:Y:S01]  /*2db0*/  FFMA.FTZ R137, R41, R150, R101 ;  /* 0x0000009629897223 */ /* 0x004fe20000010065 */
[C---:B------:R-:W-:Y:S01]  /*2dc0*/  LEA R132, P1, R125.reuse, c[0x0][0x178], 0x3 ;  /* 0x00005e007d847a11 */ /* 0x040fe200078218ff */
[----:B------:R-:W-:Y:S01]  /*2dd0*/  FFMA.FTZ R136, R40, R161, R100 ;  /* 0x000000a128887223 */ /* 0x000fe20000010064 */
[----:B------:R-:W-:Y:S01]  /*2de0*/  IADD3 R122, R124, 0x1400, RZ ;  /* 0x000014007c7a7810 */ /* 0x000fe20007ffe0ff */
[----:B------:R2:W-:Y:S01]  /*2df0*/  STG.E.64 [R130.64], R134 ;  /* 0x0000008682007986 */ /* 0x0005e2000c101b06 */
[----:B------:R-:W-:Y:S01]  /*2e00*/  LEA.HI.X R133, R125, c[0x0][0x17c], RZ, 0x3, P1 ;  /* 0x00005f007d857a11 */ /* 0x000fe200008f1cff */
[----:B0-----:R-:W-:Y:S01]  /*2e10*/  FFMA.FTZ R139, R43, R208, R103 ;  /* 0x000000d02b8b7223 */ /* 0x001fe20000010067 */
[----:B------:R-:W-:Y:S01]  /*2e20*/  LEA R126, P0, R122, c[0x0][0x178], 0x3 ;  /* 0x00005e007a7e7a11 */ /* 0x000fe200078018ff */
[----:B------:R-:W-:Y:S01]  /*2e30*/  FFMA.FTZ R138, R42, R151, R102 ;  /* 0x000000972a8a7223 */ /* 0x000fe20000010066 */
[----:B------:R-:W-:Y:S01]  /*2e40*/  IADD3 R125, R124, 0x1500, RZ ;  /* 0x000015007c7d7810 */ /* 0x000fe20007ffe0ff */
[----:B------:R0:W-:Y:S01]  /*2e50*/  STG.E.64 [R132.64], R136 ;  /* 0x0000008884007986 */ /* 0x0001e2000c101b06 */
[----:B------:R-:W-:Y:S01]  /*2e60*/  LEA.HI.X R127, R122, c[0x0][0x17c], RZ, 0x3, P0 ;  /* 0x00005f007a7f7a11 */ /* 0x000fe200000f1cff */
[----:B-1----:R-:W-:Y:S01]  /*2e70*/  FFMA.FTZ R141, R45, R210, R105 ;  /* 0x000000d22d8d7223 */ /* 0x002fe20000010069 */
[C---:B------:R-:W-:Y:S01]  /*2e80*/  LEA R128, P1, R125.reuse, c[0x0][0x178], 0x3 ;  /* 0x00005e007d807a11 */ /* 0x040fe200078218ff */
[----:B------:R-:W-:Y:S01]  /*2e90*/  FFMA.FTZ R140, R44, R189, R104 ;  /* 0x000000bd2c8c7223 */ /* 0x000fe20000010068 */
[----:B------:R-:W-:Y:S01]  /*2ea0*/  IADD3 R122, R124, 0x1600, RZ ;  /* 0x000016007c7a7810 */ /* 0x000fe20007ffe0ff */
[----:B------:R1:W-:Y:S01]  /*2eb0*/  STG.E.64 [R126.64], R138 ;  /* 0x0000008a7e007986 */ /* 0x0003e2000c101b06 */
[----:B------:R-:W-:-:S02]  /*2ec0*/  LEA.HI.X R129, R125, c[0x0][0x17c], RZ, 0x3, P1 ;  /* 0x00005f007d817a11 */ /* 0x000fc400008f1cff */
[----:B--2---:R-:W-:Y:S02]  /*2ed0*/  IADD3 R135, R124, 0x1700, RZ ;  /* 0x000017007c877810 */ /* 0x004fe40007ffe0ff */
[----:B------:R-:W-:Y:S01]  /*2ee0*/  LEA R130, P0, R122, c[0x0][0x178], 0x3 ;  /* 0x00005e007a827a11 */ /* 0x000fe200078018ff */
[----:B------:R2:W-:Y:S01]  /*2ef0*/  STG.E.64 [R128.64], R140 ;  /* 0x0000008c80007986 */ /* 0x0005e2000c101b06 */
[----:B------:R-:W-:Y:S01]  /*2f00*/  IADD3 R125, R124, 0x1800, RZ ;  /* 0x000018007c7d7810 */ /* 0x000fe20007ffe0ff */
[----:B0-----:R-:W-:Y:S01]  /*2f10*/  FFMA.FTZ R137, R47, R212, R107 ;  /* 0x000000d42f897223 */ /* 0x001fe2000001006b */
[----:B------:R-:W-:Y:S01]  /*2f20*/  LEA R132, P1, R135, c[0x0][0x178], 0x3 ;  /* 0x00005e0087847a11 */ /* 0x000fe200078218ff */
[----:B------:R-:W-:Y:S01]  /*2f30*/  FFMA.FTZ R136, R46, R193, R106 ;  /* 0x000000c12e887223 */ /* 0x000fe2000001006a */
[----:B------:R-:W-:Y:S02]  /*2f40*/  LEA.HI.X R131, R122, c[0x0][0x17c], RZ, 0x3, P0 ;  /* 0x00005f007a837a11 */ /* 0x000fe400000f1cff */
[----:B------:R-:W-:Y:S01]  /*2f50*/  LEA R134, P0, R125, c[0x0][0x178], 0x3 ;  /* 0x00005e007d867a11 */ /* 0x000fe200078018ff */
[----:B-1----:R-:W-:Y:S01]  /*2f60*/  FFMA.FTZ R139, R51, R188, R111 ;  /* 0x000000bc338b7223 */ /* 0x002fe2000001006f */
[C---:B------:R-:W-:Y:S01]  /*2f70*/  IADD3 R127, R124.reuse, 0x1a00, RZ ;  /* 0x00001a007c7f7810 */ /* 0x040fe20007ffe0ff */
[----:B------:R0:W-:Y:S01]  /*2f80*/  STG.E.64 [R130.64], R136 ;  /* 0x0000008882007986 */ /* 0x0001e2000c101b06 */
[----:B------:R-:W-:Y:S01]  /*2f90*/  IADD3 R122, R124, 0x1900, RZ ;  /* 0x000019007c7a7810 */ /* 0x000fe20007ffe0ff */
[----:B------:R-:W-:Y:S01]  /*2fa0*/  FFMA.FTZ R138, R50, R195, R110 ;  /* 0x000000c3328a7223 */ /* 0x000fe2000001006e */
[----:B------:R-:W-:Y:S01]  /*2fb0*/  LEA.HI.X R133, R135, c[0x0][0x17c], RZ, 0x3, P1 ;  /* 0x00005f0087857a11 */ /* 0x000fe200008f1cff */
[----:B--2---:R-:W-:Y:S01]  /*2fc0*/  FFMA.FTZ R129, R49, R214, R109 ;  /* 0x000000d631817223 */ /* 0x004fe2000001006d */
[----:B------:R-:W-:Y:S01]  /*2fd0*/  LEA.HI.X R135, R125, c[0x0][0x17c], RZ, 0x3, P0 ;  /* 0x00005f007d877a11 */ /* 0x000fe200000f1cff */
[----:B------:R-:W-:Y:S01]  /*2fe0*/  FFMA.FTZ R128, R48, R191, R108 ;  /* 0x000000bf30807223 */ /* 0x000fe2000001006c */
[----:B------:R-:W-:Y:S01]  /*2ff0*/  IADD3 R125, R124, 0x1b00, RZ ;  /* 0x00001b007c7d7810 */ /* 0x000fe20007ffe0ff */
[----:B------:R-:W-:Y:S01]  /*3000*/  IMAD.WIDE.U32 R122, R122, R123, c[0x0][0x178] ;  /* 0x00005e007a7a7625 */ /* 0x000fe200078e007b */
[----:B------:R-:W-:-:S02]  /*3010*/  LEA R126, P1, R127, c[0x0][0x178], 0x3 ;  /* 0x00005e007f7e7a11 */ /* 0x000fc400078218ff */
[----:B------:R1:W-:Y:S01]  /*3020*/  STG.E.64 [R132.64], R128 ;  /* 0x0000008084007986 */ /* 0x0003e2000c101b06 */
[----:B------:R-:W-:Y:S01]  /*3030*/  FFMA.FTZ R141, R53, R190, R113 ;  /* 0x000000be358d7223 */ /* 0x000fe20000010071 */
[----:B------:R-:W-:Y:S01]  /*3040*/  LEA.HI.X R127, R127, c[0x0][0x17c], RZ, 0x3, P1 ;  /* 0x00005f007f7f7a11 */ /* 0x000fe200008f1cff */
[----:B------:R-:W-:Y:S01]  /*3050*/  FFMA.FTZ R140, R52, R197, R112 ;  /* 0x000000c5348c7223 */ /* 0x000fe20000010070 */
[----:B0-----:R-:W-:Y:S01]  /*3060*/  IADD3 R131, R124, 0x1d00, RZ ;  /* 0x00001d007c837810 */ /* 0x001fe20007ffe0ff */
[----:B------:R0:W-:Y:S01]  /*3070*/  STG.E.64 [R134.64], R138 ;  /* 0x0000008a86007986 */ /* 0x0001e2000c101b06 */
[----:B------:R-:W-:Y:S01]  /*3080*/  LEA R124, P0, R125, c[0x0][0x178], 0x3 ;  /* 0x00005e007d7c7a11 */ /* 0x000fe200078018ff */
[----:B------:R-:W-:Y:S01]  /*3090*/  FFMA.FTZ R137, R55, R192, R115 ;  /* 0x000000c037897223 */ /* 0x000fe20000010073 */
[----:B------:R-:W-:Y:S01]  /*30a0*/  LEA R130, P2, R131, c[0x0][0x178], 0x3 ;  /* 0x00005e0083827a11 */ /* 0x000fe200078418ff */
[----:B------:R2:W-:Y:S01]  /*30b0*/  STG.E.64 [R122.64], R140 ;  /* 0x0000008c7a007986 */ /* 0x0005e2000c101b06 */
[----:B------:R-:W-:Y:S01]  /*30c0*/  FFMA.FTZ R136, R54, R199, R114 ;  /* 0x000000c736887223 */ /* 0x000fe20000010072 */
[----:B------:R-:W-:-:S02]  /*30d0*/  LEA.HI.X R125, R125, c[0x0][0x17c], RZ, 0x3, P0 ;  /* 0x00005f007d7d7a11 */ /* 0x000fc400000f1cff */
[----:B------:R-:W-:Y:S01]  /*30e0*/  LEA.HI.X R131, R131, c[0x0][0x17c], RZ, 0x3, P2 ;  /* 0x00005f0083837a11 */ /* 0x000fe200010f1cff */
[----:B-1----:R-:W-:Y:S01]  /*30f0*/  FFMA.FTZ R133, R59, R200, R119 ;  /* 0x000000c83b857223 */ /* 0x002fe20000010077 */
[----:B------:R-:W-:Y:S01]  /*3100*/  LEA R128, P1, R149, c[0x0][0x178], 0x3 ;  /* 0x00005e0095807a11 */ /* 0x000fe200078218ff */
[----:B------:R-:W-:Y:S01]  /*3110*/  FFMA.FTZ R132, R58, R203, R118 ;  /* 0x000000cb3a847223 */ /* 0x000fe20000010076 */
[----:B------:R1:W-:Y:S01]  /*3120*/  STG.E.64 [R126.64], R136 ;  /* 0x000000887e007986 */ /* 0x0003e2000c101b06 */
[----:B------:R-:W-:Y:S01]  /*3130*/  ISETP.GE.AND P0, PT, R148, c[0x0][0x164], PT ;  /* 0x0000590094007a0c */ /* 0x000fe20003f06270 */
[----:B0-----:R-:W-:Y:S01]  /*3140*/  FFMA.FTZ R135, R61, R204, R121 ;  /* 0x000000cc3d877223 */ /* 0x001fe20000010079 */
[----:B------:R-:W-:Y:S01]  /*3150*/  LEA.HI.X R129, R149, c[0x0][0x17c], RZ, 0x3, P1 ;  /* 0x00005f0095817a11 */ /* 0x000fe200008f1cff */
[----:B------:R-:W-:Y:S01]  /*3160*/  FFMA.FTZ R134, R60, R205, R120 ;  /* 0x000000cd3c867223 */ /* 0x000fe20000010078 */
[----:B------:R-:W-:Y:S01]  /*3170*/  LOP3.LUT P1, RZ, R146, 0xff, RZ, 0xc0, !PT ;  /* 0x000000ff92ff7812 */ /* 0x000fe2000782c0ff */
[----:B--2---:R-:W-:-:S02]  /*3180*/  FFMA.FTZ R123, R57, R196, R117 ;  /* 0x000000c4397b7223 */ /* 0x004fc40000010075 */
[----:B------:R-:W-:Y:S01]  /*3190*/  FFMA.FTZ R122, R56, R201, R116 ;  /* 0x000000c9387a7223 */ /* 0x000fe20000010074 */
[----:B------:R-:W-:-:S04]  /*31a0*/  SEL R146, RZ, 0x1, P1 ;  /* 0x00000001ff927807 */ /* 0x000fc80000800000 */
[----:B------:R1:W-:Y:S04]  /*31b0*/  STG.E.64 [R124.64], R122 ;  /* 0x0000007a7c007986 */ /* 0x0003e8000c101b06 */
[----:B------:R1:W-:Y:S04]  /*31c0*/  STG.E.64 [R128.64], R132 ;  /* 0x0000008480007986 */ /* 0x0003e8000c101b06 */
[----:B------:R1:W-:Y:S02]  /*31d0*/  STG.E.64 [R130.64], R134 ;  /* 0x0000008682007986 */ /* 0x0003e4000c101b06 */
[----:B-1----:R-:W-:Y:S01]  /*31e0*/  @P0 CALL.REL.NOINC `(.L_x_490) ;  /* 0x0000001000000944 */ /* 0x002fe20003c00000 */
[----:B------:R-:W-:Y:S05]  /*31f0*/  BRA `(.L_x_491) ;  /* 0xffffd2e000007947 */ /* 0x000fea000383ffff */
.L_x_490:
[----:B------:R-:W-:Y:S05]  /*3200*/  EXIT ;  /* 0x000000000000794d */ /* 0x000fea0003800000 */
.L_x_486:
[----:B------:R-:W-:Y:S01]  /*3210*/  HFMA2.MMA R149, -RZ, RZ, 0, 5.9604644775390625e-08 ;  /* 0x00000001ff957435 */ /* 0x000fe200000001ff */
[----:B------:R-:W-:-:S02]  /*3220*/  MOV R187, 0x1f ;  /* 0x0000001f00bb7802 */ /* 0x000fc40000000f00 */
[----:B------:R-:W-:Y:S02]  /*3230*/  MOV R196, 0xffffffff ;  /* 0xffffffff00c47802 */ /* 0x000fe40000000f00 */
[----:B------:R-:W-:Y:S02]  /*3240*/  MOV R194, 0x3260 ;  /* 0x0000326000c27802 */ /* 0x000fe40000000f00 */
[----:B-----5:R-:W-:Y:S05]  /*3250*/  CALL.REL.NOINC `($__internal_54_$__cuda_sm70_shflsync_bfly_p) ;  /* 0x00000b1000007944 */ /* 0x020fea0003c00000 */
[----:B01----:R-:W-:Y:S05]  /*3260*/  BRA `(.L_x_492) ;  /* 0xffffdc8000007947 */ /* 0x003fea000383ffff */
.L_x_487:
[----:B------:R-:W-:Y:S01]  /*3270*/  HFMA2.MMA R149, -RZ, RZ, 0, 1.1920928955078125e-07 ;  /* 0x00000002ff957435 */ /* 0x000fe200000001ff */
[----:B------:R-:W-:Y:S02]  /*3280*/  MOV R187, 0x1f ;  /* 0x0000001f00bb7802 */ /* 0x000fe40000000f00 */
[----:B------:R-:W-:Y:S02]  /*3290*/  MOV R196, 0xffffffff ;  /* 0xffffffff00c47802 */ /* 0x000fe40000000f00 */
[----:B------:R-:W-:Y:S02]  /*32a0*/  MOV R194, 0x32c0 ;  /* 0x000032c000c27802 */ /* 0x000fe40000000f00 */
[----:B-----5:R-:W-:Y:S05]  /*32b0*/  CALL.REL.NOINC `($__internal_54_$__cuda_sm70_shflsync_bfly_p) ;  /* 0x00000ab000007944 */ /* 0x020fea0003c00000 */
[----:B01----:R-:W-:Y:S01]  /*32c0*/  FADD.FTZ R198, R198, R149 ;  /* 0x00000095c6c67221 */ /* 0x003fe20000010000 */
[----:B------:R-:W-:Y:S01]  /*32d0*/  HFMA2.MMA R149, -RZ, RZ, 0, 2.384185791015625e-07 ;  /* 0x00000004ff957435 */ /* 0x000fe200000001ff */
[----:B------:R-:W-:Y:S02]  /*32e0*/  MOV R187, 0x1f ;  /* 0x0000001f00bb7802 */ /* 0x000fe40000000f00 */
[----:B------:R-:W-:-:S02]  /*32f0*/  MOV R196, 0xffffffff ;  /* 0xffffffff00c47802 */ /* 0x000fc40000000f00 */
[----:B------:R-:W-:Y:S02]  /*3300*/  MOV R194, 0x3320 ;  /* 0x0000332000c27802 */ /* 0x000fe40000000f00 */
[----:B------:R-:W-:Y:S05]  /*3310*/  CALL.REL.NOINC `($__internal_54_$__cuda_sm70_shflsync_bfly_p) ;  /* 0x00000a5000007944 */ /* 0x000fea0003c00000 */
[----:B01----:R-:W-:Y:S01]  /*3320*/  FADD.FTZ R198, R198, R149 ;  /* 0x00000095c6c67221 */ /* 0x003fe20000010000 */
[----:B------:R-:W-:Y:S01]  /*3330*/  HFMA2.MMA R149, -RZ, RZ, 0, 4.76837158203125e-07 ;  /* 0x00000008ff957435 */ /* 0x000fe200000001ff */
[----:B------:R-:W-:Y:S02]  /*3340*/  MOV R187, 0x1f ;  /* 0x0000001f00bb7802 */ /* 0x000fe40000000f00 */
[----:B------:R-:W-:Y:S02]  /*3350*/  MOV R196, 0xffffffff ;  /* 0xffffffff00c47802 */ /* 0x000fe40000000f00 */
[----:B------:R-:W-:Y:S02]  /*3360*/  MOV R194, 0x3380 ;  /* 0x0000338000c27802 */ /* 0x000fe40000000f00 */
[----:B------:R-:W-:Y:S05]  /*3370*/  CALL.REL.NOINC `($__internal_54_$__cuda_sm70_shflsync_bfly_p) ;  /* 0x000009f000007944 */ /* 0x000fea0003c00000 */
[----:B01----:R-:W-:Y:S01]  /*3380*/  FADD.FTZ R198, R198, R149 ;  /* 0x00000095c6c67221 */ /* 0x003fe20000010000 */
[----:B------:R-:W-:Y:S01]  /*3390*/  HFMA2.MMA R149, -RZ, RZ, 0, 9.5367431640625e-07 ;  /* 0x00000010ff957435 */ /* 0x000fe200000001ff */
[----:B------:R-:W-:Y:S02]  /*33a0*/  MOV R187, 0x1f ;  /* 0x0000001f00bb7802 */ /* 0x000fe40000000f00 */
[----:B------:R-:W-:-:S02]  /*33b0*/  MOV R196, 0xffffffff ;  /* 0xffffffff00c47802 */ /* 0x000fc40000000f00 */
[----:B------:R-:W-:Y:S02]  /*33c0*/  MOV R194, 0x33e0 ;  /* 0x000033e000c27802 */ /* 0x000fe40000000f00 */
[----:B------:R-:W-:Y:S05]  /*33d0*/  CALL.REL.NOINC `($__internal_54_$__cuda_sm70_shflsync_bfly_p) ;  /* 0x0000099000007944 */ /* 0x000fea0003c00000 */
[----:B-1----:R-:W-:Y:S01]  /*33e0*/  FADD.FTZ R149, R198, R149 ;  /* 0x00000095c6957221 */ /* 0x002fe20000010000 */
[----:B0-----:R-:W-:-:S03]  /*33f0*/  MOV R187, 0x1f ;  /* 0x0000001f00bb7802 */ /* 0x001fc60000000f00 */
[----:B------:R-:W-:-:S04]  /*3400*/  FMUL.FTZ R186, R149, 0.00052083336049690842628 ;  /* 0x3a08888995ba7820 */ /* 0x000fc80000410000 */
        /* <DEDUP_REMOVED lines=123> */
[----:B------:R-:W-:Y:S05]  /*3bc0*/  CALL.REL.NOINC `($__internal_54_$__cuda_sm70_shflsync_bfly_p) ;  /* 0x000001a000007944 */ /* 0x000fea0003c00000 */
[----:B01----:R-:W-:Y:S01]  /*3bd0*/  FADD.FTZ R198, R198, R149 ;  /* 0x00000095c6c67221 */ /* 0x003fe20000010000 */
[----:B------:R-:W-:Y:S01]  /*3be0*/  HFMA2.MMA R149, -RZ, RZ, 0, 1.1920928955078125e-07 ;  /* 0x00000002ff957435 */ /* 0x000fe200000001ff */
[----:B------:R-:W-:Y:S02]  /*3bf0*/  MOV R187, 0x1f ;  /* 0x0000001f00bb7802 */ /* 0x000fe40000000f00 */
[----:B------:R-:W-:Y:S02]  /*3c00*/  MOV R196, 0xffffffff ;  /* 0xffffffff00c47802 */ /* 0x000fe40000000f00 */
[----:B------:R-:W-:Y:S02]  /*3c10*/  MOV R194, 0x3c30 ;  /* 0x00003c3000c27802 */ /* 0x000fe40000000f00 */
[----:B------:R-:W-:Y:S05]  /*3c20*/  CALL.REL.NOINC `($__internal_54_$__cuda_sm70_shflsync_bfly_p) ;  /* 0x0000014000007944 */ /* 0x000fea0003c00000 */
[----:B01----:R-:W-:Y:S01]  /*3c30*/  FADD.FTZ R198, R198, R149 ;  /* 0x00000095c6c67221 */ /* 0x003fe20000010000 */
[----:B------:R-:W-:Y:S01]  /*3c40*/  HFMA2.MMA R149, -RZ, RZ, 0, 2.384185791015625e-07 ;  /* 0x00000004ff957435 */ /* 0x000fe200000001ff */
[----:B------:R-:W-:-:S02]  /*3c50*/  MOV R187, 0x1f ;  /* 0x0000001f00bb7802 */ /* 0x000fc40000000f00 */
[----:B------:R-:W-:Y:S02]  /*3c60*/  MOV R196, 0xffffffff ;  /* 0xffffffff00c47802 */ /* 0x000fe40000000f00 */
        /* <DEDUP_REMOVED lines=10> */
[----:B------:R-:W-:-:S02]  /*3d10*/  MOV R187, 0x1f ;  /* 0x0000001f00bb7802 */ /* 0x000fc40000000f00 */
[----:B------:R-:W-:Y:S02]  /*3d20*/  MOV R196, 0xffffffff ;  /* 0xffffffff00c47802 */ /* 0x000fe40000000f00 */
[----:B------:R-:W-:Y:S02]  /*3d30*/  MOV R194, 0x3d50 ;  /* 0x00003d5000c27802 */ /* 0x000fe40000000f00 */
[----:B------:R-:W-:Y:S05]  /*3d40*/  CALL.REL.NOINC `($__internal_54_$__cuda_sm70_shflsync_bfly_p) ;  /* 0x0000002000007944 */ /* 0x000fea0003c00000 */
[----:B-1----:R-:W-:Y:S01]  /*3d50*/  MOV R193, R149 ;  /* 0x0000009500c17202 */ /* 0x002fe20000000f00 */
[----:B0-----:R-:W-:Y:S05]  /*3d60*/  BRA `(.L_x_493) ;  /* 0xffffda4000007947 */ /* 0x001fea000383ffff */
        .weak           $__internal_54_$__cuda_sm70_shflsync_bfly_p
        .type           $__internal_54_$__cuda_sm70_shflsync_bfly_p,@function
        .size           $__internal_54_$__cuda_sm70_shflsync_bfly_p,(.L_x_1103 - $__internal_54_$__cuda_sm70_shflsync_bfly_p)
$__internal_54_$__cuda_sm70_shflsync_bfly_p:
[----:B------:R-:W-:Y:S01]  /*3d70*/  HFMA2.MMA R195, -RZ, RZ, 0, 0 ;  /* 0x00000000ffc37435 */ /* 0x000fe200000001ff */
[----:B------:R-:W-:Y:S04]  /*3d80*/  WARPSYNC R196 ;  /* 0x000000c400007348 */ /* 0x000fe80003800000 */
[----:B------:R0:W1:Y:S01]  /*3d90*/  SHFL.BFLY PT, R149, R198, R149, R187 ;  /* 0x0c000095c6957389 */ /* 0x00006200000e00bb */
[----:B------:R-:W-:Y:S05]  /*3da0*/  RET.REL.NODEC R194 `(_ZN10layer_norm13ln_fwd_kernelINS_13Kernel_traitsIffffjLj15360ELj2ELj1ELj4ELj8ENS_18Kernel_traits_baseILj15360EffffjLj128EEEEEEEvNS_9FwdParamsE) ;  /* 0xffffc250c2007950 */ /* 0x000fea0003c3ffff */
.L_x_494:
        /* <DEDUP_REMOVED lines=13> */
.L_x_1103:


//--------------------- .text._ZN10layer_norm13ln_fwd_kernelINS_13Kernel_traitsI13__nv_bfloat16fS2_fjLj14336ELj2ELj1ELj4ELj8ENS_18Kernel_traits_baseILj14336ES2_fS2_fjLj128EEEEEEEvNS_9FwdParamsE --------------------------
	.section	.text._ZN10layer_norm13ln_fwd_kernelINS_13Kernel_traitsI13__nv_bfloat16fS2_fjLj14336ELj2ELj1ELj4ELj8ENS_18Kernel_traits_baseILj14336ES2_fS2_fjLj128EEEEEEEvNS_9FwdParamsE,"ax",@progbits
	.sectioninfo	@"SHI_REGISTERS=128"
	.align	128
        .global         _ZN10layer_norm13ln_fwd_kernelINS_13Kernel_traitsI13__nv_bfloat16fS2_fjLj14336ELj2ELj1ELj4ELj8ENS_18Kernel_traits_baseILj14336ES2_fS2_fjLj128EEEEEEEvNS_9FwdParamsE
        .type           _ZN10layer_norm13ln_fwd_kernelINS_13Kernel_traitsI13__nv_bfloat16fS2_fjLj14336ELj2ELj1ELj4ELj8ENS_18Kernel_traits_baseILj14336ES2_fS2_fjLj128EEEEEEEvNS_9FwdParamsE,@function
        .size           _ZN10layer_norm13ln_fwd_kernelINS_13Kernel_traitsI13__nv_bfloat16fS2_fjLj14336ELj2ELj1ELj4ELj8ENS_18Kernel_traits_baseILj14336ES2_fS2_fjLj128EEEEEEEvNS_9FwdParamsE,(.L_x_1104 - _ZN10layer_norm13ln_fwd_kernelINS_13Kernel_traitsI13__nv_bfloat16fS2_fjLj14336ELj2ELj1ELj4ELj8ENS_18Kernel_traits_baseILj14336ES2_fS2_fjLj128EEEEEEEvNS_9FwdParamsE)
        .other          _ZN10layer_norm13ln_fwd_kernelINS_13Kernel_traitsI13__nv_bfloat16fS2_fjLj14336ELj2ELj1ELj4ELj8ENS_18Kernel_traits_baseILj14336ES2_fS2_fjLj128EEEEEEEvNS_9FwdParamsE,@"STO_CUDA_ENTRY STV_DEFAULT"
_ZN10layer_norm13ln_fwd_kernelINS_13Kernel_traitsI13__nv_bfloat16fS2_fjLj14336ELj2ELj1ELj4ELj8ENS_18Kernel_traits_baseILj14336ES2_fS2_fjLj128EEEEEEEvNS_9FwdParamsE:
.text._ZN10layer_norm13ln_fwd_kernelINS_13Kernel_traitsI13__nv_bfloat16fS2_fjLj14336ELj2ELj1ELj4ELj8ENS_18Kernel_traits_baseILj14336ES2_fS2_fjLj128EEEEEEEvNS_9FwdParamsE:
        /* <DEDUP_REMOVED lines=74> */
.L_x_500:
[----:B-1----:R-:W0:Y:S01]  /*04a0*/  S2R R34, SR_CTAID.X ;  /* 0x0000000000227919 */ /* 0x002e220000002500 */
[----:B------:R-:W-:Y:S01]  /*04b0*/  IMAD R89, R98, 0x1c00, RZ ;  /* 0x00001c0062597824 */ /* 0x000fe200078e02ff */
[----:B------:R-:W-:-:S02]  /*04c0*/  MOV R88, 0x8 ;  /* 0x0000000800587802 */ /* 0x000fc40000000f00 */
[----:B------:R-:W1:Y:S01]  /*04d0*/  S2R R93, SR_TID.X ;  /* 0x00000000005d7919 */ /* 0x000e620000002100 */
[----:B0-----:R-:W-:Y:S02]  /*04e0*/  LOP3.LUT R34, R34, 0x1, RZ, 0xc0, !PT ;  /* 0x0000000122227812 */ /* 0x001fe400078ec0ff */
[----:B-1----:R-:W-:Y:S02]  /*04f0*/  LOP3.LUT R92, R93, 0x1f, RZ, 0xc0, !PT ;  /* 0x0000001f5d5c7812 */ /* 0x002fe400078ec0ff */
[----:B------:R-:W-:-:S04]  /*0500*/  SHF.L.U32 R34, R34, 0x7, RZ ;  /* 0x0000000722227819 */ /* 0x000fc800000006ff */
[----:B------:R-:W-:-:S04]  /*0510*/  LOP3.LUT R34, R34, 0x80, R92, 0xe2, !PT ;  /* 0x0000008022227812 */ /* 0x000fc800078ee25c */
[----:B------:R-:W-:-:S04]  /*0520*/  LOP3.LUT R34, R34, 0x60, R93, 0xf8, !PT ;  /* 0x0000006022227812 */ /* 0x000fc800078ef85d */
[----:B------:R-:W-:-:S04]  /*0530*/  LOP3.LUT R89, R89, R34, RZ, 0xfc, !PT ;  /* 0x0000002259597212 */ /* 0x000fc800078efcff */
[C---:B------:R-:W-:Y:S01]  /*0540*/  IADD3 R37, R89.reuse, 0x100, RZ ;  /* 0x0000010059257810 */ /* 0x040fe20007ffe0ff */
[C---:B------:R-:W-:Y:S01]  /*0550*/  IMAD.WIDE.U32 R34, R89.reuse, R88, c[0x0][0x170] ;  /* 0x00005c0059227625 */ /* 0x040fe200078e0058 */
[----:B------:R-:W-:-:S03]  /*0560*/  IADD3 R39, R89, 0x200, RZ ;  /* 0x0000020059277810 */ /* 0x000fc60007ffe0ff */
[-C--:B------:R-:W-:Y:S02]  /*0570*/  IMAD.WIDE.U32 R36, R37, R88.reuse, c[0x0][0x170] ;  /* 0x00005c0025247625 */ /* 0x080fe400078e0058 */
[----:B------:R-:W2:Y:S02]  /*0580*/  LDG.E.64 R34, [R34.64] ;  /* 0x0000000622227981 */ /* 0x000ea4000c1e1b00 */
[----:B------:R-:W-:Y:S02]  /*0590*/  IMAD.WIDE.U32 R38, R39, R88, c[0x0][0x170] ;  /* 0x00005c0027267625 */ /* 0x000fe400078e0058 */
[----:B------:R-:W3:Y:S01]  /*05a0*/  LDG.E.64 R36, [R36.64] ;  /* 0x0000000624247981 */ /* 0x000ee2000c1e1b00 */
[----:B------:R-:W-:-:S03]  /*05b0*/  IADD3 R41, R89, 0x300, RZ ;  /* 0x0000030059297810 */ /* 0x000fc60007ffe0ff */
[----:B------:R-:W4:Y:S01]  /*05c0*/  LDG.E.64 R38, [R38.64] ;  /* 0x0000000626267981 */ /* 0x000f22000c1e1b00 */
[----:B------:R-:W-:Y:S01]  /*05d0*/  IADD3 R43, R89, 0x400, RZ ;  /* 0x00000400592b7810 */ /* 0x000fe20007ffe0ff */
[----:B------:R-:W-:Y:S01]  /*05e0*/  IMAD.WIDE.U32 R40, R41, R88, c[0x0][0x170] ;  /* 0x00005c0029287625 */ /* 0x000fe200078e0058 */
[----:B------:R-:W-:-:S03]  /*05f0*/  IADD3 R45, R89, 0x500, RZ ;  /* 0x00000500592d7810 */ /* 0x000fc60007ffe0ff */
[-C--:B------:R-:W-:Y:S02]  /*0600*/  IMAD.WIDE.U32 R42, R43, R88.reuse, c[0x0][0x170] ;  /* 0x00005c002b2a7625 */ /* 0x080fe400078e0058 */
[----:B------:R-:W4:Y:S02]  /*0610*/  LDG.E.64 R40, [R40.64] ;  /* 0x0000000628287981 */ /* 0x000f24000c1e1b00 */
[----:B------:R-:W-:Y:S02]  /*0620*/  IMAD.WIDE.U32 R44, R45, R88, c[0x0][0x170] ;  /* 0x00005c002d2c7625 */ /* 0x000fe400078e0058 */
[----:B------:R-:W4:Y:S01]  /*0630*/  LDG.E.64 R42, [R42.64] ;  /* 0x000000062a2a7981 */ /* 0x000f22000c1e1b00 */
        /* <DEDUP_REMOVED lines=64> */
[----:B------:R-:W4:Y:S02]  /*0a40*/  LDG.E.64 R86, [R86.64] ;  /* 0x0000000656567981 */ /* 0x000f24000c1e1b00 */
        /* <DEDUP_REMOVED lines=65> */
.L_x_501:
        /* <DEDUP_REMOVED lines=10> */
[----:B------:R-:W-:-:S04]  /*0f00*/  FMUL.FTZ R90, R91, 0.0005580357392318546772 ;  /* 0x3a1249255b5a7820 */ /* 0x000fc80000410000 */
        /* <DEDUP_REMOVED lines=121> */
.L_x_502:
[----:B------:R-:W2:Y:S01]  /*16a0*/  S2R R93, SR_TID.X ;  /* 0x00000000005d7919 */ /* 0x000ea20000002100 */
[----:B01----:R-:W-:Y:S01]  /*16b0*/  FADD.FTZ R91, R92, R91 ;  /* 0x0000005b5c5b7221 */ /* 0x003fe20000010000 */
[----:B------:R-:W-:Y:S01]  /*16c0*/  WARPSYNC 0xffffffff ;  /* 0xffffffff00007948 */ /* 0x000fe20003800000 */
[----:B------:R-:W-:Y:S02]  /*16d0*/  ULDC UR4, c[0x0][0x160] ;  /* 0x0000580000047ab9 */ /* 0x000fe40000000800 */
[----:B------:R-:W-:Y:S01]  /*16e0*/  USHF.L.U32 UR4, UR4, 0x1, URZ ;  /* 0x0000000104047899 */ /* 0x000fe2000800063f */
[----:B--2---:R-:W-:Y:S02]  /*16f0*/  SHF.R.U32.HI R99, RZ, 0x5, R93 ;  /* 0x00000005ff637819 */ /* 0x004fe4000001165d */
[----:B------:R-:W-:Y:S02]  /*1700*/  LOP3.LUT R123, R93, 0x1f, RZ, 0xc0, !PT ;  /* 0x0000001f5d7b7812 */ /* 0x000fe400078ec0ff */
[----:B------:R-:W-:Y:S01]  /*1710*/  LOP3.LUT R99, R99, 0x3, RZ, 0xc0, !PT ;  /* 0x0000000363637812 */ /* 0x000fe200078ec0ff */
[----:B------:R-:W-:Y:S01]  /*1720*/  CS2R R92, SRZ ;  /* 0x00000000005c7805 */ /* 0x000fe2000001ff00 */
[----:B------:R-:W-:-:S02]  /*1730*/  ISETP.GT.U32.AND P0, PT, R123, 0x3, PT ;  /* 0x000000037b00780c */ /* 0x000fc40003f04070 */
[----:B------:R-:W-:-:S05]  /*1740*/  @!P1 IADD3 R122, R121, R99, RZ ;  /* 0x00000063797a9210 */ /* 0x000fca0007ffe0ff */
[----:B------:R0:W-:Y:S06]  /*1750*/  @!P1 STS.64 [R122.X8], R90 ;  /* 0x0000005a7a009388 */ /* 0x0001ec0000008a00 */
[----:B------:R-:W-:Y:S01]  /*1760*/  @!P0 IADD3 R121, R123, R121, RZ ;  /* 0x000000797b798210 */ /* 0x000fe20007ffe0ff */
[----:B------:R-:W-:Y:S01]  /*1770*/  BAR.SYNC.DEFER_BLOCKING 0x0 ;  /* 0x0000000000007b1d */ /* 0x000fe20000010000 */
[----:B0-----:R-:W-:-:S06]  /*1780*/  HFMA2.MMA R91, -RZ, RZ, 0, 0 ;  /* 0x00000000ff5b7435 */ /* 0x001fcc00000001ff */
        /* <DEDUP_REMOVED lines=12> */
[----:B0-----:R-:W-:Y:S01]  /*1850*/  FMUL.FTZ R125, R123, R125 ;  /* 0x0000007d7b7d7220 */ /* 0x001fe20000410000 */
[----:B------:R-:W0:Y:S01]  /*1860*/  SHFL.DOWN PT, R91, R122, 0x1, 0x1f ;  /* 0x08201f007a5b7f89 */ /* 0x000e2200000e0000 */
[----:B--2---:R-:W-:Y:S02]  /*1870*/  FADD.FTZ R121, R121, R93 ;  /* 0x0000005d79797221 */ /* 0x004fe40000010000 */
[----:B------:R-:W-:Y:S01]  /*1880*/  FMUL.FTZ R124, R90, R124 ;  /* 0x0000007c5a7c7220 */ /* 0x000fe20000410000 */
[----:B------:R-:W1:Y:S03]  /*1890*/  SHFL.DOWN PT, R92, R125, 0x1, 0x1f ;  /* 0x08201f007d5c7f89 */ /* 0x000e6600000e0000 */
[----:B------:R-:W-:-:S02]  /*18a0*/  FFMA.FTZ R123, R123, R124, R121 ;  /* 0x0000007c7b7b7223 */ /* 0x000fc40000010079 */
[----:B------:R-:W2:Y:S04]  /*18b0*/  S2R R124, SR_CTAID.X ;  /* 0x00000000007c7919 */ /* 0x000ea80000002500 */
[----:B------:R-:W3:Y:S01]  /*18c0*/  SHFL.DOWN PT, R93, R123, 0x1, 0x1f ;  /* 0x08201f007b5d7f89 */ /* 0x000ee200000e0000 */
[----:B0-----:R-:W-:Y:S02]  /*18d0*/  FADD.FTZ R90, R122, R91 ;  /* 0x0000005b7a5a7221 */ /* 0x001fe40000010000 */
[----:B-1----:R-:W-:Y:S02]  /*18e0*/  FADD.FTZ R121, R125, -R92 ;  /* 0x8000005c7d797221 */ /* 0x002fe40000010000 */
[----:B------:R-:W-:Y:S02]  /*18f0*/  FMUL.FTZ R92, R91, R92 ;  /* 0x0000005c5b5c7220 */ /* 0x000fe40000410000 */
[----:B------:R-:W0:Y:S01]  /*1900*/  MUFU.RCP R90, R90 ;  /* 0x0000005a005a7308 */ /* 0x000e220000001000 */
[----:B------:R-:W-:-:S02]  /*1910*/  FMUL.FTZ R121, R121, R121 ;  /* 0x0000007979797220 */ /* 0x000fc40000410000 */
[C---:B------:R-:W-:Y:S01]  /*1920*/  FFMA.FTZ R92, R122.reuse, R125, R92 ;  /* 0x0000007d7a5c7223 */ /* 0x040fe2000001005c */
[----:B--2---:R-:W-:Y:S01]  /*1930*/  SHF.R.U32.HI R125, RZ, 0x1, R124 ;  /* 0x00000001ff7d7819 */ /* 0x004fe2000001167c */
[----:B------:R-:W-:Y:S01]  /*1940*/  FMUL.FTZ R121, R122, R121 ;  /* 0x000000797a797220 */ /* 0x000fe20000410000 */
[----:B------:R-:W-:Y:S01]  /*1950*/  LOP3.LUT R124, R124, 0x1, RZ, 0xc0, !PT ;  /* 0x000000017c7c7812 */ /* 0x000fe200078ec0ff */
[----:B------:R-:W1:Y:S01]  /*1960*/  S2R R122, SR_TID.X ;  /* 0x00000000007a7919 */ /* 0x000e620000002100 */
[----:B---3--:R-:W-:Y:S01]  /*1970*/  FADD.FTZ R93, R123, R93 ;  /* 0x0000005d7b5d7221 */ /* 0x008fe20000010000 */
[----:B------:R-:W-:Y:S01]  /*1980*/  LOP3.LUT R123, R97, 0x1, RZ, 0xc0, !PT ;  /* 0x00000001617b7812 */ /* 0x000fe200078ec0ff */
[----:B------:R-:W-:-:S03]  /*1990*/  FMUL.FTZ R121, R91, R121 ;  /* 0x000000795b797220 */ /* 0x000fc60000410000 */
[----:B------:R-:W-:Y:S01]  /*19a0*/  IADD3 R123, -R123, RZ, RZ ;  /* 0x000000ff7b7b7210 */ /* 0x000fe20007ffe1ff */
[----:B0-----:R-:W-:-:S03]  /*19b0*/  FFMA.FTZ R91, R90, R121, R93 ;  /* 0x000000795a5b7223 */ /* 0x001fc6000001005d */
[----:B------:R-:W-:Y:S01]  /*19c0*/  LOP3.LUT R93, R123, UR4, RZ, 0xc0, !PT ;  /* 0x000000047b5d7c12 */ /* 0x000fe2000f8ec0ff */
[----:B------:R-:W-:Y:S02]  /*19d0*/  FMUL.FTZ R92, R90, R92 ;  /* 0x0000005c5a5c7220 */ /* 0x000fe40000410000 */
[----:B------:R-:W-:Y:S04]  /*19e0*/  SHFL.IDX PT, R91, R91, RZ, 0x1f ;  /* 0x00001fff5b5b7589 */ /* 0x000fe800000e0000 */
[----:B------:R0:W2:Y:S01]  /*19f0*/  SHFL.IDX PT, R90, R92, RZ, 0x1f ;  /* 0x00001fff5c5a7589 */ /* 0x0000a200000e0000 */
[----:B-1----:R-:W-:Y:S02]  /*1a00*/  LOP3.LUT P0, RZ, R99, 0x1f, R122, 0xf8, !PT ;  /* 0x0000001f63ff7812 */ /* 0x002fe4000780f87a */
[----:B------:R-:W-:-:S04]  /*1a10*/  LEA.HI R121, R122, R125, RZ, 0x19 ;  /* 0x0000007d7a797211 */ /* 0x000fc800078fc8ff */
[----:B------:R-:W-:-:S04]  /*1a20*/  LEA R121, P1, R121, R93, 0x1 ;  /* 0x0000005d79797211 */ /* 0x000fc800078208ff */
[----:B------:R-:W-:-:S03]  /*1a30*/  IADD3.X R122, RZ, RZ, RZ, P1, !PT ;  /* 0x000000ffff7a7210 */ /* 0x000fc60000ffe4ff */
[----:B------:R-:W-:-:S04]  /*1a40*/  @!P0 IADD3 R93, P1, R124, R121, RZ ;  /* 0x000000797c5d8210 */ /* 0x000fc80007f3e0ff */
[----:B------:R-:W-:Y:S02]  /*1a50*/  @!P0 IADD3.X R124, RZ, R122, RZ, P1, !PT ;  /* 0x0000007aff7c8210 */ /* 0x000fe40000ffe4ff */
[----:B0-----:R-:W-:-:S04]  /*1a60*/  @!P0 LEA R92, P1, R93, c[0x0][0x1a0], 0x3 ;  /* 0x000068005d5c8a11 */ /* 0x001fc800078218ff */
[----:B------:R-:W-:Y:S02]  /*1a70*/  @!P0 LEA.HI.X R93, R93, c[0x0][0x1a4], R124, 0x3, P1 ;  /* 0x000069005d5d8a11 */ /* 0x000fe400008f1c7c */
[----:B------:R-:W0:Y:S04]  /*1a80*/  S2R R124, SR_TID.X ;  /* 0x00000000007c7919 */ /* 0x000e280000002100 */
[----:B--2---:R1:W-:Y:S01]  /*1a90*/  @!P0 STG.E.64 [R92.64], R90 ;  /* 0x0000005a5c008986 */ /* 0x0043e2000c101b06 */
[----:B0-----:R-:W-:-:S13]  /*1aa0*/  ISETP.NE.AND P0, PT, R124, RZ, PT ;  /* 0x000000ff7c00720c */ /* 0x001fda0003f05270 */
[----:B------:R-:W-:Y:S05]  /*1ab0*/  @P0 BRA `(.L_x_497) ;  /* 0x0000011000000947 */ /* 0x000fea0003800000 */
[----:B-1----:R-:W-:Y:S02]  /*1ac0*/  LOP3.LUT R93, R123, c[0x0][0x160], RZ, 0xc0, !PT ;  /* 0x000058007b5d7a12 */ /* 0x002fe400078ec0ff */
        /* <DEDUP_REMOVED lines=9> */
[----:B------:R0:W-:Y:S02]  /*1b60*/  RED.E.ADD.S32.STRONG.GPU [R90.64], R92 ;  /* 0x0000005c5a00798e */ /* 0x0001e4000c10e386 */
[----:B0-----:R-:W-:Y:S02]  /*1b70*/  LOP3.LUT R92, R97, 0x2, RZ, 0xc, !PT ;  /* 0x00000002615c7812 */ /* 0x001fe400078e0cff */
.L_x_498:
[----:B------:R-:W2:Y:S01]  /*1b80*/  LDG.E.STRONG.GPU R93, [R90.64] ;  /* 0x000000065a5d7981 */ /* 0x000ea2000c1ef900 */
[----:B------:R-:W-:Y:S01]  /*1b90*/  YIELD ;  /* 0x0000000000007946 */ /* 0x000fe20003800000 */
[----:B--2---:R-:W-:Y:S01]  /*1ba0*/  ISETP.NE.AND P0, PT, R93, R92, PT ;  /* 0x0000005c5d00720c */ /* 0x004fe20003f05270 */
[----:B------:R-:W-:-:S12]  /*1bb0*/  CCTL.IVALL ;  /* 0x00000000ff00798f */ /* 0x000fd80002000000 */
[----:B------:R-:W-:Y:S05]  /*1bc0*/  @P0 BRA `(.L_x_498) ;  /* 0xffffffb000000947 */ /* 0x000fea000383ffff */
.L_x_497:
[----:B-1----:R-:W0:Y:S01]  /*1bd0*/  S2R R93, SR_TID.X ;  /* 0x00000000005d7919 */ /* 0x002e220000002100 */
[----:B------:R-:W-:Y:S03]  /*1be0*/  WARPSYNC 0xffffffff ;  /* 0xffffffff00007948 */ /* 0x000fe60003800000 */
[----:B------:R-:W-:Y:S01]  /*1bf0*/  BAR.SYNC.DEFER_BLOCKING 0x0 ;  /* 0x0000000000007b1d */ /* 0x000fe20000010000 */
[----:B0-----:R-:W-:-:S04]  /*1c00*/  LOP3.LUT R93, R93, 0x1f, RZ, 0xc0, !PT ;  /* 0x0000001f5d5d7812 */ /* 0x001fc800078ec0ff */
[----:B------:R-:W-:-:S13]  /*1c10*/  ISETP.GT.U32.AND P0, PT, R93, 0x1, PT ;  /* 0x000000015d00780c */ /* 0x000fda0003f04070 */
[----:B------:R-:W-:Y:S02]  /*1c20*/  @!P0 IADD3 R121, P1, R93, R121, RZ ;  /* 0x000000795d798210 */ /* 0x000fe40007f3e0ff */
[----:B------:R-:W-:Y:S02]  /*1c30*/  CS2R R92, SRZ ;  /* 0x00000000005c7805 */ /* 0x000fe4000001ff00 */
[----:B------:R-:W-:Y:S02]  /*1c40*/  @!P0 IADD3.X R122, RZ, R122, RZ, P1, !PT ;  /* 0x0000007aff7a8210 */ /* 0x000fe40000ffe4ff */
[----:B------:R-:W-:-:S04]  /*1c50*/  @!P0 LEA R90, P1, R121, c[0x0][0x1a0], 0x3 ;  /* 0x00006800795a8a11 */ /* 0x000fc800078218ff */
[----:B------:R-:W-:-:S05]  /*1c60*/  @!P0 LEA.HI.X R91, R121, c[0x0][0x1a4], R122, 0x3, P1 ;  /* 0x00006900795b8a11 */ /* 0x000fca00008f1c7a */
[----:B------:R0:W2:Y:S01]  /*1c70*/  @!P0 LDG.E.64 R92, [R90.64] ;  /* 0x000000065a5c8981 */ /* 0x0000a2000c1e1b00 */
[----:B------:R-:W-:Y:S02]  /*1c80*/  MOV R121, RZ ;  /* 0x000000ff00797202 */ /* 0x000fe40000000f00 */
[----:B------:R-:W-:Y:S01]  /*1c90*/  @!P0 MOV R121, 0x45e00000 ;  /* 0x45e0000000798802 */ /* 0x000fe20000000f00 */
[----:B------:R-:W1:Y:S01]  /*1ca0*/  S2R R125, SR_TID.X ;  /* 0x00000000007d7919 */ /* 0x000e620000002100 */
[----:B------:R-:W-:-:S04]  /*1cb0*/  IADD3 R97, R97, 0x1, RZ ;  /* 0x0000000161617810 */ /* 0x000fc80007ffe0ff */
[----:B------:R-:W-:Y:S01]  /*1cc0*/  LOP3.LUT R97, R97, 0x3, RZ, 0xc0, !PT ;  /* 0x0000000361617812 */ /* 0x000fe200078ec0ff */
[----:B0-----:R-:W0:Y:S02]  /*1cd0*/  SHFL.DOWN PT, R91, R121, 0x1, 0x1f ;  /* 0x08201f00795b7f89 */ /* 0x001e2400000e0000 */
[----:B0-----:R-:W-:-:S06]  /*1ce0*/  FADD.FTZ R90, R91, R121 ;  /* 0x000000795b5a7221 */ /* 0x001fcc0000010000 */
[----:B------:R-:W0:Y:S01]  /*1cf0*/  MUFU.RCP R90, R90 ;  /* 0x0000005a005a7308 */ /* 0x000e220000001000 */
[----:B--2---:R-:W2:Y:S04]  /*1d00*/  SHFL.DOWN PT, R124, R92, 0x1, 0x1f ;  /* 0x08201f005c7c7f89 */ /* 0x004ea800000e0000 */
[----:B------:R-:W3:Y:S01]  /*1d10*/  SHFL.DOWN PT, R122, R93, 0x1, 0x1f ;  /* 0x08201f005d7a7f89 */ /* 0x000ee200000e0000 */
[----:B--2---:R-:W-:Y:S02]  /*1d20*/  FADD.FTZ R123, -R124, R92 ;  /* 0x0000005c7c7b7221 */ /* 0x004fe40000010100 */
[----:B------:R-:W-:Y:S02]  /*1d30*/  FMUL.FTZ R124, R91, R124 ;  /* 0x0000007c5b7c7220 */ /* 0x000fe40000410000 */
[----:B------:R-:W-:-:S02]  /*1d40*/  FMUL.FTZ R123, R123, R123 ;  /* 0x0000007b7b7b7220 */ /* 0x000fc40000410000 */
[----:B------:R-:W-:Y:S02]  /*1d50*/  FFMA.FTZ R124, R121, R92, R124 ;  /* 0x0000005c797c7223 */ /* 0x000fe4000001007c */
[----:B------:R-:W-:Y:S02]  /*1d60*/  FMUL.FTZ R123, R123, R121 ;  /* 0x000000797b7b7220 */ /* 0x000fe40000410000 */
[----:B---3--:R-:W-:Y:S01]  /*1d70*/  FADD.FTZ R122, R122, R93 ;  /* 0x0000005d7a7a7221 */ /* 0x008fe20000010000 */
[----:B-1----:R-:W-:Y:S01]  /*1d80*/  LOP3.LUT R93, R125, 0x1f, RZ, 0xc0, !PT ;  /* 0x0000001f7d5d7812 */ /* 0x002fe200078ec0ff */
[----:B------:R-:W-:Y:S02]  /*1d90*/  FMUL.FTZ R123, R91, R123 ;  /* 0x0000007b5b7b7220 */ /* 0x000fe40000410000 */
[----:B------:R-:W1:Y:S01]  /*1da0*/  S2R R91, SR_CTAID.X ;  /* 0x00000000005b7919 */ /* 0x000e620000002500 */
[C---:B0-----:R-:W-:Y:S02]  /*1db0*/  FMUL.FTZ R92, R90.reuse, R124 ;  /* 0x0000007c5a5c7220 */ /* 0x041fe40000410000 */
[----:B------:R-:W-:Y:S01]  /*1dc0*/  FFMA.FTZ R121, R90, R123, R122 ;  /* 0x0000007b5a797223 */ /* 0x000fe2000001007a */
[----:B------:R-:W-:-:S02]  /*1dd0*/  MOV R122, 0x4 ;  /* 0x00000004007a7802 */ /* 0x000fc40000000f00 */
[----:B------:R-:W-:Y:S01]  /*1de0*/  MOV R123, 0x38924925 ;  /* 0x38924925007b7802 */ /* 0x000fe20000000f00 */
[----:B------:R-:W0:Y:S04]  /*1df0*/  SHFL.IDX PT, R92, R92, RZ, 0x1f ;  /* 0x00001fff5c5c7589 */ /* 0x000e2800000e0000 */
[----:B------:R-:W2:Y:S01]  /*1e00*/  SHFL.IDX PT, R121, R121, RZ, 0x1f ;  /* 0x00001fff79797589 */ /* 0x000ea200000e0000 */
[----:B-1----:R-:W-:Y:S02]  /*1e10*/  LOP3.LUT R90, R93, 0x1, R91, 0xf8, !PT ;  /* 0x000000015d5a7812 */ /* 0x002fe400078ef85b */
[----:B------:R-:W-:Y:S02]  /*1e20*/  LOP3.LUT R125, R91, 0x1, RZ, 0xc0, !PT ;  /* 0x000000015b7d7812 */ /* 0x000fe400078ec0ff */
[----:B------:R-:W-:-:S02]  /*1e30*/  LOP3.LUT P0, RZ, R90, R99, RZ, 0xfc, !PT ;  /* 0x000000635aff7212 */ /* 0x000fc4000780fcff */
[----:B------:R-:W-:Y:S01]  /*1e40*/  SHF.L.U32 R99, R125, 0x7, RZ ;  /* 0x000000077d637819 */ /* 0x000fe200000006ff */
[--C-:B0-----:R-:W-:Y:S01]  /*1e50*/  FADD.FTZ R34, R34, -R92.reuse ;  /* 0x8000005c22227221 */ /* 0x101fe20000010000 */
[----:B------:R-:W0:Y:S01]  /*1e60*/  S2R R125, SR_TID.X ;  /* 0x00000000007d7919 */ /* 0x000e220000002100 */
[--C-:B------:R-:W-:Y:S01]  /*1e70*/  FADD.FTZ R35, R35, -R92.reuse ;  /* 0x8000005c23237221 */ /* 0x100fe20000010000 */
[----:B------:R-:W-:Y:S01]  /*1e80*/  LOP3.LUT R99, R99, 0x80, R93, 0xe2, !PT ;  /* 0x0000008063637812 */ /* 0x000fe200078ee25d */
[----:B------:R-:W-:Y:S02]  /*1e90*/  IMAD R93, R98, 0x1c00, RZ ;  /* 0x00001c00625d7824 */ /* 0x000fe400078e02ff */
[--C-:B------:R-:W-:Y:S02]  /*1ea0*/  FADD.FTZ R36, R36, -R92.reuse ;  /* 0x8000005c24247221 */ /* 0x100fe40000010000 */
[----:B------:R-:W-:Y:S02]  /*1eb0*/  FADD.FTZ R37, R37, -R92 ;  /* 0x8000005c25257221 */ /* 0x000fe40000010000 */
[----:B------:R-:W-:-:S04]  /*1ec0*/  @!P0 IMAD.WIDE R90, R98, R122, c[0x0][0x180] ;  /* 0x00006000625a8625 */ /* 0x000fc800078e027a */
[--C-:B------:R-:W-:Y:S01]  /*1ed0*/  FADD.FTZ R38, R38, -R92.reuse ;  /* 0x8000005c26267221 */ /* 0x100fe20000010000 */
[----:B------:R2:W-:Y:S01]  /*1ee0*/  @!P0 STG.E [R90.64], R92 ;  /* 0x0000005c5a008986 */ /* 0x0005e2000c101906 */
[--C-:B------:R-:W-:Y:S02]  /*1ef0*/  FADD.FTZ R39, R39, -R92.reuse ;  /* 0x8000005c27277221 */ /* 0x100fe40000010000 */
[--C-:B------:R-:W-:Y:S02]  /*1f00*/  FADD.FTZ R40, R40, -R92.reuse ;  /* 0x8000005c28287221 */ /* 0x100fe40000010000 */
[--C-:B------:R-:W-:Y:S02]  /*1f10*/  FADD.FTZ R41, R41, -R92.reuse ;  /* 0x8000005c29297221 */ /* 0x100fe40000010000 */
[--C-:B------:R-:W-:Y:S02]  /*1f20*/  FADD.FTZ R42, R42, -R92.reuse ;  /* 0x8000005c2a2a7221 */ /* 0x100fe40000010000 */
[--C-:B------:R-:W-:Y:S01]  /*1f30*/  FADD.FTZ R43, R43, -R92.reuse ;  /* 0x8000005c2b2b7221 */ /* 0x100fe20000010000 */
[----:B0-----:R-:W-:Y:S01]  /*1f40*/  LOP3.LUT R99, R99, 0x60, R125, 0xf8, !PT ;  /* 0x0000006063637812 */ /* 0x001fe200078ef87d */
[----:B------:R-:W-:-:S02]  /*1f50*/  FADD.FTZ R44, R44, -R92 ;  /* 0x8000005c2c2c7221 */ /* 0x000fc40000010000 */
[----:B--2---:R-:W-:Y:S01]  /*1f60*/  FFMA.FTZ R90, R121, R123, c[0x0][0x1b0] ;  /* 0x00006c00795a7623 */ /* 0x004fe2000001007b */
[----:B------:R-:W-:Y:S01]  /*1f70*/  LOP3.LUT R93, R93, R99, RZ, 0xfc, !PT ;  /* 0x000000635d5d7212 */ /* 0x000fe200078efcff */
[--C-:B------:R-:W-:Y:S02]  /*1f80*/  FADD.FTZ R91, R54, -R92.reuse ;  /* 0x8000005c365b7221 */ /* 0x100fe40000010000 */
[----:B------:R-:W-:Y:S02]  /*1f90*/  FADD.FTZ R99, R55, -R92 ;  /* 0x8000005c37637221 */ /* 0x000fe40000010000 */
        /* <DEDUP_REMOVED lines=8> */
[----:B------:R-:W-:Y:S01]  /*2020*/  FADD.FTZ R50, R50, -R92 ;  /* 0x8000005c32327221 */ /* 0x000fe20000010000 */
[----:B0-----:R0:W-:Y:S01]  /*2030*/  @!P0 STG.E [R54.64], R90 ;  /* 0x0000005a36008986 */ /* 0x0011e2000c101906 */
[----:B------:R-:W-:-:S02]  /*2040*/  FMUL.FTZ R34, R90, R34 ;  /* 0x000000225a227220 */ /* 0x000fc40000410000 */
[----:B------:R-:W-:Y:S02]  /*2050*/  FMUL.FTZ R35, R90, R35 ;  /* 0x000000235a237220 */ /* 0x000fe40000410000 */
[--C-:B------:R-:W-:Y:S01]  /*2060*/  FADD.FTZ R51, R51, -R92.reuse ;  /* 0x8000005c33337221 */ /* 0x100fe20000010000 */
[----:B------:R-:W-:Y:S01]  /*2070*/  F2FP.BF16.PACK_AB R34, RZ, R34 ;  /* 0x00000022ff22723e */ /* 0x000fe200000010ff */
[--C-:B------:R-:W-:Y:S01]  /*2080*/  FADD.FTZ R52, R52, -R92.reuse ;  /* 0x8000005c34347221 */ /* 0x100fe20000010000 */
[----:B------:R-:W-:Y:S01]  /*2090*/  F2FP.BF16.PACK_AB R35, RZ, R35 ;  /* 0x00000023ff23723e */ /* 0x000fe200000010ff */
[--C-:B------:R-:W-:Y:S02]  /*20a0*/  FADD.FTZ R53, R53, -R92.reuse ;  /* 0x8000005c35357221 */ /* 0x100fe40000010000 */
[--C-:B------:R-:W-:Y:S01]  /*20b0*/  FADD.FTZ R56, R56, -R92.reuse ;  /* 0x8000005c38387221 */ /* 0x100fe20000010000 */
[----:B------:R-:W-:Y:S01]  /*20c0*/  PRMT R34, R34, 0x5410, R35 ;  /* 0x0000541022227816 */ /* 0x000fe20000000023 */
[----:B------:R-:W-:-:S02]  /*20d0*/  FADD.FTZ R57, R57, -R92 ;  /* 0x8000005c39397221 */ /* 0x000fc40000010000 */
[--C-:B------:R-:W-:Y:S02]  /*20e0*/  FADD.FTZ R58, R58, -R92.reuse ;  /* 0x8000005c3a3a7221 */ /* 0x100fe40000010000 */
[--C-:B------:R-:W-:Y:S01]  /*20f0*/  FADD.FTZ R59, R59, -R92.reuse ;  /* 0x8000005c3b3b7221 */ /* 0x100fe20000010000 */
[----:B-----5:R-:W-:Y:S01]  /*2100*/  HFMA2.BF16_V2 R34, R95, R34, -RZ.H0_H0 ;  /* 0x000000225f227231 */ /* 0x020fe200003400ff */
[--C-:B------:R-:W-:Y:S02]  /*2110*/  FADD.FTZ R60, R60, -R92.reuse ;  /* 0x8000005c3c3c7221 */ /* 0x100fe40000010000 */
[--C-:B------:R-:W-:Y:S01]  /*2120*/  FADD.FTZ R61, R61, -R92.reuse ;  /* 0x8000005c3d3d7221 */ /* 0x100fe20000010000 */
[----:B0-----:R-:W-:Y:S01]  /*2130*/  HFMA2.BF16_V2 R54, R34, 1, 1, R17 ;  /* 0x3f803f8022367831 */ /* 0x001fe20000200011 */
        /* <DEDUP_REMOVED lines=38> */
[----:B------:R-:W-:Y:S01]  /*23a0*/  IADD3 R37, R93, 0x100, RZ ;  /* 0x000001005d257810 */ /* 0x000fe20007ffe0ff */
[C---:B------:R-:W-:Y:S01]  /*23b0*/  FMUL.FTZ R43, R90.reuse, R43 ;  /* 0x0000002b5a2b7220 */ /* 0x040fe20000410000 */
[----:B------:R-:W-:Y:S01]  /*23c0*/  PRMT R55, R55, 0x5410, R35 ;  /* 0x0000541037377816 */ /* 0x000fe20000000023 */
[C---:B------:R-:W-:Y:S01]  /*23d0*/  FMUL.FTZ R44, R90.reuse, R44 ;  /* 0x0000002c5a2c7220 */ /* 0x040fe20000410000 */
[----:B------:R-:W-:Y:S01]  /*23e0*/  IADD3 R39, R93, 0x200, RZ ;  /* 0x000002005d277810 */ /* 0x000fe20007ffe0ff */
[C---:B------:R-:W-:Y:S01]  /*23f0*/  FMUL.FTZ R45, R90.reuse, R45 ;  /* 0x0000002d5a2d7220 */ /* 0x040fe20000410000 */
[----:B------:R-:W-:Y:S01]  /*2400*/  F2FP.BF16.PACK_AB R41, RZ, R41 ;  /* 0x00000029ff29723e */ /* 0x000fe200000010ff */
[C---:B------:R-:W-:Y:S01]  /*2410*/  FMUL.FTZ R46, R90.reuse, R46 ;  /* 0x0000002e5a2e7220 */ /* 0x040fe20000410000 */
[C---:B------:R-:W-:Y:S01]  /*2420*/  LEA R38, P1, R39.reuse, c[0x0][0x178], 0x2 ;  /* 0x00005e0027267a11 */ /* 0x040fe200078210ff */
[C---:B------:R-:W-:Y:S01]  /*2430*/  FMUL.FTZ R47, R90.reuse, R47 ;  /* 0x0000002f5a2f7220 */ /* 0x040fe20000410000 */
[----:B------:R-:W-:Y:S01]  /*2440*/  HFMA2.BF16_V2 R55, R33, R55, -RZ.H0_H0 ;  /* 0x0000003721377231 */ /* 0x000fe200003400ff */
[C---:B------:R-:W-:Y:S01]  /*2450*/  FMUL.FTZ R48, R90.reuse, R48 ;  /* 0x000000305a307220 */ /* 0x040fe20000410000 */
[----:B------:R-:W-:Y:S01]  /*2460*/  F2FP.BF16.PACK_AB R42, RZ, R42 ;  /* 0x0000002aff2a723e */ /* 0x000fe200000010ff */
[C---:B------:R-:W-:Y:S01]  /*2470*/  FMUL.FTZ R49, R90.reuse, R49 ;  /* 0x000000315a317220 */ /* 0x040fe20000410000 */
[----:B------:R-:W-:Y:S01]  /*2480*/  F2FP.BF16.PACK_AB R43, RZ, R43 ;  /* 0x0000002bff2b723e */ /* 0x000fe200000010ff */
[C---:B------:R-:W-:Y:S01]  /*2490*/  FMUL.FTZ R50, R90.reuse, R50 ;  /* 0x000000325a327220 */ /* 0x040fe20000410000 */
[----:B------:R-:W-:Y:S01]  /*24a0*/  LEA.HI.X R39, R39, c[0x0][0x17c], RZ, 0x2, P1 ;  /* 0x00005f0027277a11 */ /* 0x000fe200008f14ff */
[C---:B------:R-:W-:Y:S01]  /*24b0*/  FMUL.FTZ R51, R90.reuse, R51 ;  /* 0x000000335a337220 */ /* 0x040fe20000410000 */
[----:B------:R-:W-:Y:S01]  /*24c0*/  HFMA2.BF16_V2 R55, R55, 1, 1, R15 ;  /* 0x3f803f8037377831 */ /* 0x000fe2000020000f */
        /* <DEDUP_REMOVED lines=75> */
[----:B------:R-:W-:-:S02]  /*2980*/  F2FP.BF16.PACK_AB R90, RZ, R36 ;  /* 0x00000024ff5a723e */ /* 0x000fc400000010ff */
[----:B------:R-:W-:Y:S02]  /*2990*/  LEA R36, P0, R37, c[0x0][0x178], 0x2 ;  /* 0x00005e0025247a11 */ /* 0x000fe400078010ff */
[----:B------:R-:W-:Y:S01]  /*29a0*/  PRMT R90, R90, 0x5410, R34 ;  /* 0x000054105a5a7816 */ /* 0x000fe20000000022 */
[----:B------:R-:W-:Y:S01]  /*29b0*/  IMAD.WIDE.U32 R34, R93, R122, c[0x0][0x178] ;  /* 0x00005e005d227625 */ /* 0x000fe200078e007a */
[----:B------:R-:W-:Y:S02]  /*29c0*/  LEA.HI.X R37, R37, c[0x0][0x17c], RZ, 0x2, P0 ;  /* 0x00005f0025257a11 */ /* 0x000fe400000f14ff */
[----:B------:R-:W-:Y:S01]  /*29d0*/  F2FP.BF16.PACK_AB R68, RZ, R68 ;  /* 0x00000044ff44723e */ /* 0x000fe200000010ff */
[----:B------:R-:W-:Y:S01]  /*29e0*/  HFMA2.BF16_V2 R90, R94, R90, -RZ.H0_H0 ;  /* 0x0000005a5e5a7231 */ /* 0x000fe200003400ff */
[----:B------:R0:W-:Y:S01]  /*29f0*/  STG.E [R34.64], R54 ;  /* 0x0000003622007986 */ /* 0x0001e2000c101906 */
[----:B------:R-:W-:Y:S02]  /*2a00*/  F2FP.BF16.PACK_AB R69, RZ, R69 ;  /* 0x00000045ff45723e */ /* 0x000fe400000010ff */
[----:B------:R-:W-:Y:S01]  /*2a10*/  HFMA2.BF16_V2 R121, R90, 1, 1, R16 ;  /* 0x3f803f805a797831 */ /* 0x000fe20000200010 */
[----:B------:R-:W-:-:S02]  /*2a20*/  IADD3 R90, R93, 0x300, RZ ;  /* 0x000003005d5a7810 */ /* 0x000fc40007ffe0ff */
[----:B------:R-:W-:Y:S02]  /*2a30*/  PRMT R68, R68, 0x5410, R69 ;  /* 0x0000541044447816 */ /* 0x000fe40000000045 */
[----:B------:R1:W-:Y:S01]  /*2a40*/  STG.E [R36.64], R121 ;  /* 0x0000007924007986 */ /* 0x0003e2000c101906 */
[----:B------:R-:W-:Y:S02]  /*2a50*/  F2FP.BF16.PACK_AB R70, RZ, R70 ;  /* 0x00000046ff46723e */ /* 0x000fe400000010ff */
[----:B------:R-:W-:Y:S01]  /*2a60*/  F2FP.BF16.PACK_AB R71, RZ, R71 ;  /* 0x00000047ff47723e */ /* 0x000fe200000010ff */
[----:B------:R2:W-:Y:S01]  /*2a70*/  STG.E [R38.64], R55 ;  /* 0x0000003726007986 */ /* 0x0005e2000c101906 */
[----:B0-----:R-:W-:Y:S02]  /*2a80*/  F2FP.BF16.PACK_AB R35, RZ, R40 ;  /* 0x00000028ff23723e */ /* 0x001fe400000010ff */
[----:B------:R-:W-:Y:S02]  /*2a90*/  IADD3 R40, R93, 0x400, RZ ;  /* 0x000004005d287810 */ /* 0x000fe40007ffe0ff */
[----:B------:R-:W-:-:S02]  /*2aa0*/  LEA R34, P0, R90, c[0x0][0x178], 0x2 ;  /* 0x00005e005a227a11 */ /* 0x000fc400078010ff */
[----:B------:R-:W-:Y:S02]  /*2ab0*/  F2FP.BF16.PACK_AB R72, RZ, R72 ;  /* 0x00000048ff48723e */ /* 0x000fe400000010ff */
[----:B-1----:R-:W-:Y:S01]  /*2ac0*/  PRMT R37, R35, 0x5410, R41 ;  /* 0x0000541023257816 */ /* 0x002fe20000000029 */
[----:B------:R-:W-:Y:S01]  /*2ad0*/  HFMA2.BF16_V2 R41, R30, R44, -RZ.H0_H0 ;  /* 0x0000002c1e297231 */ /* 0x000fe200003400ff */
[----:B------:R-:W-:Y:S01]  /*2ae0*/  LEA R36, P1, R40, c[0x0][0x178], 0x2 ;  /* 0x00005e0028247a11 */ /* 0x000fe200078210ff */
[----:B--2---:R-:W-:Y:S01]  /*2af0*/  HFMA2.BF16_V2 R38, R31, R42, -RZ.H0_H0 ;  /* 0x0000002a1f267231 */ /* 0x004fe200003400ff */
[----:B------:R-:W-:Y:S01]  /*2b00*/  LEA.HI.X R35, R90, c[0x0][0x17c], RZ, 0x2, P0 ;  /* 0x00005f005a237a11 */ /* 0x000fe200000f14ff */
[----:B------:R-:W-:Y:S01]  /*2b10*/  HFMA2.BF16_V2 R37, R32, R37, -RZ.H0_H0 ;  /* 0x0000002520257231 */ /* 0x000fe200003400ff */
[C---:B------:R-:W-:Y:S01]  /*2b20*/  IADD3 R44, R93.reuse, 0x500, RZ ;  /* 0x000005005d2c7810 */ /* 0x040fe20007ffe0ff */
[----:B------:R-:W-:Y:S01]  /*2b30*/  HFMA2.BF16_V2 R43, R38, 1, 1, R13 ;  /* 0x3f803f80262b7831 */ /* 0x000fe2000020000d */
[C---:B------:R-:W-:Y:S01]  /*2b40*/  IADD3 R42, R93.reuse, 0x600, RZ ;  /* 0x000006005d2a7810 */ /* 0x040fe20007ffe0ff */
[----:B------:R-:W-:Y:S01]  /*2b50*/  HFMA2.BF16_V2 R39, R37, 1, 1, R14 ;  /* 0x3f803f8025277831 */ /* 0x000fe2000020000e */
[----:B------:R-:W-:Y:S01]  /*2b60*/  LEA.HI.X R37, R40, c[0x0][0x17c], RZ, 0x2, P1 ;  /* 0x00005f0028257a11 */ /* 0x000fe200008f14ff */
[----:B------:R-:W-:Y:S01]  /*2b70*/  HFMA2.BF16_V2 R41, R41, 1, 1, R12 ;  /* 0x3f803f8029297831 */ /* 0x000fe2000020000c */
[----:B------:R-:W-:-:S02]  /*2b80*/  IADD3 R40, R93, 0x700, RZ ;  /* 0x000007005d287810 */ /* 0x000fc40007ffe0ff */
[----:B------:R0:W-:Y:S01]  /*2b90*/  STG.E [R34.64], R39 ;  /* 0x0000002722007986 */ /* 0x0001e2000c101906 */
[----:B------:R-:W-:Y:S02]  /*2ba0*/  F2FP.BF16.PACK_AB R73, RZ, R73 ;  /* 0x00000049ff49723e */ /* 0x000fe400000010ff */
[----:B------:R-:W-:Y:S01]  /*2bb0*/  LEA R38, P2, R40, c[0x0][0x178], 0x2 ;  /* 0x00005e0028267a11 */ /* 0x000fe200078410ff */
[----:B------:R1:W-:Y:S01]  /*2bc0*/  STG.E [R36.64], R43 ;  /* 0x0000002b24007986 */ /* 0x0003e2000c101906 */
[----:B------:R-:W-:Y:S02]  /*2bd0*/  PRMT R70, R70, 0x5410, R71 ;  /* 0x0000541046467816 */ /* 0x000fe40000000047 */
[----:B------:R-:W-:Y:S02]  /*2be0*/  PRMT R72, R72, 0x5410, R73 ;  /* 0x0000541048487816 */ /* 0x000fe40000000049 */
[----:B------:R-:W-:Y:S01]  /*2bf0*/  F2FP.BF16.PACK_AB R74, RZ, R74 ;  /* 0x0000004aff4a723e */ /* 0x000fe200000010ff */
[----:B------:R-:W-:Y:S01]  /*2c00*/  HFMA2.BF16_V2 R51, R101, R70, -RZ.H0_H0 ;  /* 0x0000004665337231 */ /* 0x000fe200003400ff */
[----:B------:R-:W-:Y:S01]  /*2c10*/  F2FP.BF16.PACK_AB R75, RZ, R75 ;  /* 0x0000004bff4b723e */ /* 0x000fe200000010ff */
[----:B0-----:R-:W-:Y:S01]  /*2c20*/  HFMA2.BF16_V2 R39, R28, R48, -RZ.H0_H0 ;  /* 0x000000301c277231 */ /* 0x001fe200003400ff */
[----:B------:R-:W-:Y:S01]  /*2c30*/  LEA R34, P0, R44, c[0x0][0x178], 0x2 ;  /* 0x00005e002c227a11 */ /* 0x000fe200078010ff */
[----:B------:R-:W-:Y:S01]  /*2c40*/  HFMA2.BF16_V2 R51, R51, 1, 1, R102 ;  /* 0x3f803f8033337831 */ /* 0x000fe20000200066 */
[----:B------:R-:W-:Y:S01]  /*2c50*/  F2FP.BF16.PACK_AB R76, RZ, R76 ;  /* 0x0000004cff4c723e */ /* 0x000fe200000010ff */
[----:B-1----:R-:W-:Y:S01]  /*2c60*/  HFMA2.BF16_V2 R37, R29, R46, -RZ.H0_H0 ;  /* 0x0000002e1d257231 */ /* 0x002fe200003400ff */
[----:B------:R-:W-:Y:S01]  /*2c70*/  LEA R36, P1, R42, c[0x0][0x178], 0x2 ;  /* 0x00005e002a247a11 */ /* 0x000fe200078210ff */
[----:B------:R-:W-:Y:S01]  /*2c80*/  HFMA2.BF16_V2 R45, R39, 1, 1, R10 ;  /* 0x3f803f80272d7831 */ /* 0x000fe2000020000a */
[----:B------:R-:W-:Y:S01]  /*2c90*/  LEA.HI.X R35, R44, c[0x0][0x17c], RZ, 0x2, P0 ;  /* 0x00005f002c237a11 */ /* 0x000fe200000f14ff */
[----:B------:R-:W-:Y:S01]  /*2ca0*/  HFMA2.BF16_V2 R43, R37, 1, 1, R11 ;  /* 0x3f803f80252b7831 */ /* 0x000fe2000020000b */
[----:B------:R-:W-:-:S02]  /*2cb0*/  LEA.HI.X R37, R42, c[0x0][0x17c], RZ, 0x2, P1 ;  /* 0x00005f002a257a11 */ /* 0x000fc400008f14ff */
[----:B------:R-:W-:Y:S01]  /*2cc0*/  LEA.HI.X R39, R40, c[0x0][0x17c], RZ, 0x2, P2 ;  /* 0x00005f0028277a11 */ /* 0x000fe200010f14ff */
[----:B------:R0:W-:Y:S01]  /*2cd0*/  STG.E [R34.64], R41 ;  /* 0x0000002922007986 */ /* 0x0001e2000c101906 */
[C---:B------:R-:W-:Y:S02]  /*2ce0*/  IADD3 R42, R93.reuse, 0x800, RZ ;  /* 0x000008005d2a7810 */ /* 0x040fe40007ffe0ff */
[C---:B------:R-:W-:Y:S01]  /*2cf0*/  IADD3 R40, R93.reuse, 0x900, RZ ;  /* 0x000009005d287810 */ /* 0x040fe20007ffe0ff */
[----:B------:R1:W-:Y:S01]  /*2d00*/  STG.E [R36.64], R43 ;  /* 0x0000002b24007986 */ /* 0x0003e2000c101906 */
[----:B------:R-:W-:Y:S02]  /*2d10*/  IADD3 R44, R93, 0xa00, RZ ;  /* 0x00000a005d2c7810 */ /* 0x000fe40007ffe0ff */
[----:B------:R-:W-:Y:S01]  /*2d20*/  F2FP.BF16.PACK_AB R77, RZ, R77 ;  /* 0x0000004dff4d723e */ /* 0x000fe200000010ff */
[----:B------:R2:W-:Y:S01]  /*2d30*/  STG.E [R38.64], R45 ;  /* 0x0000002d26007986 */ /* 0x0005e2000c101906 */
[----:B------:R-:W-:-:S02]  /*2d40*/  PRMT R74, R74, 0x5410, R75 ;  /* 0x000054104a4a7816 */ /* 0x000fc4000000004b */
[----:B------:R-:W-:Y:S02]  /*2d50*/  F2FP.BF16.PACK_AB R78, RZ, R78 ;  /* 0x0000004eff4e723e */ /* 0x000fe400000010ff */
[----:B0-----:R-:W-:Y:S01]  /*2d60*/  LEA R34, P0, R42, c[0x0][0x178], 0x2 ;  /* 0x00005e002a227a11 */ /* 0x001fe200078010ff */
[----:B------:R-:W-:Y:S01]  /*2d70*/  HFMA2.BF16_V2 R53, R105, R74, -RZ.H0_H0 ;  /* 0x0000004a69357231 */ /* 0x000fe200003400ff */
[----:B------:R-:W-:Y:S01]  /*2d80*/  F2FP.BF16.PACK_AB R79, RZ, R79 ;  /* 0x0000004fff4f723e */ /* 0x000fe200000010ff */
[----:B-1----:R-:W-:Y:S01]  /*2d90*/  HFMA2.BF16_V2 R37, R27, R50, -RZ.H0_H0 ;  /* 0x000000321b257231 */ /* 0x002fe200003400ff */
[----:B------:R-:W-:Y:S01]  /*2da0*/  LEA R36, P1, R40, c[0x0][0x178], 0x2 ;  /* 0x00005e0028247a11 */ /* 0x000fe200078210ff */
[----:B------:R-:W-:Y:S01]  /*2db0*/  HFMA2.BF16_V2 R50, R18, R68, -RZ.H0_H0 ;  /* 0x0000004412327231 */ /* 0x000fe200003400ff */
[----:B------:R-:W-:Y:S01]  /*2dc0*/  LEA.HI.X R35, R42, c[0x0][0x17c], RZ, 0x2, P0 ;  /* 0x00005f002a237a11 */ /* 0x000fe200000f14ff */
[----:B--2---:R-:W-:Y:S01]  /*2dd0*/  HFMA2.BF16_V2 R38, R26, R52, -RZ.H0_H0 ;  /* 0x000000341a267231 */ /* 0x004fe200003400ff */
[C---:B------:R-:W-:Y:S01]  /*2de0*/  IADD3 R42, R93.reuse, 0xb00, RZ ;  /* 0x00000b005d2a7810 */ /* 0x040fe20007ffe0ff */
[----:B------:R-:W-:Y:S01]  /*2df0*/  HFMA2.BF16_V2 R39, R37, 1, 1, R9 ;  /* 0x3f803f8025277831 */ /* 0x000fe20000200009 */
[----:B------:R-:W-:Y:S01]  /*2e00*/  LEA.HI.X R37, R40, c[0x0][0x17c], RZ, 0x2, P1 ;  /* 0x00005f0028257a11 */ /* 0x000fe200008f14ff */
[----:B------:R-:W-:Y:S01]  /*2e10*/  HFMA2.BF16_V2 R41, R38, 1, 1, R8 ;  /* 0x3f803f8026297831 */ /* 0x000fe20000200008 */
[----:B------:R-:W-:Y:S01]  /*2e20*/  IADD3 R40, R93, 0xc00, RZ ;  /* 0x00000c005d287810 */ /* 0x000fe20007ffe0ff */
[----:B------:R-:W-:Y:S01]  /*2e30*/  HFMA2.BF16_V2 R38, R25, R91, -RZ.H0_H0 ;  /* 0x0000005b19267231 */ /* 0x000fe200003400ff */
[----:B------:R0:W-:Y:S01]  /*2e40*/  STG.E [R34.64], R39 ;  /* 0x0000002722007986 */ /* 0x0001e2000c101906 */
[----:B------:R-:W-:Y:S01]  /*2e50*/  HFMA2.BF16_V2 R52, R103, R72, -RZ.H0_H0 ;  /* 0x0000004867347231 */ /* 0x000fe200003400ff */
[----:B------:R-:W-:Y:S01]  /*2e60*/  PRMT R76, R76, 0x5410, R77 ;  /* 0x000054104c4c7816 */ /* 0x000fe2000000004d */
[----:B------:R-:W-:Y:S01]  /*2e70*/  HFMA2.BF16_V2 R43, R38, 1, 1, R7 ;  /* 0x3f803f80262b7831 */ /* 0x000fe20000200007 */
[----:B------:R1:W-:Y:S01]  /*2e80*/  STG.E [R36.64], R41 ;  /* 0x0000002924007986 */ /* 0x0003e2000c101906 */
[----:B------:R-:W-:Y:S01]  /*2e90*/  LEA R38, P2, R40, c[0x0][0x178], 0x2 ;  /* 0x00005e0028267a11 */ /* 0x000fe200078410ff */
[----:B------:R-:W-:Y:S01]  /*2ea0*/  HFMA2.BF16_V2 R53, R53, 1, 1, R106 ;  /* 0x3f803f8035357831 */ /* 0x000fe2000020006a */
[----:B------:R-:W-:Y:S01]  /*2eb0*/  PRMT R78, R78, 0x5410, R79 ;  /* 0x000054104e4e7816 */ /* 0x000fe2000000004f */
[----:B------:R-:W-:Y:S01]  /*2ec0*/  HFMA2.BF16_V2 R54, R107, R76, -RZ.H0_H0 ;  /* 0x0000004c6b367231 */ /* 0x000fe200003400ff */
[----:B------:R-:W-:-:S02]  /*2ed0*/  F2FP.BF16.PACK_AB R80, RZ, R80 ;  /* 0x00000050ff50723e */ /* 0x000fc400000010ff */
[----:B------:R-:W-:Y:S01]  /*2ee0*/  F2FP.BF16.PACK_AB R81, RZ, R81 ;  /* 0x00000051ff51723e */ /* 0x000fe200000010ff */
[----:B0-----:R-:W-:Y:S01]  /*2ef0*/  HFMA2.BF16_V2 R39, R23, R58, -RZ.H0_H0 ;  /* 0x0000003a17277231 */ /* 0x001fe200003400ff */
[----:B------:R-:W-:Y:S01]  /*2f00*/  LEA R34, P0, R44, c[0x0][0x178], 0x2 ;  /* 0x00005e002c227a11 */ /* 0x000fe200078010ff */
[----:B------:R-:W-:Y:S01]  /*2f10*/  HFMA2.BF16_V2 R55, R109, R78, -RZ.H0_H0 ;  /* 0x0000004e6d377231 */ /* 0x000fe200003400ff */
[----:B------:R-:W-:Y:S01]  /*2f20*/  F2FP.BF16.PACK_AB R82, RZ, R82 ;  /* 0x00000052ff52723e */ /* 0x000fe200000010ff */
[----:B-1----:R-:W-:Y:S01]  /*2f30*/  HFMA2.BF16_V2 R37, R24, R56, -RZ.H0_H0 ;  /* 0x0000003818257231 */ /* 0x002fe200003400ff */
[----:B------:R-:W-:Y:S01]  /*2f40*/  LEA R36, P1, R42, c[0x0][0x178], 0x2 ;  /* 0x00005e002a247a11 */ /* 0x000fe200078210ff */
[----:B------:R-:W-:Y:S01]  /*2f50*/  HFMA2.BF16_V2 R45, R39, 1, 1, R5 ;  /* 0x3f803f80272d7831 */ /* 0x000fe20000200005 */
[----:B------:R-:W-:Y:S01]  /*2f60*/  LEA.HI.X R35, R44, c[0x0][0x17c], RZ, 0x2, P0 ;  /* 0x00005f002c237a11 */ /* 0x000fe200000f14ff */
[----:B------:R-:W-:Y:S01]  /*2f70*/  HFMA2.BF16_V2 R41, R37, 1, 1, R6 ;  /* 0x3f803f8025297831 */ /* 0x000fe20000200006 */
[----:B------:R-:W-:Y:S01]  /*2f80*/  LEA.HI.X R37, R42, c[0x0][0x17c], RZ, 0x2, P1 ;  /* 0x00005f002a257a11 */ /* 0x000fe200008f14ff */
[----:B------:R-:W-:Y:S01]  /*2f90*/  HFMA2.BF16_V2 R55, R55, 1, 1, R110 ;  /* 0x3f803f8037377831 */ /* 0x000fe2000020006e */
[----:B------:R-:W-:Y:S01]  /*2fa0*/  LEA.HI.X R39, R40, c[0x0][0x17c], RZ, 0x2, P2 ;  /* 0x00005f0028277a11 */ /* 0x000fe200010f14ff */
[----:B------:R0:W-:Y:S01]  /*2fb0*/  STG.E [R34.64], R43 ;  /* 0x0000002b22007986 */ /* 0x0001e2000c101906 */
[----:B------:R-:W-:-:S02]  /*2fc0*/  IADD3 R42, R93, 0xd00, RZ ;  /* 0x00000d005d2a7810 */ /* 0x000fc40007ffe0ff */
[C---:B------:R-:W-:Y:S01]  /*2fd0*/  IADD3 R40, R93.reuse, 0xe00, RZ ;  /* 0x00000e005d287810 */ /* 0x040fe20007ffe0ff */
[----:B------:R1:W-:Y:S01]  /*2fe0*/  STG.E [R36.64], R41 ;  /* 0x0000002924007986 */ /* 0x0003e2000c101906 */
[C---:B------:R-:W-:Y:S02]  /*2ff0*/  IADD3 R44, R93.reuse, 0xf00, RZ ;  /* 0x00000f005d2c7810 */ /* 0x040fe40007ffe0ff */
[----:B------:R-:W-:Y:S01]  /*3000*/  F2FP.BF16.PACK_AB R83, RZ, R83 ;  /* 0x00000053ff53723e */ /* 0x000fe200000010ff */
[----:B------:R2:W-:Y:S01]  /*3010*/  STG.E [R38.64], R45 ;  /* 0x0000002d26007986 */ /* 0x0005e2000c101906 */
[----:B------:R-:W-:Y:S02]  /*3020*/  PRMT R80, R80, 0x5410, R81 ;  /* 0x0000541050507816 */ /* 0x000fe40000000051 */
[----:B------:R-:W-:Y:S02]  /*3030*/  PRMT R82, R82, 0x5410, R83 ;  /* 0x0000541052527816 */ /* 0x000fe40000000053 */
        /* <DEDUP_REMOVED lines=15> */
[----:B------:R-:W-:Y:S01]  /*3130*/  HFMA2.BF16_V2 R45, R50, 1, 1, R100 ;  /* 0x3f803f80322d7831 */ /* 0x000fe20000200064 */
[----:B------:R-:W-:Y:S01]  /*3140*/  F2FP.BF16.PACK_AB R85, RZ, R85 ;  /* 0x00000055ff55723e */ /* 0x000fe200000010ff */
[----:B------:R-:W-:Y:S01]  /*3150*/  HFMA2.BF16_V2 R43, R38, 1, 1, R2 ;  /* 0x3f803f80262b7831 */ /* 0x000fe20000200002 */
[----:B------:R1:W-:Y:S01]  /*3160*/  STG.E [R36.64], R41 ;  /* 0x0000002924007986 */ /* 0x0003e2000c101906 */
[----:B------:R-:W-:Y:S01]  /*3170*/  LEA R38, P2, R40, c[0x0][0x178], 0x2 ;  /* 0x00005e0028267a11 */ /* 0x000fe200078410ff */
[----:B------:R-:W-:Y:S01]  /*3180*/  HFMA2.BF16_V2 R57, R57, 1, 1, R114 ;  /* 0x3f803f8039397831 */ /* 0x000fe20000200072 */
[----:B------:R-:W-:-:S02]  /*3190*/  F2FP.BF16.PACK_AB R86, RZ, R86 ;  /* 0x00000056ff56723e */ /* 0x000fc400000010ff */
[----:B------:R-:W-:Y:S02]  /*31a0*/  F2FP.BF16.PACK_AB R87, RZ, R87 ;  /* 0x00000057ff57723e */ /* 0x000fe400000010ff */
[----:B------:R-:W-:Y:S02]  /*31b0*/  F2FP.BF16.PACK_AB R88, RZ, R88 ;  /* 0x00000058ff58723e */ /* 0x000fe400000010ff */
[----:B0-----:R-:W-:Y:S02]  /*31c0*/  LEA R34, P0, R44, c[0x0][0x178], 0x2 ;  /* 0x00005e002c227a11 */ /* 0x001fe400078010ff */
[----:B------:R-:W-:Y:S01]  /*31d0*/  LEA.HI.X R39, R40, c[0x0][0x17c], RZ, 0x2, P2 ;  /* 0x00005f0028277a11 */ /* 0x000fe200010f14ff */
[----:B-1----:R-:W-:Y:S01]  /*31e0*/  HFMA2.BF16_V2 R37, R19, R66, -RZ.H0_H0 ;  /* 0x0000004213257231 */ /* 0x002fe200003400ff */
[----:B------:R-:W-:Y:S02]  /*31f0*/  LEA R36, P1, R42, c[0x0][0x178], 0x2 ;  /* 0x00005e002a247a11 */ /* 0x000fe400078210ff */
[----:B------:R-:W-:Y:S01]  /*3200*/  LEA.HI.X R35, R44, c[0x0][0x17c], RZ, 0x2, P0 ;  /* 0x00005f002c237a11 */ /* 0x000fe200000f14ff */
[----:B------:R-:W-:Y:S01]  /*3210*/  HFMA2.BF16_V2 R41, R37, 1, 1, R0 ;  /* 0x3f803f8025297831 */ /* 0x000fe20000200000 */
[----:B------:R-:W-:-:S02]  /*3220*/  LEA.HI.X R37, R42, c[0x0][0x17c], RZ, 0x2, P1 ;  /* 0x00005f002a257a11 */ /* 0x000fc400008f14ff */
[C---:B------:R-:W-:Y:S01]  /*3230*/  IADD3 R42, R93.reuse, 0x1200, RZ ;  /* 0x000012005d2a7810 */ /* 0x040fe20007ffe0ff */
[----:B------:R0:W-:Y:S01]  /*3240*/  STG.E [R34.64], R43 ;  /* 0x0000002b22007986 */ /* 0x0001e2000c101906 */
[----:B------:R-:W-:Y:S02]  /*3250*/  IADD3 R40, R93, 0x1300, RZ ;  /* 0x000013005d287810 */ /* 0x000fe40007ffe0ff */
[----:B------:R-:W-:Y:S01]  /*3260*/  F2FP.BF16.PACK_AB R89, RZ, R89 ;  /* 0x00000059ff59723e */ /* 0x000fe200000010ff */
[----:B------:R1:W-:Y:S01]  /*3270*/  STG.E [R36.64], R41 ;  /* 0x0000002924007986 */ /* 0x0003e2000c101906 */
[----:B------:R-:W-:Y:S02]  /*3280*/  PRMT R84, R84, 0x5410, R85 ;  /* 0x0000541054547816 */ /* 0x000fe40000000055 */
[----:B------:R-:W-:Y:S01]  /*3290*/  PRMT R86, R86, 0x5410, R87 ;  /* 0x0000541056567816 */ /* 0x000fe20000000057 */
[----:B------:R2:W-:Y:S01]  /*32a0*/  STG.E [R38.64], R45 ;  /* 0x0000002d26007986 */ /* 0x0005e2000c101906 */
[----:B------:R-:W-:Y:S01]  /*32b0*/  PRMT R88, R88, 0x5410, R89 ;  /* 0x0000541058587816 */ /* 0x000fe20000000059 */
[----:B------:R-:W-:Y:S01]  /*32c0*/  HFMA2.BF16_V2 R58, R115, R84, -RZ.H0_H0 ;  /* 0x00000054733a7231 */ /* 0x000fe200003400ff */
[----:B0-----:R-:W-:Y:S01]  /*32d0*/  LEA R34, P0, R42, c[0x0][0x178], 0x2 ;  /* 0x00005e002a227a11 */ /* 0x001fe200078010ff */
[----:B------:R-:W-:-:S02]  /*32e0*/  HFMA2.BF16_V2 R59, R117, R86, -RZ.H0_H0 ;  /* 0x00000056753b7231 */ /* 0x000fc400003400ff */
[----:B------:R-:W-:Y:S01]  /*32f0*/  HFMA2.BF16_V2 R60, R119, R88, -RZ.H0_H0 ;  /* 0x00000058773c7231 */ /* 0x000fe200003400ff */
[----:B-1----:R-:W-:Y:S01]  /*3300*/  LEA R36, P1, R40, c[0x0][0x178], 0x2 ;  /* 0x00005e0028247a11 */ /* 0x002fe200078210ff */
[----:B------:R-:W-:Y:S01]  /*3310*/  HFMA2.BF16_V2 R59, R59, 1, 1, R118 ;  /* 0x3f803f803b3b7831 */ /* 0x000fe20000200076 */
[----:B------:R-:W-:Y:S01]  /*3320*/  LEA.HI.X R35, R42, c[0x0][0x17c], RZ, 0x2, P0 ;  /* 0x00005f002a237a11 */ /* 0x000fe200000f14ff */
[----:B------:R-:W-:Y:S01]  /*3330*/  HFMA2.BF16_V2 R43, R60, 1, 1, R120 ;  /* 0x3f803f803c2b7831 */ /* 0x000fe20000200078 */
[----:B------:R-:W-:Y:S01]  /*3340*/  LEA.HI.X R37, R40, c[0x0][0x17c], RZ, 0x2, P1 ;  /* 0x00005f0028257a11 */ /* 0x000fe200008f14ff */
[----:B--2---:R-:W-:Y:S01]  /*3350*/  HFMA2.BF16_V2 R39, R52, 1, 1, R104 ;  /* 0x3f803f8034277831 */ /* 0x004fe20000200068 */
[C---:B------:R-:W-:Y:S01]  /*3360*/  IADD3 R41, R93.reuse, 0x1400, RZ ;  /* 0x000014005d297810 */ /* 0x040fe20007ffe0ff */
[----:B------:R0:W-:Y:S01]  /*3370*/  STG.E [R34.64], R51 ;  /* 0x0000003322007986 */ /* 0x0001e2000c101906 */
[C---:B------:R-:W-:Y:S02]  /*3380*/  IADD3 R42, R93.reuse, 0x1500, RZ ;  /* 0x000015005d2a7810 */ /* 0x040fe40007ffe0ff */
[----:B------:R-:W-:Y:S01]  /*3390*/  IADD3 R40, R93, 0x1600, RZ ;  /* 0x000016005d287810 */ /* 0x000fe20007ffe0ff */
[----:B------:R1:W-:Y:S03]  /*33a0*/  STG.E [R36.64], R39 ;  /* 0x0000002724007986 */ /* 0x0003e6000c101906 */
[----:B------:R-:W-:-:S02]  /*33b0*/  LEA R38, P2, R40, c[0x0][0x178], 0x2 ;  /* 0x00005e0028267a11 */ /* 0x000fc400078410ff */
[C---:B0-----:R-:W-:Y:S02]  /*33c0*/  LEA R34, P0, R41.reuse, c[0x0][0x178], 0x2 ;  /* 0x00005e0029227a11 */ /* 0x041fe400078010ff */
[C---:B-1----:R-:W-:Y:S02]  /*33d0*/  LEA R36, P1, R42.reuse, c[0x0][0x178], 0x2 ;  /* 0x00005e002a247a11 */ /* 0x042fe400078210ff */
[----:B------:R-:W-:Y:S01]  /*33e0*/  LEA.HI.X R35, R41, c[0x0][0x17c], RZ, 0x2, P0 ;  /* 0x00005f0029237a11 */ /* 0x000fe200000f14ff */
[----:B------:R-:W-:Y:S01]  /*33f0*/  HFMA2.BF16_V2 R41, R54, 1, 1, R108 ;  /* 0x3f803f8036297831 */ /* 0x000fe2000020006c */
[----:B------:R-:W-:Y:S02]  /*3400*/  LEA.HI.X R37, R42, c[0x0][0x17c], RZ, 0x2, P1 ;  /* 0x00005f002a257a11 */ /* 0x000fe400008f14ff */
[----:B------:R-:W-:Y:S01]  /*3410*/  LEA.HI.X R39, R40, c[0x0][0x17c], RZ, 0x2, P2 ;  /* 0x00005f0028277a11 */ /* 0x000fe200010f14ff */
[----:B------:R0:W-:Y:S01]  /*3420*/  STG.E [R34.64], R53 ;  /* 0x0000003522007986 */ /* 0x0001e2000c101906 */
[----:B------:R-:W-:-:S02]  /*3430*/  IADD3 R42, R93, 0x1700, RZ ;  /* 0x000017005d2a7810 */ /* 0x000fc40007ffe0ff */
[----:B------:R-:W-:Y:S01]  /*3440*/  IADD3 R40, R93, 0x1800, RZ ;  /* 0x000018005d287810 */ /* 0x000fe20007ffe0ff */
[----:B------:R1:W-:Y:S04]  /*3450*/  STG.E [R36.64], R41 ;  /* 0x0000002924007986 */ /* 0x0003e8000c101906 */
[----:B------:R2:W-:Y:S01]  /*3460*/  STG.E [R38.64], R55 ;  /* 0x0000003726007986 */ /* 0x0005e2000c101906 */
[----:B0-----:R-:W-:Y:S02]  /*3470*/  LEA R34, P0, R42, c[0x0][0x178], 0x2 ;  /* 0x00005e002a227a11 */ /* 0x001fe400078010ff */
[----:B-1----:R-:W-:Y:S01]  /*3480*/  LEA R36, P1, R40, c[0x0][0x178], 0x2 ;  /* 0x00005e0028247a11 */ /* 0x002fe200078210ff */
[----:B------:R-:W-:Y:S01]  /*3490*/  HFMA2.BF16_V2 R41, R58, 1, 1, R116 ;  /* 0x3f803f803a297831 */ /* 0x000fe20000200074 */
[----:B------:R-:W-:Y:S01]  /*34a0*/  LEA.HI.X R35, R42, c[0x0][0x17c], RZ, 0x2, P0 ;  /* 0x00005f002a237a11 */ /* 0x000fe200000f14ff */
[----:B--2---:R-:W-:Y:S01]  /*34b0*/  HFMA2.BF16_V2 R39, R56, 1, 1, R112 ;  /* 0x3f803f8038277831 */ /* 0x004fe20000200070 */
[----:B------:R-:W-:-:S02]  /*34c0*/  LEA.HI.X R37, R40, c[0x0][0x17c], RZ, 0x2, P1 ;  /* 0x00005f0028257a11 */ /* 0x000fc400008f14ff */
[C---:B------:R-:W-:Y:S02]  /*34d0*/  IADD3 R42, R93.reuse, 0x1900, RZ ;  /* 0x000019005d2a7810 */ /* 0x040fe40007ffe0ff */
[C---:B------:R-:W-:Y:S01]  /*34e0*/  IADD3 R40, R93.reuse, 0x1b00, RZ ;  /* 0x00001b005d287810 */ /* 0x040fe20007ffe0ff */
[----:B------:R0:W-:Y:S01]  /*34f0*/  STG.E [R34.64], R39 ;  /* 0x0000002722007986 */ /* 0x0001e2000c101906 */
[----:B------:R-:W-:Y:S02]  /*3500*/  IADD3 R93, R93, 0x1a00, RZ ;  /* 0x00001a005d5d7810 */ /* 0x000fe40007ffe0ff */
[----:B------:R-:W-:Y:S01]  /*3510*/  LEA R38, P2, R40, c[0x0][0x178], 0x2 ;  /* 0x00005e0028267a11 */ /* 0x000fe200078410ff */
[----:B------:R1:W-:Y:S01]  /*3520*/  STG.E [R36.64], R57 ;  /* 0x0000003924007986 */ /* 0x0003e2000c101906 */
[----:B0-----:R-:W-:Y:S02]  /*3530*/  LEA R34, P0, R42, c[0x0][0x178], 0x2 ;  /* 0x00005e002a227a11 */ /* 0x001fe400078010ff */
[----:B------:R-:W-:-:S02]  /*3540*/  LEA.HI.X R39, R40, c[0x0][0x17c], RZ, 0x2, P2 ;  /* 0x00005f0028277a11 */ /* 0x000fc400010f14ff */
[C---:B-1----:R-:W-:Y:S02]  /*3550*/  LEA R36, P1, R93.reuse, c[0x0][0x178], 0x2 ;  /* 0x00005e005d247a11 */ /* 0x042fe400078210ff */
[----:B------:R-:W-:Y:S02]  /*3560*/  LEA.HI.X R35, R42, c[0x0][0x17c], RZ, 0x2, P0 ;  /* 0x00005f002a237a11 */ /* 0x000fe400000f14ff */
[----:B------:R-:W-:Y:S02]  /*3570*/  LEA.HI.X R37, R93, c[0x0][0x17c], RZ, 0x2, P1 ;  /* 0x00005f005d257a11 */ /* 0x000fe400008f14ff */
[----:B------:R-:W-:Y:S01]  /*3580*/  ISETP.GE.AND P0, PT, R98, c[0x0][0x164], PT ;  /* 0x0000590062007a0c */ /* 0x000fe20003f06270 */
[----:B------:R0:W-:Y:S01]  /*3590*/  STG.E [R34.64], R41 ;  /* 0x0000002922007986 */ /* 0x0001e2000c101906 */
[----:B------:R-:W-:-:S03]  /*35a0*/  LOP3.LUT P1, RZ, R96, 0xff, RZ, 0xc0, !PT ;  /* 0x000000ff60ff7812 */ /* 0x000fc6000782c0ff */
[----:B------:R0:W-:Y:S01]  /*35b0*/  STG.E [R36.64], R59 ;  /* 0x0000003b24007986 */ /* 0x0001e2000c101906 */
[----:B------:R-:W-:-:S03]  /*35c0*/  SEL R96, RZ, 0x1, P1 ;  /* 0x00000001ff607807 */ /* 0x000fc60000800000 */
[----:B------:R0:W-:Y:S04]  /*35d0*/  STG.E [R38.64], R43 ;  /* 0x0000002b26007986 */ /* 0x0001e8000c101906 */
[----:B0-----:R-:W-:Y:S01]  /*35e0*/  @P0 CALL.REL.NOINC `(.L_x_499) ;  /* 0x0000001000000944 */ /* 0x001fe20003c00000 */
[----:B------:R-:W-:Y:S05]  /*35f0*/  BRA `(.L_x_500) ;  /* 0xffffcea000007947 */ /* 0x000fea000383ffff */
.L_x_499:
[----:B------:R-:W-:Y:S05]  /*3600*/  EXIT ;  /* 0x000000000000794d */ /* 0x000fea0003800000 */
.L_x_495:
[----:B------:R-:W-:Y:S01]  /*3610*/  HFMA2.MMA R99, -RZ, RZ, 0, 5.9604644775390625e-08 ;  /* 0x00000001ff637435 */ /* 0x000fe200000001ff */
[----:B------:R-:W-:Y:S02]  /*3620*/  MOV R91, R90 ;  /* 0x0000005a005b7202 */ /* 0x000fe40000000f00 */
[----:B------:R-:W-:Y:S02]  /*3630*/  MOV R122, 0x1f ;  /* 0x0000001f007a7802 */ /* 0x000fe40000000f00 */
[----:B------:R-:W-:Y:S02]  /*3640*/  MOV R93, 0xffffffff ;  /* 0xffffffff005d7802 */ /* 0x000fe40000000f00 */
[----:B------:R-:W-:-:S02]  /*3650*/  MOV R92, 0x3670 ;  /* 0x00003670005c7802 */ /* 0x000fc40000000f00 */
[----:B-----5:R-:W-:Y:S05]  /*3660*/  CALL.REL.NOINC `($__internal_55_$__cuda_sm70_shflsync_bfly_p) ;  /* 0x00000ad000007944 */ /* 0x020fea0003c00000 */
[----:B-1----:R-:W-:Y:S05]  /*3670*/  BRA `(.L_x_501) ;  /* 0xffffd7e000007947 */ /* 0x002fea000383ffff */
.L_x_496:
[----:B------:R-:W-:Y:S01]  /*3680*/  HFMA2.MMA R99, -RZ, RZ, 0, 1.1920928955078125e-07 ;  /* 0x00000002ff637435 */ /* 0x000fe200000001ff */
[----:B------:R-:W-:-:S02]  /*3690*/  MOV R91, R90 ;  /* 0x0000005a005b7202 */ /* 0x000fc40000000f00 */
[----:B------:R-:W-:Y:S02]  /*36a0*/  MOV R122, 0x1f ;  /* 0x0000001f007a7802 */ /* 0x000fe40000000f00 */
[----:B------:R-:W-:Y:S02]  /*36b0*/  MOV R93, 0xffffffff ;  /* 0xffffffff005d7802 */ /* 0x000fe40000000f00 */
[----:B------:R-:W-:Y:S02]  /*36c0*/  MOV R92, 0x36e0 ;  /* 0x000036e0005c7802 */ /* 0x000fe40000000f00 */
[----:B-----5:R-:W-:Y:S05]  /*36d0*/  CALL.REL.NOINC `($__internal_55_$__cuda_sm70_shflsync_bfly_p) ;  /* 0x00000a6000007944 */ /* 0x020fea0003c00000 */
[----:B-1----:R-:W-:Y:S01]  /*36e0*/  FADD.FTZ R90, R90, R99 ;  /* 0x000000635a5a7221 */ /* 0x002fe20000010000 */
[----:B------:R-:W-:Y:S01]  /*36f0*/  HFMA2.MMA R99, -RZ, RZ, 0, 2.384185791015625e-07 ;  /* 0x00000004ff637435 */ /* 0x000fe200000001ff */
[----:B------:R-:W-:Y:S02]  /*3700*/  MOV R122, 0x1f ;  /* 0x0000001f007a7802 */ /* 0x000fe40000000f00 */
[----:B------:R-:W-:Y:S02]  /*3710*/  MOV R93, 0xffffffff ;  /* 0xffffffff005d7802 */ /* 0x000fe40000000f00 */
[----:B------:R-:W-:-:S02]  /*3720*/  MOV R91, R90 ;  /* 0x0000005a005b7202 */ /* 0x000fc40000000f00 */
[----:B------:R-:W-:Y:S02]  /*3730*/  MOV R92, 0x3750 ;  /* 0x00003750005c7802 */ /* 0x000fe40000000f00 */
[----:B------:R-:W-:Y:S05]  /*3740*/  CALL.REL.NOINC `($__internal_55_$__cuda_sm70_shflsync_bfly_p) ;  /* 0x000009f000007944 */ /* 0x000fea0003c00000 */
[----:B-1----:R-:W-:Y:S01]  /*3750*/  FADD.FTZ R90, R90, R99 ;  /* 0x000000635a5a7221 */ /* 0x002fe20000010000 */
[----:B------:R-:W-:Y:S01]  /*3760*/  HFMA2.MMA R99, -RZ, RZ, 0, 4.76837158203125e-07 ;  /* 0x00000008ff637435 */ /* 0x000fe200000001ff */
[----:B------:R-:W-:Y:S02]  /*3770*/  MOV R122, 0x1f ;  /* 0x0000001f007a7802 */ /* 0x000fe40000000f00 */
[----:B------:R-:W-:Y:S02]  /*3780*/  MOV R93, 0xffffffff ;  /* 0xffffffff005d7802 */ /* 0x000fe40000000f00 */
[----:B------:R-:W-:Y:S02]  /*3790*/  MOV R91, R90 ;  /* 0x0000005a005b7202 */ /* 0x000fe40000000f00 */
[----:B------:R-:W-:Y:S02]  /*37a0*/  MOV R92, 0x37c0 ;  /* 0x000037c0005c7802 */ /* 0x000fe40000000f00 */
[----:B------:R-:W-:Y:S05]  /*37b0*/  CALL.REL.NOINC `($__internal_55_$__cuda_sm70_shflsync_bfly_p) ;  /* 0x0000098000007944 */ /* 0x000fea0003c00000 */
[----:B-1----:R-:W-:Y:S01]  /*37c0*/  FADD.FTZ R90, R90, R99 ;  /* 0x000000635a5a7221 */ /* 0x002fe20000010000 */
[----:B------:R-:W-:Y:S01]  /*37d0*/  HFMA2.MMA R99, -RZ, RZ, 0, 9.5367431640625e-07 ;  /* 0x00000010ff637435 */ /* 0x000fe200000001ff */
[----:B------:R-:W-:-:S02]  /*37e0*/  MOV R122, 0x1f ;  /* 0x0000001f007a7802 */ /* 0x000fc40000000f00 */
[----:B------:R-:W-:Y:S02]  /*37f0*/  MOV R93, 0xffffffff ;  /* 0xffffffff005d7802 */ /* 0x000fe40000000f00 */
[----:B------:R-:W-:Y:S02]  /*3800*/  MOV R91, R90 ;  /* 0x0000005a005b7202 */ /* 0x000fe40000000f00 */
[----:B------:R-:W-:Y:S02]  /*3810*/  MOV R92, 0x3830 ;  /* 0x00003830005c7802 */ /* 0x000fe40000000f00 */
[----:B------:R-:W-:Y:S05]  /*3820*/  CALL.REL.NOINC `($__internal_55_$__cuda_sm70_shflsync_bfly_p) ;  /* 0x0000091000007944 */ /* 0x000fea0003c00000 */
[----:B-1----:R-:W-:Y:S01]  /*3830*/  FADD.FTZ R90, R90, R99 ;  /* 0x000000635a5a7221 */ /* 0x002fe20000010000 */
[----:B------:R-:W-:-:S03]  /*3840*/  HFMA2.MMA R99, -RZ, RZ, 0, 5.9604644775390625e-08 ;  /* 0x00000001ff637435 */ /* 0x000fc600000001ff */
        /* <DEDUP_REMOVED lines=109> */
[----:B------:R-:W-:Y:S01]  /*3f20*/  FFMA.FTZ R93, R91, R91, R122 ;  /* 0x0000005b5b5d7223 */ /* 0x000fe2000001007a */
[----:B------:R-:W-:Y:S01]  /*3f30*/  MOV R122, 0x1f ;  /* 0x0000001f007a7802 */ /* 0x000fe20000000f00 */
[----:B------:R-:W-:Y:S02]  /*3f40*/  FADD.FTZ R91, R89, -R90 ;  /* 0x8000005a595b7221 */ /* 0x000fe40000010000 */
[----:B------:R-:W-:Y:S01]  /*3f50*/  FFMA.FTZ R92, R92, R92, R93 ;  /* 0x0000005c5c5c7223 */ /* 0x000fe2000001005d */
[----:B------:R-:W-:-:S03]  /*3f60*/  MOV R93, 0xffffffff ;  /* 0xffffffff005d7802 */ /* 0x000fc60000000f00 */
[----:B------:R-:W-:Y:S01]  /*3f70*/  FFMA.FTZ R91, R91, R91, R92 ;  /* 0x0000005b5b5b7223 */ /* 0x000fe2000001005c */
[----:B------:R-:W-:Y:S02]  /*3f80*/  MOV R92, 0x3fa0 ;  /* 0x00003fa0005c7802 */ /* 0x000fe40000000f00 */
[----:B------:R-:W-:Y:S05]  /*3f90*/  CALL.REL.NOINC `($__internal_55_$__cuda_sm70_shflsync_bfly_p) ;  /* 0x000001a000007944 */ /* 0x000fea0003c00000 */
[----:B-1----:R-:W-:Y:S01]  /*3fa0*/  FADD.FTZ R91, R91, R99 ;  /* 0x000000635b5b7221 */ /* 0x002fe20000010000 */
[----:B------:R-:W-:Y:S01]  /*3fb0*/  HFMA2.MMA R99, -RZ, RZ, 0, 1.1920928955078125e-07 ;  /* 0x00000002ff637435 */ /* 0x000fe200000001ff */
[----:B------:R-:W-:Y:S02]  /*3fc0*/  MOV R122, 0x1f ;  /* 0x0000001f007a7802 */ /* 0x000fe40000000f00 */
[----:B------:R-:W-:Y:S02]  /*3fd0*/  MOV R93, 0xffffffff ;  /* 0xffffffff005d7802 */ /* 0x000fe40000000f00 */
[----:B------:R-:W-:Y:S02]  /*3fe0*/  MOV R92, 0x4000 ;  /* 0x00004000005c7802 */ /* 0x000fe40000000f00 */
[----:B------:R-:W-:Y:S05]  /*3ff0*/  CALL.REL.NOINC `($__internal_55_$__cuda_sm70_shflsync_bfly_p) ;  /* 0x0000014000007944 */ /* 0x000fea0003c00000 */
[----:B-1----:R-:W-:Y:S01]  /*4000*/  FADD.FTZ R91, R91, R99 ;  /* 0x000000635b5b7221 */ /* 0x002fe20000010000 */
[----:B------:R-:W-:Y:S01]  /*4010*/  HFMA2.MMA R99, -RZ, RZ, 0, 2.384185791015625e-07 ;  /* 0x00000004ff637435 */ /* 0x000fe200000001ff */
[----:B------:R-:W-:Y:S02]  /*4020*/  MOV R122, 0x1f ;  /* 0x0000001f007a7802 */ /* 0x000fe40000000f00 */
[----:B------:R-:W-:-:S02]  /*4030*/  MOV R93, 0xffffffff ;  /* 0xffffffff005d7802 */ /* 0x000fc40000000f00 */
[----:B------:R-:W-:Y:S02]  /*4040*/  MOV R92, 0x4060 ;  /* 0x00004060005c7802 */ /* 0x000fe40000000f00 */
[----:B------:R-:W-:Y:S05]  /*4050*/  CALL.REL.NOINC `($__internal_55_$__cuda_sm70_shflsync_bfly_p) ;  /* 0x000000e000007944 */ /* 0x000fea0003c00000 */
[----:B-1----:R-:W-:Y:S01]  /*4060*/  FADD.FTZ R91, R91, R99 ;  /* 0x000000635b5b7221 */ /* 0x002fe20000010000 */
[----:B------:R-:W-:Y:S01]  /*4070*/  HFMA2.MMA R99, -RZ, RZ, 0, 4.76837158203125e-07 ;  /* 0x00000008ff637435 */ /* 0x000fe200000001ff */
[----:B------:R-:W-:Y:S02]  /*4080*/  MOV R122, 0x1f ;  /* 0x0000001f007a7802 */ /* 0x000fe40000000f00 */
[----:B------:R-:W-:Y:S02]  /*4090*/  MOV R93, 0xffffffff ;  /* 0xffffffff005d7802 */ /* 0x000fe40000000f00 */
[----:B------:R-:W-:Y:S02]  /*40a0*/  MOV R92, 0x40c0 ;  /* 0x000040c0005c7802 */ /* 0x000fe40000000f00 */
[----:B------:R-:W-:Y:S05]  /*40b0*/  CALL.REL.NOINC `($__internal_55_$__cuda_sm70_shflsync_bfly_p) ;  /* 0x0000008000007944 */ /* 0x000fea0003c00000 */
[----:B-1----:R-:W-:Y:S01]  /*40c0*/  FADD.FTZ R91, R91, R99 ;  /* 0x000000635b5b7221 */ /* 0x002fe20000010000 */
[----:B------:R-:W-:Y:S01]  /*40d0*/  HFMA2.MMA R99, -RZ, RZ, 0, 9.5367431640625e-07 ;  /* 0x00000010ff637435 */ /* 0x000fe200000001ff */
[----:B------:R-:W-:Y:S02]  /*40e0*/  MOV R122, 0x1f ;  /* 0x0000001f007a7802 */ /* 0x000fe40000000f00 */
[----:B------:R-:W-:-:S02]  /*40f0*/  MOV R93, 0xffffffff ;  /* 0xffffffff005d7802 */ /* 0x000fc40000000f00 */
[----:B------:R-:W-:Y:S02]  /*4100*/  MOV R92, 0x4120 ;  /* 0x00004120005c7802 */ /* 0x000fe40000000f00 */
[----:B------:R-:W-:Y:S05]  /*4110*/  CALL.REL.NOINC `($__internal_55_$__cuda_sm70_shflsync_bfly_p) ;  /* 0x0000002000007944 */ /* 0x000fea0003c00000 */
[----:B-1----:R-:W-:Y:S01]  /*4120*/  MOV R92, R99 ;  /* 0x00000063005c7202 */ /* 0x002fe20000000f00 */
[----:B------:R-:W-:Y:S05]  /*4130*/  BRA `(.L_x_502) ;  /* 0xffffd56000007947 */ /* 0x000fea000383ffff */
        .weak           $__internal_55_$__cuda_sm70_shflsync_bfly_p
        .type           $__internal_55_$__cuda_sm70_shflsync_bfly_p,@function
        .size           $__internal_55_$__cuda_sm70_shflsync_bfly_p,(.L_x_1104 - $__internal_55_$__cuda_sm70_shflsync_bfly_p)
$__internal_55_$__cuda_sm70_shflsync_bfly_p:
[----:B------:R-:W-:Y:S04]  /*4140*/  WARPSYNC R93 ;  /* 0x0000005d00007348 */ /* 0x000fe80003800000 */
[----:B------:R0:W1:Y:S02]  /*4150*/  SHFL.BFLY PT, R99, R91, R99, R122 ;  /* 0x0c0000635b637389 */ /* 0x00006400000e007a */
[----:B0-----:R-:W-:-:S06]  /*4160*/  HFMA2.MMA R93, -RZ, RZ, 0, 0 ;  /* 0x00000000ff5d7435 */ /* 0x001fcc00000001ff */
[----:B------:R-:W-:Y:S05]  /*4170*/  RET.REL.NODEC R92 `(_ZN10layer_norm13ln_fwd_kernelINS_13Kernel_traitsI13__nv_bfloat16fS2_fjLj14336ELj2ELj1ELj4ELj8ENS_18Kernel_traits_baseILj14336ES2_fS2_fjLj128EEEEEEEvNS_9FwdParamsE) ;  /* 0xffffbe805c007950 */ /* 0x000fea0003c3ffff */
.L_x_503:
        /* <DEDUP_REMOVED lines=16> */
.L_x_1104:


//--------------------- .text._ZN10layer_norm13ln_fwd_kernelINS_13Kernel_traitsI13__nv_bfloat16S2_S2_fjLj14336ELj2ELj1ELj4ELj16ENS_18Kernel_traits_baseILj14336ES2_S2_S2_fjLj128EEEEEEEvNS_9FwdParamsE --------------------------
	.section	.text._ZN10layer_norm13ln_fwd_kernelINS_13Kernel_traitsI13__nv_bfloat16S2_S2_fjLj14336ELj2ELj1ELj4ELj16ENS_18Kernel_traits_baseILj14336ES2_S2_S2_fjLj128EEEEEEEvNS_9FwdParamsE,"ax",@progbits
	.sectioninfo	@"SHI_REGISTERS=168"
	.align	128
        .global         _ZN10layer_norm13ln_fwd_kernelINS_13Kernel_traitsI13__nv_bfloat16S2_S2_fjLj14336ELj2ELj1ELj4ELj16ENS_18Kernel_traits_baseILj14336ES2_S2_S2_fjLj128EEEEEEEvNS_9FwdParamsE
        .type           _ZN10layer_norm13ln_fwd_kernelINS_13Kernel_traitsI13__nv_bfloat16S2_S2_fjLj14336ELj2ELj1ELj4ELj16ENS_18Kernel_traits_baseILj14336ES2_S2_S2_fjLj128EEEEEEEvNS_9FwdParamsE,@function
        .size           _ZN10layer_norm13ln_fwd_kernelINS_13Kernel_traitsI13__nv_bfloat16S2_S2_fjLj14336ELj2ELj1ELj4ELj16ENS_18Kernel_traits_baseILj14336ES2_S2_S2_fjLj128EEEEEEEvNS_9FwdParamsE,(.L_x_1105 - _ZN10layer_norm13ln_fwd_kernelINS_13Kernel_traitsI13__nv_bfloat16S2_S2_fjLj14336ELj2ELj1ELj4ELj16ENS_18Kernel_traits_baseILj14336ES2_S2_S2_fjLj128EEEEEEEvNS_9FwdParamsE)
        .other          _ZN10layer_norm13ln_fwd_kernelINS_13Kernel_traitsI13__nv_bfloat16S2_S2_fjLj14336ELj2ELj1ELj4ELj16ENS_18Kernel_traits_baseILj14336ES2_S2_S2_fjLj128EEEEEEEvNS_9FwdParamsE,@"STO_CUDA_ENTRY STV_DEFAULT"
_ZN10layer_norm13ln_fwd_kernelINS_13Kernel_traitsI13__nv_bfloat16S2_S2_fjLj14336ELj2ELj1ELj4ELj16ENS_18Kernel_traits_baseILj14336ES2_S2_S2_fjLj128EEEEEEEvNS_9FwdParamsE:
.text._ZN10layer_norm13ln_fwd_kernelINS_13Kernel_traitsI13__nv_bfloat16S2_S2_fjLj14336ELj2ELj1ELj4ELj16ENS_18Kernel_traits_baseILj14336ES2_S2_S2_fjLj128EEEEEEEvNS_9FwdParamsE:
        /* <DEDUP_REMOVED lines=32> */
.L_x_509:
        /* <DEDUP_REMOVED lines=107> */
[----:B------:R-:W-:Y:S01]  /*08b0*/  PRMT R68, RZ, 0x5410, R83 ;  /* 0x00005410ff447816 */ /* 0x000fe20000000053 */
        /* <DEDUP_REMOVED lines=36> */
.L_x_510:
        /* <DEDUP_REMOVED lines=132> */
.L_x_511:
        /* <DEDUP_REMOVED lines=71> */
.L_x_507:
[----:B------:R-:W2:Y:S01]  /*17b0*/  LDG.E.STRONG.GPU R60, [R2.64] ;  /* 0x00000006023c7981 */ /* 0x000ea2000c1ef900 */
[----:B------:R-:W-:Y:S01]  /*17c0*/  YIELD ;  /* 0x0000000000007946 */ /* 0x000fe20003800000 */
[----:B--2---:R-:W-:Y:S01]  /*17d0*/  ISETP.NE.AND P0, PT, R60, R61, PT ;  /* 0x0000003d3c00720c */ /* 0x004fe20003f05270 */
[----:B------:R-:W-:-:S12]  /*17e0*/  CCTL.IVALL ;  /* 0x00000000ff00798f */ /* 0x000fd80002000000 */
[----:B------:R-:W-:Y:S05]  /*17f0*/  @P0 BRA `(.L_x_507) ;  /* 0xffffffb000000947 */ /* 0x000fea000383ffff */
.L_x_506:
        /* <DEDUP_REMOVED lines=54> */
[C---:B0-----:R-:W-:Y:S02]  /*1b60*/  FMUL.FTZ R3, R72.reuse, R91 ;  /* 0x0000005b48037220 */ /* 0x041fe40000410000 */
[C---:B------:R-:W-:Y:S02]  /*1b70*/  FMUL.FTZ R94, R72.reuse, R89 ;  /* 0x00000059485e7220 */ /* 0x040fe40000410000 */
[C---:B------:R-:W-:Y:S02]  /*1b80*/  FMUL.FTZ R2, R72.reuse, R93 ;  /* 0x0000005d48027220 */ /* 0x040fe40000410000 */
[----:B------:R-:W-:Y:S01]  /*1b90*/  FMUL.FTZ R89, R72, R85 ;  /* 0x0000005548597220 */ /* 0x000fe20000410000 */
[----:B------:R-:W-:Y:S01]  /*1ba0*/  F2FP.BF16.PACK_AB R85, RZ, R3 ;  /* 0x00000003ff55723e */ /* 0x000fe200000010ff */
[--C-:B------:R-:W-:Y:S01]  /*1bb0*/  FADD.FTZ R111, R111, -R70.reuse ;  /* 0x800000466f6f7221 */ /* 0x100fe20000010000 */
[----:B------:R-:W-:Y:S01]  /*1bc0*/  SHF.L.U32 R3, R90, 0x7, RZ ;  /* 0x000000075a037819 */ /* 0x000fe200000006ff */
[--C-:B------:R-:W-:Y:S01]  /*1bd0*/  FADD.FTZ R117, R117, -R70.reuse ;  /* 0x8000004675757221 */ /* 0x100fe20000010000 */
[----:B------:R-:W-:Y:S01]  /*1be0*/  F2FP.BF16.PACK_AB R91, RZ, R2 ;  /* 0x00000002ff5b723e */ /* 0x000fe200000010ff */
[----:B------:R-:W-:Y:S01]  /*1bf0*/  FADD.FTZ R115, R115, -R70 ;  /* 0x8000004673737221 */ /* 0x000fe20000010000 */
[----:B------:R-:W-:Y:S01]  /*1c00*/  LOP3.LUT R2, R3, 0x80, R88, 0xe2, !PT ;  /* 0x0000008003027812 */ /* 0x000fe200078ee258 */
[--C-:B------:R-:W-:Y:S01]  /*1c10*/  FADD.FTZ R63, R63, -R70.reuse ;  /* 0x800000463f3f7221 */ /* 0x100fe20000010000 */
[----:B------:R-:W-:Y:S01]  /*1c20*/  F2FP.BF16.PACK_AB R94, RZ, R94 ;  /* 0x0000005eff5e723e */ /* 0x000fe200000010ff */
[--C-:B------:R-:W-:Y:S01]  /*1c30*/  FADD.FTZ R74, R79, -R70.reuse ;  /* 0x800000464f4a7221 */ /* 0x100fe20000010000 */
[----:B------:R-:W-:Y:S01]  /*1c40*/  LOP3.LUT R3, R2, 0x60, R103, 0xf8, !PT ;  /* 0x0000006002037812 */ /* 0x000fe200078ef867 */
[--C-:B------:R-:W-:Y:S01]  /*1c50*/  FADD.FTZ R76, R81, -R70.reuse ;  /* 0x80000046514c7221 */ /* 0x100fe20000010000 */
[----:B------:R-:W-:Y:S01]  /*1c60*/  F2FP.BF16.PACK_AB R89, RZ, R89 ;  /* 0x00000059ff59723e */ /* 0x000fe200000010ff */
        /* <DEDUP_REMOVED lines=61> */
[----:B------:R-:W-:Y:S01]  /*2040*/  IMAD R78, R86, 0x700, R3 ;  /* 0x00000700564e7824 */ /* 0x000fe200078e0203 */
        /* <DEDUP_REMOVED lines=20> */
[----:B-1----:R-:W-:Y:S01]  /*2190*/  IADD3 R60, R78, 0x100, RZ ;  /* 0x000001004e3c7810 */ /* 0x002fe20007ffe0ff */
        /* <DEDUP_REMOVED lines=12> */
[----:B------:R-:W-:Y:S01]  /*2260*/  HFMA2.BF16_V2 R66, R66, 1, 1, R30 ;  /* 0x3f803f8042427831 */ /* 0x000fe2000020001e */
        /* <DEDUP_REMOVED lines=63> */
[----:B------:R-:W-:-:S02]  /*2660*/  F2FP.BF16.PACK_AB R77, RZ, R77 ;  /* 0x0000004dff4d723e */ /* 0x000fc400000010ff */
[----:B------:R-:W-:Y:S02]  /*2670*/  F2FP.BF16.PACK_AB R165, RZ, R165 ;  /* 0x000000a5ffa5723e */ /* 0x000fe400000010ff */
[----:B------:R-:W-:Y:S02]  /*2680*/  F2FP.BF16.PACK_AB R157, RZ, R157 ;  /* 0x0000009dff9d723e */ /* 0x000fe400000010ff */
[----:B------:R-:W-:Y:S02]  /*2690*/  F2FP.BF16.PACK_AB R161, RZ, R161 ;  /* 0x000000a1ffa1723e */ /* 0x000fe400000010ff */
[----:B------:R-:W-:Y:S02]  /*26a0*/  F2FP.BF16.PACK_AB R163, RZ, R163 ;  /* 0x000000a3ffa3723e */ /* 0x000fe400000010ff */
[----:B0-----:R-:W-:Y:S02]  /*26b0*/  F2FP.BF16.PACK_AB R68, RZ, R62 ;  /* 0x0000003eff44723e */ /* 0x001fe400000010ff */
        /* <DEDUP_REMOVED lines=10> */
[----:B------:R-:W-:Y:S02]  /*2760*/  PRMT R99, R99, 0x5410, R129 ;  /* 0x0000541063637816 */ /* 0x000fe40000000081 */
        /* <DEDUP_REMOVED lines=8> */
[C---:B------:R-:W-:Y:S01]  /*27f0*/  IADD3 R60, R78.reuse, 0x500, RZ ;  /* 0x000005004e3c7810 */ /* 0x040fe20007ffe0ff */
[----:B------:R-:W-:Y:S01]  /*2800*/  HFMA2.BF16_V2 R69, R69, 1, 1, R21 ;  /* 0x3f803f8045457831 */ /* 0x000fe20000200015 */
[----:B------:R-:W-:Y:S01]  /*2810*/  IADD3 R62, R78, 0x600, RZ ;  /* 0x000006004e3e7810 */ /* 0x000fe20007ffe0ff */
[----:B------:R-:W-:Y:S01]  /*2820*/  HFMA2.BF16_V2 R70, R70, 1, 1, R22 ;  /* 0x3f803f8046467831 */ /* 0x000fe20000200016 */
[----:B------:R-:W-:Y:S01]  /*2830*/  PRMT R131, R131, 0x5410, R133 ;  /* 0x0000541083837816 */ /* 0x000fe20000000085 */
[----:B------:R-:W-:Y:S01]  /*2840*/  HFMA2.BF16_V2 R71, R71, 1, 1, R23 ;  /* 0x3f803f8047477831 */ /* 0x000fe20000200017 */
[----:B------:R-:W-:Y:S01]  /*2850*/  PRMT R135, R135, 0x5410, R101 ;  /* 0x0000541087877816 */ /* 0x000fe20000000065 */
[-C--:B------:R-:W-:Y:S01]  /*2860*/  IMAD.WIDE.U32 R66, R66, R63.reuse, c[0x0][0x178] ;  /* 0x00005e0042427625 */ /* 0x080fe200078e003f */
[----:B------:R-:W-:Y:S01]  /*2870*/  PRMT R137, R137, 0x5410, R141 ;  /* 0x0000541089897816 */ /* 0x000fe2000000008d */
[----:B------:R-:W-:Y:S01]  /*2880*/  HFMA2.BF16_V2 R72, R44, R131, -RZ.H0_H0 ;  /* 0x000000832c487231 */ /* 0x000fe200003400ff */
[----:B------:R-:W-:Y:S01]  /*2890*/  PRMT R139, R139, 0x5410, R143 ;  /* 0x000054108b8b7816 */ /* 0x000fe2000000008f */
[-C--:B------:R-:W-:Y:S01]  /*28a0*/  IMAD.WIDE.U32 R64, R64, R63.reuse, c[0x0][0x178] ;  /* 0x00005e0040407625 */ /* 0x080fe200078e003f */
[----:B------:R-:W-:Y:S01]  /*28b0*/  PRMT R82, R75, 0x5410, R159 ;  /* 0x000054104b527816 */ /* 0x000fe2000000009f */
[----:B------:R-:W-:Y:S01]  /*28c0*/  HFMA2.BF16_V2 R72, R72, 1, 1, R16 ;  /* 0x3f803f8048487831 */ /* 0x000fe20000200010 */
[----:B------:R-:W-:Y:S01]  /*28d0*/  PRMT R104, R104, 0x5410, R147 ;  /* 0x0000541068687816 */ /* 0x000fe20000000093 */
[----:B------:R-:W-:Y:S01]  /*28e0*/  HFMA2.BF16_V2 R75, R47, R139, -RZ.H0_H0 ;  /* 0x0000008b2f4b7231 */ /* 0x000fe200003400ff */
[----:B------:R-:W-:Y:S01]  /*28f0*/  PRMT R145, R145, 0x5410, R149 ;  /* 0x0000541091917816 */ /* 0x000fe20000000095 */
[-C--:B------:R-:W-:Y:S01]  /*2900*/  IMAD.WIDE.U32 R60, R60, R63.reuse, c[0x0][0x178] ;  /* 0x00005e003c3c7625 */ /* 0x080fe200078e003f */
        /* <DEDUP_REMOVED lines=19> */
[----:B------:R-:W-:Y:S01]  /*2a40*/  HFMA2.BF16_V2 R82, R38, R85, -RZ.H0_H0 ;  /* 0x0000005526527231 */ /* 0x000fe200003400ff */
[----:B------:R-:W-:Y:S01]  /*2a50*/  IADD3 R86, R86, c[0x0][0x160], RZ ;  /* 0x0000580056567a10 */ /* 0x000fe20007ffe0ff */
[----:B------:R-:W-:-:S02]  /*2a60*/  HFMA2.BF16_V2 R81, R37, R157, -RZ.H0_H0 ;  /* 0x0000009d25517231 */ /* 0x000fc400003400ff */
[----:B------:R-:W-:Y:S01]  /*2a70*/  HFMA2.BF16_V2 R83, R39, R163, -RZ.H0_H0 ;  /* 0x000000a327537231 */ /* 0x000fe200003400ff */
[----:B------:R-:W-:Y:S01]  /*2a80*/  ISETP.GE.AND P0, PT, R86, c[0x0][0x164], PT ;  /* 0x0000590056007a0c */ /* 0x000fe20003f06270 */
[----:B------:R-:W-:Y:S02]  /*2a90*/  HFMA2.BF16_V2 R85, R32, R87, -RZ.H0_H0 ;  /* 0x0000005720557231 */ /* 0x000fe400003400ff */
[----:B------:R-:W-:Y:S02]  /*2aa0*/  HFMA2.BF16_V2 R87, R33, R106, -RZ.H0_H0 ;  /* 0x0000006a21577231 */ /* 0x000fe400003400ff */
[----:B------:R-:W-:Y:S02]  /*2ab0*/  HFMA2.BF16_V2 R89, R34, R89, -RZ.H0_H0 ;  /* 0x0000005922597231 */ /* 0x000fe400003400ff */
[----:B------:R-:W-:Y:S02]  /*2ac0*/  HFMA2.BF16_V2 R91, R35, R91, -RZ.H0_H0 ;  /* 0x0000005b235b7231 */ /* 0x000fe400003400ff */
[----:B------:R-:W-:-:S02]  /*2ad0*/  HFMA2.BF16_V2 R68, R68, 1, 1, R20 ;  /* 0x3f803f8044447831 */ /* 0x000fc40000200014 */
[----:B------:R-:W-:Y:S02]  /*2ae0*/  HFMA2.BF16_V2 R73, R73, 1, 1, R17 ;  /* 0x3f803f8049497831 */ /* 0x000fe40000200011 */
[----:B------:R-:W-:Y:S01]  /*2af0*/  HFMA2.BF16_V2 R74, R74, 1, 1, R18 ;  /* 0x3f803f804a4a7831 */ /* 0x000fe20000200012 */
[----:B------:R0:W-:Y:S01]  /*2b00*/  STG.E.128 [R2.64], R68 ;  /* 0x0000004402007986 */ /* 0x0001e2000c101d06 */
[----:B------:R-:W-:Y:S02]  /*2b10*/  HFMA2.BF16_V2 R76, R76, 1, 1, R12 ;  /* 0x3f803f804c4c7831 */ /* 0x000fe4000020000c */
[----:B------:R-:W-:Y:S01]  /*2b20*/  HFMA2.BF16_V2 R77, R77, 1, 1, R13 ;  /* 0x3f803f804d4d7831 */ /* 0x000fe2000020000d */
[----:B------:R0:W-:Y:S01]  /*2b30*/  STG.E.128 [R66.64], R72 ;  /* 0x0000004842007986 */ /* 0x0001e2000c101d06 */
        /* <DEDUP_REMOVED lines=15> */
.L_x_508:
[----:B------:R-:W-:Y:S05]  /*2c30*/  EXIT ;  /* 0x000000000000794d */ /* 0x000fea0003800000 */
.L_x_504:
[----:B------:R-:W-:Y:S01]  /*2c40*/  HFMA2.MMA R3, -RZ, RZ, 0, 5.9604644775390625e-08 ;  /* 0x00000001ff037435 */ /* 0x000fe200000001ff */
[----:B------:R-:W-:Y:S02]  /*2c50*/  MOV R76, 0x1f ;  /* 0x0000001f004c7802 */ /* 0x000fe40000000f00 */
[----:B------:R-:W-:Y:S02]  /*2c60*/  MOV R72, 0xffffffff ;  /* 0xffffffff00487802 */ /* 0x000fe40000000f00 */
[----:B------:R-:W-:Y:S02]  /*2c70*/  MOV R60, 0x2c90 ;  /* 0x00002c90003c7802 */ /* 0x000fe40000000f00 */
[----:B-----5:R-:W-:Y:S05]  /*2c80*/  CALL.REL.NOINC `($__internal_56_$__cuda_sm70_shflsync_bfly_p) ;  /* 0x00000a9000007944 */ /* 0x020fea0003c00000 */
[----:B-1----:R-:W-:Y:S01]  /*2c90*/  MOV R2, R76 ;  /* 0x0000004c00027202 */ /* 0x002fe20000000f00 */
[----:B0-----:R-:W-:Y:S05]  /*2ca0*/  BRA `(.L_x_510) ;  /* 0xffffde5000007947 */ /* 0x001fea000383ffff */
.L_x_505:
[----:B------:R-:W-:Y:S01]  /*2cb0*/  HFMA2.MMA R3, -RZ, RZ, 0, 1.1920928955078125e-07 ;  /* 0x00000002ff037435 */ /* 0x000fe200000001ff */
[----:B------:R-:W-:Y:S02]  /*2cc0*/  MOV R76, 0x1f ;  /* 0x0000001f004c7802 */ /* 0x000fe40000000f00 */
[----:B------:R-:W-:-:S02]  /*2cd0*/  MOV R72, 0xffffffff ;  /* 0xffffffff00487802 */ /* 0x000fc40000000f00 */
[----:B------:R-:W-:Y:S02]  /*2ce0*/  MOV R60, 0x2d00 ;  /* 0x00002d00003c7802 */ /* 0x000fe40000000f00 */
[----:B-----5:R-:W-:Y:S05]  /*2cf0*/  CALL.REL.NOINC `($__internal_56_$__cuda_sm70_shflsync_bfly_p) ;  /* 0x00000a2000007944 */ /* 0x020fea0003c00000 */
[----:B0-----:R-:W-:Y:S01]  /*2d00*/  HFMA2.MMA R3, -RZ, RZ, 0, 2.384185791015625e-07 ;  /* 0x00000004ff037435 */ /* 0x001fe200000001ff */
[----:B-1----:R-:W-:Y:S01]  /*2d10*/  FADD.FTZ R74, R74, R76 ;  /* 0x0000004c4a4a7221 */ /* 0x002fe20000010000 */
[----:B------:R-:W-:Y:S02]  /*2d20*/  MOV R76, 0x1f ;  /* 0x0000001f004c7802 */ /* 0x000fe40000000f00 */
[----:B------:R-:W-:Y:S02]  /*2d30*/  MOV R72, 0xffffffff ;  /* 0xffffffff00487802 */ /* 0x000fe40000000f00 */
[----:B------:R-:W-:Y:S02]  /*2d40*/  MOV R60, 0x2d60 ;  /* 0x00002d60003c7802 */ /* 0x000fe40000000f00 */
[----:B------:R-:W-:Y:S05]  /*2d50*/  CALL.REL.NOINC `($__internal_56_$__cuda_sm70_shflsync_bfly_p) ;  /* 0x000009c000007944 */ /* 0x000fea0003c00000 */
[----:B0-----:R-:W-:Y:S01]  /*2d60*/  HFMA2.MMA R3, -RZ, RZ, 0, 4.76837158203125e-07 ;  /* 0x00000008ff037435 */ /* 0x001fe200000001ff */
[----:B-1----:R-:W-:Y:S01]  /*2d70*/  FADD.FTZ R74, R74, R76 ;  /* 0x0000004c4a4a7221 */ /* 0x002fe20000010000 */
[----:B------:R-:W-:Y:S02]  /*2d80*/  MOV R76, 0x1f ;  /* 0x0000001f004c7802 */ /* 0x000fe40000000f00 */
[----:B------:R-:W-:-:S02]  /*2d90*/  MOV R72, 0xffffffff ;  /* 0xffffffff00487802 */ /* 0x000fc40000000f00 */
[----:B------:R-:W-:Y:S02]  /*2da0*/  MOV R60, 0x2dc0 ;  /* 0x00002dc0003c7802 */ /* 0x000fe40000000f00 */
[----:B------:R-:W-:Y:S05]  /*2db0*/  CALL.REL.NOINC `($__internal_56_$__cuda_sm70_shflsync_bfly_p) ;  /* 0x0000096000007944 */ /* 0x000fea0003c00000 */
[----:B0-----:R-:W-:Y:S01]  /*2dc0*/  HFMA2.MMA R3, -RZ, RZ, 0, 9.5367431640625e-07 ;  /* 0x00000010ff037435 */ /* 0x001fe200000001ff */
[----:B-1----:R-:W-:Y:S01]  /*2dd0*/  FADD.FTZ R74, R74, R76 ;  /* 0x0000004c4a4a7221 */ /* 0x002fe20000010000 */
[----:B------:R-:W-:Y:S02]  /*2de0*/  MOV R76, 0x1f ;  /* 0x0000001f004c7802 */ /* 0x000fe40000000f00 */
[----:B------:R-:W-:Y:S02]  /*2df0*/  MOV R72, 0xffffffff ;  /* 0xffffffff00487802 */ /* 0x000fe40000000f00 */
[----:B------:R-:W-:Y:S02]  /*2e00*/  MOV R60, 0x2e20 ;  /* 0x00002e20003c7802 */ /* 0x000fe40000000f00 */
[----:B------:R-:W-:Y:S05]  /*2e10*/  CALL.REL.NOINC `($__internal_56_$__cuda_sm70_shflsync_bfly_p) ;  /* 0x0000090000007944 */ /* 0x000fea0003c00000 */
[----:B-1----:R-:W-:Y:S01]  /*2e20*/  FADD.FTZ R2, R74, R76 ;  /* 0x0000004c4a027221 */ /* 0x002fe20000010000 */
[----:B------:R-:W-:-:S03]  /*2e30*/  MOV R76, 0x1f ;  /* 0x0000001f004c7802 */ /* 0x000fc60000000f00 */
[----:B------:R-:W-:-:S04]  /*2e40*/  FMUL.FTZ R2, R2, 0.0005580357392318546772 ;  /* 0x3a12492502027820 */ /* 0x000fc80000410000 */
        /* <DEDUP_REMOVED lines=115> */
[----:B------:R-:W-:Y:S05]  /*3580*/  CALL.REL.NOINC `($__internal_56_$__cuda_sm70_shflsync_bfly_p) ;  /* 0x0000019000007944 */ /* 0x000fea0003c00000 */
[----:B0-----:R-:W-:Y:S01]  /*3590*/  HFMA2.MMA R3, -RZ, RZ, 0, 1.1920928955078125e-07 ;  /* 0x00000002ff037435 */ /* 0x001fe200000001ff */
[----:B-1----:R-:W-:Y:S01]  /*35a0*/  FADD.FTZ R74, R74, R76 ;  /* 0x0000004c4a4a7221 */ /* 0x002fe20000010000 */
[----:B------:R-:W-:Y:S02]  /*35b0*/  MOV R76, 0x1f ;  /* 0x0000001f004c7802 */ /* 0x000fe40000000f00 */
[----:B------:R-:W-:Y:S02]  /*35c0*/  MOV R72, 0xffffffff ;  /* 0xffffffff00487802 */ /* 0x000fe40000000f00 */
[----:B------:R-:W-:Y:S02]  /*35d0*/  MOV R60, 0x35f0 ;  /* 0x000035f0003c7802 */ /* 0x000fe40000000f00 */
[----:B------:R-:W-:Y:S05]  /*35e0*/  CALL.REL.NOINC `($__internal_56_$__cuda_sm70_shflsync_bfly_p) ;  /* 0x0000013000007944 */ /* 0x000fea0003c00000 */
[----:B0-----:R-:W-:Y:S01]  /*35f0*/  HFMA2.MMA R3, -RZ, RZ, 0, 2.384185791015625e-07 ;  /* 0x00000004ff037435 */ /* 0x001fe200000001ff */
[----:B-1----:R-:W-:Y:S01]  /*3600*/  FADD.FTZ R74, R74, R76 ;  /* 0x0000004c4a4a7221 */ /* 0x002fe20000010000 */
[----:B------:R-:W-:-:S02]  /*3610*/  MOV R76, 0x1f ;  /* 0x0000001f004c7802 */ /* 0x000fc40000000f00 */
[----:B------:R-:W-:Y:S02]  /*3620*/  MOV R72, 0xffffffff ;  /* 0xffffffff00487802 */ /* 0x000fe40000000f00 */
[----:B------:R-:W-:Y:S02]  /*3630*/  MOV R60, 0x3650 ;  /* 0x00003650003c7802 */ /* 0x000fe40000000f00 */
[----:B------:R-:W-:Y:S05]  /*3640*/  CALL.REL.NOINC `($__internal_56_$__cuda_sm70_shflsync_bfly_p) ;  /* 0x000000d000007944 */ /* 0x000fea0003c00000 */
[----:B0-----:R-:W-:Y:S01]  /*3650*/  HFMA2.MMA R3, -RZ, RZ, 0, 4.76837158203125e-07 ;  /* 0x00000008ff037435 */ /* 0x001fe200000001ff */
[----:B-1----:R-:W-:Y:S01]  /*3660*/  FADD.FTZ R74, R74, R76 ;  /* 0x0000004c4a4a7221 */ /* 0x002fe20000010000 */
[----:B------:R-:W-:Y:S02]  /*3670*/  MOV R76, 0x1f ;  /* 0x0000001f004c7802 */ /* 0x000fe40000000f00 */
[----:B------:R-:W-:Y:S02]  /*3680*/  MOV R72, 0xffffffff ;  /* 0xffffffff00487802 */ /* 0x000fe40000000f00 */
[----:B------:R-:W-:Y:S02]  /*3690*/  MOV R60, 0x36b0 ;  /* 0x000036b0003c7802 */ /* 0x000fe40000000f00 */
[----:B------:R-:W-:Y:S05]  /*36a0*/  CALL.REL.NOINC `($__internal_56_$__cuda_sm70_shflsync_bfly_p) ;  /* 0x0000007000007944 */ /* 0x000fea0003c00000 */
[----:B0-----:R-:W-:Y:S01]  /*36b0*/  HFMA2.MMA R3, -RZ, RZ, 0, 9.5367431640625e-07 ;  /* 0x00000010ff037435 */ /* 0x001fe200000001ff */
[----:B-1----:R-:W-:Y:S01]  /*36c0*/  FADD.FTZ R74, R74, R76 ;  /* 0x0000004c4a4a7221 */ /* 0x002fe20000010000 */
[----:B------:R-:W-:-:S02]  /*36d0*/  MOV R76, 0x1f ;  /* 0x0000001f004c7802 */ /* 0x000fc40000000f00 */
[----:B------:R-:W-:Y:S02]  /*36e0*/  MOV R72, 0xffffffff ;  /* 0xffffffff00487802 */ /* 0x000fe40000000f00 */
[----:B------:R-:W-:Y:S02]  /*36f0*/  MOV R60, 0x3710 ;  /* 0x00003710003c7802 */ /* 0x000fe40000000f00 */
[----:B------:R-:W-:Y:S05]  /*3700*/  CALL.REL.NOINC `($__internal_56_$__cuda_sm70_shflsync_bfly_p) ;  /* 0x0000001000007944 */ /* 0x000fea0003c00000 */
[----:B01----:R-:W-:Y:S05]  /*3710*/  BRA `(.L_x_511) ;  /* 0xffffdc2000007947 */ /* 0x003fea000383ffff */
        .weak           $__internal_56_$__cuda_sm70_shflsync_bfly_p
        .type           $__internal_56_$__cuda_sm70_shflsync_bfly_p,@function
        .size           $__internal_56_$__cuda_sm70_shflsync_bfly_p,(.L_x_1105 - $__internal_56_$__cuda_sm70_shflsync_bfly_p)
$__internal_56_$__cuda_sm70_shflsync_bfly_p:
[----:B------:R-:W-:Y:S01]  /*3720*/  HFMA2.MMA R61, -RZ, RZ, 0, 0 ;  /* 0x00000000ff3d7435 */ /* 0x000fe200000001ff */
[----:B------:R-:W-:Y:S04]  /*3730*/  WARPSYNC R72 ;  /* 0x0000004800007348 */ /* 0x000fe80003800000 */
[----:B------:R0:W1:Y:S01]  /*3740*/  SHFL.BFLY PT, R76, R74, R3, R76 ;  /* 0x0c0000034a4c7389 */ /* 0x00006200000e004c */
[----:B------:R-:W-:Y:S05]  /*3750*/  RET.REL.NODEC R60 `(_ZN10layer_norm13ln_fwd_kernelINS_13Kernel_traitsI13__nv_bfloat16S2_S2_fjLj14336ELj2ELj1ELj4ELj16ENS_18Kernel_traits_baseILj14336ES2_S2_S2_fjLj128EEEEEEEvNS_9FwdParamsE) ;  /* 0xffffc8a03c007950 */ /* 0x000fea0003c3ffff */
.L_x_512:
        /* <DEDUP_REMOVED lines=10> */
.L_x_1105:


//--------------------- .text._ZN10layer_norm13ln_fwd_kernelINS_13Kernel_traitsI6__halffS2_fjLj14336ELj2ELj1ELj4ELj16ENS_18Kernel_traits_baseILj14336ES2_fS2_fjLj128EEEEEEEvNS_9FwdParamsE --------------------------
	.section	.text._ZN10layer_norm13ln_fwd_kernelINS_13Kernel_traitsI6__halffS2_fjLj14336ELj2ELj1ELj4ELj16ENS_18Kernel_traits_baseILj14336ES2_fS2_fjLj128EEEEEEEvNS_9FwdParamsE,"ax",@progbits
	.sectioninfo	@"SHI_REGISTERS=143"
	.align	128
        .global         _ZN10layer_norm13ln_fwd_kernelINS_13Kernel_traitsI6__halffS2_fjLj14336ELj2ELj1ELj4ELj16ENS_18Kernel_traits_baseILj14336ES2_fS2_fjLj128EEEEEEEvNS_9FwdParamsE
        .type           _ZN10layer_norm13ln_fwd_kernelINS_13Kernel_traitsI6__halffS2_fjLj14336ELj2ELj1ELj4ELj16ENS_18Kernel_traits_baseILj14336ES2_fS2_fjLj128EEEEEEEvNS_9FwdParamsE,@function
        .size           _ZN10layer_norm13ln_fwd_kernelINS_13Kernel_traitsI6__halffS2_fjLj14336ELj2ELj1ELj4ELj16ENS_18Kernel_traits_baseILj14336ES2_fS2_fjLj128EEEEEEEvNS_9FwdParamsE,(.L_x_1106 - _ZN10layer_norm13ln_fwd_kernelINS_13Kernel_traitsI6__halffS2_fjLj14336ELj2ELj1ELj4ELj16ENS_18Kernel_traits_baseILj14336ES2_fS2_fjLj128EEEEEEEvNS_9FwdParamsE)
        .other          _ZN10layer_norm13ln_fwd_kernelINS_13Kernel_traitsI6__halffS2_fjLj14336ELj2ELj1ELj4ELj16ENS_18Kernel_traits_baseILj14336ES2_fS2_fjLj128EEEEEEEvNS_9FwdParamsE,@"STO_CUDA_ENTRY STV_DEFAULT"
_ZN10layer_norm13ln_fwd_kernelINS_13Kernel_traitsI6__halffS2_fjLj14336ELj2ELj1ELj4ELj16ENS_18Kernel_traits_baseILj14336ES2_fS2_fjLj128EEEEEEEvNS_9FwdParamsE:
.text._ZN10layer_norm13ln_fwd_kernelINS_13Kernel_traitsI6__halffS2_fjLj14336ELj2ELj1ELj4ELj16ENS_18Kernel_traits_baseILj14336ES2_fS2_fjLj128EEEEEEEvNS_9FwdParamsE:
        /* <DEDUP_REMOVED lines=46> */
.L_x_518:
[----:B0-----:R-:W-:Y:S02]  /*02e0*/  SHF.L.U32 R4, R116, 0x7, RZ ;  /* 0x0000000774047819 */ /* 0x001fe400000006ff */
[----:B------:R-:W-:-:S02]  /*02f0*/  MOV R57, 0x10 ;  /* 0x0000001000397802 */ /* 0x000fc40000000f00 */
        /* <DEDUP_REMOVED lines=107> */
.L_x_519:
        /* <DEDUP_REMOVED lines=132> */
.L_x_520:
        /* <DEDUP_REMOVED lines=31> */
[----:B------:R-:W-:Y:S01]  /*13e0*/  FFMA.FTZ R121, R133, R121, R130 ;  /* 0x0000007985797223 */ /* 0x000fe20000010082 */
[----:B------:R-:W-:-:S04]  /*13f0*/  LEA.HI R130, R114, R115, RZ, 0x19 ;  /* 0x0000007372827211 */ /* 0x000fc800078fc8ff */
        /* <DEDUP_REMOVED lines=38> */
.L_x_516:
[----:B------:R-:W2:Y:S01]  /*1660*/  LDG.E.STRONG.GPU R121, [R122.64] ;  /* 0x000000067a797981 */ /* 0x000ea2000c1ef900 */
[----:B------:R-:W-:Y:S01]  /*1670*/  YIELD ;  /* 0x0000000000007946 */ /* 0x000fe20003800000 */
[----:B--2---:R-:W-:Y:S01]  /*1680*/  ISETP.NE.AND P0, PT, R121, R124, PT ;  /* 0x0000007c7900720c */ /* 0x004fe20003f05270 */
[----:B------:R-:W-:-:S12]  /*1690*/  CCTL.IVALL ;  /* 0x00000000ff00798f */ /* 0x000fd80002000000 */
[----:B------:R-:W-:Y:S05]  /*16a0*/  @P0 BRA `(.L_x_516) ;  /* 0xffffffb000000947 */ /* 0x000fea000383ffff */
.L_x_515:
        /* <DEDUP_REMOVED lines=11> */
[----:B------:R-:W-:Y:S02]  /*1760*/  LOP3.LUT R124, R117, 0x1, R0, 0xf8, !PT ;  /* 0x00000001757c7812 */ /* 0x000fe400078ef800 */
[--C-:B-----5:R-:W-:Y:S01]  /*1770*/  SHF.R.U64 R138, R64, 0x10, R65.reuse ;  /* 0x00000010408a7819 */ /* 0x120fe20000001241 */
[----:B------:R-:W0:Y:S01]  /*1780*/  SHFL.DOWN PT, R128, R129, 0x1, 0x1f ;  /* 0x08201f0081807f89 */ /* 0x000e2200000e0000 */
[----:B------:R-:W-:Y:S02]  /*1790*/  LOP3.LUT P0, RZ, R124, R125, RZ, 0xfc, !PT ;  /* 0x0000007d7cff7212 */ /* 0x000fe4000780fcff */
[----:B------:R-:W-:-:S02]  /*17a0*/  SHF.R.U32.HI R140, RZ, 0x10, R65 ;  /* 0x00000010ff8c7819 */ /* 0x000fc40000011641 */
[----:B------:R-:W-:Y:S02]  /*17b0*/  LOP3.LUT P1, RZ, R118, 0xff, RZ, 0xc0, !PT ;  /* 0x000000ff76ff7812 */ /* 0x000fe4000782c0ff */
[----:B------:R-:W-:Y:S02]  /*17c0*/  IADD3 R119, R119, 0x1, RZ ;  /* 0x0000000177777810 */ /* 0x000fe40007ffe0ff */
[----:B------:R-:W-:Y:S02]  /*17d0*/  SEL R118, RZ, 0x1, P1 ;  /* 0x00000001ff767807 */ /* 0x000fe40000800000 */
[----:B------:R-:W-:-:S03]  /*17e0*/  LOP3.LUT R119, R119, 0x3, RZ, 0xc0, !PT ;  /* 0x0000000377777812 */ /* 0x000fc600078ec0ff */
[----:B------:R-:W-:-:S05]  /*17f0*/  @!P0 MOV R125, 0x4 ;  /* 0x00000004007d8802 */ /* 0x000fca0000000f00 */
[----:B------:R-:W-:-:S04]  /*1800*/  @!P0 IMAD.WIDE R124, R120, R125, c[0x0][0x180] ;  /* 0x00006000787c8625 */ /* 0x000fc800078e027d */
        /* <DEDUP_REMOVED lines=12> */
[----:B------:R-:W-:-:S04]  /*18d0*/  FMUL.FTZ R129, R128, R129 ;  /* 0x0000008180817220 */ /* 0x000fc80000410000 */
[----:B------:R-:W-:Y:S02]  /*18e0*/  FFMA.FTZ R127, R132, R129, R127 ;  /* 0x00000081847f7223 */ /* 0x000fe4000001007f */
[--C-:B0-----:R-:W-:Y:S01]  /*18f0*/  FADD.FTZ R122, R4, -R121.reuse ;  /* 0x80000079047a7221 */ /* 0x101fe20000010000 */
[----:B------:R0:W-:Y:S01]  /*1900*/  @!P0 STG.E [R124.64], R121 ;  /* 0x000000797c008986 */ /* 0x0001e2000c101906 */
[--C-:B------:R-:W-:Y:S01]  /*1910*/  FADD.FTZ R123, R5, -R121.reuse ;  /* 0x80000079057b7221 */ /* 0x100fe20000010000 */
[----:B------:R-:W-:Y:S01]  /*1920*/  @!P0 MOV R5, 0x4 ;  /* 0x0000000400058802 */ /* 0x000fe20000000f00 */
[--C-:B------:R-:W-:Y:S01]  /*1930*/  FADD.FTZ R20, R20, -R121.reuse ;  /* 0x8000007914147221 */ /* 0x100fe20000010000 */
[----:B------:R-:W1:Y:S01]  /*1940*/  SHFL.IDX PT, R4, R127, RZ, 0x1f ;  /* 0x00001fff7f047589 */ /* 0x000e6200000e0000 */
        /* <DEDUP_REMOVED lines=14> */
[----:B------:R-:W-:-:S04]  /*1a30*/  @!P0 IMAD.WIDE R4, R120, R5, c[0x0][0x188] ;  /* 0x0000620078048625 */ /* 0x000fc800078e0205 */
        /* <DEDUP_REMOVED lines=12> */
[C---:B------:R-:W-:Y:S01]  /*1b00*/  FMUL.FTZ R24, R125.reuse, R24 ;  /* 0x000000187d187220 */ /* 0x040fe20000410000 */
[----:B------:R-:W-:Y:S01]  /*1b10*/  F2FP.PACK_AB R47, RZ, R20 ;  /* 0x00000014ff2f723e */ /* 0x000fe200000000ff */
[----:B------:R-:W-:-:S02]  /*1b20*/  FMUL.FTZ R33, R125, R33 ;  /* 0x000000217d217220 */ /* 0x000fc40000410000 */
[C---:B------:R-:W-:Y:S02]  /*1b30*/  FMUL.FTZ R16, R125.reuse, R16 ;  /* 0x000000107d107220 */ /* 0x040fe40000410000 */
[C---:B------:R-:W-:Y:S01]  /*1b40*/  FMUL.FTZ R26, R125.reuse, R26 ;  /* 0x0000001a7d1a7220 */ /* 0x040fe20000410000 */
[----:B------:R-:W-:Y:S01]  /*1b50*/  F2FP.PACK_AB R20, RZ, R33 ;  /* 0x00000021ff14723e */ /* 0x000fe200000000ff */
[C---:B------:R-:W-:Y:S01]  /*1b60*/  FMUL.FTZ R41, R125.reuse, R41 ;  /* 0x000000297d297220 */ /* 0x040fe20000410000 */
[----:B------:R-:W-:Y:S01]  /*1b70*/  HFMA2 R47, R66.H0_H0, R47.H0_H0, R94.H0_H0 ;  /* 0x2000002f422f7231 */ /* 0x000fe2000004085e */
[C---:B0-----:R-:W-:Y:S01]  /*1b80*/  FMUL.FTZ R5, R125.reuse, R45 ;  /* 0x0000002d7d057220 */ /* 0x041fe20000410000 */
        /* <DEDUP_REMOVED lines=8> */
[--C-:B------:R-:W-:Y:S01]  /*1c10*/  SHF.R.U64 R26, R2, 0x10, R3.reuse ;  /* 0x00000010021a7819 */ /* 0x100fe20000001203 */
[C---:B------:R-:W-:Y:S01]  /*1c20*/  FMUL.FTZ R7, R125.reuse, R7 ;  /* 0x000000077d077220 */ /* 0x040fe20000410000 */
[----:B------:R-:W-:Y:S01]  /*1c30*/  F2FP.PACK_AB R41, RZ, R52 ;  /* 0x00000034ff29723e */ /* 0x000fe200000000ff */
        /* <DEDUP_REMOVED lines=8> */
[----:B------:R-:W-:Y:S01]  /*1cc0*/  FMUL.FTZ R51, R125, R46 ;  /* 0x0000002e7d337220 */ /* 0x000fe20000410000 */
[----:B------:R-:W-:Y:S01]  /*1cd0*/  F2FP.PACK_AB R46, RZ, R16 ;  /* 0x00000010ff2e723e */ /* 0x000fe200000000ff */
[--C-:B------:R-:W-:Y:S01]  /*1ce0*/  FADD.FTZ R13, R13, -R121.reuse ;  /* 0x800000790d0d7221 */ /* 0x100fe20000010000 */
[----:B------:R-:W-:Y:S01]  /*1cf0*/  F2FP.PACK_AB R16, RZ, R25 ;  /* 0x00000019ff10723e */ /* 0x000fe200000000ff */
[--C-:B------:R-:W-:Y:S01]  /*1d00*/  FADD.FTZ R15, R15, -R121.reuse ;  /* 0x800000790f0f7221 */ /* 0x100fe20000010000 */
[----:B------:R-:W-:Y:S01]  /*1d10*/  F2FP.PACK_AB R7, RZ, R7 ;  /* 0x00000007ff07723e */ /* 0x000fe200000000ff */
[----:B------:R-:W-:Y:S01]  /*1d20*/  FADD.FTZ R17, R17, -R121 ;  /* 0x8000007911117221 */ /* 0x000fe20000010000 */
[----:B------:R-:W-:Y:S01]  /*1d30*/  SHF.R.U32.HI R25, RZ, 0x10, R87 ;  /* 0x00000010ff197819 */ /* 0x000fe20000011657 */
[----:B------:R-:W-:Y:S01]  /*1d40*/  FMUL.FTZ R8, R125, R8 ;  /* 0x000000087d087220 */ /* 0x000fe20000410000 */
[----:B------:R-:W-:Y:S01]  /*1d50*/  F2FP.PACK_AB R9, RZ, R9 ;  /* 0x00000009ff09723e */ /* 0x000fe200000000ff */
[--C-:B------:R-:W-:Y:S01]  /*1d60*/  FADD.FTZ R19, R19, -R121.reuse ;  /* 0x8000007913137221 */ /* 0x100fe20000010000 */
[----:B------:R-:W-:Y:S01]  /*1d70*/  HFMA2 R123, R26.H0_H0, R123.H0_H0, R5.H0_H0 ;  /* 0x2000007b1a7b7231 */ /* 0x000fe20000040805 */
[C---:B------:R-:W-:Y:S01]  /*1d80*/  FMUL.FTZ R22, R125.reuse, R22 ;  /* 0x000000167d167220 */ /* 0x040fe20000410000 */
[----:B------:R-:W-:Y:S01]  /*1d90*/  HFMA2 R5, R52.H0_H0, R7.H0_H0, R25.H0_H0 ;  /* 0x2000000734057231 */ /* 0x000fe20000040819 */
[----:B------:R-:W-:Y:S01]  /*1da0*/  FMUL.FTZ R4, R125, R43 ;  /* 0x0000002b7d047220 */ /* 0x000fe20000410000 */
[----:B------:R-:W-:Y:S01]  /*1db0*/  F2FP.PACK_AB R43, RZ, R122 ;  /* 0x0000007aff2b723e */ /* 0x000fe200000000ff */
[----:B------:R-:W-:Y:S01]  /*1dc0*/  FADD.FTZ R126, R49, -R121 ;  /* 0x80000079317e7221 */ /* 0x000fe20000010000 */
[----:B------:R-:W-:Y:S01]  /*1dd0*/  SHF.R.U64 R122, R60, 0x10, R61 ;  /* 0x000000103c7a7819 */ /* 0x000fe2000000123d */
[----:B------:R-:W-:Y:S01]  /*1de0*/  FADD.FTZ R132, R55, -R121 ;  /* 0x8000007937847221 */ /* 0x000fe20000010000 */
[--C-:B------:R-:W-:Y:S01]  /*1df0*/  SHF.R.U64 R55, R88, 0x10, R89.reuse ;  /* 0x0000001058377819 */ /* 0x100fe20000001259 */
        /* <DEDUP_REMOVED lines=12> */
[--C-:B------:R-:W-:Y:S01]  /*1ec0*/  FADD.FTZ R21, R21, -R121.reuse ;  /* 0x8000007915157221 */ /* 0x100fe20000010000 */
[----:B------:R-:W-:Y:S01]  /*1ed0*/  F2FP.PACK_AB R39, RZ, R49 ;  /* 0x00000031ff27723e */ /* 0x000fe200000000ff */
[----:B------:R-:W-:Y:S01]  /*1ee0*/  FMUL.FTZ R19, R125, R19 ;  /* 0x000000137d137220 */ /* 0x000fe20000410000 */
        /* <DEDUP_REMOVED lines=16> */
[----:B------:R-:W-:Y:S01]  /*1ff0*/  SHF.R.U64 R49, R92, 0x10, R93 ;  /* 0x000000105c317819 */ /* 0x000fe2000000125d */
[--C-:B------:R-:W-:Y:S01]  /*2000*/  FADD.FTZ R35, R35, -R121.reuse ;  /* 0x8000007923237221 */ /* 0x100fe20000010000 */
[----:B------:R-:W-:Y:S01]  /*2010*/  F2FP.PACK_AB R19, RZ, R19 ;  /* 0x00000013ff13723e */ /* 0x000fe200000000ff */
[----:B------:R-:W-:Y:S01]  /*2020*/  FADD.FTZ R37, R37, -R121 ;  /* 0x8000007925257221 */ /* 0x000fe20000010000 */
[----:B------:R-:W-:Y:S01]  /*2030*/  SHF.R.U32.HI R25, RZ, 0x10, R93 ;  /* 0x00000010ff197819 */ /* 0x000fe2000001165d */
[--C-:B------:R-:W-:Y:S01]  /*2040*/  FADD.FTZ R134, R57, -R121.reuse ;  /* 0x8000007939867221 */ /* 0x100fe20000010000 */
[----:B------:R-:W-:Y:S01]  /*2050*/  HFMA2 R7, R26.H0_H0, R11.H0_H0, R7.H0_H0 ;  /* 0x2000000b1a077231 */ /* 0x000fe20000040807 */
[----:B------:R-:W-:Y:S01]  /*2060*/  FADD.FTZ R31, R31, -R121 ;  /* 0x800000791f1f7221 */ /* 0x000fe20000010000 */
[----:B------:R-:W-:Y:S01]  /*2070*/  F2FP.PACK_AB R21, RZ, R21 ;  /* 0x00000015ff15723e */ /* 0x000fe200000000ff */
[----:B------:R-:W-:Y:S01]  /*2080*/  HFMA2 R59, R52.H0_H0, R13.H0_H0, R59.H0_H0 ;  /* 0x2000000d343b7231 */ /* 0x000fe2000004083b */
[----:B------:R-:W-:Y:S01]  /*2090*/  SHF.R.U64 R57, R94, 0x10, R95 ;  /* 0x000000105e397819 */ /* 0x000fe2000000125f */
[----:B------:R-:W-:Y:S01]  /*20a0*/  HFMA2 R9, R122.H0_H0, R15.H0_H0, R9.H0_H0 ;  /* 0x2000000f7a097231 */ /* 0x000fe20000040809 */
[----:B------:R-:W-:Y:S01]  /*20b0*/  SHF.R.U64 R26, R66, 0x10, R67 ;  /* 0x00000010421a7819 */ /* 0x000fe20000001243 */
[----:B------:R-:W-:Y:S01]  /*20c0*/  HFMA2 R49, R138.H0_H0, R17.H0_H0, R49.H0_H0 ;  /* 0x200000118a317231 */ /* 0x000fe20000040831 */
[----:B------:R-:W-:Y:S01]  /*20d0*/  F2FP.PACK_AB R23, RZ, R23 ;  /* 0x00000017ff17723e */ /* 0x000fe200000000ff */
[----:B------:R-:W-:Y:S01]  /*20e0*/  HFMA2 R11, R140.H0_H0, R19.H0_H0, R25.H0_H0 ;  /* 0x200000138c0b7231 */ /* 0x000fe20000040819 */
[----:B------:R-:W-:Y:S01]  /*20f0*/  SHF.R.U32.HI R13, RZ, 0x10, R95 ;  /* 0x00000010ff0d7819 */ /* 0x000fe2000001165f */
[C---:B------:R-:W-:Y:S01]  /*2100*/  FMUL.FTZ R35, R125.reuse, R35 ;  /* 0x000000237d237220 */ /* 0x040fe20000410000 */
[----:B------:R-:W-:Y:S01]  /*2110*/  SHF.R.U32.HI R52, RZ, 0x10, R67 ;  /* 0x00000010ff347819 */ /* 0x000fe20000011643 */
[C---:B------:R-:W-:Y:S01]  /*2120*/  FMUL.FTZ R37, R125.reuse, R37 ;  /* 0x000000257d257220 */ /* 0x040fe20000410000 */
[----:B------:R-:W-:Y:S01]  /*2130*/  SHF.R.U64 R17, R96, 0x10, R97 ;  /* 0x0000001060117819 */ /* 0x000fe20000001261 */
[C---:B------:R-:W-:Y:S01]  /*2140*/  FMUL.FTZ R31, R125.reuse, R31 ;  /* 0x0000001f7d1f7220 */ /* 0x040fe20000410000 */
        /* <DEDUP_REMOVED lines=11> */
[----:B------:R-:W-:Y:S01]  /*2200*/  FADD.FTZ R6, R6, -R121 ;  /* 0x8000007906067221 */ /* 0x000fe20000010000 */
[----:B------:R-:W-:Y:S01]  /*2210*/  SHF.R.U64 R138, R70, 0x10, R71 ;  /* 0x00000010468a7819 */ /* 0x000fe20000001247 */
[----:B------:R-:W-:Y:S01]  /*2220*/  HFMA2 R19, R122.H0_H0, R27.H0_H0, R19.H0_H0 ;  /* 0x2000001b7a137231 */ /* 0x000fe20000040813 */
[----:B------:R-:W-:Y:S01]  /*2230*/  SHF.R.U64 R17, R100, 0x10, R101 ;  /* 0x0000001064117819 */ /* 0x000fe20000001265 */
[----:B------:R-:W-:Y:S01]  /*2240*/  FADD.FTZ R10, R10, -R121 ;  /* 0x800000790a0a7221 */ /* 0x000fe20000010000 */
[----:B------:R-:W-:Y:S01]  /*2250*/  SHF.R.U64 R15, R72, 0x10, R73 ;  /* 0x00000010480f7819 */ /* 0x000fe20000001249 */
[----:B------:R-:W-:Y:S01]  /*2260*/  HFMA2 R52, R138.H0_H0, R29.H0_H0, R25.H0_H0 ;  /* 0x2000001d8a347231 */ /* 0x000fe20000040819 */
[----:B------:R-:W-:Y:S01]  /*2270*/  F2FP.PACK_AB R35, RZ, R35 ;  /* 0x00000023ff23723e */ /* 0x000fe200000000ff */
[----:B------:R-:W-:Y:S01]  /*2280*/  FADD.FTZ R14, R14, -R121 ;  /* 0x800000790e0e7221 */ /* 0x000fe20000010000 */
[----:B------:R-:W-:Y:S01]  /*2290*/  F2FP.PACK_AB R37, RZ, R37 ;  /* 0x00000025ff25723e */ /* 0x000fe200000000ff */
[----:B------:R-:W-:Y:S01]  /*22a0*/  HFMA2 R20, R15.H0_H0, R20.H0_H0, R17.H0_H0 ;  /* 0x200000140f147231 */ /* 0x000fe20000040811 */
[----:B------:R-:W-:Y:S01]  /*22b0*/  SHF.R.U32.HI R21, RZ, 0x10, R101 ;  /* 0x00000010ff157819 */ /* 0x000fe20000011665 */
[----:B------:R-:W-:Y:S01]  /*22c0*/  FADD.FTZ R18, R18, -R121 ;  /* 0x8000007912127221 */ /* 0x000fe20000010000 */
[----:B------:R-:W-:Y:S01]  /*22d0*/  SHF.R.U32.HI R138, RZ, 0x10, R73 ;  /* 0x00000010ff8a7819 */ /* 0x000fe20000011649 */
[----:B------:R-:W-:Y:S01]  /*22e0*/  FADD.FTZ R28, R28, -R121 ;  /* 0x800000791c1c7221 */ /* 0x000fe20000010000 */
        /* <DEDUP_REMOVED lines=10> */
[----:B------:R-:W-:Y:S01]  /*2390*/  SHF.R.U32.HI R13, RZ, 0x10, R99 ;  /* 0x00000010ff0d7819 */ /* 0x000fe20000011663 */
[----:B------:R-:W-:Y:S01]  /*23a0*/  HFMA2 R17, R25.H0_H0, R22.H0_H0, R27.H0_H0 ;  /* 0x2000001619117231 */ /* 0x000fe2000004081b */
[----:B------:R-:W-:Y:S01]  /*23b0*/  SHF.R.U32.HI R122, RZ, 0x10, R71 ;  /* 0x00000010ff7a7819 */ /* 0x000fe20000011647 */
[--C-:B------:R-:W-:Y:S01]  /*23c0*/  FADD.FTZ R36, R36, -R121.reuse ;  /* 0x8000007924247221 */ /* 0x100fe20000010000 */
        /* <DEDUP_REMOVED lines=17> */
[C---:B------:R-:W-:Y:S01]  /*24e0*/  FMUL.FTZ R128, R125.reuse, R128 ;  /* 0x000000807d807220 */ /* 0x040fe20000410000 */
[----:B------:R-:W-:Y:S01]  /*24f0*/  SHF.R.U32.HI R29, RZ, 0x10, R79 ;  /* 0x00000010ff1d7819 */ /* 0x000fe2000001164f */
[C---:B------:R-:W-:Y:S01]  /*2500*/  FMUL.FTZ R132, R125.reuse, R132 ;  /* 0x000000847d847220 */ /* 0x040fe20000410000 */
[----:B------:R-:W-:Y:S01]  /*2510*/  F2FP.PACK_AB R126, RZ, R126 ;  /* 0x0000007eff7e723e */ /* 0x000fe200000000ff */
[C---:B------:R-:W-:Y:S01]  /*2520*/  FMUL.FTZ R134, R125.reuse, R134 ;  /* 0x000000867d867220 */ /* 0x040fe20000410000 */
[----:B------:R-:W-:Y:S01]  /*2530*/  SHF.R.U64 R122, R108, 0x10, R109 ;  /* 0x000000106c7a7819 */ /* 0x000fe2000000126d */
[C---:B------:R-:W-:Y:S01]  /*2540*/  FMUL.FTZ R14, R125.reuse, R14 ;  /* 0x0000000e7d0e7220 */ /* 0x040fe20000410000 */
[----:B------:R-:W-:Y:S01]  /*2550*/  SHF.R.U64 R121, R80, 0x10, R81 ;  /* 0x0000001050797819 */ /* 0x000fe20000001251 */
[----:B------:R-:W-:Y:S01]  /*2560*/  HFMA2 R33, R22.H0_H0, R33.H0_H0, R21.H0_H0 ;  /* 0x2000002116217231 */ /* 0x000fe20000040815 */
[C---:B------:R-:W-:Y:S01]  /*2570*/  FMUL.FTZ R28, R125.reuse, R28 ;  /* 0x0000001c7d1c7220 */ /* 0x040fe20000410000 */
[----:B------:R-:W-:Y:S01]  /*2580*/  HFMA2 R25, R25.H0_H0, R4.H0_H0, R23.H0_H0 ;  /* 0x2000000419197231 */ /* 0x000fe20000040817 */
[C---:B------:R-:W-:Y:S01]  /*2590*/  FMUL.FTZ R130, R125.reuse, R130 ;  /* 0x000000827d827220 */ /* 0x040fe20000410000 */
[----:B------:R-:W-:Y:S01]  /*25a0*/  HFMA2 R35, R35.H0_H0, R24.H0_H0, R27.H0_H0 ;  /* 0x2000001823237231 */ /* 0x000fe2000004081b */
[----:B------:R-:W-:Y:S01]  /*25b0*/  F2FP.PACK_AB R128, RZ, R128 ;  /* 0x00000080ff80723e */ /* 0x000fe200000000ff */
[----:B------:R-:W-:Y:S01]  /*25c0*/  HFMA2 R21, R29.H0_H0, R124.H0_H0, R31.H0_H0 ;  /* 0x2000007c1d157231 */ /* 0x000fe2000004081f */
[----:B------:R-:W-:Y:S01]  /*25d0*/  SHF.R.U32.HI R24, RZ, 0x10, R109 ;  /* 0x00000010ff187819 */ /* 0x000fe2000001166d */
[----:B------:R-:W-:Y:S01]  /*25e0*/  HFMA2 R29, R121.H0_H0, R126.H0_H0, R122.H0_H0 ;  /* 0x2000007e791d7231 */ /* 0x000fe2000004087a */
[----:B------:R-:W-:Y:S01]  /*25f0*/  SHF.R.U32.HI R23, RZ, 0x10, R81 ;  /* 0x00000010ff177819 */ /* 0x000fe20000011651 */
        /* <DEDUP_REMOVED lines=27> */
[----:B------:R-:W-:Y:S01]  /*27b0*/  SHF.R.U32.HI R124, RZ, 0x10, R113 ;  /* 0x00000010ff7c7819 */ /* 0x000fe20000011671 */
[C---:B------:R-:W-:Y:S01]  /*27c0*/  FMUL.FTZ R56, R125.reuse, R56 ;  /* 0x000000387d387220 */ /* 0x040fe20000410000 */
[----:B------:R-:W-:Y:S01]  /*27d0*/  HFMA2 R27, R121.H0_H0, R134.H0_H0, R122.H0_H0 ;  /* 0x20000086791b7231 */ /* 0x000fe2000004087a */
[----:B------:R-:W-:Y:S01]  /*27e0*/  FMUL.FTZ R58, R125, R58 ;  /* 0x0000003a7d3a7220 */ /* 0x000fe20000410000 */
[----:B------:R-:W-:Y:S01]  /*27f0*/  SHF.R.U32.HI R125, RZ, 0x10, R85 ;  /* 0x00000010ff7d7819 */ /* 0x000fe20000011655 */
        /* <DEDUP_REMOVED lines=9> */
[----:B------:R-:W-:Y:S01]  /*2890*/  F2FP.PACK_AB R34, RZ, R34 ;  /* 0x00000022ff22723e */ /* 0x000fe200000000ff */
[----:B------:R-:W-:Y:S01]  /*28a0*/  HFMA2 R28, R78.H0_H0, R39.H0_H0, R106.H0_H0 ;  /* 0x200000274e1c7231 */ /* 0x000fe2000004086a */
[----:B------:R-:W-:Y:S01]  /*28b0*/  SHF.L.U32 R39, R123, 0x10, RZ ;  /* 0x000000107b277819 */ /* 0x000fe200000006ff */
[----:B------:R-:W-:Y:S01]  /*28c0*/  HFMA2 R22, R125.H0_H0, R136.H0_H0, R124.H0_H0 ;  /* 0x200000887d167231 */ /* 0x000fe2000004087c */
[----:B------:R-:W-:Y:S01]  /*28d0*/  LOP3.LUT R57, R57, 0xffff, RZ, 0xc0, !PT ;  /* 0x0000ffff39397812 */ /* 0x000fe200078ec0ff */
[----:B------:R-:W-:Y:S01]  /*28e0*/  HFMA2 R124, R62.H0_H0, R45.H0_H0, R90.H0_H0 ;  /* 0x2000002d3e7c7231 */ /* 0x000fe2000004085a */
[----:B------:R-:W-:Y:S01]  /*28f0*/  LOP3.LUT R4, R39, 0xffff, R4, 0xf8, !PT ;  /* 0x0000ffff27047812 */ /* 0x000fe200078ef804 */
[----:B------:R-:W-:Y:S01]  /*2900*/  HFMA2 R122, R61.H0_H0, R10.H0_H0, R89.H0_H0 ;  /* 0x2000000a3d7a7231 */ /* 0x000fe20000040859 */
[----:B------:R-:W-:Y:S01]  /*2910*/  PRMT R39, R59, 0x7610, R39 ;  /* 0x000076103b277816 */ /* 0x000fe20000000027 */
[----:B------:R-:W-:Y:S01]  /*2920*/  HFMA2 R6, R3.H0_H0, R6.H0_H0, R87.H0_H0 ;  /* 0x2000000603067231 */ /* 0x000fe20000040857 */
[----:B------:R-:W-:Y:S01]  /*2930*/  PRMT R59, R124, 0x7610, R59 ;  /* 0x000076107c3b7816 */ /* 0x000fe2000000003b */
[----:B------:R-:W-:Y:S01]  /*2940*/  HFMA2 R45, R69.H0_H0, R12.H0_H0, R97.H0_H0 ;  /* 0x2000000c452d7231 */ /* 0x000fe20000040861 */
[----:B------:R-:W-:Y:S01]  /*2950*/  LOP3.LUT R124, R55, 0xffff, RZ, 0xc0, !PT ;  /* 0x0000ffff377c7812 */ /* 0x000fe200078ec0ff */
[----:B------:R-:W-:Y:S01]  /*2960*/  HFMA2 R10, R64.H0_H0, R46.H0_H0, R92.H0_H0 ;  /* 0x2000002e400a7231 */ /* 0x000fe2000004085c */
[----:B------:R-:W-:Y:S01]  /*2970*/  PRMT R12, R122, 0x7610, R12 ;  /* 0x000076107a0c7816 */ /* 0x000fe2000000000c */
[----:B------:R-:W-:Y:S01]  /*2980*/  HFMA2 R43, R65.H0_H0, R18.H0_H0, R93.H0_H0 ;  /* 0x20000012412b7231 */ /* 0x000fe2000004085d */
[----:B------:R-:W-:Y:S01]  /*2990*/  LOP3.LUT R122, R39, 0xffff, RZ, 0xc0, !PT ;  /* 0x0000ffff277a7812 */ /* 0x000fe200078ec0ff */
[----:B------:R-:W-:Y:S01]  /*29a0*/  HFMA2 R46, R67.H0_H0, R8.H0_H0, R95.H0_H0 ;  /* 0x20000008432e7231 */ /* 0x000fe2000004085f */
[----:B------:R-:W-:Y:S01]  /*29b0*/  LOP3.LUT R6, R6, 0xffff, RZ, 0xc0, !PT ;  /* 0x0000ffff06067812 */ /* 0x000fe200078ec0ff */
[----:B------:R-:W-:Y:S01]  /*29c0*/  HFMA2 R18, R73.H0_H0, R34.H0_H0, R101.H0_H0 ;  /* 0x2000002249127231 */ /* 0x000fe20000040865 */
[----:B------:R-:W-:Y:S01]  /*29d0*/  SHF.L.U64.HI R39, R123, 0x10, RZ ;  /* 0x000000107b277819 */ /* 0x000fe200000102ff */
[----:B------:R-:W-:Y:S01]  /*29e0*/  HFMA2 R34, R82.H0_H0, R41.H0_H0, R110.H0_H0 ;  /* 0x2000002952227231 */ /* 0x000fe2000004086e */
[----:B------:R-:W-:Y:S01]  /*29f0*/  PRMT R8, R121, 0x7610, R8 ;  /* 0x0000761079087816 */ /* 0x000fe20000000008 */
[----:B------:R-:W-:Y:S01]  /*2a00*/  HFMA2 R48, R68.H0_H0, R48.H0_H0, R96.H0_H0 ;  /* 0x2000003044307231 */ /* 0x000fe20000040860 */
[----:B------:R-:W-:-:S02]  /*2a10*/  SHF.L.U32 R55, R124, 0x10, RZ ;  /* 0x000000107c377819 */ /* 0x000fc400000006ff */
[----:B------:R-:W-:Y:S02]  /*2a20*/  LOP3.LUT R41, R12, 0xffff, RZ, 0xc0, !PT ;  /* 0x0000ffff0c297812 */ /* 0x000fe400078ec0ff */
[----:B------:R-:W-:Y:S02]  /*2a30*/  SHF.L.U32 R12, R122, 0x10, RZ ;  /* 0x000000107a0c7819 */ /* 0x000fe400000006ff */
[----:B------:R-:W-:Y:S02]  /*2a40*/  LOP3.LUT R39, R6, 0xffff0000, R39, 0xf8, !PT ;  /* 0xffff000006277812 */ /* 0x000fe400078ef827 */
[----:B------:R-:W-:Y:S02]  /*2a50*/  LOP3.LUT R6, R55, 0xffff, R8, 0xf8, !PT ;  /* 0x0000ffff37067812 */ /* 0x000fe400078ef808 */
[----:B------:R-:W-:Y:S02]  /*2a60*/  LOP3.LUT R55, R49, 0xffff, RZ, 0xc0, !PT ;  /* 0x0000ffff31377812 */ /* 0x000fe400078ec0ff */
[----:B------:R-:W-:-:S02]  /*2a70*/  LOP3.LUT R8, R12, 0xffff, R59, 0xf8, !PT ;  /* 0x0000ffff0c087812 */ /* 0x000fc400078ef83b */
[----:B------:R-:W-:Y:S02]  /*2a80*/  SHF.L.U32 R12, R57, 0x10, RZ ;  /* 0x00000010390c7819 */ /* 0x000fe400000006ff */
[----:B------:R-:W-:Y:S02]  /*2a90*/  LOP3.LUT R59, R44, 0xffff, RZ, 0xc0, !PT ;  /* 0x0000ffff2c3b7812 */ /* 0x000fe400078ec0ff */
[----:B------:R-:W-:Y:S02]  /*2aa0*/  SHF.L.U32 R49, R55, 0x10, RZ ;  /* 0x0000001037317819 */ /* 0x000fe400000006ff */
[----:B------:R-:W-:Y:S02]  /*2ab0*/  LOP3.LUT R44, R43, 0xffff, RZ, 0xc0, !PT ;  /* 0x0000ffff2b2c7812 */ /* 0x000fe400078ec0ff */
[----:B------:R-:W-:Y:S02]  /*2ac0*/  SHF.L.U64.HI R55, R55, 0x10, RZ ;  /* 0x0000001037377819 */ /* 0x000fe400000102ff */
[----:B------:R-:W-:-:S02]  /*2ad0*/  LOP3.LUT R16, R16, 0xffff, RZ, 0xc0, !PT ;  /* 0x0000ffff10107812 */ /* 0x000fc400078ec0ff */
[--C-:B------:R-:W-:Y:S02]  /*2ae0*/  LOP3.LUT R12, R12, 0xffff, R47.reuse, 0xf8, !PT ;  /* 0x0000ffff0c0c7812 */ /* 0x100fe400078ef82f */
[----:B------:R-:W-:Y:S02]  /*2af0*/  PRMT R47, R14, 0x7610, R47 ;  /* 0x000076100e2f7816 */ /* 0x000fe4000000002f */
[----:B------:R-:W-:Y:S02]  /*2b00*/  F2FP.PACK_AB R32, RZ, R32 ;  /* 0x00000020ff20723e */ /* 0x000fe400000000ff */
[----:B------:R-:W-:Y:S02]  /*2b10*/  LOP3.LUT R44, R44, 0xffff0000, R55, 0xf8, !PT ;  /* 0xffff00002c2c7812 */ /* 0x000fe400078ef837 */
[----:B------:R-:W-:Y:S01]  /*2b20*/  LOP3.LUT R14, R46, 0xffff, RZ, 0xc0, !PT ;  /* 0x0000ffff2e0e7812 */ /* 0x000fe200078ec0ff */
[----:B------:R-:W-:Y:S01]  /*2b30*/  HFMA2 R32, R72.H0_H0, R32.H0_H0, R100.H0_H0 ;  /* 0x2000002048207231 */ /* 0x000fe20000040864 */
[----:B------:R-:W-:-:S02]  /*2b40*/  LOP3.LUT R52, R52, 0xffff, RZ, 0xc0, !PT ;  /* 0x0000ffff34347812 */ /* 0x000fc400078ec0ff */
[----:B------:R-:W-:Y:S02]  /*2b50*/  F2FP.PACK_AB R30, RZ, R30 ;  /* 0x0000001eff1e723e */ /* 0x000fe400000000ff */
[----:B------:R-:W-:Y:S02]  /*2b60*/  F2FP.PACK_AB R42, RZ, R42 ;  /* 0x0000002aff2a723e */ /* 0x000fe400000000ff */
[----:B------:R-:W-:Y:S01]  /*2b70*/  LOP3.LUT R46, R45, 0xffff, RZ, 0xc0, !PT ;  /* 0x0000ffff2d2e7812 */ /* 0x000fe200078ec0ff */
[----:B------:R-:W-:Y:S01]  /*2b80*/  HFMA2 R30, R71.H0_H0, R30.H0_H0, R99.H0_H0 ;  /* 0x2000001e471e7231 */ /* 0x000fe20000040863 */
[----:B------:R-:W-:Y:S01]  /*2b90*/  SHF.L.U64.HI R55, R16, 0x10, RZ ;  /* 0x0000001010377819 */ /* 0x000fe200000102ff */
[----:B------:R-:W-:Y:S01]  /*2ba0*/  HFMA2 R42, R77.H0_H0, R42.H0_H0, R105.H0_H0 ;  /* 0x2000002a4d2a7231 */ /* 0x000fe20000040869 */
[----:B------:R-:W-:Y:S02]  /*2bb0*/  LOP3.LUT R10, R49, 0xffff, R10, 0xf8, !PT ;  /* 0x0000ffff310a7812 */ /* 0x000fe400078ef80a */
[----:B------:R-:W-:-:S02]  /*2bc0*/  LOP3.LUT R20, R20, 0xffff, RZ, 0xc0, !PT ;  /* 0x0000ffff14147812 */ /* 0x000fc400078ec0ff */
[----:B------:R-:W-:Y:S02]  /*2bd0*/  SHF.L.U32 R49, R16, 0x10, RZ ;  /* 0x0000001010317819 */ /* 0x000fe400000006ff */
[----:B------:R-:W-:Y:S02]  /*2be0*/  SHF.L.U32 R16, R52, 0x10, RZ ;  /* 0x0000001034107819 */ /* 0x000fe400000006ff */
[----:B------:R-:W-:Y:S02]  /*2bf0*/  F2FP.PACK_AB R36, RZ, R36 ;  /* 0x00000024ff24723e */ /* 0x000fe400000000ff */
[----:B------:R-:W-:Y:S02]  /*2c00*/  SHF.L.U64.HI R45, R57, 0x10, RZ ;  /* 0x00000010392d7819 */ /* 0x000fe400000102ff */
[----:B------:R-:W-:Y:S01]  /*2c10*/  LOP3.LUT R46, R46, 0xffff0000, R55, 0xf8, !PT ;  /* 0xffff00002e2e7812 */ /* 0x000fe200078ef837 */
[----:B------:R-:W-:Y:S01]  /*2c20*/  HFMA2 R36, R74.H0_H0, R36.H0_H0, R102.H0_H0 ;  /* 0x200000244a247231 */ /* 0x000fe20000040866 */
[----:B------:R-:W-:-:S02]  /*2c30*/  SHF.L.U32 R55, R20, 0x10, RZ ;  /* 0x0000001014377819 */ /* 0x000fc400000006ff */
[----:B------:R-:W-:Y:S02]  /*2c40*/  LOP3.LUT R57, R37, 0xffff, RZ, 0xc0, !PT ;  /* 0x0000ffff25397812 */ /* 0x000fe400078ec0ff */
[----:B------:R-:W-:Y:S02]  /*2c50*/  LOP3.LUT R16, R16, 0xffff, R47, 0xf8, !PT ;  /* 0x0000ffff10107812 */ /* 0x000fe400078ef82f */
[----:B------:R-:W-:Y:S02]  /*2c60*/  LOP3.LUT R45, R14, 0xffff0000, R45, 0xf8, !PT ;  /* 0xffff00000e2d7812 */ /* 0x000fe400078ef82d */
[----:B------:R-:W-:Y:S02]  /*2c70*/  LOP3.LUT R47, R18, 0xffff, RZ, 0xc0, !PT ;  /* 0x0000ffff122f7812 */ /* 0x000fe400078ec0ff */
[----:B------:R-:W-:Y:S02]  /*2c80*/  LOP3.LUT R14, R49, 0xffff, R48, 0xf8, !PT ;  /* 0x0000ffff310e7812 */ /* 0x000fe400078ef830 */
[----:B------:R-:W-:-:S02]  /*2c90*/  SHF.L.U64.HI R20, R20, 0x10, RZ ;  /* 0x0000001014147819 */ /* 0x000fc400000102ff */
[----:B------:R-:W-:Y:S02]  /*2ca0*/  LOP3.LUT R18, R55, 0xffff, R32, 0xf8, !PT ;  /* 0x0000ffff37127812 */ /* 0x000fe400078ef820 */
[----:B------:R-:W-:Y:S02]  /*2cb0*/  F2FP.PACK_AB R40, RZ, R40 ;  /* 0x00000028ff28723e */ /* 0x000fe400000000ff */
[----:B------:R-:W-:Y:S02]  /*2cc0*/  LOP3.LUT R30, R30, 0xffff, RZ, 0xc0, !PT ;  /* 0x0000ffff1e1e7812 */ /* 0x000fe400078ec0ff */
[----:B------:R-:W-:Y:S01]  /*2cd0*/  SHF.L.U64.HI R37, R52, 0x10, RZ ;  /* 0x0000001034257819 */ /* 0x000fe200000102ff */
[----:B------:R-:W-:Y:S01]  /*2ce0*/  HFMA2 R40, R76.H0_H0, R40.H0_H0, R104.H0_H0 ;  /* 0x200000284c287231 */ /* 0x000fe20000040868 */
[----:B------:R-:W-:Y:S02]  /*2cf0*/  SHF.L.U32 R49, R57, 0x10, RZ ;  /* 0x0000001039317819 */ /* 0x000fe400000006ff */
[----:B------:R-:W-:-:S02]  /*2d00*/  LOP3.LUT R32, R42, 0xffff, RZ, 0xc0, !PT ;  /* 0x0000ffff2a207812 */ /* 0x000fc400078ec0ff */
[----:B------:R-:W-:Y:S02]  /*2d10*/  LOP3.LUT R42, R35, 0xffff, RZ, 0xc0, !PT ;  /* 0x0000ffff232a7812 */ /* 0x000fe400078ec0ff */
[----:B------:R-:W-:Y:S02]  /*2d20*/  F2FP.PACK_AB R51, RZ, R51 ;  /* 0x00000033ff33723e */ /* 0x000fe400000000ff */
[----:B------:R-:W-:Y:S02]  /*2d30*/  LOP3.LUT R33, R33, 0xffff, RZ, 0xc0, !PT ;  /* 0x0000ffff21217812 */ /* 0x000fe400078ec0ff */
[----:B------:R-:W-:Y:S01]  /*2d40*/  LOP3.LUT R47, R47, 0xffff0000, R20, 0xf8, !PT ;  /* 0xffff00002f2f7812 */ /* 0x000fe200078ef814 */
[----:B------:R-:W-:Y:S01]  /*2d50*/  HFMA2 R51, R79.H0_H0, R51.H0_H0, R107.H0_H0 ;  /* 0x200000334f337231 */ /* 0x000fe2000004086b */
[----:B------:R-:W-:Y:S02]  /*2d60*/  LOP3.LUT R37, R30, 0xffff0000, R37, 0xf8, !PT ;  /* 0xffff00001e257812 */ /* 0x000fe400078ef825 */
[----:B------:R-:W-:-:S02]  /*2d70*/  LOP3.LUT R20, R49, 0xffff, R36, 0xf8, !PT ;  /* 0x0000ffff31147812 */ /* 0x000fc400078ef824 */
[----:B------:R-:W-:Y:S02]  /*2d80*/  PRMT R30, R28, 0x7610, R30 ;  /* 0x000076101c1e7816 */ /* 0x000fe4000000001e */
[----:B------:R-:W-:Y:S02]  /*2d90*/  SHF.L.U32 R49, R42, 0x10, RZ ;  /* 0x000000102a317819 */ /* 0x000fe400000006ff */
[C---:B------:R-:W-:Y:S02]  /*2da0*/  SHF.L.U32 R35, R33.reuse, 0x10, RZ ;  /* 0x0000001021237819 */ /* 0x040fe400000006ff */
[----:B------:R-:W-:Y:S02]  /*2db0*/  SHF.L.U64.HI R55, R33, 0x10, RZ ;  /* 0x0000001021377819 */ /* 0x000fe400000102ff */
[----:B------:R-:W-:Y:S02]  /*2dc0*/  LOP3.LUT R30, R49, 0xffff, R30, 0xf8, !PT ;  /* 0x0000ffff311e7812 */ /* 0x000fe400078ef81e */
[----:B------:R-:W-:-:S02]  /*2dd0*/  LOP3.LUT R29, R29, 0xffff, RZ, 0xc0, !PT ;  /* 0x0000ffff1d1d7812 */ /* 0x000fc400078ec0ff */
[----:B------:R-:W-:Y:S02]  /*2de0*/  F2FP.PACK_AB R58, RZ, R58 ;  /* 0x0000003aff3a723e */ /* 0x000fe400000000ff */
[----:B------:R-:W-:Y:S02]  /*2df0*/  LOP3.LUT R28, R35, 0xffff, R40, 0xf8, !PT ;  /* 0x0000ffff231c7812 */ /* 0x000fe400078ef828 */
[----:B------:R-:W-:Y:S01]  /*2e00*/  LOP3.LUT R49, R31, 0xffff, RZ, 0xc0, !PT ;  /* 0x0000ffff1f317812 */ /* 0x000fe200078ec0ff */
[----:B------:R-:W-:Y:S01]  /*2e10*/  HFMA2 R58, R85.H0_H0, R58.H0_H0, R113.H0_H0 ;  /* 0x2000003a553a7231 */ /* 0x000fe20000040871 */
[----:B------:R-:W-:Y:S02]  /*2e20*/  LOP3.LUT R35, R32, 0xffff0000, R55, 0xf8, !PT ;  /* 0xffff000020237812 */ /* 0x000fe400078ef837 */
[----:B------:R-:W-:Y:S02]  /*2e30*/  PRMT R32, R34, 0x7610, R32 ;  /* 0x0000761022207816 */ /* 0x000fe40000000020 */
[----:B------:R-:W-:-:S02]  /*2e40*/  LOP3.LUT R36, R51, 0xffff, RZ, 0xc0, !PT ;  /* 0x0000ffff33247812 */ /* 0x000fc400078ec0ff */
[C---:B------:R-:W-:Y:S02]  /*2e50*/  SHF.L.U32 R34, R29.reuse, 0x10, RZ ;  /* 0x000000101d227819 */ /* 0x040fe400000006ff */
[----:B------:R-:W-:Y:S02]  /*2e60*/  SHF.L.U64.HI R51, R29, 0x10, RZ ;  /* 0x000000101d337819 */ /* 0x000fe400000102ff */
[----:B------:R-:W-:Y:S02]  /*2e70*/  SHF.L.U32 R29, R49, 0x10, RZ ;  /* 0x00000010311d7819 */ /* 0x000fe400000006ff */
[----:B------:R-:W-:Y:S02]  /*2e80*/  LOP3.LUT R40, R27, 0xffff, RZ, 0xc0, !PT ;  /* 0x0000ffff1b287812 */ /* 0x000fe400078ec0ff */
[----:B------:R-:W-:Y:S02]  /*2e90*/  LOP3.LUT R32, R29, 0xffff, R32, 0xf8, !PT ;  /* 0x0000ffff1d207812 */ /* 0x000fe400078ef820 */
[----:B------:R-:W-:-:S02]  /*2ea0*/  SHF.L.U32 R29, R40, 0x10, RZ ;  /* 0x00000010281d7819 */ /* 0x000fc400000006ff */
[----:B------:R-:W-:Y:S02]  /*2eb0*/  LOP3.LUT R27, R58, 0xffff, RZ, 0xc0, !PT ;  /* 0x0000ffff3a1b7812 */ /* 0x000fe400078ec0ff */
[----:B------:R-:W-:Y:S02]  /*2ec0*/  SHF.L.U64.HI R40, R40, 0x10, RZ ;  /* 0x0000001028287819 */ /* 0x000fe400000102ff */
[----:B------:R-:W-:Y:S02]  /*2ed0*/  SHF.L.U64.HI R122, R122, 0x10, RZ ;  /* 0x000000107a7a7819 */ /* 0x000fe400000102ff */
[----:B------:R-:W-:Y:S02]  /*2ee0*/  LOP3.LUT R27, R27, 0xffff0000, R40, 0xf8, !PT ;  /* 0xffff00001b1b7812 */ /* 0x000fe400078ef828 */
[----:B------:R-:W-:Y:S02]  /*2ef0*/  LOP3.LUT R40, R5, 0xffff, RZ, 0xc0, !PT ;  /* 0x0000ffff05287812 */ /* 0x000fe400078ec0ff */
[----:B------:R-:W-:-:S02]  /*2f00*/  LOP3.LUT R43, R59, 0xffff0000, R122, 0xf8, !PT ;  /* 0xffff00003b2b7812 */ /* 0x000fc400078ef87a */
[----:B------:R-:W-:Y:S02]  /*2f10*/  PRMT R5, R39, 0x5410, R40 ;  /* 0x0000541027057816 */ /* 0x000fe40000000028 */
[----:B------:R-:W-:Y:S02]  /*2f20*/  LOP3.LUT R40, R9, 0xffff, RZ, 0xc0, !PT ;  /* 0x0000ffff09287812 */ /* 0x000fe400078ec0ff */
[----:B------:R-:W-:Y:S02]  /*2f30*/  F2FP.PACK_AB R38, RZ, R38 ;  /* 0x00000026ff26723e */ /* 0x000fe400000000ff */
[----:B------:R-:W-:Y:S02]  /*2f40*/  PRMT R9, R43, 0x5410, R40 ;  /* 0x000054102b097816 */ /* 0x000fe40000000028 */
[----:B------:R-:W-:Y:S01]  /*2f50*/  LOP3.LUT R11, R11, 0xffff, RZ, 0xc0, !PT ;  /* 0x0000ffff0b0b7812 */ /* 0x000fe200078ec0ff */
[----:B------:R-:W-:Y:S01]  /*2f60*/  HFMA2 R38, R75.H0_H0, R38.H0_H0, R103.H0_H0 ;  /* 0x200000264b267231 */ /* 0x000fe20000040867 */
[----:B------:R-:W-:-:S02]  /*2f70*/  LOP3.LUT R40, R26, 0xffff, RZ, 0xc0, !PT ;  /* 0x0000ffff1a287812 */ /* 0x000fc400078ec0ff */
[----:B------:R-:W-:Y:S02]  /*2f80*/  PRMT R26, R13, 0x7610, R26 ;  /* 0x000076100d1a7816 */ /* 0x000fe4000000001a */
[----:B------:R-:W-:Y:S02]  /*2f90*/  LOP3.LUT R19, R19, 0xffff, RZ, 0xc0, !PT ;  /* 0x0000ffff13137812 */ /* 0x000fe400078ec0ff */
[----:B------:R-:W-:Y:S02]  /*2fa0*/  PRMT R11, R44, 0x5410, R11 ;  /* 0x000054102c0b7816 */ /* 0x000fe4000000000b */
[----:B------:R-:W-:Y:S02]  /*2fb0*/  PRMT R13, R45, 0x5410, R40 ;  /* 0x000054102d0d7816 */ /* 0x000fe40000000028 */
[----:B------:R-:W-:Y:S02]  /*2fc0*/  LOP3.LUT R44, R26, 0xffff, RZ, 0xc0, !PT ;  /* 0x0000ffff1a2c7812 */ /* 0x000fe400078ec0ff */
[----:B------:R-:W-:-:S02]  /*2fd0*/  LOP3.LUT R40, R15, 0xffff, RZ, 0xc0, !PT ;  /* 0x0000ffff0f287812 */ /* 0x000fc400078ec0ff */
[----:B------:R-:W-:Y:S02]  /*2fe0*/  F2FP.PACK_AB R50, RZ, R50 ;  /* 0x00000032ff32723e */ /* 0x000fe400000000ff */
[----:B------:R-:W-:Y:S02]  /*2ff0*/  LOP3.LUT R38, R38, 0xffff, RZ, 0xc0, !PT ;  /* 0x0000ffff26267812 */ /* 0x000fe400078ec0ff */
[----:B------:R-:W-:Y:S01]  /*3000*/  SHF.L.U64.HI R57, R57, 0x10, RZ ;  /* 0x0000001039397819 */ /* 0x000fe200000102ff */
[----:B------:R-:W-:Y:S01]  /*3010*/  HFMA2 R50, R81.H0_H0, R50.H0_H0, R109.H0_H0 ;  /* 0x2000003251327231 */ /* 0x000fe2000004086d */
[----:B------:R-:W-:Y:S02]  /*3020*/  PRMT R15, R46, 0x5410, R19 ;  /* 0x000054102e0f7816 */ /* 0x000fe40000000013 */
[----:B------:R-:W-:Y:S02]  /*3030*/  PRMT R26, R17, 0x7610, R26 ;  /* 0x00007610111a7816 */ /* 0x000fe4000000001a */
[----:B------:R-:W-:-:S02]  /*3040*/  F2FP.PACK_AB R54, RZ, R54 ;  /* 0x00000036ff36723e */ /* 0x000fc400000000ff */
[----:B------:R-:W-:Y:S02]  /*3050*/  SHF.L.U32 R46, R116, 0x7, RZ ;  /* 0x00000007742e7819 */ /* 0x000fe400000006ff */
[----:B------:R-:W-:Y:S01]  /*3060*/  PRMT R17, R37, 0x5410, R44 ;  /* 0x0000541025117816 */ /* 0x000fe2000000002c */
[----:B------:R-:W-:Y:S01]  /*3070*/  HFMA2 R54, R83.H0_H0, R54.H0_H0, R111.H0_H0 ;  /* 0x2000003653367231 */ /* 0x000fe2000004086f */
[----:B------:R-:W-:Y:S02]  /*3080*/  PRMT R19, R47, 0x5410, R40 ;  /* 0x000054102f137816 */ /* 0x000fe40000000028 */
[----:B------:R-:W-:Y:S02]  /*3090*/  LOP3.LUT R33, R38, 0xffff0000, R57, 0xf8, !PT ;  /* 0xffff000026217812 */ /* 0x000fe400078ef839 */
[----:B------:R-:W-:Y:S02]  /*30a0*/  LOP3.LUT R44, R26, 0xffff, RZ, 0xc0, !PT ;  /* 0x0000ffff1a2c7812 */ /* 0x000fe400078ec0ff */
[----:B------:R-:W-:-:S02]  /*30b0*/  LOP3.LUT R40, R25, 0xffff, RZ, 0xc0, !PT ;  /* 0x0000ffff19287812 */ /* 0x000fc400078ec0ff */
[----:B------:R-:W-:Y:S02]  /*30c0*/  LOP3.LUT R25, R46, 0x80, R117, 0xe2, !PT ;  /* 0x000000802e197812 */ /* 0x000fe400078ee275 */
[----:B------:R-:W-:Y:S02]  /*30d0*/  F2FP.PACK_AB R56, RZ, R56 ;  /* 0x00000038ff38723e */ /* 0x000fe400000000ff */
[----:B------:R-:W-:Y:S02]  /*30e0*/  PRMT R26, R21, 0x7610, R26 ;  /* 0x00007610151a7816 */ /* 0x000fe4000000001a */
[----:B------:R-:W-:Y:S01]  /*30f0*/  PRMT R21, R33, 0x5410, R44 ;  /* 0x0000541021157816 */ /* 0x000fe2000000002c */
[----:B------:R-:W-:Y:S01]  /*3100*/  HFMA2 R56, R84.H0_H0, R56.H0_H0, R112.H0_H0 ;  /* 0x2000003854387231 */ /* 0x000fe20000040870 */
[----:B------:R-:W-:Y:S02]  /*3110*/  LOP3.LUT R33, R25, 0x60, R114, 0xf8, !PT ;  /* 0x0000006019217812 */ /* 0x000fe400078ef872 */
[----:B------:R-:W-:-:S02]  /*3120*/  LOP3.LUT R38, R50, 0xffff, RZ, 0xc0, !PT ;  /* 0x0000ffff32267812 */ /* 0x000fc400078ec0ff */
[----:B------:R-:W-:Y:S01]  /*3130*/  SHF.L.U64.HI R31, R42, 0x10, RZ ;  /* 0x000000102a1f7819 */ /* 0x000fe200000102ff */
[----:B------:R-:W-:Y:S01]  /*3140*/  IMAD R43, R120, 0xe00, R33 ;  /* 0x00000e00782b7824 */ /* 0x000fe200078e0221 */
[----:B------:R-:W-:Y:S02]  /*3150*/  LOP3.LUT R42, R54, 0xffff, RZ, 0xc0, !PT ;  /* 0x0000ffff362a7812 */ /* 0x000fe400078ec0ff */
[----:B------:R-:W-:Y:S02]  /*3160*/  SHF.L.U64.HI R49, R49, 0x10, RZ ;  /* 0x0000001031317819 */ /* 0x000fe400000102ff */
[----:B------:R-:W-:Y:S02]  /*3170*/  LOP3.LUT R38, R38, 0xffff0000, R51, 0xf8, !PT ;  /* 0xffff000026267812 */ /* 0x000fe400078ef833 */
[----:B------:R-:W-:Y:S02]  /*3180*/  LOP3.LUT R25, R24, 0xffff, RZ, 0xc0, !PT ;  /* 0x0000ffff18197812 */ /* 0x000fe400078ec0ff */
[----:B------:R-:W-:-:S02]  /*3190*/  LOP3.LUT R31, R36, 0xffff0000, R31, 0xf8, !PT ;  /* 0xffff0000241f7812 */ /* 0x000fc400078ef81f */
[----:B------:R-:W-:Y:S02]  /*31a0*/  LOP3.LUT R42, R42, 0xffff0000, R49, 0xf8, !PT ;  /* 0xffff00002a2a7812 */ /* 0x000fe400078ef831 */
[----:B------:R-:W-:Y:S02]  /*31b0*/  LOP3.LUT R26, R26, 0xffff, RZ, 0xc0, !PT ;  /* 0x0000ffff1a1a7812 */ /* 0x000fe400078ec0ff */
[----:B------:R-:W-:Y:S02]  /*31c0*/  MOV R45, 0x8 ;  /* 0x00000008002d7802 */ /* 0x000fe40000000f00 */
[----:B------:R-:W-:Y:S02]  /*31d0*/  LOP3.LUT R23, R23, 0xffff, RZ, 0xc0, !PT ;  /* 0x0000ffff17177812 */ /* 0x000fe400078ec0ff */
[----:B------:R-:W-:Y:S02]  /*31e0*/  SHF.L.U64.HI R124, R124, 0x10, RZ ;  /* 0x000000107c7c7819 */ /* 0x000fe400000102ff */
[----:B------:R-:W-:-:S02]  /*31f0*/  LOP3.LUT R36, R29, 0xffff, R56, 0xf8, !PT ;  /* 0x0000ffff1d247812 */ /* 0x000fc400078ef838 */
[----:B------:R-:W-:Y:S02]  /*3200*/  PRMT R29, R35, 0x5410, R40 ;  /* 0x00005410231d7816 */ /* 0x000fe40000000028 */
[----:B------:R-:W-:Y:S02]  /*3210*/  PRMT R35, R38, 0x5410, R25 ;  /* 0x0000541026237816 */ /* 0x000fe40000000019 */
[----:B------:R-:W-:Y:S02]  /*3220*/  PRMT R31, R31, 0x5410, R26 ;  /* 0x000054101f1f7816 */ /* 0x000fe4000000001a */
[----:B------:R-:W-:Y:S02]  /*3230*/  LOP3.LUT R24, R22, 0xffff, RZ, 0xc0, !PT ;  /* 0x0000ffff16187812 */ /* 0x000fe400078ec0ff */
[C---:B------:R-:W-:Y:S02]  /*3240*/  IADD3 R25, R43.reuse, 0x100, RZ ;  /* 0x000001002b197810 */ /* 0x040fe40007ffe0ff */
[----:B------:R-:W-:Y:S01]  /*3250*/  PRMT R33, R42, 0x5410, R23 ;  /* 0x000054102a217816 */ /* 0x000fe20000000017 */
[----:B------:R-:W-:Y:S01]  /*3260*/  IMAD.WIDE.U32 R22, R43, R45, c[0x0][0x178] ;  /* 0x00005e002b167625 */ /* 0x000fe200078e002d */
[----:B------:R-:W-:-:S02]  /*3270*/  LOP3.LUT R41, R41, 0xffff0000, R124, 0xf8, !PT ;  /* 0xffff000029297812 */ /* 0x000fc400078ef87c */
[----:B------:R-:W-:Y:S02]  /*3280*/  LOP3.LUT R48, R7, 0xffff, RZ, 0xc0, !PT ;  /* 0x0000ffff07307812 */ /* 0x000fe400078ec0ff */
[----:B------:R-:W-:Y:S01]  /*3290*/  IADD3 R26, R43, 0x200, RZ ;  /* 0x000002002b1a7810 */ /* 0x000fe20007ffe0ff */
[----:B------:R0:W-:Y:S01]  /*32a0*/  STG.E.64 [R22.64], R4 ;  /* 0x0000000416007986 */ /* 0x0001e2000c101b06 */
[----:B------:R-:W-:Y:S01]  /*32b0*/  PRMT R37, R27, 0x5410, R24 ;  /* 0x000054101b257816 */ /* 0x000fe20000000018 */
[-C--:B------:R-:W-:Y:S01]  /*32c0*/  IMAD.WIDE.U32 R24, R25, R45.reuse, c[0x0][0x178] ;  /* 0x00005e0019187625 */ /* 0x080fe200078e002d */
[----:B------:R-:W-:Y:S02]  /*32d0*/  PRMT R7, R41, 0x5410, R48 ;  /* 0x0000541029077816 */ /* 0x000fe40000000030 */
[C---:B------:R-:W-:Y:S01]  /*32e0*/  IADD3 R38, R43.reuse, 0x300, RZ ;  /* 0x000003002b267810 */ /* 0x040fe20007ffe0ff */
[-C--:B------:R-:W-:Y:S01]  /*32f0*/  IMAD.WIDE.U32 R26, R26, R45.reuse, c[0x0][0x178] ;  /* 0x00005e001a1a7625 */ /* 0x080fe200078e002d */
[C---:B------:R-:W-:Y:S01]  /*3300*/  IADD3 R40, R43.reuse, 0x400, RZ ;  /* 0x000004002b287810 */ /* 0x040fe20007ffe0ff */
[----:B------:R1:W-:Y:S01]  /*3310*/  STG.E.64 [R24.64], R6 ;  /* 0x0000000618007986 */ /* 0x0003e2000c101b06 */
[C---:B------:R-:W-:Y:S01]  /*3320*/  IADD3 R44, R43.reuse, 0x500, RZ ;  /* 0x000005002b2c7810 */ /* 0x040fe20007ffe0ff */
[----:B------:R-:W-:Y:S01]  /*3330*/  IMAD.WIDE.U32 R38, R38, R45, c[0x0][0x178] ;  /* 0x00005e0026267625 */ /* 0x000fe200078e002d */
[C---:B------:R-:W-:Y:S01]  /*3340*/  IADD3 R42, R43.reuse, 0x600, RZ ;  /* 0x000006002b2a7810 */ /* 0x040fe20007ffe0ff */
[----:B------:R2:W-:Y:S01]  /*3350*/  STG.E.64 [R26.64], R8 ;  /* 0x000000081a007986 */ /* 0x0005e2000c101b06 */
[----:B------:R-:W-:Y:S01]  /*3360*/  F2FP.PACK_AB R53, RZ, R53 ;  /* 0x00000035ff35723e */ /* 0x000fe200000000ff */
[-C--:B------:R-:W-:Y:S01]  /*3370*/  IMAD.WIDE.U32 R40, R40, R45.reuse, c[0x0][0x178] ;  /* 0x00005e0028287625 */ /* 0x080fe200078e002d */
[C---:B0-----:R-:W-:Y:S01]  /*3380*/  IADD3 R22, R43.reuse, 0x700, RZ ;  /* 0x000007002b167810 */ /* 0x041fe20007ffe0ff */
[----:B------:R0:W-:Y:S01]  /*3390*/  STG.E.64 [R38.64], R10 ;  /* 0x0000000a26007986 */ /* 0x0001e2000c101b06 */
[----:B------:R-:W-:Y:S01]  /*33a0*/  IADD3 R23, R43, 0x800, RZ ;  /* 0x000008002b177810 */ /* 0x000fe20007ffe0ff */
[-C--:B------:R-:W-:Y:S01]  /*33b0*/  IMAD.WIDE.U32 R4, R44, R45.reuse, c[0x0][0x178] ;  /* 0x00005e002c047625 */ /* 0x080fe200078e002d */
[----:B------:R-:W-:Y:S01]  /*33c0*/  HFMA2 R53, R80.H0_H0, R53.H0_H0, R108.H0_H0 ;  /* 0x2000003550357231 */ /* 0x000fe2000004086c */
[----:B------:R3:W-:Y:S01]  /*33d0*/  STG.E.64 [R40.64], R12 ;  /* 0x0000000c28007986 */ /* 0x0007e2000c101b06 */
[----:B------:R-:W-:Y:S01]  /*33e0*/  IADD3 R120, R120, c[0x0][0x160], RZ ;  /* 0x0000580078787a10 */ /* 0x000fe20007ffe0ff */
[----:B-1----:R-:W-:-:S02]  /*33f0*/  IMAD.WIDE.U32 R6, R42, R45, c[0x0][0x178] ;  /* 0x00005e002a067625 */ /* 0x002fc400078e002d */
[----:B------:R1:W-:Y:S01]  /*3400*/  STG.E.64 [R4.64], R14 ;  /* 0x0000000e04007986 */ /* 0x0003e2000c101b06 */
[----:B------:R-:W-:Y:S01]  /*3410*/  LOP3.LUT R34, R34, 0xffff, R53, 0xf8, !PT ;  /* 0x0000ffff22227812 */ /* 0x000fe200078ef835 */
[-C--:B--2---:R-:W-:Y:S01]  /*3420*/  IMAD.WIDE.U32 R8, R22, R45.reuse, c[0x0][0x178] ;  /* 0x00005e0016087625 */ /* 0x084fe200078e002d */
[----:B------:R-:W-:Y:S01]  /*3430*/  IADD3 R22, R43, 0x900, RZ ;  /* 0x000009002b167810 */ /* 0x000fe20007ffe0ff */
[----:B------:R2:W-:Y:S01]  /*3440*/  STG.E.64 [R6.64], R16 ;  /* 0x0000001006007986 */ /* 0x0005e2000c101b06 */
[----:B------:R-:W-:Y:S01]  /*3450*/  ISETP.GE.AND P0, PT, R120, c[0x0][0x164], PT ;  /* 0x0000590078007a0c */ /* 0x000fe20003f06270 */
[-C--:B0-----:R-:W-:Y:S01]  /*3460*/  IMAD.WIDE.U32 R10, R23, R45.reuse, c[0x0][0x178] ;  /* 0x00005e00170a7625 */ /* 0x081fe200078e002d */
[C---:B------:R-:W-:Y:S01]  /*3470*/  IADD3 R23, R43.reuse, 0xa00, RZ ;  /* 0x00000a002b177810 */ /* 0x040fe20007ffe0ff */
[----:B------:R0:W-:Y:S02]  /*3480*/  STG.E.64 [R8.64], R18 ;  /* 0x0000001208007986 */ /* 0x0001e4000c101b06 */
[-C--:B---3--:R-:W-:Y:S01]  /*3490*/  IMAD.WIDE.U32 R12, R22, R45.reuse, c[0x0][0x178] ;  /* 0x00005e00160c7625 */ /* 0x088fe200078e002d */
[C---:B------:R-:W-:Y:S01]  /*34a0*/  IADD3 R22, R43.reuse, 0xb00, RZ ;  /* 0x00000b002b167810 */ /* 0x040fe20007ffe0ff */
[----:B------:R3:W-:Y:S01]  /*34b0*/  STG.E.64 [R10.64], R20 ;  /* 0x000000140a007986 */ /* 0x0007e2000c101b06 */
[----:B-1----:R-:W-:Y:S01]  /*34c0*/  IADD3 R15, R43, 0xc00, RZ ;  /* 0x00000c002b0f7810 */ /* 0x002fe20007ffe0ff */
[-C--:B------:R-:W-:Y:S01]  /*34d0*/  IMAD.WIDE.U32 R4, R23, R45.reuse, c[0x0][0x178] ;  /* 0x00005e0017047625 */ /* 0x080fe200078e002d */
[----:B------:R-:W-:Y:S01]  /*34e0*/  IADD3 R14, R43, 0xd00, RZ ;  /* 0x00000d002b0e7810 */ /* 0x000fe20007ffe0ff */
[----:B------:R3:W-:Y:S02]  /*34f0*/  STG.E.64 [R12.64], R28 ;  /* 0x0000001c0c007986 */ /* 0x0007e4000c101b06 */
[----:B--2---:R-:W-:-:S02]  /*3500*/  IMAD.WIDE.U32 R6, R22, R45, c[0x0][0x178] ;  /* 0x00005e0016067625 */ /* 0x004fc400078e002d */
[----:B------:R3:W-:Y:S02]  /*3510*/  STG.E.64 [R4.64], R30 ;  /* 0x0000001e04007986 */ /* 0x0007e4000c101b06 */
[-C--:B0-----:R-:W-:Y:S02]  /*3520*/  IMAD.WIDE.U32 R8, R15, R45.reuse, c[0x0][0x178] ;  /* 0x00005e000f087625 */ /* 0x081fe400078e002d */
[----:B------:R3:W-:Y:S02]  /*3530*/  STG.E.64 [R6.64], R34 ;  /* 0x0000002206007986 */ /* 0x0007e4000c101b06 */
[----:B------:R-:W-:Y:S02]  /*3540*/  IMAD.WIDE.U32 R14, R14, R45, c[0x0][0x178] ;  /* 0x00005e000e0e7625 */ /* 0x000fe400078e002d */
[----:B------:R3:W-:Y:S04]  /*3550*/  STG.E.64 [R8.64], R32 ;  /* 0x0000002008007986 */ /* 0x0007e8000c101b06 */
[----:B------:R3:W-:Y:S02]  /*3560*/  STG.E.64 [R14.64], R36 ;  /* 0x000000240e007986 */ /* 0x0007e4000c101b06 */
[----:B---3--:R-:W-:Y:S01]  /*3570*/  @P0 CALL.REL.NOINC `(.L_x_517) ;  /* 0x0000001000000944 */ /* 0x008fe20003c00000 */
[----:B------:R-:W-:Y:S05]  /*3580*/  BRA `(.L_x_518) ;  /* 0xffffcd5000007947 */ /* 0x000fea000383ffff */
.L_x_517:
[----:B------:R-:W-:Y:S05]  /*3590*/  EXIT ;  /* 0x000000000000794d */ /* 0x000fea0003800000 */
.L_x_513:
[----:B------:R-:W-:Y:S01]  /*35a0*/  HFMA2.MMA R121, -RZ, RZ, 0, 5.9604644775390625e-08 ;  /* 0x00000001ff797435 */ /* 0x000fe200000001ff */
[----:B------:R-:W-:-:S02]  /*35b0*/  MOV R123, 0x1f ;  /* 0x0000001f007b7802 */ /* 0x000fc40000000f00 */
[----:B------:R-:W-:Y:S02]  /*35c0*/  MOV R128, 0xffffffff ;  /* 0xffffffff00807802 */ /* 0x000fe40000000f00 */
[----:B------:R-:W-:Y:S02]  /*35d0*/  MOV R126, 0x35f0 ;  /* 0x000035f0007e7802 */ /* 0x000fe40000000f00 */
[----:B-----5:R-:W-:Y:S05]  /*35e0*/  CALL.REL.NOINC `($__internal_57_$__cuda_sm70_shflsync_bfly_p) ;  /* 0x00000a9000007944 */ /* 0x020fea0003c00000 */
[----:B01----:R-:W-:Y:S05]  /*35f0*/  BRA `(.L_x_519) ;  /* 0xffffd3b000007947 */ /* 0x003fea000383ffff */
.L_x_514:
[----:B------:R-:W-:Y:S01]  /*3600*/  HFMA2.MMA R121, -RZ, RZ, 0, 1.1920928955078125e-07 ;  /* 0x00000002ff797435 */ /* 0x000fe200000001ff */
[----:B------:R-:W-:Y:S02]  /*3610*/  MOV R123, 0x1f ;  /* 0x0000001f007b7802 */ /* 0x000fe40000000f00 */
[----:B------:R-:W-:Y:S02]  /*3620*/  MOV R128, 0xffffffff ;  /* 0xffffffff00807802 */ /* 0x000fe40000000f00 */
[----:B------:R-:W-:Y:S02]  /*3630*/  MOV R126, 0x3650 ;  /* 0x00003650007e7802 */ /* 0x000fe40000000f00 */
[----:B-----5:R-:W-:Y:S05]  /*3640*/  CALL.REL.NOINC `($__internal_57_$__cuda_sm70_shflsync_bfly_p) ;  /* 0x00000a3000007944 */ /* 0x020fea0003c00000 */
[----:B01----:R-:W-:Y:S01]  /*3650*/  FADD.FTZ R130, R130, R121 ;  /* 0x0000007982827221 */ /* 0x003fe20000010000 */
[----:B------:R-:W-:Y:S01]  /*3660*/  HFMA2.MMA R121, -RZ, RZ, 0, 2.384185791015625e-07 ;  /* 0x00000004ff797435 */ /* 0x000fe200000001ff */
[----:B------:R-:W-:Y:S02]  /*3670*/  MOV R123, 0x1f ;  /* 0x0000001f007b7802 */ /* 0x000fe40000000f00 */
[----:B------:R-:W-:-:S02]  /*3680*/  MOV R128, 0xffffffff ;  /* 0xffffffff00807802 */ /* 0x000fc40000000f00 */
[----:B------:R-:W-:Y:S02]  /*3690*/  MOV R126, 0x36b0 ;  /* 0x000036b0007e7802 */ /* 0x000fe40000000f00 */
[----:B------:R-:W-:Y:S05]  /*36a0*/  CALL.REL.NOINC `($__internal_57_$__cuda_sm70_shflsync_bfly_p) ;  /* 0x000009d000007944 */ /* 0x000fea0003c00000 */
[----:B01----:R-:W-:Y:S01]  /*36b0*/  FADD.FTZ R130, R130, R121 ;  /* 0x0000007982827221 */ /* 0x003fe20000010000 */
[----:B------:R-:W-:Y:S01]  /*36c0*/  HFMA2.MMA R121, -RZ, RZ, 0, 4.76837158203125e-07 ;  /* 0x00000008ff797435 */ /* 0x000fe200000001ff */
[----:B------:R-:W-:Y:S02]  /*36d0*/  MOV R123, 0x1f ;  /* 0x0000001f007b7802 */ /* 0x000fe40000000f00 */
[----:B------:R-:W-:Y:S02]  /*36e0*/  MOV R128, 0xffffffff ;  /* 0xffffffff00807802 */ /* 0x000fe40000000f00 */
[----:B------:R-:W-:Y:S02]  /*36f0*/  MOV R126, 0x3710 ;  /* 0x00003710007e7802 */ /* 0x000fe40000000f00 */
[----:B------:R-:W-:Y:S05]  /*3700*/  CALL.REL.NOINC `($__internal_57_$__cuda_sm70_shflsync_bfly_p) ;  /* 0x0000097000007944 */ /* 0x000fea0003c00000 */
[----:B01----:R-:W-:Y:S01]  /*3710*/  FADD.FTZ R130, R130, R121 ;  /* 0x0000007982827221 */ /* 0x003fe20000010000 */
[----:B------:R-:W-:Y:S01]  /*3720*/  HFMA2.MMA R121, -RZ, RZ, 0, 9.5367431640625e-07 ;  /* 0x00000010ff797435 */ /* 0x000fe200000001ff */
[----:B------:R-:W-:Y:S02]  /*3730*/  MOV R123, 0x1f ;  /* 0x0000001f007b7802 */ /* 0x000fe40000000f00 */
[----:B------:R-:W-:-:S02]  /*3740*/  MOV R128, 0xffffffff ;  /* 0xffffffff00807802 */ /* 0x000fc40000000f00 */
[----:B------:R-:W-:Y:S02]  /*3750*/  MOV R126, 0x3770 ;  /* 0x00003770007e7802 */ /* 0x000fe40000000f00 */
[----:B------:R-:W-:Y:S05]  /*3760*/  CALL.REL.NOINC `($__internal_57_$__cuda_sm70_shflsync_bfly_p) ;  /* 0x0000091000007944 */ /* 0x000fea0003c00000 */
[----:B-1----:R-:W-:Y:S01]  /*3770*/  FADD.FTZ R121, R130, R121 ;  /* 0x0000007982797221 */ /* 0x002fe20000010000 */
[----:B0-----:R-:W-:-:S03]  /*3780*/  MOV R123, 0x1f ;  /* 0x0000001f007b7802 */ /* 0x001fc60000000f00 */
[----:B------:R-:W-:-:S04]  /*3790*/  FMUL.FTZ R122, R121, 0.0005580357392318546772 ;  /* 0x3a124925797a7820 */ /* 0x000fc80000410000 */
        /* <DEDUP_REMOVED lines=115> */
[----:B------:R-:W-:Y:S05]  /*3ed0*/  CALL.REL.NOINC `($__internal_57_$__cuda_sm70_shflsync_bfly_p) ;  /* 0x000001a000007944 */ /* 0x000fea0003c00000 */
[----:B01----:R-:W-:Y:S01]  /*3ee0*/  FADD.FTZ R130, R130, R121 ;  /* 0x0000007982827221 */ /* 0x003fe20000010000 */
[----:B------:R-:W-:Y:S01]  /*3ef0*/  HFMA2.MMA R121, -RZ, RZ, 0, 1.1920928955078125e-07 ;  /* 0x00000002ff797435 */ /* 0x000fe200000001ff */
[----:B------:R-:W-:Y:S02]  /*3f00*/  MOV R123, 0x1f ;  /* 0x0000001f007b7802 */ /* 0x000fe40000000f00 */
[----:B------:R-:W-:Y:S02]  /*3f10*/  MOV R128, 0xffffffff ;  /* 0xffffffff00807802 */ /* 0x000fe40000000f00 */
[----:B------:R-:W-:Y:S02]  /*3f20*/  MOV R126, 0x3f40 ;  /* 0x00003f40007e7802 */ /* 0x000fe40000000f00 */
[----:B------:R-:W-:Y:S05]  /*3f30*/  CALL.REL.NOINC `($__internal_57_$__cuda_sm70_shflsync_bfly_p) ;  /* 0x0000014000007944 */ /* 0x000fea0003c00000 */
[----:B01----:R-:W-:Y:S01]  /*3f40*/  FADD.FTZ R130, R130, R121 ;  /* 0x0000007982827221 */ /* 0x003fe20000010000 */
[----:B------:R-:W-:Y:S01]  /*3f50*/  HFMA2.MMA R121, -RZ, RZ, 0, 2.384185791015625e-07 ;  /* 0x00000004ff797435 */ /* 0x000fe200000001ff */
[----:B------:R-:W-:-:S02]  /*3f60*/  MOV R123, 0x1f ;  /* 0x0000001f007b7802 */ /* 0x000fc40000000f00 */
[----:B------:R-:W-:Y:S02]  /*3f70*/  MOV R128, 0xffffffff ;  /* 0xffffffff00807802 */ /* 0x000fe40000000f00 */
        /* <DEDUP_REMOVED lines=10> */
[----:B------:R-:W-:-:S02]  /*4020*/  MOV R123, 0x1f ;  /* 0x0000001f007b7802 */ /* 0x000fc40000000f00 */
[----:B------:R-:W-:Y:S02]  /*4030*/  MOV R128, 0xffffffff ;  /* 0xffffffff00807802 */ /* 0x000fe40000000f00 */
[----:B------:R-:W-:Y:S02]  /*4040*/  MOV R126, 0x4060 ;  /* 0x00004060007e7802 */ /* 0x000fe40000000f00 */
[----:B------:R-:W-:Y:S05]  /*4050*/  CALL.REL.NOINC `($__internal_57_$__cuda_sm70_shflsync_bfly_p) ;  /* 0x0000002000007944 */ /* 0x000fea0003c00000 */
[----:B-1----:R-:W-:Y:S01]  /*4060*/  MOV R127, R121 ;  /* 0x00000079007f7202 */ /* 0x002fe20000000f00 */
[----:B0-----:R-:W-:Y:S05]  /*4070*/  BRA `(.L_x_520) ;  /* 0xffffd17000007947 */ /* 0x001fea000383ffff */
        .weak           $__internal_57_$__cuda_sm70_shflsync_bfly_p
        .type           $__internal_57_$__cuda_sm70_shflsync_bfly_p,@function
        .size           $__internal_57_$__cuda_sm70_shflsync_bfly_p,(.L_x_1106 - $__internal_57_$__cuda_sm70_shflsync_bfly_p)
$__internal_57_$__cuda_sm70_shflsync_bfly_p:
[----:B------:R-:W-:Y:S01]  /*4080*/  HFMA2.MMA R127, -RZ, RZ, 0, 0 ;  /* 0x00000000ff7f7435 */ /* 0x000fe200000001ff */
[----:B------:R-:W-:Y:S04]  /*4090*/  WARPSYNC R128 ;  /* 0x0000008000007348 */ /* 0x000fe80003800000 */
[----:B------:R0:W1:Y:S01]  /*40a0*/  SHFL.BFLY PT, R121, R130, R121, R123 ;  /* 0x0c00007982797389 */ /* 0x00006200000e007b */
[----:B------:R-:W-:Y:S05]  /*40b0*/  RET.REL.NODEC R126 `(_ZN10layer_norm13ln_fwd_kernelINS_13Kernel_traitsI6__halffS2_fjLj14336ELj2ELj1ELj4ELj16ENS_18Kernel_traits_baseILj14336ES2_fS2_fjLj128EEEEEEEvNS_9FwdParamsE) ;  /* 0xffffbf407e007950 */ /* 0x000fea0003c3ffff */
.L_x_521:
        /* <DEDUP_REMOVED lines=12> */
.L_x_1106:


//--------------------- .text._ZN10layer_norm13ln_fwd_kernelINS_13Kernel_traitsI6__halfS2_S2_fjLj14336ELj2ELj1ELj4ELj16ENS_18Kernel_traits_baseILj14336ES2_S2_S2_fjLj128EEEEEEEvNS_9FwdParamsE --------------------------
	.section	.text._ZN10layer_norm13ln_fwd_kernelINS_13Kernel_traitsI6__halfS2_S2_fjLj14336ELj2ELj1ELj4ELj16ENS_18Kernel_traits_baseILj14336ES2_S2_S2_fjLj128EEEEEEEvNS_9FwdParamsE,"ax",@progbits
	.sectioninfo	@"SHI_REGISTERS=128"
	.align	128
        .global         _ZN10layer_norm13ln_fwd_kernelINS_13Kernel_traitsI6__halfS2_S2_fjLj14336ELj2ELj1ELj4ELj16ENS_18Kernel_traits_baseILj14336ES2_S2_S2_fjLj128EEEEEEEvNS_9FwdParamsE
        .type           _ZN10layer_norm13ln_fwd_kernelINS_13Kernel_traitsI6__halfS2_S2_fjLj14336ELj2ELj1ELj4ELj16ENS_18Kernel_traits_baseILj14336ES2_S2_S2_fjLj128EEEEEEEvNS_9FwdParamsE,@function
        .size           _ZN10layer_norm13ln_fwd_kernelINS_13Kernel_traitsI6__halfS2_S2_fjLj14336ELj2ELj1ELj4ELj16ENS_18Kernel_traits_baseILj14336ES2_S2_S2_fjLj128EEEEEEEvNS_9FwdParamsE,(.L_x_1107 - _ZN10layer_norm13ln_fwd_kernelINS_13Kernel_traitsI6__halfS2_S2_fjLj14336ELj2ELj1ELj4ELj16ENS_18Kernel_traits_baseILj14336ES2_S2_S2_fjLj128EEEEEEEvNS_9FwdParamsE)
        .other          _ZN10layer_norm13ln_fwd_kernelINS_13Kernel_traitsI6__halfS2_S2_fjLj14336ELj2ELj1ELj4ELj16ENS_18Kernel_traits_baseILj14336ES2_S2_S2_fjLj128EEEEEEEvNS_9FwdParamsE,@"STO_CUDA_ENTRY STV_DEFAULT"
_ZN10layer_norm13ln_fwd_kernelINS_13Kernel_traitsI6__halfS2_S2_fjLj14336ELj2ELj1ELj4ELj16ENS_18Kernel_traits_baseILj14336ES2_S2_S2_fjLj128EEEEEEEvNS_9FwdParamsE:
.text._ZN10layer_norm13ln_fwd_kernelINS_13Kernel_traitsI6__halfS2_S2_fjLj14336ELj2ELj1ELj4ELj16ENS_18Kernel_traits_baseILj14336ES2_S2_S2_fjLj128EEEEEEEvNS_9FwdParamsE:
        /* <DEDUP_REMOVED lines=32> */
.L_x_527:
[----:B------:R-:W1:Y:S01]  /*0200*/  S2R R0, SR_CTAID.X ;  /* 0x0000000000007919 */ /* 0x000e620000002500 */
[----:B------:R-:W-:-:S03]  /*0210*/  MOV R81, 0x10 ;  /* 0x0000001000517802 */ /* 0x000fc60000000f00 */
[----:B------:R-:W2:Y:S01]  /*0220*/  S2R R110, SR_TID.X ;  /* 0x00000000006e7919 */ /* 0x000ea20000002100 */
[----:B-1----:R-:W-:-:S04]  /*0230*/  LOP3.LUT R0, R0, 0x1, RZ, 0xc0, !PT ;  /* 0x0000000100007812 */ /* 0x002fc800078ec0ff */
[----:B0-----:R-:W-:-:S04]  /*0240*/  SHF.L.U32 R3, R0, 0x7, RZ ;  /* 0x0000000700037819 */ /* 0x001fc800000006ff */
[----:B------:R-:W-:-:S04]  /*0250*/  LOP3.LUT R0, R3, 0x80, R120, 0xe2, !PT ;  /* 0x0000008003007812 */ /* 0x000fc800078ee278 */
[----:B--2---:R-:W-:-:S05]  /*0260*/  LOP3.LUT R0, R0, 0x60, R110, 0xf8, !PT ;  /* 0x0000006000007812 */ /* 0x004fca00078ef86e */
        /* <DEDUP_REMOVED lines=34> */
[----:B------:R-:W-:Y:S01]  /*0490*/  HADD2.F32 R2, -RZ, R87.H1_H1 ;  /* 0x30000057ff027230 */ /* 0x000fe20000004100 */
[----:B------:R-:W-:Y:S01]  /*04a0*/  FADD.FTZ R3, R7, R0 ;  /* 0x0000000007037221 */ /* 0x000fe20000010000 */
[----:B---3--:R-:W-:-:S03]  /*04b0*/  HADD2.F32 R84, -RZ, R12.H1_H1 ;  /* 0x3000000cff547230 */ /* 0x008fc60000004100 */
[----:B------:R-:W-:Y:S01]  /*04c0*/  FADD.FTZ R0, R6, R3 ;  /* 0x0000000306007221 */ /* 0x000fe20000010000 */
[----:B------:R-:W-:-:S03]  /*04d0*/  HADD2.F32 R3, -RZ, R87.H0_H0 ;  /* 0x20000057ff037230 */ /* 0x000fc60000004100 */
[----:B------:R-:W-:-:S04]  /*04e0*/  FADD.FTZ R85, R5, R0 ;  /* 0x0000000005557221 */ /* 0x000fc80000010000 */
[----:B------:R-:W-:-:S04]  /*04f0*/  FADD.FTZ R0, R4, R85 ;  /* 0x0000005504007221 */ /* 0x000fc80000010000 */
[----:B------:R-:W-:Y:S01]  /*0500*/  FADD.FTZ R85, R3, R0 ;  /* 0x0000000003557221 */ /* 0x000fe20000010000 */
[----:B------:R-:W-:Y:S02]  /*0510*/  HADD2.F32 R0, -RZ, R12.H0_H0 ;  /* 0x2000000cff007230 */ /* 0x000fe40000004100 */
[----:B------:R-:W-:Y:S01]  /*0520*/  HADD2.F32 R12, -RZ, R13.H0_H0 ;  /* 0x2000000dff0c7230 */ /* 0x000fe20000004100 */
[----:B------:R-:W-:-:S04]  /*0530*/  FADD.FTZ R85, R2, R85 ;  /* 0x0000005502557221 */ /* 0x000fc80000010000 */
[----:B------:R-:W-:-:S04]  /*0540*/  FADD.FTZ R85, R0, R85 ;  /* 0x0000005500557221 */ /* 0x000fc80000010000 */
[----:B------:R-:W-:Y:S01]  /*0550*/  FADD.FTZ R87, R84, R85 ;  /* 0x0000005554577221 */ /* 0x000fe20000010000 */
[----:B------:R-:W-:Y:S02]  /*0560*/  HADD2.F32 R85, -RZ, R13.H1_H1 ;  /* 0x3000000dff557230 */ /* 0x000fe40000004100 */
[----:B------:R-:W-:Y:S01]  /*0570*/  HADD2.F32 R13, -RZ, R14.H0_H0 ;  /* 0x2000000eff0d7230 */ /* 0x000fe20000004100 */
[----:B------:R-:W-:Y:S01]  /*0580*/  FADD.FTZ R86, R12, R87 ;  /* 0x000000570c567221 */ /* 0x000fe20000010000 */
[----:B----4-:R-:W-:-:S03]  /*0590*/  HADD2.F32 R101, -RZ, R75.H1_H1 ;  /* 0x3000004bff657230 */ /* 0x010fc60000004100 */
[----:B------:R-:W-:Y:S01]  /*05a0*/  FADD.FTZ R88, R85, R86 ;  /* 0x0000005655587221 */ /* 0x000fe20000010000 */
[----:B------:R-:W-:Y:S02]  /*05b0*/  HADD2.F32 R86, -RZ, R14.H1_H1 ;  /* 0x3000000eff567230 */ /* 0x000fe40000004100 */
[----:B------:R-:W-:Y:S01]  /*05c0*/  HADD2.F32 R14, -RZ, R15.H0_H0 ;  /* 0x2000000fff0e7230 */ /* 0x000fe20000004100 */
        /* <DEDUP_REMOVED lines=51> */
[----:B------:R-:W-:-:S04]  /*0900*/  FADD.FTZ R96, R70, R97 ;  /* 0x0000006146607221 */ /* 0x000fc80000010000 */
        /* <DEDUP_REMOVED lines=34> */
.L_x_528:
        /* <DEDUP_REMOVED lines=132> */
.L_x_529:
[----:B------:R-:W2:Y:S01]  /*1370*/  S2R R76, SR_TID.X ;  /* 0x00000000004c7919 */ /* 0x000ea20000002100 */
[----:B-1----:R-:W-:Y:S01]  /*1380*/  FADD.FTZ R75, R75, R122 ;  /* 0x0000007a4b4b7221 */ /* 0x002fe20000010000 */
[----:B------:R-:W-:Y:S01]  /*1390*/  WARPSYNC 0xffffffff ;  /* 0xffffffff00007948 */ /* 0x000fe20003800000 */
[----:B------:R-:W-:Y:S01]  /*13a0*/  ISETP.GT.U32.AND P1, PT, R120, 0x3, PT ;  /* 0x000000037800780c */ /* 0x000fe20003f24070 */
[----:B------:R-:W-:Y:S02]  /*13b0*/  ULDC UR4, c[0x0][0x160] ;  /* 0x0000580000047ab9 */ /* 0x000fe40000000800 */
[----:B------:R-:W-:Y:S01]  /*13c0*/  USHF.L.U32 UR4, UR4, 0x1, URZ ;  /* 0x0000000104047899 */ /* 0x000fe2000800063f */
[----:B--2---:R-:W-:-:S04]  /*13d0*/  SHF.R.U32.HI R76, RZ, 0x5, R76 ;  /* 0x00000005ff4c7819 */ /* 0x004fc8000001164c */
[----:B------:R-:W-:-:S04]  /*13e0*/  LOP3.LUT R77, R76, 0x3, RZ, 0xc0, !PT ;  /* 0x000000034c4d7812 */ /* 0x000fc800078ec0ff */
[----:B0-----:R-:W-:Y:S02]  /*13f0*/  @!P0 IADD3 R122, R121, R77, RZ ;  /* 0x0000004d797a8210 */ /* 0x001fe40007ffe0ff */
[----:B------:R-:W-:Y:S01]  /*1400*/  CS2R R76, SRZ ;  /* 0x00000000004c7805 */ /* 0x000fe2000001ff00 */
[----:B------:R-:W-:Y:S02]  /*1410*/  @!P1 IADD3 R121, R120, R121, RZ ;  /* 0x0000007978799210 */ /* 0x000fe40007ffe0ff */
[----:B------:R0:W-:Y:S04]  /*1420*/  @!P0 STS.64 [R122.X8], R74 ;  /* 0x0000004a7a008388 */ /* 0x0001e80000008a00 */
        /* <DEDUP_REMOVED lines=15> */
[----:B0-----:R-:W-:Y:S02]  /*1520*/  FMUL.FTZ R125, R123, R125 ;  /* 0x0000007d7b7d7220 */ /* 0x001fe40000410000 */
[----:B--2---:R-:W-:Y:S02]  /*1530*/  FADD.FTZ R121, R121, R77 ;  /* 0x0000004d79797221 */ /* 0x004fe40000010000 */
[----:B------:R-:W-:Y:S01]  /*1540*/  FMUL.FTZ R124, R74, R124 ;  /* 0x0000007c4a7c7220 */ /* 0x000fe20000410000 */
[----:B------:R-:W0:Y:S03]  /*1550*/  SHFL.DOWN PT, R76, R125, 0x1, 0x1f ;  /* 0x08201f007d4c7f89 */ /* 0x000e2600000e0000 */
[----:B------:R-:W-:-:S02]  /*1560*/  FFMA.FTZ R123, R123, R124, R121 ;  /* 0x0000007c7b7b7223 */ /* 0x000fc40000010079 */
[----:B------:R-:W2:Y:S04]  /*1570*/  S2R R124, SR_CTAID.X ;  /* 0x00000000007c7919 */ /* 0x000ea80000002500 */
[----:B------:R-:W3:Y:S01]  /*1580*/  SHFL.DOWN PT, R77, R123, 0x1, 0x1f ;  /* 0x08201f007b4d7f89 */ /* 0x000ee200000e0000 */
[----:B-1----:R-:W-:-:S06]  /*1590*/  FADD.FTZ R74, R122, R75 ;  /* 0x0000004b7a4a7221 */ /* 0x002fcc0000010000 */
[----:B------:R-:W1:Y:S01]  /*15a0*/  MUFU.RCP R74, R74 ;  /* 0x0000004a004a7308 */ /* 0x000e620000001000 */
[----:B0-----:R-:W-:Y:S02]  /*15b0*/  FADD.FTZ R121, R125, -R76 ;  /* 0x8000004c7d797221 */ /* 0x001fe40000010000 */
[----:B------:R-:W-:Y:S02]  /*15c0*/  FMUL.FTZ R76, R75, R76 ;  /* 0x0000004c4b4c7220 */ /* 0x000fe40000410000 */
[----:B------:R-:W-:Y:S02]  /*15d0*/  FMUL.FTZ R121, R121, R121 ;  /* 0x0000007979797220 */ /* 0x000fe40000410000 */
[C---:B------:R-:W-:Y:S01]  /*15e0*/  FFMA.FTZ R76, R122.reuse, R125, R76 ;  /* 0x0000007d7a4c7223 */ /* 0x040fe2000001004c */
[----:B--2---:R-:W-:Y:S01]  /*15f0*/  SHF.R.U32.HI R125, RZ, 0x1, R124 ;  /* 0x00000001ff7d7819 */ /* 0x004fe2000001167c */
[----:B------:R-:W-:Y:S01]  /*1600*/  FMUL.FTZ R121, R122, R121 ;  /* 0x000000797a797220 */ /* 0x000fe20000410000 */
[----:B------:R-:W-:Y:S01]  /*1610*/  LOP3.LUT R124, R124, 0x1, RZ, 0xc0, !PT ;  /* 0x000000017c7c7812 */ /* 0x000fe200078ec0ff */
[----:B---3--:R-:W-:Y:S01]  /*1620*/  FADD.FTZ R77, R123, R77 ;  /* 0x0000004d7b4d7221 */ /* 0x008fe20000010000 */
[----:B------:R-:W0:Y:S01]  /*1630*/  S2R R122, SR_TID.X ;  /* 0x00000000007a7919 */ /* 0x000e220000002100 */
[----:B------:R-:W-:Y:S01]  /*1640*/  FMUL.FTZ R121, R75, R121 ;  /* 0x000000794b797220 */ /* 0x000fe20000410000 */
[----:B------:R-:W-:Y:S01]  /*1650*/  LOP3.LUT R123, R10, 0x1, RZ, 0xc0, !PT ;  /* 0x000000010a7b7812 */ /* 0x000fe200078ec0ff */
[----:B-1----:R-:W-:-:S02]  /*1660*/  FMUL.FTZ R76, R74, R76 ;  /* 0x0000004c4a4c7220 */ /* 0x002fc40000410000 */
[----:B------:R-:W-:Y:S01]  /*1670*/  FFMA.FTZ R75, R74, R121, R77 ;  /* 0x000000794a4b7223 */ /* 0x000fe2000001004d */
[----:B------:R-:W-:Y:S01]  /*1680*/  IADD3 R123, -R123, RZ, RZ ;  /* 0x000000ff7b7b7210 */ /* 0x000fe20007ffe1ff */
[----:B------:R-:W1:Y:S04]  /*1690*/  S2R R77, SR_TID.X ;  /* 0x00000000004d7919 */ /* 0x000e680000002100 */
[----:B------:R2:W-:Y:S04]  /*16a0*/  SHFL.IDX PT, R74, R76, RZ, 0x1f ;  /* 0x00001fff4c4a7589 */ /* 0x0005e800000e0000 */
[----:B------:R-:W3:Y:S01]  /*16b0*/  SHFL.IDX PT, R75, R75, RZ, 0x1f ;  /* 0x00001fff4b4b7589 */ /* 0x000ee200000e0000 */
[----:B0-----:R-:W-:-:S02]  /*16c0*/  LEA.HI R121, R122, R125, RZ, 0x19 ;  /* 0x0000007d7a797211 */ /* 0x001fc400078fc8ff */
[----:B-1----:R-:W-:-:S04]  /*16d0*/  SHF.R.U32.HI R77, RZ, 0x5, R77 ;  /* 0x00000005ff4d7819 */ /* 0x002fc8000001164d */
[----:B------:R-:W-:-:S04]  /*16e0*/  LOP3.LUT R77, R77, 0x3, RZ, 0xc0, !PT ;  /* 0x000000034d4d7812 */ /* 0x000fc800078ec0ff */
[----:B------:R-:W-:Y:S02]  /*16f0*/  LOP3.LUT P0, RZ, R77, 0x1f, R122, 0xf8, !PT ;  /* 0x0000001f4dff7812 */ /* 0x000fe4000780f87a */
[----:B------:R-:W-:-:S04]  /*1700*/  LOP3.LUT R77, R123, UR4, RZ, 0xc0, !PT ;  /* 0x000000047b4d7c12 */ /* 0x000fc8000f8ec0ff */
[----:B------:R-:W-:-:S04]  /*1710*/  LEA R121, P1, R121, R77, 0x1 ;  /* 0x0000004d79797211 */ /* 0x000fc800078208ff */
[----:B------:R-:W-:-:S03]  /*1720*/  IADD3.X R122, RZ, RZ, RZ, P1, !PT ;  /* 0x000000ffff7a7210 */ /* 0x000fc60000ffe4ff */
[----:B------:R-:W-:-:S04]  /*1730*/  @!P0 IADD3 R77, P1, R124, R121, RZ ;  /* 0x000000797c4d8210 */ /* 0x000fc80007f3e0ff */
[----:B------:R-:W-:Y:S02]  /*1740*/  @!P0 IADD3.X R124, RZ, R122, RZ, P1, !PT ;  /* 0x0000007aff7c8210 */ /* 0x000fe40000ffe4ff */
[----:B--2---:R-:W-:-:S04]  /*1750*/  @!P0 LEA R76, P1, R77, c[0x0][0x1a0], 0x3 ;  /* 0x000068004d4c8a11 */ /* 0x004fc800078218ff */
[----:B------:R-:W-:Y:S02]  /*1760*/  @!P0 LEA.HI.X R77, R77, c[0x0][0x1a4], R124, 0x3, P1 ;  /* 0x000069004d4d8a11 */ /* 0x000fe400008f1c7c */
[----:B------:R-:W0:Y:S04]  /*1770*/  S2R R124, SR_TID.X ;  /* 0x00000000007c7919 */ /* 0x000e280000002100 */
[----:B---3--:R1:W-:Y:S01]  /*1780*/  @!P0 STG.E.64 [R76.64], R74 ;  /* 0x0000004a4c008986 */ /* 0x0083e2000c101b06 */
        /* <DEDUP_REMOVED lines=14> */
.L_x_525:
[----:B------:R-:W2:Y:S01]  /*1870*/  LDG.E.STRONG.GPU R77, [R74.64] ;  /* 0x000000064a4d7981 */ /* 0x000ea2000c1ef900 */
[----:B------:R-:W-:Y:S01]  /*1880*/  YIELD ;  /* 0x0000000000007946 */ /* 0x000fe20003800000 */
[----:B--2---:R-:W-:Y:S01]  /*1890*/  ISETP.NE.AND P0, PT, R77, R76, PT ;  /* 0x0000004c4d00720c */ /* 0x004fe20003f05270 */
[----:B------:R-:W-:-:S12]  /*18a0*/  CCTL.IVALL ;  /* 0x00000000ff00798f */ /* 0x000fd80002000000 */
[----:B------:R-:W-:Y:S05]  /*18b0*/  @P0 BRA `(.L_x_525) ;  /* 0xffffffb000000947 */ /* 0x000fea000383ffff */
.L_x_524:
[----:B-1----:R-:W-:Y:S01]  /*18c0*/  ISETP.GT.U32.AND P0, PT, R120, 0x1, PT ;  /* 0x000000017800780c */ /* 0x002fe20003f04070 */
        /* <DEDUP_REMOVED lines=9> */
[----:B------:R-:W-:Y:S01]  /*1960*/  @!P0 MOV R121, 0x45e00000 ;  /* 0x45e0000000798802 */ /* 0x000fe20000000f00 */
[----:B------:R-:W1:Y:S01]  /*1970*/  S2R R125, SR_CTAID.X ;  /* 0x00000000007d7919 */ /* 0x000e620000002500 */
[----:B------:R-:W-:Y:S02]  /*1980*/  LOP3.LUT P1, RZ, R111, 0xff, RZ, 0xc0, !PT ;  /* 0x000000ff6fff7812 */ /* 0x000fe4000782c0ff */
[----:B------:R-:W-:Y:S02]  /*1990*/  IADD3 R10, R10, 0x1, RZ ;  /* 0x000000010a0a7810 */ /* 0x000fe40007ffe0ff */
[----:B------:R-:W-:Y:S01]  /*19a0*/  SEL R111, RZ, 0x1, P1 ;  /* 0x00000001ff6f7807 */ /* 0x000fe20000800000 */
[----:B0-----:R-:W0:Y:S01]  /*19b0*/  SHFL.DOWN PT, R75, R121, 0x1, 0x1f ;  /* 0x08201f00794b7f89 */ /* 0x001e2200000e0000 */
[----:B------:R-:W-:Y:S01]  /*19c0*/  LOP3.LUT R10, R10, 0x3, RZ, 0xc0, !PT ;  /* 0x000000030a0a7812 */ /* 0x000fe200078ec0ff */
[----:B0-----:R-:W-:-:S06]  /*19d0*/  FADD.FTZ R74, R75, R121 ;  /* 0x000000794b4a7221 */ /* 0x001fcc0000010000 */
[----:B------:R-:W0:Y:S01]  /*19e0*/  MUFU.RCP R74, R74 ;  /* 0x0000004a004a7308 */ /* 0x000e220000001000 */
[----:B--2---:R-:W2:Y:S04]  /*19f0*/  SHFL.DOWN PT, R122, R77, 0x1, 0x1f ;  /* 0x08201f004d7a7f89 */ /* 0x004ea800000e0000 */
[----:B------:R-:W3:Y:S01]  /*1a00*/  SHFL.DOWN PT, R124, R76, 0x1, 0x1f ;  /* 0x08201f004c7c7f89 */ /* 0x000ee200000e0000 */
[----:B--2---:R-:W-:-:S03]  /*1a10*/  FADD.FTZ R122, R122, R77 ;  /* 0x0000004d7a7a7221 */ /* 0x004fc60000010000 */
[----:B------:R-:W2:Y:S01]  /*1a20*/  S2R R77, SR_TID.X ;  /* 0x00000000004d7919 */ /* 0x000ea20000002100 */
[----:B---3--:R-:W-:Y:S02]  /*1a30*/  FADD.FTZ R123, -R124, R76 ;  /* 0x0000004c7c7b7221 */ /* 0x008fe40000010100 */
[----:B------:R-:W-:Y:S02]  /*1a40*/  FMUL.FTZ R124, R75, R124 ;  /* 0x0000007c4b7c7220 */ /* 0x000fe40000410000 */
[----:B------:R-:W-:Y:S02]  /*1a50*/  FMUL.FTZ R123, R123, R123 ;  /* 0x0000007b7b7b7220 */ /* 0x000fe40000410000 */
[----:B------:R-:W-:Y:S02]  /*1a60*/  FFMA.FTZ R124, R121, R76, R124 ;  /* 0x0000004c797c7223 */ /* 0x000fe4000001007c */
[----:B------:R-:W-:Y:S01]  /*1a70*/  FMUL.FTZ R123, R123, R121 ;  /* 0x000000797b7b7220 */ /* 0x000fe20000410000 */
[----:B------:R-:W-:Y:S01]  /*1a80*/  MOV R121, 0x38924925 ;  /* 0x3892492500797802 */ /* 0x000fe20000000f00 */
[----:B0-----:R-:W-:-:S02]  /*1a90*/  FMUL.FTZ R76, R74, R124 ;  /* 0x0000007c4a4c7220 */ /* 0x001fc40000410000 */
[----:B------:R-:W-:Y:S01]  /*1aa0*/  FMUL.FTZ R123, R75, R123 ;  /* 0x0000007b4b7b7220 */ /* 0x000fe20000410000 */
[----:B-1----:R-:W-:Y:S02]  /*1ab0*/  LOP3.LUT R75, R120, 0x1, R125, 0xf8, !PT ;  /* 0x00000001784b7812 */ /* 0x002fe400078ef87d */
[----:B------:R-:W-:Y:S01]  /*1ac0*/  LOP3.LUT R125, R125, 0x1, RZ, 0xc0, !PT ;  /* 0x000000017d7d7812 */ /* 0x000fe200078ec0ff */
[----:B------:R-:W-:Y:S01]  /*1ad0*/  FFMA.FTZ R123, R74, R123, R122 ;  /* 0x0000007b4a7b7223 */ /* 0x000fe2000001007a */
[----:B------:R-:W0:Y:S01]  /*1ae0*/  SHFL.IDX PT, R76, R76, RZ, 0x1f ;  /* 0x00001fff4c4c7589 */ /* 0x000e2200000e0000 */
[----:B--2---:R-:W-:-:S04]  /*1af0*/  SHF.R.U32.HI R77, RZ, 0x5, R77 ;  /* 0x00000005ff4d7819 */ /* 0x004fc8000001164d */
[----:B------:R-:W-:-:S04]  /*1b00*/  LOP3.LUT R77, R77, 0x3, RZ, 0xc0, !PT ;  /* 0x000000034d4d7812 */ /* 0x000fc800078ec0ff */
[----:B------:R-:W-:Y:S02]  /*1b10*/  LOP3.LUT P0, RZ, R75, R77, RZ, 0xfc, !PT ;  /* 0x0000004d4bff7212 */ /* 0x000fe4000780fcff */
[----:B------:R1:W2:Y:S04]  /*1b20*/  SHFL.IDX PT, R77, R123, RZ, 0x1f ;  /* 0x00001fff7b4d7589 */ /* 0x0002a800000e0000 */
[----:B-1----:R-:W1:Y:S01]  /*1b30*/  S2R R123, SR_TID.X ;  /* 0x00000000007b7919 */ /* 0x002e620000002100 */
[----:B0-----:R-:W-:-:S06]  /*1b40*/  FADD.FTZ R9, R9, -R76 ;  /* 0x8000004c09097221 */ /* 0x001fcc0000010000 */
[----:B------:R-:W-:Y:S01]  /*1b50*/  @!P0 MOV R74, 0x4 ;  /* 0x00000004004a8802 */ /* 0x000fe20000000f00 */
[--C-:B------:R-:W-:Y:S01]  /*1b60*/  FADD.FTZ R8, R8, -R76.reuse ;  /* 0x8000004c08087221 */ /* 0x100fe20000010000 */
[----:B------:R-:W-:Y:S01]  /*1b70*/  @!P0 MOV R122, 0x4 ;  /* 0x00000004007a8802 */ /* 0x000fe20000000f00 */
[----:B------:R-:W-:Y:S02]  /*1b80*/  FADD.FTZ R7, R7, -R76 ;  /* 0x8000004c07077221 */ /* 0x000fe40000010000 */
[----:B------:R-:W-:-:S04]  /*1b90*/  @!P0 IMAD.WIDE R74, R11, R74, c[0x0][0x180] ;  /* 0x000060000b4a8625 */ /* 0x000fc800078e024a */
[--C-:B------:R-:W-:Y:S01]  /*1ba0*/  FADD.FTZ R6, R6, -R76.reuse ;  /* 0x8000004c06067221 */ /* 0x100fe20000010000 */
[----:B------:R0:W-:Y:S01]  /*1bb0*/  @!P0 STG.E [R74.64], R76 ;  /* 0x0000004c4a008986 */ /* 0x0001e2000c101906 */
[--C-:B------:R-:W-:Y:S02]  /*1bc0*/  FADD.FTZ R5, R5, -R76.reuse ;  /* 0x8000004c05057221 */ /* 0x100fe40000010000 */
[----:B--2---:R-:W-:Y:S01]  /*1bd0*/  FFMA.FTZ R77, R77, R121, c[0x0][0x1b0] ;  /* 0x00006c004d4d7623 */ /* 0x004fe20000010079 */
[----:B------:R-:W-:Y:S01]  /*1be0*/  SHF.L.U32 R121, R125, 0x7, RZ ;  /* 0x000000077d797819 */ /* 0x000fe200000006ff */
[--C-:B------:R-:W-:Y:S02]  /*1bf0*/  FADD.FTZ R3, R3, -R76.reuse ;  /* 0x8000004c03037221 */ /* 0x100fe40000010000 */
[----:B------:R-:W-:Y:S01]  /*1c00*/  FADD.FTZ R2, R2, -R76 ;  /* 0x8000004c02027221 */ /* 0x000fe20000010000 */
[----:B------:R-:W-:Y:S01]  /*1c10*/  LOP3.LUT R121, R121, 0x80, R120, 0xe2, !PT ;  /* 0x0000008079797812 */ /* 0x000fe200078ee278 */
[----:B------:R-:W2:Y:S01]  /*1c20*/  MUFU.RSQ R77, R77 ;  /* 0x0000004d004d7308 */ /* 0x000ea20000001400 */
[----:B------:R-:W-:-:S02]  /*1c30*/  FADD.FTZ R0, R0, -R76 ;  /* 0x8000004c00007221 */ /* 0x000fc40000010000 */
[----:B0-----:R-:W-:-:S04]  /*1c40*/  @!P0 IMAD.WIDE R74, R11, R122, c[0x0][0x188] ;  /* 0x000062000b4a8625 */ /* 0x001fc800078e027a */
[--C-:B------:R-:W-:Y:S02]  /*1c50*/  FADD.FTZ R84, R84, -R76.reuse ;  /* 0x8000004c54547221 */ /* 0x100fe40000010000 */
[--C-:B------:R-:W-:Y:S02]  /*1c60*/  FADD.FTZ R4, R4, -R76.reuse ;  /* 0x8000004c04047221 */ /* 0x100fe40000010000 */
[--C-:B------:R-:W-:Y:S02]  /*1c70*/  FADD.FTZ R12, R12, -R76.reuse ;  /* 0x8000004c0c0c7221 */ /* 0x100fe40000010000 */
[--C-:B------:R-:W-:Y:S02]  /*1c80*/  FADD.FTZ R85, R85, -R76.reuse ;  /* 0x8000004c55557221 */ /* 0x100fe40000010000 */
[----:B------:R-:W-:Y:S01]  /*1c90*/  FADD.FTZ R13, R13, -R76 ;  /* 0x8000004c0d0d7221 */ /* 0x000fe20000010000 */
[----:B--2---:R1:W-:Y:S01]  /*1ca0*/  @!P0 STG.E [R74.64], R77 ;  /* 0x0000004d4a008986 */ /* 0x0043e2000c101906 */
[----:B------:R-:W-:-:S02]  /*1cb0*/  FMUL.FTZ R9, R77, R9 ;  /* 0x000000094d097220 */ /* 0x000fc40000410000 */
[C---:B------:R-:W-:Y:S02]  /*1cc0*/  FMUL.FTZ R8, R77.reuse, R8 ;  /* 0x000000084d087220 */ /* 0x040fe40000410000 */
[----:B------:R-:W-:Y:S02]  /*1cd0*/  FADD.FTZ R86, R86, -R76 ;  /* 0x8000004c56567221 */ /* 0x000fe40000010000 */
[C---:B------:R-:W-:Y:S01]  /*1ce0*/  FMUL.FTZ R7, R77.reuse, R7 ;  /* 0x000000074d077220 */ /* 0x040fe20000410000 */
[----:B------:R-:W-:Y:S01]  /*1cf0*/  F2FP.PACK_AB R8, R8, R9 ;  /* 0x000000090808723e */ /* 0x000fe200000000ff */
[C---:B------:R-:W-:Y:S02]  /*1d00*/  FMUL.FTZ R6, R77.reuse, R6 ;  /* 0x000000064d067220 */ /* 0x040fe40000410000 */
[----:B------:R-:W-:Y:S01]  /*1d10*/  FMUL.FTZ R9, R77, R5 ;  /* 0x000000054d097220 */ /* 0x000fe20000410000 */
[----:B-1----:R-:W-:Y:S01]  /*1d20*/  LOP3.LUT R74, R121, 0x60, R123, 0xf8, !PT ;  /* 0x00000060794a7812 */ /* 0x002fe200078ef87b */
[----:B------:R-:W-:-:S02]  /*1d30*/  FMUL.FTZ R3, R77, R3 ;  /* 0x000000034d037220 */ /* 0x000fc40000410000 */
[C---:B------:R-:W-:Y:S02]  /*1d40*/  FMUL.FTZ R2, R77.reuse, R2 ;  /* 0x000000024d027220 */ /* 0x040fe40000410000 */
[C---:B------:R-:W-:Y:S02]  /*1d50*/  FMUL.FTZ R0, R77.reuse, R0 ;  /* 0x000000004d007220 */ /* 0x040fe40000410000 */
[----:B------:R-:W-:Y:S01]  /*1d60*/  FMUL.FTZ R5, R77, R84 ;  /* 0x000000544d057220 */ /* 0x000fe20000410000 */
[----:B------:R-:W-:Y:S01]  /*1d70*/  F2FP.PACK_AB R84, R6, R7 ;  /* 0x000000070654723e */ /* 0x000fe200000000ff */
[--C-:B------:R-:W-:Y:S01]  /*1d80*/  FADD.FTZ R14, R14, -R76.reuse ;  /* 0x8000004c0e0e7221 */ /* 0x100fe20000010000 */
[----:B------:R-:W-:Y:S01]  /*1d90*/  F2FP.PACK_AB R7, R2, R3 ;  /* 0x000000030207723e */ /* 0x000fe200000000ff */
[----:B------:R-:W-:Y:S01]  /*1da0*/  FADD.FTZ R87, R87, -R76 ;  /* 0x8000004c57577221 */ /* 0x000fe20000010000 */
[----:B------:R-:W-:Y:S01]  /*1db0*/  F2FP.PACK_AB R6, R5, R0 ;  /* 0x000000000506723e */ /* 0x000fe200000000ff */
[----:B------:R-:W-:-:S02]  /*1dc0*/  FMUL.FTZ R4, R77, R4 ;  /* 0x000000044d047220 */ /* 0x000fc40000410000 */
[C---:B------:R-:W-:Y:S02]  /*1dd0*/  FMUL.FTZ R12, R77.reuse, R12 ;  /* 0x0000000c4d0c7220 */ /* 0x040fe40000410000 */
[C---:B------:R-:W-:Y:S01]  /*1de0*/  FMUL.FTZ R85, R77.reuse, R85 ;  /* 0x000000554d557220 */ /* 0x040fe20000410000 */
[----:B------:R-:W-:Y:S01]  /*1df0*/  F2FP.PACK_AB R9, R4, R9 ;  /* 0x000000090409723e */ /* 0x000fe200000000ff */
        /* <DEDUP_REMOVED lines=42> */
[----:B------:R-:W-:Y:S01]  /*20a0*/  IMAD R0, R11, 0x700, R74 ;  /* 0x000007000b007824 */ /* 0x000fe200078e024a */
[----:B------:R-:W-:Y:S01]  /*20b0*/  MOV R74, 0x10 ;  /* 0x00000010004a7802 */ /* 0x000fe20000000f00 */
[C---:B------:R-:W-:Y:S01]  /*20c0*/  FMUL.FTZ R83, R77.reuse, R14 ;  /* 0x0000000e4d537220 */ /* 0x040fe20000410000 */
[----:B-----5:R-:W-:Y:S01]  /*20d0*/  HFMA2.MMA R14, R118, R9, R114 ;  /* 0x00000009760e7235 */ /* 0x020fe20000000072 */
[----:B------:R-:W-:Y:S01]  /*20e0*/  FMUL.FTZ R2, R77, R87 ;  /* 0x000000574d027220 */ /* 0x000fe20000410000 */
[----:B------:R-:W-:Y:S01]  /*20f0*/  F2FP.PACK_AB R87, R85, R12 ;  /* 0x0000000c5557723e */ /* 0x000fe200000000ff */
[C---:B------:R-:W-:Y:S01]  /*2100*/  FMUL.FTZ R122, R77.reuse, R66 ;  /* 0x000000424d7a7220 */ /* 0x040fe20000410000 */
[----:B------:R-:W-:Y:S01]  /*2110*/  F2FP.PACK_AB R85, R86, R13 ;  /* 0x0000000d5655723e */ /* 0x000fe200000000ff */
[C---:B------:R-:W-:Y:S01]  /*2120*/  FMUL.FTZ R86, R77.reuse, R64 ;  /* 0x000000404d567220 */ /* 0x040fe20000410000 */
[----:B------:R-:W-:Y:S01]  /*2130*/  IADD3 R5, R0, 0x100, RZ ;  /* 0x0000010000057810 */ /* 0x000fe20007ffe0ff */
[----:B------:R-:W-:Y:S01]  /*2140*/  HFMA2.MMA R12, R116, R8, R112 ;  /* 0x00000008740c7235 */ /* 0x000fe20000000070 */
[----:B------:R-:W-:Y:S01]  /*2150*/  F2FP.PACK_AB R83, R2, R83 ;  /* 0x000000530253723e */ /* 0x000fe200000000ff */
[C---:B------:R-:W-:Y:S01]  /*2160*/  FMUL.FTZ R75, R77.reuse, R15 ;  /* 0x0000000f4d4b7220 */ /* 0x040fe20000410000 */
[----:B------:R-:W-:Y:S01]  /*2170*/  HFMA2.MMA R64, R60, R6, R36 ;  /* 0x000000063c407235 */ /* 0x000fe20000000024 */
[C---:B------:R-:W-:Y:S01]  /*2180*/  IMAD.WIDE.U32 R2, R0.reuse, R74, c[0x0][0x178] ;  /* 0x00005e0000027625 */ /* 0x040fe200078e004a */
[----:B------:R-:W-:Y:S01]  /*2190*/  HFMA2.MMA R66, R62, R85, R38 ;  /* 0x000000553e427235 */ /* 0x000fe20000000026 */
[----:B------:R-:W-:Y:S01]  /*21a0*/  HFMA2 R13, R117, R84, R113 ;  /* 0x00000054750d7231 */ /* 0x000fe20000000071 */
[----:B------:R-:W-:Y:S01]  /*21b0*/  IADD3 R9, R0, 0x300, RZ ;  /* 0x0000030000097810 */ /* 0x000fe20007ffe0ff */
[C---:B------:R-:W-:Y:S01]  /*21c0*/  FMUL.FTZ R88, R77.reuse, R88 ;  /* 0x000000584d587220 */ /* 0x040fe20000410000 */
[----:B------:R-:W-:Y:S01]  /*21d0*/  HFMA2 R15, R119, R7, R115 ;  /* 0x00000007770f7231 */ /* 0x000fe20000000073 */
[C---:B------:R-:W-:Y:S01]  /*21e0*/  FMUL.FTZ R121, R77.reuse, R65 ;  /* 0x000000414d797220 */ /* 0x040fe20000410000 */
[----:B------:R-:W-:Y:S01]  /*21f0*/  HFMA2 R65, R61, R87, R37 ;  /* 0x000000573d417231 */ /* 0x000fe20000000025 */
[C---:B------:R-:W-:Y:S01]  /*2200*/  FMUL.FTZ R90, R77.reuse, R90 ;  /* 0x0000005a4d5a7220 */ /* 0x040fe20000410000 */
[----:B------:R-:W-:Y:S01]  /*2210*/  F2FP.PACK_AB R75, R88, R75 ;  /* 0x0000004b584b723e */ /* 0x000fe200000000ff */
[----:B------:R-:W-:Y:S01]  /*2220*/  FMUL.FTZ R123, R77, R67 ;  /* 0x000000434d7b7220 */ /* 0x000fe20000410000 */
[----:B------:R-:W-:Y:S01]  /*2230*/  HFMA2 R67, R63, R83, R39 ;  /* 0x000000533f437231 */ /* 0x000fe20000000027 */
[----:B------:R-:W-:Y:S01]  /*2240*/  IMAD.WIDE.U32 R4, R5, R74, c[0x0][0x178] ;  /* 0x00005e0005047625 */ /* 0x000fe200078e004a */
[----:B------:R0:W-:Y:S01]  /*2250*/  STG.E.128 [R2.64], R12 ;  /* 0x0000000c02007986 */ /* 0x0001e2000c101d06 */
[----:B------:R-:W-:-:S02]  /*2260*/  F2FP.PACK_AB R6, R90, R121 ;  /* 0x000000795a06723e */ /* 0x000fc400000000ff */
[C---:B------:R-:W-:Y:S01]  /*2270*/  FMUL.FTZ R92, R77.reuse, R92 ;  /* 0x0000005c4d5c7220 */ /* 0x040fe20000410000 */
[----:B------:R1:W-:Y:S01]  /*2280*/  STG.E.128 [R4.64], R64 ;  /* 0x0000004004007986 */ /* 0x0003e2000c101d06 */
[----:B------:R-:W-:Y:S01]  /*2290*/  FMUL.FTZ R69, R77, R69 ;  /* 0x000000454d457220 */ /* 0x000fe20000410000 */
[----:B------:R-:W-:Y:S01]  /*22a0*/  IADD3 R11, R11, c[0x0][0x160], RZ ;  /* 0x000058000b0b7a10 */ /* 0x000fe20007ffe0ff */
[C---:B------:R-:W-:Y:S01]  /*22b0*/  FMUL.FTZ R94, R77.reuse, R94 ;  /* 0x0000005e4d5e7220 */ /* 0x040fe20000410000 */
[----:B------:R-:W-:Y:S01]  /*22c0*/  F2FP.PACK_AB R92, R92, R123 ;  /* 0x0000007b5c5c723e */ /* 0x000fe200000000ff */
[C---:B------:R-:W-:Y:S01]  /*22d0*/  FMUL.FTZ R89, R77.reuse, R89 ;  /* 0x000000594d597220 */ /* 0x040fe20000410000 */
[----:B------:R-:W-:Y:S01]  /*22e0*/  HFMA2.MMA R6, R58, R6, R34 ;  /* 0x000000063a067235 */ /* 0x000fe20000000022 */
[C---:B------:R-:W-:Y:S01]  /*22f0*/  FMUL.FTZ R91, R77.reuse, R91 ;  /* 0x0000005b4d5b7220 */ /* 0x040fe20000410000 */
[----:B------:R-:W-:Y:S01]  /*2300*/  F2FP.PACK_AB R69, R94, R69 ;  /* 0x000000455e45723e */ /* 0x000fe200000000ff */
[----:B------:R-:W-:Y:S01]  /*2310*/  FMUL.FTZ R68, R77, R68 ;  /* 0x000000444d447220 */ /* 0x000fe20000410000 */
[----:B------:R-:W-:Y:S01]  /*2320*/  ISETP.GE.AND P0, PT, R11, c[0x0][0x164], PT ;  /* 0x000059000b007a0c */ /* 0x000fe20003f06270 */
[----:B------:R-:W-:Y:S01]  /*2330*/  FMUL.FTZ R93, R77, R93 ;  /* 0x0000005d4d5d7220 */ /* 0x000fe20000410000 */
[----:B------:R-:W-:Y:S01]  /*2340*/  F2FP.PACK_AB R7, R91, R122 ;  /* 0x0000007a5b07723e */ /* 0x000fe200000000ff */
[C---:B------:R-:W-:Y:S01]  /*2350*/  FMUL.FTZ R70, R77.reuse, R70 ;  /* 0x000000464d467220 */ /* 0x040fe20000410000 */
[----:B0-----:R-:W-:Y:S01]  /*2360*/  IADD3 R3, R0, 0x200, RZ ;  /* 0x0000020000037810 */ /* 0x001fe20007ffe0ff */
[----:B------:R-:W-:Y:S01]  /*2370*/  FMUL.FTZ R95, R77, R95 ;  /* 0x0000005f4d5f7220 */ /* 0x000fe20000410000 */
[----:B------:R-:W-:Y:S01]  /*2380*/  F2FP.PACK_AB R68, R93, R68 ;  /* 0x000000445d44723e */ /* 0x000fe200000000ff */
[----:B------:R-:W-:Y:S01]  /*2390*/  FMUL.FTZ R71, R77, R71 ;  /* 0x000000474d477220 */ /* 0x000fe20000410000 */
[----:B-1----:R-:W-:Y:S01]  /*23a0*/  F2FP.PACK_AB R5, R89, R86 ;  /* 0x000000565905723e */ /* 0x002fe200000000ff */
[----:B------:R-:W-:Y:S01]  /*23b0*/  FMUL.FTZ R96, R77, R96 ;  /* 0x000000604d607220 */ /* 0x000fe20000410000 */
[----:B------:R-:W-:Y:S01]  /*23c0*/  F2FP.PACK_AB R70, R95, R70 ;  /* 0x000000465f46723e */ /* 0x000fe200000000ff */
[C---:B------:R-:W-:Y:S01]  /*23d0*/  FMUL.FTZ R72, R77.reuse, R72 ;  /* 0x000000484d487220 */ /* 0x040fe20000410000 */
[----:B------:R-:W-:Y:S01]  /*23e0*/  HFMA2.MMA R4, R56, R75, R32 ;  /* 0x0000004b38047235 */ /* 0x000fe20000000020 */
        /* <DEDUP_REMOVED lines=33> */
[----:B------:R-:W-:Y:S01]  /*2600*/  F2FP.PACK_AB R73, R80, R79 ;  /* 0x0000004f5049723e */ /* 0x000fe200000000ff */
[C---:B------:R-:W-:Y:S01]  /*2610*/  FMUL.FTZ R109, R77.reuse, R109 ;  /* 0x0000006d4d6d7220 */ /* 0x040fe20000410000 */
[C---:B------:R-:W-:Y:S01]  /*2620*/  IADD3 R79, R0.reuse, 0x500, RZ ;  /* 0x00000500004f7810 */ /* 0x040fe20007ffe0ff */
[----:B------:R-:W-:Y:S01]  /*2630*/  FMUL.FTZ R82, R77, R82 ;  /* 0x000000524d527220 */ /* 0x000fe20000410000 */
[----:B------:R-:W-:Y:S01]  /*2640*/  F2FP.PACK_AB R108, R81, R108 ;  /* 0x0000006c516c723e */ /* 0x000fe200000000ff */
[C---:B------:R-:W-:Y:S01]  /*2650*/  FMUL.FTZ R110, R77.reuse, R110 ;  /* 0x0000006e4d6e7220 */ /* 0x040fe20000410000 */
[----:B------:R-:W-:Y:S01]  /*2660*/  IADD3 R81, R0, 0x600, RZ ;  /* 0x0000060000517810 */ /* 0x000fe20007ffe0ff */
[----:B------:R-:W-:Y:S01]  /*2670*/  FMUL.FTZ R77, R77, R76 ;  /* 0x0000004c4d4d7220 */ /* 0x000fe20000410000 */
[----:B------:R-:W-:Y:S01]  /*2680*/  F2FP.PACK_AB R82, R82, R109 ;  /* 0x0000006d5252723e */ /* 0x000fe200000000ff */
[----:B------:R-:W-:Y:S01]  /*2690*/  IMAD.WIDE.U32 R2, R3, R74, c[0x0][0x178] ;  /* 0x00005e0003027625 */ /* 0x000fe200078e004a */
[----:B------:R-:W-:Y:S01]  /*26a0*/  HFMA2 R65, R49, R72, R25 ;  /* 0x0000004831417231 */ /* 0x000fe20000000019 */
[----:B------:R-:W-:Y:S01]  /*26b0*/  HFMA2.MMA R68, R44, R100, R20 ;  /* 0x000000642c447235 */ /* 0x000fe20000000014 */
[----:B------:R-:W-:Y:S01]  /*26c0*/  F2FP.PACK_AB R110, R77, R110 ;  /* 0x0000006e4d6e723e */ /* 0x000fe200000000ff */
[-C--:B------:R-:W-:Y:S01]  /*26d0*/  IMAD.WIDE.U32 R8, R9, R74.reuse, c[0x0][0x178] ;  /* 0x00005e0009087625 */ /* 0x080fe200078e004a */
[----:B------:R-:W-:Y:S01]  /*26e0*/  IADD3 R77, R0, 0x400, RZ ;  /* 0x00000400004d7810 */ /* 0x000fe20007ffe0ff */
[----:B------:R-:W-:Y:S01]  /*26f0*/  HFMA2.MMA R70, R46, R104, R22 ;  /* 0x000000682e467235 */ /* 0x000fe20000000016 */
[----:B------:R-:W-:Y:S01]  /*2700*/  HFMA2 R67, R51, R67, R27 ;  /* 0x0000004333437231 */ /* 0x000fe2000000001b */
[-C--:B------:R-:W-:Y:S01]  /*2710*/  IMAD.WIDE.U32 R78, R79, R74.reuse, c[0x0][0x178] ;  /* 0x00005e004f4e7625 */ /* 0x080fe200078e004a */
[----:B------:R-:W-:Y:S01]  /*2720*/  HFMA2.MMA R72, R40, R73, R16 ;  /* 0x0000004928487235 */ /* 0x000fe20000000010 */
[----:B------:R-:W-:Y:S01]  /*2730*/  HFMA2 R69, R45, R102, R21 ;  /* 0x000000662d457231 */ /* 0x000fe20000000015 */
[----:B------:R0:W-:Y:S01]  /*2740*/  STG.E.128 [R2.64], R4 ;  /* 0x0000000402007986 */ /* 0x0001e2000c101d06 */
[----:B------:R-:W-:Y:S01]  /*2750*/  IMAD.WIDE.U32 R76, R77, R74, c[0x0][0x178] ;  /* 0x00005e004d4c7625 */ /* 0x000fe200078e004a */
[----:B------:R-:W-:-:S02]  /*2760*/  HFMA2 R71, R47, R107, R23 ;  /* 0x0000006b2f477231 */ /* 0x000fc40000000017 */
[----:B------:R-:W-:Y:S01]  /*2770*/  HFMA2 R73, R41, R108, R17 ;  /* 0x0000006c29497231 */ /* 0x000fe20000000011 */
[----:B------:R-:W-:Y:S01]  /*2780*/  IMAD.WIDE.U32 R80, R81, R74, c[0x0][0x178] ;  /* 0x00005e0051507625 */ /* 0x000fe200078e004a */
[----:B------:R-:W-:Y:S01]  /*2790*/  HFMA2.MMA R74, R42, R82, R18 ;  /* 0x000000522a4a7235 */ /* 0x000fe20000000012 */
[----:B------:R-:W-:Y:S01]  /*27a0*/  HFMA2 R75, R43, R110, R19 ;  /* 0x0000006e2b4b7231 */ /* 0x000fe20000000013 */
[----:B------:R0:W-:Y:S04]  /*27b0*/  STG.E.128 [R8.64], R12 ;  /* 0x0000000c08007986 */ /* 0x0001e8000c101d06 */
[----:B------:R0:W-:Y:S04]  /*27c0*/  STG.E.128 [R76.64], R64 ;  /* 0x000000404c007986 */ /* 0x0001e8000c101d06 */
[----:B------:R0:W-:Y:S04]  /*27d0*/  STG.E.128 [R78.64], R68 ;  /* 0x000000444e007986 */ /* 0x0001e8000c101d06 */
[----:B------:R0:W-:Y:S02]  /*27e0*/  STG.E.128 [R80.64], R72 ;  /* 0x0000004850007986 */ /* 0x0001e4000c101d06 */
[----:B0-----:R-:W-:Y:S01]  /*27f0*/  @P0 CALL.REL.NOINC `(.L_x_526) ;  /* 0x0000001000000944 */ /* 0x001fe20003c00000 */
[----:B------:R-:W-:Y:S05]  /*2800*/  BRA `(.L_x_527) ;  /* 0xffffd9f000007947 */ /* 0x000fea000383ffff */
.L_x_526:
[----:B------:R-:W-:Y:S05]  /*2810*/  EXIT ;  /* 0x000000000000794d */ /* 0x000fea0003800000 */
.L_x_522:
[----:B------:R-:W-:Y:S01]  /*2820*/  HFMA2.MMA R75, -RZ, RZ, 0, 5.9604644775390625e-08 ;  /* 0x00000001ff4b7435 */ /* 0x000fe200000001ff */
[----:B------:R-:W-:-:S02]  /*2830*/  MOV R122, R74 ;  /* 0x0000004a007a7202 */ /* 0x000fc40000000f00 */
[----:B------:R-:W-:Y:S02]  /*2840*/  MOV R124, 0x1f ;  /* 0x0000001f007c7802 */ /* 0x000fe40000000f00 */
[----:B------:R-:W-:Y:S02]  /*2850*/  MOV R77, 0xffffffff ;  /* 0xffffffff004d7802 */ /* 0x000fe40000000f00 */
[----:B------:R-:W-:Y:S02]  /*2860*/  MOV R76, 0x2880 ;  /* 0x00002880004c7802 */ /* 0x000fe40000000f00 */
[----:B-----5:R-:W-:Y:S05]  /*2870*/  CALL.REL.NOINC `($__internal_58_$__cuda_sm70_shflsync_bfly_p) ;  /* 0x00000ac000007944 */ /* 0x020fea0003c00000 */
[----:B-1----:R-:W-:Y:S05]  /*2880*/  BRA `(.L_x_528) ;  /* 0xffffe2a000007947 */ /* 0x002fea000383ffff */
.L_x_523:
[----:B------:R-:W-:Y:S01]  /*2890*/  HFMA2.MMA R75, -RZ, RZ, 0, 1.1920928955078125e-07 ;  /* 0x00000002ff4b7435 */ /* 0x000fe200000001ff */
[----:B------:R-:W-:Y:S02]  /*28a0*/  MOV R122, R74 ;  /* 0x0000004a007a7202 */ /* 0x000fe40000000f00 */
[----:B------:R-:W-:Y:S02]  /*28b0*/  MOV R124, 0x1f ;  /* 0x0000001f007c7802 */ /* 0x000fe40000000f00 */
[----:B------:R-:W-:Y:S02]  /*28c0*/  MOV R77, 0xffffffff ;  /* 0xffffffff004d7802 */ /* 0x000fe40000000f00 */
[----:B------:R-:W-:-:S02]  /*28d0*/  MOV R76, 0x28f0 ;  /* 0x000028f0004c7802 */ /* 0x000fc40000000f00 */
[----:B-----5:R-:W-:Y:S05]  /*28e0*/  CALL.REL.NOINC `($__internal_58_$__cuda_sm70_shflsync_bfly_p) ;  /* 0x00000a5000007944 */ /* 0x020fea0003c00000 */
[----:B-1----:R-:W-:Y:S01]  /*28f0*/  FADD.FTZ R74, R74, R75 ;  /* 0x0000004b4a4a7221 */ /* 0x002fe20000010000 */
[----:B------:R-:W-:Y:S01]  /*2900*/  HFMA2.MMA R75, -RZ, RZ, 0, 2.384185791015625e-07 ;  /* 0x00000004ff4b7435 */ /* 0x000fe200000001ff */
[----:B------:R-:W-:-:S02]  /*2910*/  MOV R124, 0x1f ;  /* 0x0000001f007c7802 */ /* 0x000fc40000000f00 */
[----:B------:R-:W-:Y:S02]  /*2920*/  MOV R77, 0xffffffff ;  /* 0xffffffff004d7802 */ /* 0x000fe40000000f00 */
[----:B------:R-:W-:Y:S02]  /*2930*/  MOV R122, R74 ;  /* 0x0000004a007a7202 */ /* 0x000fe40000000f00 */
[----:B------:R-:W-:Y:S02]  /*2940*/  MOV R76, 0x2960 ;  /* 0x00002960004c7802 */ /* 0x000fe40000000f00 */
[----:B------:R-:W-:Y:S05]  /*2950*/  CALL.REL.NOINC `($__internal_58_$__cuda_sm70_shflsync_bfly_p) ;  /* 0x000009e000007944 */ /* 0x000fea0003c00000 */
[----:B-1----:R-:W-:Y:S01]  /*2960*/  FADD.FTZ R74, R74, R75 ;  /* 0x0000004b4a4a7221 */ /* 0x002fe20000010000 */
[----:B------:R-:W-:Y:S01]  /*2970*/  HFMA2.MMA R75, -RZ, RZ, 0, 4.76837158203125e-07 ;  /* 0x00000008ff4b7435 */ /* 0x000fe200000001ff */
[----:B------:R-:W-:Y:S02]  /*2980*/  MOV R124, 0x1f ;  /* 0x0000001f007c7802 */ /* 0x000fe40000000f00 */
[----:B------:R-:W-:Y:S02]  /*2990*/  MOV R77, 0xffffffff ;  /* 0xffffffff004d7802 */ /* 0x000fe40000000f00 */
[----:B------:R-:W-:-:S02]  /*29a0*/  MOV R122, R74 ;  /* 0x0000004a007a7202 */ /* 0x000fc40000000f00 */
[----:B------:R-:W-:Y:S02]  /*29b0*/  MOV R76, 0x29d0 ;  /* 0x000029d0004c7802 */ /* 0x000fe40000000f00 */
[----:B------:R-:W-:Y:S05]  /*29c0*/  CALL.REL.NOINC `($__internal_58_$__cuda_sm70_shflsync_bfly_p) ;  /* 0x0000097000007944 */ /* 0x000fea0003c00000 */
[----:B-1----:R-:W-:Y:S01]  /*29d0*/  FADD.FTZ R74, R74, R75 ;  /* 0x0000004b4a4a7221 */ /* 0x002fe20000010000 */
[----:B------:R-:W-:Y:S01]  /*29e0*/  HFMA2.MMA R75, -RZ, RZ, 0, 9.5367431640625e-07 ;  /* 0x00000010ff4b7435 */ /* 0x000fe200000001ff */
[----:B------:R-:W-:Y:S02]  /*29f0*/  MOV R124, 0x1f ;  /* 0x0000001f007c7802 */ /* 0x000fe40000000f00 */
[----:B------:R-:W-:Y:S02]  /*2a00*/  MOV R77, 0xffffffff ;  /* 0xffffffff004d7802 */ /* 0x000fe40000000f00 */
[----:B------:R-:W-:Y:S02]  /*2a10*/  MOV R122, R74 ;  /* 0x0000004a007a7202 */ /* 0x000fe40000000f00 */
[----:B------:R-:W-:Y:S02]  /*2a20*/  MOV R76, 0x2a40 ;  /* 0x00002a40004c7802 */ /* 0x000fe40000000f00 */
[----:B------:R-:W-:Y:S05]  /*2a30*/  CALL.REL.NOINC `($__internal_58_$__cuda_sm70_shflsync_bfly_p) ;  /* 0x0000090000007944 */ /* 0x000fea0003c00000 */
[----:B-1----:R-:W-:Y:S01]  /*2a40*/  FADD.FTZ R74, R74, R75 ;  /* 0x0000004b4a4a7221 */ /* 0x002fe20000010000 */
[----:B------:R-:W-:-:S03]  /*2a50*/  MOV R124, 0x1f ;  /* 0x0000001f007c7802 */ /* 0x000fc60000000f00 */
        /* <DEDUP_REMOVED lines=107> */
[----:B------:R-:W-:Y:S01]  /*3110*/  FFMA.FTZ R122, R76, R76, R77 ;  /* 0x0000004c4c7a7223 */ /* 0x000fe2000001004d */
[----:B------:R-:W-:Y:S01]  /*3120*/  MOV R77, 0xffffffff ;  /* 0xffffffff004d7802 */ /* 0x000fe20000000f00 */
[----:B------:R-:W-:-:S02]  /*3130*/  FADD.FTZ R76, R110, -R74 ;  /* 0x8000004a6e4c7221 */ /* 0x000fc40000010000 */
[----:B------:R-:W-:Y:S02]  /*3140*/  FFMA.FTZ R75, R75, R75, R122 ;  /* 0x0000004b4b4b7223 */ /* 0x000fe4000001007a */
[----:B------:R-:W-:Y:S02]  /*3150*/  FADD.FTZ R122, R83, -R74 ;  /* 0x8000004a537a7221 */ /* 0x000fe40000010000 */
[----:B------:R-:W-:Y:S01]  /*3160*/  FFMA.FTZ R75, R76, R76, R75 ;  /* 0x0000004c4c4b7223 */ /* 0x000fe2000001004b */
[----:B------:R-:W-:-:S03]  /*3170*/  MOV R76, 0x31b0 ;  /* 0x000031b0004c7802 */ /* 0x000fc60000000f00 */
[----:B------:R-:W-:Y:S01]  /*3180*/  FFMA.FTZ R122, R122, R122, R75 ;  /* 0x0000007a7a7a7223 */ /* 0x000fe2000001004b */
[----:B------:R-:W-:-:S06]  /*3190*/  HFMA2.MMA R75, -RZ, RZ, 0, 5.9604644775390625e-08 ;  /* 0x00000001ff4b7435 */ /* 0x000fcc00000001ff */
[----:B------:R-:W-:Y:S05]  /*31a0*/  CALL.REL.NOINC `($__internal_58_$__cuda_sm70_shflsync_bfly_p) ;  /* 0x0000019000007944 */ /* 0x000fea0003c00000 */
[----:B-1----:R-:W-:Y:S01]  /*31b0*/  FADD.FTZ R122, R122, R75 ;  /* 0x0000004b7a7a7221 */ /* 0x002fe20000010000 */
[----:B------:R-:W-:Y:S01]  /*31c0*/  HFMA2.MMA R75, -RZ, RZ, 0, 1.1920928955078125e-07 ;  /* 0x00000002ff4b7435 */ /* 0x000fe200000001ff */
[----:B------:R-:W-:Y:S02]  /*31d0*/  MOV R124, 0x1f ;  /* 0x0000001f007c7802 */ /* 0x000fe40000000f00 */
[----:B------:R-:W-:Y:S02]  /*31e0*/  MOV R77, 0xffffffff ;  /* 0xffffffff004d7802 */ /* 0x000fe40000000f00 */
[----:B------:R-:W-:Y:S02]  /*31f0*/  MOV R76, 0x3210 ;  /* 0x00003210004c7802 */ /* 0x000fe40000000f00 */
[----:B------:R-:W-:Y:S05]  /*3200*/  CALL.REL.NOINC `($__internal_58_$__cuda_sm70_shflsync_bfly_p) ;  /* 0x0000013000007944 */ /* 0x000fea0003c00000 */
[----:B-1----:R-:W-:Y:S01]  /*3210*/  FADD.FTZ R122, R122, R75 ;  /* 0x0000004b7a7a7221 */ /* 0x002fe20000010000 */
[----:B------:R-:W-:Y:S01]  /*3220*/  HFMA2.MMA R75, -RZ, RZ, 0, 2.384185791015625e-07 ;  /* 0x00000004ff4b7435 */ /* 0x000fe200000001ff */
[----:B------:R-:W-:Y:S02]  /*3230*/  MOV R124, 0x1f ;  /* 0x0000001f007c7802 */ /* 0x000fe40000000f00 */
[----:B------:R-:W-:-:S02]  /*3240*/  MOV R77, 0xffffffff ;  /* 0xffffffff004d7802 */ /* 0x000fc40000000f00 */
[----:B------:R-:W-:Y:S02]  /*3250*/  MOV R76, 0x3270 ;  /* 0x00003270004c7802 */ /* 0x000fe40000000f00 */
[----:B------:R-:W-:Y:S05]  /*3260*/  CALL.REL.NOINC `($__internal_58_$__cuda_sm70_shflsync_bfly_p) ;  /* 0x000000d000007944 */ /* 0x000fea0003c00000 */
[----:B-1----:R-:W-:Y:S01]  /*3270*/  FADD.FTZ R122, R122, R75 ;  /* 0x0000004b7a7a7221 */ /* 0x002fe20000010000 */
[----:B------:R-:W-:Y:S01]  /*3280*/  HFMA2.MMA R75, -RZ, RZ, 0, 4.76837158203125e-07 ;  /* 0x00000008ff4b7435 */ /* 0x000fe200000001ff */
[----:B------:R-:W-:Y:S02]  /*3290*/  MOV R124, 0x1f ;  /* 0x0000001f007c7802 */ /* 0x000fe40000000f00 */
[----:B------:R-:W-:Y:S02]  /*32a0*/  MOV R77, 0xffffffff ;  /* 0xffffffff004d7802 */ /* 0x000fe40000000f00 */
[----:B------:R-:W-:Y:S02]  /*32b0*/  MOV R76, 0x32d0 ;  /* 0x000032d0004c7802 */ /* 0x000fe40000000f00 */
[----:B------:R-:W-:Y:S05]  /*32c0*/  CALL.REL.NOINC `($__internal_58_$__cuda_sm70_shflsync_bfly_p) ;  /* 0x0000007000007944 */ /* 0x000fea0003c00000 */
[----:B-1----:R-:W-:Y:S01]  /*32d0*/  FADD.FTZ R122, R122, R75 ;  /* 0x0000004b7a7a7221 */ /* 0x002fe20000010000 */
[----:B------:R-:W-:Y:S01]  /*32e0*/  HFMA2.MMA R75, -RZ, RZ, 0, 9.5367431640625e-07 ;  /* 0x00000010ff4b7435 */ /* 0x000fe200000001ff */
[----:B------:R-:W-:Y:S02]  /*32f0*/  MOV R124, 0x1f ;  /* 0x0000001f007c7802 */ /* 0x000fe40000000f00 */
[----:B------:R-:W-:-:S02]  /*3300*/  MOV R77, 0xffffffff ;  /* 0xffffffff004d7802 */ /* 0x000fc40000000f00 */
[----:B------:R-:W-:Y:S02]  /*3310*/  MOV R76, 0x3330 ;  /* 0x00003330004c7802 */ /* 0x000fe40000000f00 */
[----:B------:R-:W-:Y:S05]  /*3320*/  CALL.REL.NOINC `($__internal_58_$__cuda_sm70_shflsync_bfly_p) ;  /* 0x0000001000007944 */ /* 0x000fea0003c00000 */
[----:B-1----:R-:W-:Y:S05]  /*3330*/  BRA `(.L_x_529) ;  /* 0xffffe03000007947 */ /* 0x002fea000383ffff */
        .weak           $__internal_58_$__cuda_sm70_shflsync_bfly_p
        .type           $__internal_58_$__cuda_sm70_shflsync_bfly_p,@function
        .size           $__internal_58_$__cuda_sm70_shflsync_bfly_p,(.L_x_1107 - $__internal_58_$__cuda_sm70_shflsync_bfly_p)
$__internal_58_$__cuda_sm70_shflsync_bfly_p:
[----:B------:R-:W-:Y:S04]  /*3340*/  WARPSYNC R77 ;  /* 0x0000004d00007348 */ /* 0x000fe80003800000 */
[----:B------:R0:W1:Y:S02]  /*3350*/  SHFL.BFLY PT, R75, R122, R75, R124 ;  /* 0x0c00004b7a4b7389 */ /* 0x00006400000e007c */
[----:B0-----:R-:W-:-:S06]  /*3360*/  HFMA2.MMA R77, -RZ, RZ, 0, 0 ;  /* 0x00000000ff4d7435 */ /* 0x001fcc00000001ff */
[----:B------:R-:W-:Y:S05]  /*3370*/  RET.REL.NODEC R76 `(_ZN10layer_norm13ln_fwd_kernelINS_13Kernel_traitsI6__halfS2_S2_fjLj14336ELj2ELj1ELj4ELj16ENS_18Kernel_traits_baseILj14336ES2_S2_S2_fjLj128EEEEEEEvNS_9FwdParamsE) ;  /* 0xffffcc804c007950 */ /* 0x000fea0003c3ffff */
.L_x_530:
        /* <DEDUP_REMOVED lines=16> */
.L_x_1107:


//--------------------- .text._ZN10layer_norm13ln_fwd_kernelINS_13Kernel_traitsIffffjLj14336ELj2ELj1ELj4ELj16ENS_18Kernel_traits_baseILj14336EffffjLj128EEEEEEEvNS_9FwdParamsE --------------------------
	.section	.text._ZN10layer_norm13ln_fwd_kernelINS_13Kernel_traitsIffffjLj14336ELj2ELj1ELj4ELj16ENS_18Kernel_traits_baseILj14336EffffjLj128EEEEEEEvNS_9FwdParamsE,"ax",@progbits
	.sectioninfo	@"SHI_REGISTERS=252"
	.align	128
        .global         _ZN10layer_norm13ln_fwd_kernelINS_13Kernel_traitsIffffjLj14336ELj2ELj1ELj4ELj16ENS_18Kernel_traits_baseILj14336EffffjLj128EEEEEEEvNS_9FwdParamsE
        .type           _ZN10layer_norm13ln_fwd_kernelINS_13Kernel_traitsIffffjLj14336ELj2ELj1ELj4ELj16ENS_18Kernel_traits_baseILj14336EffffjLj128EEEEEEEvNS_9FwdParamsE,@function
        .size           _ZN10layer_norm13ln_fwd_kernelINS_13Kernel_traitsIffffjLj14336ELj2ELj1ELj4ELj16ENS_18Kernel_traits_baseILj14336EffffjLj128EEEEEEEvNS_9FwdParamsE,(.L_x_1108 - _ZN10layer_norm13ln_fwd_kernelINS_13Kernel_traitsIffffjLj14336ELj2ELj1ELj4ELj16ENS_18Kernel_traits_baseILj14336EffffjLj128EEEEEEEvNS_9FwdParamsE)
        .other          _ZN10layer_norm13ln_fwd_kernelINS_13Kernel_traitsIffffjLj14336ELj2ELj1ELj4ELj16ENS_18Kernel_traits_baseILj14336EffffjLj128EEEEEEEvNS_9FwdParamsE,@"STO_CUDA_ENTRY STV_DEFAULT"
_ZN10layer_norm13ln_fwd_kernelINS_13Kernel_traitsIffffjLj14336ELj2ELj1ELj4ELj16ENS_18Kernel_traits_baseILj14336EffffjLj128EEEEEEEvNS_9FwdParamsE:
.text._ZN10layer_norm13ln_fwd_kernelINS_13Kernel_traitsIffffjLj14336ELj2ELj1ELj4ELj16ENS_18Kernel_traits_baseILj14336EffffjLj128EEEEEEEvNS_9FwdParamsE:
        /* <DEDUP_REMOVED lines=40> */
[----:B0-----:R1:W5:Y:S04]  /*0280*/  LDG.E.128 R100, [R116.64+0xa000] ;  /* 0x00a0000674647981 */ /* 0x001368000c1e1d00 */
[----:B------:R1:W5:Y:S04]  /*0290*/  LDG.E.128 R104, [R116.64+0xb000] ;  /* 0x00b0000674687981 */ /* 0x000368000c1e1d00 */
[----:B------:R1:W5:Y:S04]  /*02a0*/  LDG.E.128 R108, [R116.64+0xc000] ;  /* 0x00c00006746c7981 */ /* 0x000368000c1e1d00 */
[----:B------:R1:W5:Y:S01]  /*02b0*/  LDG.E.128 R112, [R116.64+0xd000] ;  /* 0x00d0000674707981 */ /* 0x000362000c1e1d00 */
[----:B------:R-:W-:Y:S01]  /*02c0*/  HFMA2.MMA R134, -RZ, RZ, 0, 5.9604644775390625e-08 ;  /* 0x00000001ff867435 */ /* 0x000fe200000001ff */
[----:B------:R-:W-:-:S02]  /*02d0*/  MOV R135, RZ ;  /* 0x000000ff00877202 */ /* 0x000fc40000000f00 */
.L_x_536:
[----:B-1----:R-:W-:Y:S02]  /*02e0*/  SHF.L.U32 R116, R132, 0x7, RZ ;  /* 0x0000000784747819 */ /* 0x002fe400000006ff */
        /* <DEDUP_REMOVED lines=108> */
.L_x_537:
        /* <DEDUP_REMOVED lines=132> */
.L_x_538:
        /* <DEDUP_REMOVED lines=71> */
.L_x_534:
[----:B------:R-:W2:Y:S01]  /*1660*/  LDG.E.STRONG.GPU R180, [R138.64] ;  /* 0x000000068ab47981 */ /* 0x000ea2000c1ef900 */
[----:B------:R-:W-:Y:S01]  /*1670*/  YIELD ;  /* 0x0000000000007946 */ /* 0x000fe20003800000 */
[----:B--2---:R-:W-:Y:S01]  /*1680*/  ISETP.NE.AND P0, PT, R180, R181, PT ;  /* 0x000000b5b400720c */ /* 0x004fe20003f05270 */
[----:B------:R-:W-:-:S12]  /*1690*/  CCTL.IVALL ;  /* 0x00000000ff00798f */ /* 0x000fd80002000000 */
[----:B------:R-:W-:Y:S05]  /*16a0*/  @P0 BRA `(.L_x_534) ;  /* 0xffffffb000000947 */ /* 0x000fea000383ffff */
.L_x_533:
        /* <DEDUP_REMOVED lines=24> */
[----:B------:R-:W-:Y:S02]  /*1830*/  FMUL.FTZ R183, R180, R183 ;  /* 0x000000b7b4b77220 */ /* 0x000fe40000410000 */
[----:B--2---:R-:W-:Y:S01]  /*1840*/  FADD.FTZ R186, R186, R181 ;  /* 0x000000b5baba7221 */ /* 0x004fe20000010000 */
[----:B------:R-:W-:Y:S01]  /*1850*/  LOP3.LUT P0, RZ, R182, R137, RZ, 0xfc, !PT ;  /* 0x00000089b6ff7212 */ /* 0x000fe2000780fcff */
[----:B------:R-:W-:Y:S01]  /*1860*/  FMUL.FTZ R184, R184, R183 ;  /* 0x000000b7b8b87220 */ /* 0x000fe20000410000 */
[----:B------:R-:W0:Y:S03]  /*1870*/  SHFL.IDX PT, R138, R188, RZ, 0x1f ;  /* 0x00001fffbc8a7589 */ /* 0x000e2600000e0000 */
[----:B------:R-:W-:-:S08]  /*1880*/  FFMA.FTZ R184, R187, R184, R186 ;  /* 0x000000b8bbb87223 */ /* 0x000fd000000100ba */
[----:B------:R-:W-:-:S05]  /*1890*/  @!P0 MOV R137, 0x4 ;  /* 0x0000000400898802 */ /* 0x000fca0000000f00 */
[----:B------:R-:W-:Y:S02]  /*18a0*/  @!P0 IMAD.WIDE R182, R136, R137, c[0x0][0x180] ;  /* 0x0000600088b68625 */ /* 0x000fe400078e0289 */
[----:B------:R-:W1:Y:S02]  /*18b0*/  SHFL.IDX PT, R137, R184, RZ, 0x1f ;  /* 0x00001fffb8897589 */ /* 0x000e6400000e0000 */
[--C-:B0-----:R-:W-:Y:S01]  /*18c0*/  FADD.FTZ R209, R140, -R138.reuse ;  /* 0x8000008a8cd17221 */ /* 0x101fe20000010000 */
[----:B------:R-:W-:Y:S01]  /*18d0*/  SHF.L.U32 R140, R132, 0x7, RZ ;  /* 0x00000007848c7819 */ /* 0x000fe200000006ff */
[--C-:B------:R-:W-:Y:S01]  /*18e0*/  FADD.FTZ R217, R128, -R138.reuse ;  /* 0x8000008a80d97221 */ /* 0x100fe20000010000 */
[----:B------:R-:W-:Y:S01]  /*18f0*/  MOV R128, 0x38924925 ;  /* 0x3892492500807802 */ /* 0x000fe20000000f00 */
[--C-:B------:R-:W-:Y:S01]  /*1900*/  FADD.FTZ R219, R129, -R138.reuse ;  /* 0x8000008a81db7221 */ /* 0x100fe20000010000 */
[----:B------:R-:W-:Y:S01]  /*1910*/  LOP3.LUT R129, R140, 0x80, R133, 0xe2, !PT ;  /* 0x000000808c817812 */ /* 0x000fe200078ee285 */
[--C-:B------:R-:W-:Y:S01]  /*1920*/  FADD.FTZ R225, R124, -R138.reuse ;  /* 0x8000008a7ce17221 */ /* 0x100fe20000010000 */
[----:B------:R0:W-:Y:S01]  /*1930*/  @!P0 STG.E [R182.64], R138 ;  /* 0x0000008ab6008986 */ /* 0x0001e2000c101906 */
[----:B------:R-:W-:-:S02]  /*1940*/  FADD.FTZ R233, R154, -R138 ;  /* 0x8000008a9ae97221 */ /* 0x000fc40000010000 */
[--C-:B------:R-:W-:Y:S02]  /*1950*/  FADD.FTZ R239, R122, -R138.reuse ;  /* 0x8000008a7aef7221 */ /* 0x100fe40000010000 */
[--C-:B------:R-:W-:Y:S02]  /*1960*/  FADD.FTZ R191, R173, -R138.reuse ;  /* 0x8000008aadbf7221 */ /* 0x100fe40000010000 */
[--C-:B------:R-:W-:Y:S02]  /*1970*/  FADD.FTZ R173, R165, -R138.reuse ;  /* 0x8000008aa5ad7221 */ /* 0x100fe40000010000 */
[----:B------:R-:W-:Y:S02]  /*1980*/  FADD.FTZ R201, R177, -R138 ;  /* 0x8000008ab1c97221 */ /* 0x000fe40000010000 */
[----:B-1----:R-:W-:Y:S01]  /*1990*/  FFMA.FTZ R124, R137, R128, c[0x0][0x1b0] ;  /* 0x00006c00897c7623 */ /* 0x002fe20000010080 */
[----:B------:R-:W-:Y:S01]  /*19a0*/  LOP3.LUT R137, R129, 0x60, R2, 0xf8, !PT ;  /* 0x0000006081897812 */ /* 0x000fe200078ef802 */
[--C-:B------:R-:W-:Y:S01]  /*19b0*/  FADD.FTZ R199, R179, -R138.reuse ;  /* 0x8000008ab3c77221 */ /* 0x100fe20000010000 */
[----:B------:R-:W-:Y:S01]  /*19c0*/  @!P0 MOV R129, 0x4 ;  /* 0x0000000400818802 */ /* 0x000fe20000000f00 */
[----:B------:R-:W1:Y:S01]  /*19d0*/  MUFU.RSQ R154, R124 ;  /* 0x0000007c009a7308 */ /* 0x000e620000001400 */
[----:B------:R-:W-:Y:S01]  /*19e0*/  FADD.FTZ R189, R175, -R138 ;  /* 0x8000008aafbd7221 */ /* 0x000fe20000010000 */
[----:B------:R-:W-:Y:S01]  /*19f0*/  MOV R128, 0x10 ;  /* 0x0000001000807802 */ /* 0x000fe20000000f00 */
[----:B------:R-:W-:-:S02]  /*1a00*/  IMAD R137, R136, 0xe00, R137 ;  /* 0x00000e0088897824 */ /* 0x000fc400078e0289 */
[--C-:B------:R-:W-:Y:S02]  /*1a10*/  FADD.FTZ R185, R169, -R138.reuse ;  /* 0x8000008aa9b97221 */ /* 0x100fe40000010000 */
[--C-:B0-----:R-:W-:Y:S01]  /*1a20*/  FADD.FTZ R183, R171, -R138.reuse ;  /* 0x8000008aabb77221 */ /* 0x101fe20000010000 */
[----:B------:R-:W-:Y:S01]  /*1a30*/  IADD3 R122, R137, 0x100, RZ ;  /* 0x00000100897a7810 */ /* 0x000fe20007ffe0ff */
        /* <DEDUP_REMOVED lines=44> */
[----:B------:R-:W-:Y:S01]  /*1d00*/  LEA R138, P1, R122, c[0x0][0x178], 0x4 ;  /* 0x00005e007a8a7a11 */ /* 0x000fe200078220ff */
[C---:B------:R-:W-:Y:S01]  /*1d10*/  @!P0 IMAD.WIDE R120, R136.reuse, R129, c[0x0][0x188] ;  /* 0x0000620088788625 */ /* 0x040fe200078e0281 */
[----:B------:R-:W-:Y:S02]  /*1d20*/  IADD3 R136, R136, c[0x0][0x160], RZ ;  /* 0x0000580088887a10 */ /* 0x000fe40007ffe0ff */
[----:B------:R-:W-:Y:S01]  /*1d30*/  LEA.HI.X R139, R122, c[0x0][0x17c], RZ, 0x4, P1 ;  /* 0x00005f007a8b7a11 */ /* 0x000fe200008f24ff */
[C---:B-1----:R-:W-:Y:S01]  /*1d40*/  FMUL.FTZ R116, R154.reuse, R201 ;  /* 0x000000c99a747220 */ /* 0x042fe20000410000 */
[----:B------:R0:W-:Y:S01]  /*1d50*/  @!P0 STG.E [R120.64], R154 ;  /* 0x0000009a78008986 */ /* 0x0001e2000c101906 */
[----:B------:R-:W-:Y:S01]  /*1d60*/  FMUL.FTZ R119, R154, R181 ;  /* 0x000000b59a777220 */ /* 0x000fe20000410000 */
[----:B------:R-:W-:Y:S01]  /*1d70*/  LEA R140, P0, R182, c[0x0][0x178], 0x4 ;  /* 0x00005e00b68c7a11 */ /* 0x000fe200078020ff */
[----:B------:R-:W-:-:S02]  /*1d80*/  FMUL.FTZ R123, R154, R177 ;  /* 0x000000b19a7b7220 */ /* 0x000fc40000410000 */
[----:B------:R-:W-:Y:S02]  /*1d90*/  FMUL.FTZ R122, R154, R199 ;  /* 0x000000c79a7a7220 */ /* 0x000fe40000410000 */
[----:B-----5:R-:W-:Y:S02]  /*1da0*/  FFMA.FTZ R117, R5, R116, R61 ;  /* 0x0000007405757223 */ /* 0x020fe4000001003d */
[----:B------:R-:W-:Y:S02]  /*1db0*/  FFMA.FTZ R116, R4, R119, R60 ;  /* 0x0000007704747223 */ /* 0x000fe4000001003c */
[----:B------:R-:W-:-:S04]  /*1dc0*/  IMAD.WIDE.U32 R128, R137, R128, c[0x0][0x178] ;  /* 0x00005e0089807625 */ /* 0x000fc800078e0080 */
[C---:B------:R-:W-:Y:S02]  /*1dd0*/  FMUL.FTZ R203, R154.reuse, R203 ;  /* 0x000000cb9acb7220 */ /* 0x040fe40000410000 */
[C---:B------:R-:W-:Y:S02]  /*1de0*/  FMUL.FTZ R124, R154.reuse, R191 ;  /* 0x000000bf9a7c7220 */ /* 0x040fe40000410000 */
[C---:B------:R-:W-:Y:S02]  /*1df0*/  FMUL.FTZ R197, R154.reuse, R197 ;  /* 0x000000c59ac57220 */ /* 0x040fe40000410000 */
[C---:B------:R-:W-:Y:S02]  /*1e00*/  FMUL.FTZ R126, R154.reuse, R189 ;  /* 0x000000bd9a7e7220 */ /* 0x040fe40000410000 */
[----:B------:R-:W-:Y:S01]  /*1e10*/  FMUL.FTZ R178, R154, R183 ;  /* 0x000000b79ab27220 */ /* 0x000fe20000410000 */
[----:B------:R-:W-:Y:S01]  /*1e20*/  IADD3 R183, R137, 0x300, RZ ;  /* 0x0000030089b77810 */ /* 0x000fe20007ffe0ff */
[----:B------:R-:W-:-:S02]  /*1e30*/  FFMA.FTZ R118, R6, R123, R62 ;  /* 0x0000007b06767223 */ /* 0x000fc4000001003e */
[----:B------:R-:W-:Y:S02]  /*1e40*/  FFMA.FTZ R119, R7, R122, R63 ;  /* 0x0000007a07777223 */ /* 0x000fe4000001003f */
[C---:B------:R-:W-:Y:S02]  /*1e50*/  FMUL.FTZ R193, R154.reuse, R193 ;  /* 0x000000c19ac17220 */ /* 0x040fe40000410000 */
[C---:B------:R-:W-:Y:S01]  /*1e60*/  FMUL.FTZ R130, R154.reuse, R185 ;  /* 0x000000b99a827220 */ /* 0x040fe20000410000 */
[----:B------:R1:W-:Y:S01]  /*1e70*/  STG.E.128 [R128.64], R116 ;  /* 0x0000007480007986 */ /* 0x0003e2000c101d06 */
[C---:B------:R-:W-:Y:S02]  /*1e80*/  FMUL.FTZ R195, R154.reuse, R195 ;  /* 0x000000c39ac37220 */ /* 0x040fe40000410000 */
[----:B------:R-:W-:Y:S01]  /*1e90*/  FMUL.FTZ R166, R154, R141 ;  /* 0x0000008d9aa67220 */ /* 0x000fe20000410000 */
[----:B------:R-:W-:Y:S01]  /*1ea0*/  LEA.HI.X R141, R182, c[0x0][0x17c], RZ, 0x4, P0 ;  /* 0x00005f00b68d7a11 */ /* 0x000fe200000f24ff */
[C---:B------:R-:W-:Y:S01]  /*1eb0*/  FMUL.FTZ R131, R154.reuse, R179 ;  /* 0x000000b39a837220 */ /* 0x040fe20000410000 */
[----:B------:R-:W-:Y:S01]  /*1ec0*/  LEA R182, P0, R183, c[0x0][0x178], 0x4 ;  /* 0x00005e00b7b67a11 */ /* 0x000fe200078020ff */
[----:B------:R-:W-:-:S02]  /*1ed0*/  FMUL.FTZ R156, R154, R125 ;  /* 0x0000007d9a9c7220 */ /* 0x000fc40000410000 */
[----:B------:R-:W-:Y:S01]  /*1ee0*/  FMUL.FTZ R150, R154, R127 ;  /* 0x0000007f9a967220 */ /* 0x000fe20000410000 */
[----:B------:R-:W-:Y:S01]  /*1ef0*/  LEA.HI.X R183, R183, c[0x0][0x17c], RZ, 0x4, P0 ;  /* 0x00005f00b7b77a11 */ /* 0x000fe200000f24ff */
[----:B0-----:R-:W-:Y:S02]  /*1f00*/  FFMA.FTZ R121, R9, R124, R65 ;  /* 0x0000007c09797223 */ /* 0x001fe40000010041 */
[----:B------:R-:W-:Y:S02]  /*1f10*/  FFMA.FTZ R120, R8, R203, R64 ;  /* 0x000000cb08787223 */ /* 0x000fe40000010040 */
[----:B------:R-:W-:Y:S02]  /*1f20*/  FFMA.FTZ R122, R10, R197, R66 ;  /* 0x000000c50a7a7223 */ /* 0x000fe40000010042 */
[----:B------:R-:W-:Y:S01]  /*1f30*/  FFMA.FTZ R123, R11, R126, R67 ;  /* 0x0000007e0b7b7223 */ /* 0x000fe20000010043 */
[C---:B-1----:R-:W-:Y:S01]  /*1f40*/  IADD3 R117, R137.reuse, 0x400, RZ ;  /* 0x0000040089757810 */ /* 0x042fe20007ffe0ff */
[C---:B------:R-:W-:Y:S01]  /*1f50*/  FMUL.FTZ R187, R154.reuse, R187 ;  /* 0x000000bb9abb7220 */ /* 0x040fe20000410000 */
[----:B------:R-:W-:Y:S01]  /*1f60*/  IADD3 R116, R137, 0x500, RZ ;  /* 0x0000050089747810 */ /* 0x000fe20007ffe0ff */
[C---:B------:R-:W-:Y:S01]  /*1f70*/  FMUL.FTZ R180, R154.reuse, R173 ;  /* 0x000000ad9ab47220 */ /* 0x040fe20000410000 */
[----:B------:R0:W-:Y:S01]  /*1f80*/  STG.E.128 [R138.64], R120 ;  /* 0x000000788a007986 */ /* 0x0001e2000c101d06 */
[----:B------:R-:W-:Y:S01]  /*1f90*/  FMUL.FTZ R186, R154, R167 ;  /* 0x000000a79aba7220 */ /* 0x000fe20000410000 */
[----:B------:R-:W-:Y:S01]  /*1fa0*/  LEA R184, P1, R117, c[0x0][0x178], 0x4 ;  /* 0x00005e0075b87a11 */ /* 0x000fe200078220ff */
[----:B------:R-:W-:-:S02]  /*1fb0*/  FFMA.FTZ R125, R13, R130, R69 ;  /* 0x000000820d7d7223 */ /* 0x000fc40000010045 */
[----:B------:R-:W-:Y:S01]  /*1fc0*/  FFMA.FTZ R124, R12, R193, R68 ;  /* 0x000000c10c7c7223 */ /* 0x000fe20000010044 */
[----:B------:R-:W-:Y:S01]  /*1fd0*/  LEA.HI.X R185, R117, c[0x0][0x17c], RZ, 0x4, P1 ;  /* 0x00005f0075b97a11 */ /* 0x000fe200008f24ff */
[----:B------:R-:W-:Y:S02]  /*1fe0*/  FFMA.FTZ R126, R14, R195, R70 ;  /* 0x000000c30e7e7223 */ /* 0x000fe40000010046 */
[----:B------:R-:W-:Y:S01]  /*1ff0*/  FFMA.FTZ R127, R15, R178, R71 ;  /* 0x000000b20f7f7223 */ /* 0x000fe20000010047 */
[----:B------:R-:W-:Y:S01]  /*2000*/  IADD3 R178, R137, 0x600, RZ ;  /* 0x0000060089b27810 */ /* 0x000fe20007ffe0ff */
[----:B------:R-:W-:Y:S02]  /*2010*/  FFMA.FTZ R130, R18, R131, R74 ;  /* 0x0000008312827223 */ /* 0x000fe4000001004a */
[----:B------:R-:W-:Y:S01]  /*2020*/  FFMA.FTZ R129, R17, R180, R73 ;  /* 0x000000b411817223 */ /* 0x000fe20000010049 */
[----:B------:R1:W-:Y:S01]  /*2030*/  STG.E.128 [R140.64], R124 ;  /* 0x0000007c8c007986 */ /* 0x0003e2000c101d06 */
[----:B------:R-:W-:-:S02]  /*2040*/  FFMA.FTZ R128, R16, R187, R72 ;  /* 0x000000bb10807223 */ /* 0x000fc40000010048 */
[----:B------:R-:W-:Y:S01]  /*2050*/  FFMA.FTZ R131, R19, R186, R75 ;  /* 0x000000ba13837223 */ /* 0x000fe2000001004b */
[----:B0-----:R-:W-:Y:S01]  /*2060*/  LEA R138, P0, R116, c[0x0][0x178], 0x4 ;  /* 0x00005e00748a7a11 */ /* 0x001fe200078020ff */
[C---:B------:R-:W-:Y:S02]  /*2070*/  FMUL.FTZ R177, R154.reuse, R171 ;  /* 0x000000ab9ab17220 */ /* 0x040fe40000410000 */
[C---:B------:R-:W-:Y:S01]  /*2080*/  FMUL.FTZ R188, R154.reuse, R165 ;  /* 0x000000a59abc7220 */ /* 0x040fe20000410000 */
[----:B------:R0:W-:Y:S01]  /*2090*/  STG.E.128 [R182.64], R128 ;  /* 0x00000080b6007986 */ /* 0x0001e2000c101d06 */
[----:B------:R-:W-:Y:S01]  /*20a0*/  FMUL.FTZ R179, R154, R161 ;  /* 0x000000a19ab37220 */ /* 0x000fe20000410000 */
[----:B------:R-:W-:Y:S01]  /*20b0*/  LEA.HI.X R139, R116, c[0x0][0x17c], RZ, 0x4, P0 ;  /* 0x00005f00748b7a11 */ /* 0x000fe200000f24ff */
[C---:B------:R-:W-:Y:S02]  /*20c0*/  FMUL.FTZ R174, R154.reuse, R163 ;  /* 0x000000a39aae7220 */ /* 0x040fe40000410000 */
[----:B------:R-:W-:-:S02]  /*20d0*/  FMUL.FTZ R175, R154, R175 ;  /* 0x000000af9aaf7220 */ /* 0x000fc40000410000 */
[C---:B------:R-:W-:Y:S02]  /*20e0*/  FMUL.FTZ R190, R154.reuse, R157 ;  /* 0x0000009d9abe7220 */ /* 0x040fe40000410000 */
[C---:B------:R-:W-:Y:S01]  /*20f0*/  FMUL.FTZ R181, R154.reuse, R169 ;  /* 0x000000a99ab57220 */ /* 0x040fe20000410000 */
[----:B-1----:R-:W-:Y:S01]  /*2100*/  IADD3 R124, R137, 0x700, RZ ;  /* 0x00000700897c7810 */ /* 0x002fe20007ffe0ff */
[----:B------:R-:W-:Y:S01]  /*2110*/  FMUL.FTZ R176, R154, R159 ;  /* 0x0000009f9ab07220 */ /* 0x000fe20000410000 */
[----:B------:R-:W-:Y:S01]  /*2120*/  LEA R140, P1, R178, c[0x0][0x178], 0x4 ;  /* 0x00005e00b28c7a11 */ /* 0x000fe200078220ff */
[----:B------:R-:W-:Y:S02]  /*2130*/  FFMA.FTZ R117, R21, R188, R77 ;  /* 0x000000bc15757223 */ /* 0x000fe4000001004d */
[----:B------:R-:W-:Y:S01]  /*2140*/  FFMA.FTZ R116, R20, R177, R76 ;  /* 0x000000b114747223 */ /* 0x000fe2000001004c */
[----:B------:R-:W-:Y:S01]  /*2150*/  LEA.HI.X R141, R178, c[0x0][0x17c], RZ, 0x4, P1 ;  /* 0x00005f00b28d7a11 */ /* 0x000fe200008f24ff */
[----:B------:R-:W-:Y:S01]  /*2160*/  FFMA.FTZ R118, R22, R179, R78 ;  /* 0x000000b316767223 */ /* 0x000fe2000001004e */
[----:B0-----:R-:W-:Y:S01]  /*2170*/  LEA R128, P0, R124, c[0x0][0x178], 0x4 ;  /* 0x00005e007c807a11 */ /* 0x001fe200078020ff */
[----:B------:R-:W-:Y:S01]  /*2180*/  FFMA.FTZ R119, R23, R174, R79 ;  /* 0x000000ae17777223 */ /* 0x000fe2000001004f */
[C---:B------:R-:W-:Y:S01]  /*2190*/  IADD3 R131, R137.reuse, 0x800, RZ ;  /* 0x0000080089837810 */ /* 0x040fe20007ffe0ff */
[----:B------:R-:W-:Y:S01]  /*21a0*/  FMUL.FTZ R169, R154, R205 ;  /* 0x000000cd9aa97220 */ /* 0x000fe20000410000 */
[----:B------:R-:W-:Y:S01]  /*21b0*/  LEA.HI.X R129, R124, c[0x0][0x17c], RZ, 0x4, P0 ;  /* 0x00005f007c817a11 */ /* 0x000fe200000f24ff */
[C---:B------:R-:W-:Y:S01]  /*21c0*/  FMUL.FTZ R170, R154.reuse, R149 ;  /* 0x000000959aaa7220 */ /* 0x040fe20000410000 */
[----:B------:R0:W-:Y:S01]  /*21d0*/  STG.E.128 [R184.64], R116 ;  /* 0x00000074b8007986 */ /* 0x0001e2000c101d06 */
[C---:B------:R-:W-:Y:S01]  /*21e0*/  FMUL.FTZ R171, R154.reuse, R207 ;  /* 0x000000cf9aab7220 */ /* 0x040fe20000410000 */
[----:B------:R-:W-:Y:S01]  /*21f0*/  IADD3 R174, R137, 0x900, RZ ;  /* 0x0000090089ae7810 */ /* 0x000fe20007ffe0ff */
[C---:B------:R-:W-:Y:S01]  /*2200*/  FMUL.FTZ R168, R154.reuse, R151 ;  /* 0x000000979aa87220 */ /* 0x040fe20000410000 */
[----:B------:R-:W-:Y:S01]  /*2210*/  LEA R130, P0, R131, c[0x0][0x178], 0x4 ;  /* 0x00005e0083827a11 */ /* 0x000fe200078020ff */
[----:B------:R-:W-:-:S02]  /*2220*/  FMUL.FTZ R167, R154, R209 ;  /* 0x000000d19aa77220 */ /* 0x000fc40000410000 */
[C---:B------:R-:W-:Y:S01]  /*2230*/  FMUL.FTZ R173, R154.reuse, R211 ;  /* 0x000000d39aad7220 */ /* 0x040fe20000410000 */
[----:B------:R-:W-:Y:S01]  /*2240*/  LEA.HI.X R131, R131, c[0x0][0x17c], RZ, 0x4, P0 ;  /* 0x00005f0083837a11 */ /* 0x000fe200000f24ff */
[----:B------:R-:W-:Y:S02]  /*2250*/  FMUL.FTZ R172, R154, R143 ;  /* 0x0000008f9aac7220 */ /* 0x000fe40000410000 */
[----:B------:R-:W-:Y:S02]  /*2260*/  FFMA.FTZ R121, R25, R190, R81 ;  /* 0x000000be19797223 */ /* 0x000fe40000010051 */
[----:B------:R-:W-:Y:S02]  /*2270*/  FFMA.FTZ R120, R24, R175, R80 ;  /* 0x000000af18787223 */ /* 0x000fe40000010050 */
[----:B------:R-:W-:Y:S02]  /*2280*/  FFMA.FTZ R122, R26, R181, R82 ;  /* 0x000000b51a7a7223 */ /* 0x000fe40000010052 */
[----:B------:R-:W-:-:S02]  /*2290*/  FFMA.FTZ R123, R27, R176, R83 ;  /* 0x000000b01b7b7223 */ /* 0x000fc40000010053 */
[----:B------:R-:W-:Y:S02]  /*22a0*/  FFMA.FTZ R125, R29, R170, R85 ;  /* 0x000000aa1d7d7223 */ /* 0x000fe40000010055 */
[----:B------:R-:W-:Y:S01]  /*22b0*/  FFMA.FTZ R124, R28, R169, R84 ;  /* 0x000000a91c7c7223 */ /* 0x000fe20000010054 */
[----:B------:R1:W-:Y:S01]  /*22c0*/  STG.E.128 [R138.64], R120 ;  /* 0x000000788a007986 */ /* 0x0003e2000c101d06 */
[----:B------:R-:W-:Y:S02]  /*22d0*/  FFMA.FTZ R126, R30, R171, R86 ;  /* 0x000000ab1e7e7223 */ /* 0x000fe40000010056 */
[----:B------:R-:W-:Y:S02]  /*22e0*/  FFMA.FTZ R127, R31, R168, R87 ;  /* 0x000000a81f7f7223 */ /* 0x000fe40000010057 */
[----:B0-----:R-:W-:Y:S02]  /*22f0*/  FFMA.FTZ R119, R35, R172, R91 ;  /* 0x000000ac23777223 */ /* 0x001fe4000001005b */
[----:B------:R-:W-:Y:S01]  /*2300*/  FFMA.FTZ R118, R34, R173, R90 ;  /* 0x000000ad22767223 */ /* 0x000fe2000001005a */
[----:B------:R-:W-:Y:S01]  /*2310*/  STG.E.128 [R140.64], R124 ;  /* 0x0000007c8c007986 */ /* 0x000fe2000c101d06 */
[----:B------:R-:W-:-:S02]  /*2320*/  FFMA.FTZ R117, R33, R166, R89 ;  /* 0x000000a621757223 */ /* 0x000fc40000010059 */
[----:B------:R-:W-:Y:S02]  /*2330*/  FFMA.FTZ R116, R32, R167, R88 ;  /* 0x000000a720747223 */ /* 0x000fe40000010058 */
[C---:B------:R-:W-:Y:S02]  /*2340*/  FMUL.FTZ R159, R154.reuse, R213 ;  /* 0x000000d59a9f7220 */ /* 0x040fe40000410000 */
[C---:B------:R-:W-:Y:S01]  /*2350*/  FMUL.FTZ R164, R154.reuse, R145 ;  /* 0x000000919aa47220 */ /* 0x040fe20000410000 */
[----:B------:R0:W-:Y:S01]  /*2360*/  STG.E.128 [R128.64], R116 ;  /* 0x0000007480007986 */ /* 0x0001e2000c101d06 */
[----:B------:R-:W-:Y:S01]  /*2370*/  FMUL.FTZ R163, R154, R215 ;  /* 0x000000d79aa37220 */ /* 0x000fe20000410000 */
[----:B-1----:R-:W-:Y:S01]  /*2380*/  LEA R138, P1, R174, c[0x0][0x178], 0x4 ;  /* 0x00005e00ae8a7a11 */ /* 0x002fe200078220ff */
[----:B------:R-:W-:Y:S02]  /*2390*/  FMUL.FTZ R158, R154, R147 ;  /* 0x000000939a9e7220 */ /* 0x000fe40000410000 */
[----:B------:R-:W-:Y:S01]  /*23a0*/  FFMA.FTZ R121, R37, R164, R93 ;  /* 0x000000a425797223 */ /* 0x000fe2000001005d */
[----:B------:R-:W-:Y:S01]  /*23b0*/  LEA.HI.X R139, R174, c[0x0][0x17c], RZ, 0x4, P1 ;  /* 0x00005f00ae8b7a11 */ /* 0x000fe200008f24ff */
[----:B------:R-:W-:-:S02]  /*23c0*/  FFMA.FTZ R120, R36, R159, R92 ;  /* 0x0000009f24787223 */ /* 0x000fc4000001005c */
[----:B------:R-:W-:Y:S02]  /*23d0*/  FFMA.FTZ R122, R38, R163, R94 ;  /* 0x000000a3267a7223 */ /* 0x000fe4000001005e */
[----:B------:R-:W-:Y:S02]  /*23e0*/  FFMA.FTZ R123, R39, R158, R95 ;  /* 0x0000009e277b7223 */ /* 0x000fe4000001005f */
[C---:B------:R-:W-:Y:S02]  /*23f0*/  FMUL.FTZ R161, R154.reuse, R217 ;  /* 0x000000d99aa17220 */ /* 0x040fe40000410000 */
[C---:B------:R-:W-:Y:S01]  /*2400*/  FMUL.FTZ R162, R154.reuse, R219 ;  /* 0x000000db9aa27220 */ /* 0x040fe20000410000 */
[----:B------:R1:W-:Y:S01]  /*2410*/  STG.E.128 [R130.64], R120 ;  /* 0x0000007882007986 */ /* 0x0003e2000c101d06 */
[C---:B------:R-:W-:Y:S01]  /*2420*/  FMUL.FTZ R165, R154.reuse, R221 ;  /* 0x000000dd9aa57220 */ /* 0x040fe20000410000 */
[C---:B0-----:R-:W-:Y:S01]  /*2430*/  IADD3 R117, R137.reuse, 0xa00, RZ ;  /* 0x00000a0089757810 */ /* 0x041fe20007ffe0ff */
[C---:B------:R-:W-:Y:S01]  /*2440*/  FMUL.FTZ R160, R154.reuse, R223 ;  /* 0x000000df9aa07220 */ /* 0x040fe20000410000 */
[C---:B------:R-:W-:Y:S01]  /*2450*/  IADD3 R128, R137.reuse, 0xd00, RZ ;  /* 0x00000d0089807810 */ /* 0x040fe20007ffe0ff */
[C---:B------:R-:W-:Y:S01]  /*2460*/  FMUL.FTZ R151, R154.reuse, R225 ;  /* 0x000000e19a977220 */ /* 0x040fe20000410000 */
[----:B------:R-:W-:Y:S01]  /*2470*/  IADD3 R119, R137, 0xb00, RZ ;  /* 0x00000b0089777810 */ /* 0x000fe20007ffe0ff */
[----:B------:R-:W-:Y:S01]  /*2480*/  FMUL.FTZ R153, R154, R227 ;  /* 0x000000e39a997220 */ /* 0x000fe20000410000 */
        /* <DEDUP_REMOVED lines=9> */
[----:B------:R-:W-:Y:S01]  /*2520*/  FMUL.FTZ R143, R154, R229 ;  /* 0x000000e59a8f7220 */ /* 0x000fe20000410000 */
[----:B-1----:R-:W-:Y:S01]  /*2530*/  LEA R122, P2, R128, c[0x0][0x178], 0x4 ;  /* 0x00005e00807a7a11 */ /* 0x002fe200078420ff */
[C---:B------:R-:W-:Y:S01]  /*2540*/  FMUL.FTZ R142, R154.reuse, R231 ;  /* 0x000000e79a8e7220 */ /* 0x040fe20000410000 */
[----:B------:R-:W-:Y:S01]  /*2550*/  LEA R120, P1, R137, c[0x0][0x178], 0x4 ;  /* 0x00005e0089787a11 */ /* 0x000fe200078220ff */
[----:B------:R-:W-:Y:S01]  /*2560*/  FMUL.FTZ R149, R154, R233 ;  /* 0x000000e99a957220 */ /* 0x000fe20000410000 */
[----:B------:R-:W-:Y:S01]  /*2570*/  LEA.HI.X R123, R128, c[0x0][0x17c], RZ, 0x4, P2 ;  /* 0x00005f00807b7a11 */ /* 0x000fe200010f24ff */
[----:B------:R-:W-:Y:S01]  /*2580*/  FMUL.FTZ R148, R154, R155 ;  /* 0x0000009b9a947220 */ /* 0x000fe20000410000 */
[----:B------:R-:W-:Y:S01]  /*2590*/  STG.E.128 [R138.64], R168 ;  /* 0x000000a88a007986 */ /* 0x000fe2000c101d06 */
[----:B------:R-:W-:Y:S01]  /*25a0*/  FFMA.FTZ R125, R45, R156, R101 ;  /* 0x0000009c2d7d7223 */ /* 0x000fe20000010065 */
[----:B------:R-:W-:Y:S01]  /*25b0*/  LEA.HI.X R121, R137, c[0x0][0x17c], RZ, 0x4, P1 ;  /* 0x00005f0089797a11 */ /* 0x000fe200008f24ff */
[----:B------:R-:W-:Y:S01]  /*25c0*/  FFMA.FTZ R124, R44, R151, R100 ;  /* 0x000000972c7c7223 */ /* 0x000fe20000010064 */
[----:B------:R-:W-:Y:S01]  /*25d0*/  ISETP.GE.AND P0, PT, R136, c[0x0][0x164], PT ;  /* 0x0000590088007a0c */ /* 0x000fe20003f06270 */
[----:B------:R-:W-:Y:S01]  /*25e0*/  FFMA.FTZ R126, R46, R153, R102 ;  /* 0x000000992e7e7223 */ /* 0x000fe20000010066 */
[----:B------:R-:W-:Y:S01]  /*25f0*/  LOP3.LUT P1, RZ, R134, 0xff, RZ, 0xc0, !PT ;  /* 0x000000ff86ff7812 */ /* 0x000fe2000782c0ff */
[----:B------:R-:W-:-:S02]  /*2600*/  FFMA.FTZ R127, R47, R150, R103 ;  /* 0x000000962f7f7223 */ /* 0x000fc40000010067 */
[C---:B------:R-:W-:Y:S01]  /*2610*/  FMUL.FTZ R147, R154.reuse, R235 ;  /* 0x000000eb9a937220 */ /* 0x040fe20000410000 */
[----:B------:R-:W-:Y:S01]  /*2620*/  SEL R134, RZ, 0x1, P1 ;  /* 0x00000001ff867807 */ /* 0x000fe20000800000 */
[C---:B------:R-:W-:Y:S01]  /*2630*/  FMUL.FTZ R146, R154.reuse, R237 ;  /* 0x000000ed9a927220 */ /* 0x040fe20000410000 */
[----:B------:R0:W-:Y:S01]  /*2640*/  STG.E.128 [R116.64], R124 ;  /* 0x0000007c74007986 */ /* 0x0001e2000c101d06 */
[C---:B------:R-:W-:Y:S02]  /*2650*/  FMUL.FTZ R145, R154.reuse, R239 ;  /* 0x000000ef9a917220 */ /* 0x040fe40000410000 */
[C---:B------:R-:W-:Y:S02]  /*2660*/  FMUL.FTZ R144, R154.reuse, R241 ;  /* 0x000000f19a907220 */ /* 0x040fe40000410000 */
[C---:B------:R-:W-:Y:S02]  /*2670*/  FMUL.FTZ R157, R154.reuse, R243 ;  /* 0x000000f39a9d7220 */ /* 0x040fe40000410000 */
[----:B------:R-:W-:-:S02]  /*2680*/  FMUL.FTZ R152, R154, R245 ;  /* 0x000000f59a987220 */ /* 0x000fc40000410000 */
[C---:B------:R-:W-:Y:S02]  /*2690*/  FMUL.FTZ R155, R154.reuse, R247 ;  /* 0x000000f79a9b7220 */ /* 0x040fe40000410000 */
        /* <DEDUP_REMOVED lines=12> */
[----:B------:R1:W-:Y:S01]  /*2760*/  STG.E.128 [R120.64], R140 ;  /* 0x0000008c78007986 */ /* 0x0003e2000c101d06 */
[----:B------:R-:W-:-:S02]  /*2770*/  FFMA.FTZ R126, R58, R155, R114 ;  /* 0x0000009b3a7e7223 */ /* 0x000fc40000010072 */
[----:B------:R-:W-:-:S05]  /*2780*/  FFMA.FTZ R127, R59, R154, R115 ;  /* 0x0000009a3b7f7223 */ /* 0x000fca0000010073 */
[----:B------:R1:W-:Y:S02]  /*2790*/  STG.E.128 [R122.64], R124 ;  /* 0x0000007c7a007986 */ /* 0x0003e4000c101d06 */
[----:B-1----:R-:W-:Y:S01]  /*27a0*/  @P0 CALL.REL.NOINC `(.L_x_535) ;  /* 0x0000001000000944 */ /* 0x002fe20003c00000 */
[----:B------:R-:W-:Y:S05]  /*27b0*/  BRA `(.L_x_536) ;  /* 0xffffdb2000007947 */ /* 0x000fea000383ffff */
.L_x_535:
[----:B------:R-:W-:Y:S05]  /*27c0*/  EXIT ;  /* 0x000000000000794d */ /* 0x000fea0003800000 */
.L_x_531:
[----:B------:R-:W-:Y:S01]  /*27d0*/  HFMA2.MMA R137, -RZ, RZ, 0, 5.9604644775390625e-08 ;  /* 0x00000001ff897435 */ /* 0x000fe200000001ff */
[----:B------:R-:W-:Y:S02]  /*27e0*/  MOV R139, 0x1f ;  /* 0x0000001f008b7802 */ /* 0x000fe40000000f00 */
[----:B------:R-:W-:Y:S02]  /*27f0*/  MOV R184, 0xffffffff ;  /* 0xffffffff00b87802 */ /* 0x000fe40000000f00 */
[----:B------:R-:W-:Y:S02]  /*2800*/  MOV R182, 0x2820 ;  /* 0x0000282000b67802 */ /* 0x000fe40000000f00 */
[----:B-----5:R-:W-:Y:S05]  /*2810*/  CALL.REL.NOINC `($__internal_59_$__cuda_sm70_shflsync_bfly_p) ;  /* 0x00000a9000007944 */ /* 0x020fea0003c00000 */
[----:B01----:R-:W-:Y:S05]  /*2820*/  BRA `(.L_x_537) ;  /* 0xffffe18000007947 */ /* 0x003fea000383ffff */
.L_x_532:
[----:B------:R-:W-:Y:S01]  /*2830*/  HFMA2.MMA R137, -RZ, RZ, 0, 1.1920928955078125e-07 ;  /* 0x00000002ff897435 */ /* 0x000fe200000001ff */
[----:B------:R-:W-:Y:S02]  /*2840*/  MOV R139, 0x1f ;  /* 0x0000001f008b7802 */ /* 0x000fe40000000f00 */
[----:B------:R-:W-:-:S02]  /*2850*/  MOV R184, 0xffffffff ;  /* 0xffffffff00b87802 */ /* 0x000fc40000000f00 */
[----:B------:R-:W-:Y:S02]  /*2860*/  MOV R182, 0x2880 ;  /* 0x0000288000b67802 */ /* 0x000fe40000000f00 */
[----:B-----5:R-:W-:Y:S05]  /*2870*/  CALL.REL.NOINC `($__internal_59_$__cuda_sm70_shflsync_bfly_p) ;  /* 0x00000a3000007944 */ /* 0x020fea0003c00000 */
[----:B01----:R-:W-:Y:S01]  /*2880*/  FADD.FTZ R186, R186, R137 ;  /* 0x00000089baba7221 */ /* 0x003fe20000010000 */
[----:B------:R-:W-:Y:S01]  /*2890*/  HFMA2.MMA R137, -RZ, RZ, 0, 2.384185791015625e-07 ;  /* 0x00000004ff897435 */ /* 0x000fe200000001ff */
[----:B------:R-:W-:Y:S02]  /*28a0*/  MOV R139, 0x1f ;  /* 0x0000001f008b7802 */ /* 0x000fe40000000f00 */
[----:B------:R-:W-:Y:S02]  /*28b0*/  MOV R184, 0xffffffff ;  /* 0xffffffff00b87802 */ /* 0x000fe40000000f00 */
[----:B------:R-:W-:Y:S02]  /*28c0*/  MOV R182, 0x28e0 ;  /* 0x000028e000b67802 */ /* 0x000fe40000000f00 */
[----:B------:R-:W-:Y:S05]  /*28d0*/  CALL.REL.NOINC `($__internal_59_$__cuda_sm70_shflsync_bfly_p) ;  /* 0x000009d000007944 */ /* 0x000fea0003c00000 */
[----:B01----:R-:W-:Y:S01]  /*28e0*/  FADD.FTZ R186, R186, R137 ;  /* 0x00000089baba7221 */ /* 0x003fe20000010000 */
[----:B------:R-:W-:Y:S01]  /*28f0*/  HFMA2.MMA R137, -RZ, RZ, 0, 4.76837158203125e-07 ;  /* 0x00000008ff897435 */ /* 0x000fe200000001ff */
[----:B------:R-:W-:Y:S02]  /*2900*/  MOV R139, 0x1f ;  /* 0x0000001f008b7802 */ /* 0x000fe40000000f00 */
[----:B------:R-:W-:-:S02]  /*2910*/  MOV R184, 0xffffffff ;  /* 0xffffffff00b87802 */ /* 0x000fc40000000f00 */
[----:B------:R-:W-:Y:S02]  /*2920*/  MOV R182, 0x2940 ;  /* 0x0000294000b67802 */ /* 0x000fe40000000f00 */
[----:B------:R-:W-:Y:S05]  /*2930*/  CALL.REL.NOINC `($__internal_59_$__cuda_sm70_shflsync_bfly_p) ;  /* 0x0000097000007944 */ /* 0x000fea0003c00000 */
[----:B01----:R-:W-:Y:S01]  /*2940*/  FADD.FTZ R186, R186, R137 ;  /* 0x00000089baba7221 */ /* 0x003fe20000010000 */
[----:B------:R-:W-:Y:S01]  /*2950*/  HFMA2.MMA R137, -RZ, RZ, 0, 9.5367431640625e-07 ;  /* 0x00000010ff897435 */ /* 0x000fe200000001ff */
[----:B------:R-:W-:Y:S02]  /*2960*/  MOV R139, 0x1f ;  /* 0x0000001f008b7802 */ /* 0x000fe40000000f00 */
[----:B------:R-:W-:Y:S02]  /*2970*/  MOV R184, 0xffffffff ;  /* 0xffffffff00b87802 */ /* 0x000fe40000000f00 */
[----:B------:R-:W-:Y:S02]  /*2980*/  MOV R182, 0x29a0 ;  /* 0x000029a000b67802 */ /* 0x000fe40000000f00 */
[----:B------:R-:W-:Y:S05]  /*2990*/  CALL.REL.NOINC `($__internal_59_$__cuda_sm70_shflsync_bfly_p) ;  /* 0x0000091000007944 */ /* 0x000fea0003c00000 */
        /* <DEDUP_REMOVED lines=118> */
[----:B------:R-:W-:Y:S05]  /*3100*/  CALL.REL.NOINC `($__internal_59_$__cuda_sm70_shflsync_bfly_p) ;  /* 0x000001a000007944 */ /* 0x000fea0003c00000 */
[----:B01----:R-:W-:Y:S01]  /*3110*/  FADD.FTZ R186, R186, R137 ;  /* 0x00000089baba7221 */ /* 0x003fe20000010000 */
[----:B------:R-:W-:Y:S01]  /*3120*/  HFMA2.MMA R137, -RZ, RZ, 0, 1.1920928955078125e-07 ;  /* 0x00000002ff897435 */ /* 0x000fe200000001ff */
[----:B------:R-:W-:Y:S02]  /*3130*/  MOV R139, 0x1f ;  /* 0x0000001f008b7802 */ /* 0x000fe40000000f00 */
[----:B------:R-:W-:Y:S02]  /*3140*/  MOV R184, 0xffffffff ;  /* 0xffffffff00b87802 */ /* 0x000fe40000000f00 */
[----:B------:R-:W-:Y:S02]  /*3150*/  MOV R182, 0x3170 ;  /* 0x0000317000b67802 */ /* 0x000fe40000000f00 */
[----:B------:R-:W-:Y:S05]  /*3160*/  CALL.REL.NOINC `($__internal_59_$__cuda_sm70_shflsync_bfly_p) ;  /* 0x0000014000007944 */ /* 0x000fea0003c00000 */
[----:B01----:R-:W-:Y:S01]  /*3170*/  FADD.FTZ R186, R186, R137 ;  /* 0x00000089baba7221 */ /* 0x003fe20000010000 */
[----:B------:R-:W-:Y:S01]  /*3180*/  HFMA2.MMA R137, -RZ, RZ, 0, 2.384185791015625e-07 ;  /* 0x00000004ff897435 */ /* 0x000fe200000001ff */
[----:B------:R-:W-:-:S02]  /*3190*/  MOV R139, 0x1f ;  /* 0x0000001f008b7802 */ /* 0x000fc40000000f00 */
[----:B------:R-:W-:Y:S02]  /*31a0*/  MOV R184, 0xffffffff ;  /* 0xffffffff00b87802 */ /* 0x000fe40000000f00 */
[----:B------:R-:W-:Y:S02]  /*31b0*/  MOV R182, 0x31d0 ;  /* 0x000031d000b67802 */ /* 0x000fe40000000f00 */
[----:B------:R-:W-:Y:S05]  /*31c0*/  CALL.REL.NOINC `($__internal_59_$__cuda_sm70_shflsync_bfly_p) ;  /* 0x000000e000007944 */ /* 0x000fea0003c00000 */
[----:B01----:R-:W-:Y:S01]  /*31d0*/  FADD.FTZ R186, R186, R137 ;  /* 0x00000089baba7221 */ /* 0x003fe20000010000 */
[----:B------:R-:W-:Y:S01]  /*31e0*/  HFMA2.MMA R137, -RZ, RZ, 0, 4.76837158203125e-07 ;  /* 0x00000008ff897435 */ /* 0x000fe200000001ff */
[----:B------:R-:W-:Y:S02]  /*31f0*/  MOV R139, 0x1f ;  /* 0x0000001f008b7802 */ /* 0x000fe40000000f00 */
[----:B------:R-:W-:Y:S02]  /*3200*/  MOV R184, 0xffffffff ;  /* 0xffffffff00b87802 */ /* 0x000fe40000000f00 */
[----:B------:R-:W-:Y:S02]  /*3210*/  MOV R182, 0x3230 ;  /* 0x0000323000b67802 */ /* 0x000fe40000000f00 */
[----:B------:R-:W-:Y:S05]  /*3220*/  CALL.REL.NOINC `($__internal_59_$__cuda_sm70_shflsync_bfly_p) ;  /* 0x0000008000007944 */ /* 0x000fea0003c00000 */
[----:B01----:R-:W-:Y:S01]  /*3230*/  FADD.FTZ R186, R186, R137 ;  /* 0x00000089baba7221 */ /* 0x003fe20000010000 */
[----:B------:R-:W-:Y:S01]  /*3240*/  HFMA2.MMA R137, -RZ, RZ, 0, 9.5367431640625e-07 ;  /* 0x00000010ff897435 */ /* 0x000fe200000001ff */
[----:B------:R-:W-:-:S02]  /*3250*/  MOV R139, 0x1f ;  /* 0x0000001f008b7802 */ /* 0x000fc40000000f00 */
[----:B------:R-:W-:Y:S02]  /*3260*/  MOV R184, 0xffffffff ;  /* 0xffffffff00b87802 */ /* 0x000fe40000000f00 */
[----:B------:R-:W-:Y:S02]  /*3270*/  MOV R182, 0x3290 ;  /* 0x0000329000b67802 */ /* 0x000fe40000000f00 */
[----:B------:R-:W-:Y:S05]  /*3280*/  CALL.REL.NOINC `($__internal_59_$__cuda_sm70_shflsync_bfly_p) ;  /* 0x0000002000007944 */ /* 0x000fea0003c00000 */
[----:B-1----:R-:W-:Y:S01]  /*3290*/  MOV R181, R137 ;  /* 0x0000008900b57202 */ /* 0x002fe20000000f00 */
[----:B0-----:R-:W-:Y:S05]  /*32a0*/  BRA `(.L_x_538) ;  /* 0xffffdf4000007947 */ /* 0x001fea000383ffff */
        .weak           $__internal_59_$__cuda_sm70_shflsync_bfly_p
        .type           $__internal_59_$__cuda_sm70_shflsync_bfly_p,@function
        .size           $__internal_59_$__cuda_sm70_shflsync_bfly_p,(.L_x_1108 - $__internal_59_$__cuda_sm70_shflsync_bfly_p)
$__internal_59_$__cuda_sm70_shflsync_bfly_p:
[----:B------:R-:W-:Y:S01]  /*32b0*/  HFMA2.MMA R183, -RZ, RZ, 0, 0 ;  /* 0x00000000ffb77435 */ /* 0x000fe200000001ff */
[----:B------:R-:W-:Y:S04]  /*32c0*/  WARPSYNC R184 ;  /* 0x000000b800007348 */ /* 0x000fe80003800000 */
[----:B------:R0:W1:Y:S01]  /*32d0*/  SHFL.BFLY PT, R137, R186, R137, R139 ;  /* 0x0c000089ba897389 */ /* 0x00006200000e008b */
[----:B------:R-:W-:Y:S05]  /*32e0*/  RET.REL.NODEC R182 `(_ZN10layer_norm13ln_fwd_kernelINS_13Kernel_traitsIffffjLj14336ELj2ELj1ELj4ELj16ENS_18Kernel_traits_baseILj14336EffffjLj128EEEEEEEvNS_9FwdParamsE) ;  /* 0xffffcd10b6007950 */ /* 0x000fea0003c3ffff */
.L_x_539:
        /* <DEDUP_REMOVED lines=9> */
.L_x_1108:


//--------------------- .text._ZN10layer_norm13ln_fwd_kernelINS_13Kernel_traitsI13__nv_bfloat16fS2_fjLj12800ELj2ELj1ELj4ELj4ENS_18Kernel_traits_baseILj12800ES2_fS2_fjLj128EEEEEEEvNS_9FwdParamsE --------------------------
	.section	.text._ZN10layer_norm13ln_fwd_kernelINS_13Kernel_traitsI13__nv_bfloat16fS2_fjLj12800ELj2ELj1ELj4ELj4ENS_18Kernel_traits_baseILj12800ES2_fS2_fjLj128EEEEEEEvNS_9FwdParamsE,"ax",@progbits
	.sectioninfo	@"SHI_REGISTERS=222"
	.align	128
        .global         _ZN10layer_norm13ln_fwd_kernelINS_13Kernel_traitsI13__nv_bfloat16fS2_fjLj12800ELj2ELj1ELj4ELj4ENS_18Kernel_traits_baseILj12800ES2_fS2_fjLj128EEEEEEEvNS_9FwdParamsE
        .type           _ZN10layer_norm13ln_fwd_kernelINS_13Kernel_traitsI13__nv_bfloat16fS2_fjLj12800ELj2ELj1ELj4ELj4ENS_18Kernel_traits_baseILj12800ES2_fS2_fjLj128EEEEEEEvNS_9FwdParamsE,@function
        .size           _ZN10layer_norm13ln_fwd_kernelINS_13Kernel_traitsI13__nv_bfloat16fS2_fjLj12800ELj2ELj1ELj4ELj4ENS_18Kernel_traits_baseILj12800ES2_fS2_fjLj128EEEEEEEvNS_9FwdParamsE,(.L_x_1109 - _ZN10layer_norm13ln_fwd_kernelINS_13Kernel_traitsI13__nv_bfloat16fS2_fjLj12800ELj2ELj1ELj4ELj4ENS_18Kernel_traits_baseILj12800ES2_fS2_fjLj128EEEEEEEvNS_9FwdParamsE)
        .other          _ZN10layer_norm13ln_fwd_kernelINS_13Kernel_traitsI13__nv_bfloat16fS2_fjLj12800ELj2ELj1ELj4ELj4ENS_18Kernel_traits_baseILj12800ES2_fS2_fjLj128EEEEEEEvNS_9FwdParamsE,@"STO_CUDA_ENTRY STV_DEFAULT"
_ZN10layer_norm13ln_fwd_kernelINS_13Kernel_traitsI13__nv_bfloat16fS2_fjLj12800ELj2ELj1ELj4ELj4ENS_18Kernel_traits_baseILj12800ES2_fS2_fjLj128EEEEEEEvNS_9FwdParamsE:
.text._ZN10layer_norm13ln_fwd_kernelINS_13Kernel_traitsI13__nv_bfloat16fS2_fjLj12800ELj2ELj1ELj4ELj4ENS_18Kernel_traits_baseILj12800ES2_fS2_fjLj128EEEEEEEvNS_9FwdParamsE:
        /* <DEDUP_REMOVED lines=118> */
.L_x_545:
[----:B0-----:R-:W-:Y:S02]  /*0760*/  SHF.L.U32 R2, R14, 0x7, RZ ;  /* 0x000000070e027819 */ /* 0x001fe400000006ff */
[----:B------:R-:W-:-:S02]  /*0770*/  MOV R120, 0x4 ;  /* 0x0000000400787802 */ /* 0x000fc40000000f00 */
        /* <DEDUP_REMOVED lines=129> */
[-C--:B-1----:R-:W-:Y:S01]  /*0f90*/  IMAD.WIDE.U32 R6, R203, R120.reuse, c[0x0][0x170] ;  /* 0x00005c00cb067625 */ /* 0x082fe200078e0078 */
[----:B------:R-:W-:Y:S01]  /*0fa0*/  IADD3 R207, R121, 0x2c00, RZ ;  /* 0x00002c0079cf7810 */ /* 0x000fe20007ffe0ff */
[----:B------:R1:W3:Y:S02]  /*0fb0*/  LDG.E R203, [R4.64] ;  /* 0x0000000604cb7981 */ /* 0x0002e4000c1e1900 */
[-C--:B----4-:R-:W-:Y:S02]  /*0fc0*/  IMAD.WIDE.U32 R8, R205, R120.reuse, c[0x0][0x170] ;  /* 0x00005c00cd087625 */ /* 0x090fe400078e0078 */
[----:B------:R4:W3:Y:S01]  /*0fd0*/  LDG.E R205, [R6.64] ;  /* 0x0000000606cd7981 */ /* 0x0008e2000c1e1900 */
[----:B------:R-:W-:Y:S01]  /*0fe0*/  IADD3 R209, R121, 0x2d00, RZ ;  /* 0x00002d0079d17810 */ /* 0x000fe20007ffe0ff */
[----:B------:R-:W-:-:S02]  /*0ff0*/  IMAD.WIDE.U32 R10, R207, R120, c[0x0][0x170] ;  /* 0x00005c00cf0a7625 */ /* 0x000fc400078e0078 */
[----:B------:R4:W3:Y:S01]  /*1000*/  LDG.E R207, [R8.64] ;  /* 0x0000000608cf7981 */ /* 0x0008e2000c1e1900 */
[----:B------:R-:W-:Y:S01]  /*1010*/  IADD3 R211, R121, 0x2e00, RZ ;  /* 0x00002e0079d37810 */ /* 0x000fe20007ffe0ff */
        /* <DEDUP_REMOVED lines=10> */
[----:B------:R0:W4:Y:S02]  /*10c0*/  LDG.E R7, [R6.64] ;  /* 0x0000000606077981 */ /* 0x000124000c1e1900 */
        /* <DEDUP_REMOVED lines=51> */
[----:B0-----:R-:W-:-:S03]  /*1400*/  SHF.R.U32.HI R6, RZ, 0x5, R12 ;  /* 0x00000005ff067819 */ /* 0x001fc6000001160c */
        /* <DEDUP_REMOVED lines=8> */
.L_x_546:
        /* <DEDUP_REMOVED lines=120> */
.L_x_547:
        /* <DEDUP_REMOVED lines=15> */
[----:B0-----:R-:W0:Y:S04]  /*1d00*/  SHFL.DOWN PT, R10, R213, 0x2, 0x1f ;  /* 0x08401f00d50a7f89 */ /* 0x001e2800000e0000 */
        /* <DEDUP_REMOVED lines=24> */
[----:B------:R-:W-:Y:S01]  /*1e90*/  FMUL.FTZ R122, R122, R217 ;  /* 0x000000d97a7a7220 */ /* 0x000fe20000410000 */
[----:B------:R-:W-:Y:S01]  /*1ea0*/  IADD3 R8, -R6, RZ, RZ ;  /* 0x000000ff06087210 */ /* 0x000fe20007ffe1ff */
[----:B--2---:R-:W-:-:S02]  /*1eb0*/  FADD.FTZ R4, R3, R4 ;  /* 0x0000000403047221 */ /* 0x004fc40000010000 */
[----:B------:R-:W-:Y:S02]  /*1ec0*/  FMUL.FTZ R122, R219, R122 ;  /* 0x0000007adb7a7220 */ /* 0x000fe40000410000 */
        /* <DEDUP_REMOVED lines=27> */
.L_x_543:
[----:B------:R-:W2:Y:S01]  /*2080*/  LDG.E.STRONG.GPU R4, [R2.64] ;  /* 0x0000000602047981 */ /* 0x000ea2000c1ef900 */
[----:B------:R-:W-:Y:S01]  /*2090*/  YIELD ;  /* 0x0000000000007946 */ /* 0x000fe20003800000 */
[----:B--2---:R-:W-:Y:S01]  /*20a0*/  ISETP.NE.AND P0, PT, R4, R5, PT ;  /* 0x000000050400720c */ /* 0x004fe20003f05270 */
[----:B------:R-:W-:-:S12]  /*20b0*/  CCTL.IVALL ;  /* 0x00000000ff00798f */ /* 0x000fd80002000000 */
[----:B------:R-:W-:Y:S05]  /*20c0*/  @P0 BRA `(.L_x_543) ;  /* 0xffffffb000000947 */ /* 0x000fea000383ffff */
.L_x_542:
        /* <DEDUP_REMOVED lines=15> */
[----:B0-----:R-:W-:-:S02]  /*21c0*/  LOP3.LUT R2, R15, 0x1, R0, 0xf8, !PT ;  /* 0x000000010f027812 */ /* 0x001fc400078ef800 */
[----:B------:R-:W-:Y:S02]  /*21d0*/  SEL R116, RZ, 0x1, P1 ;  /* 0x00000001ff747807 */ /* 0x000fe40000800000 */
[----:B------:R-:W-:Y:S02]  /*21e0*/  LOP3.LUT P0, RZ, R2, R215, RZ, 0xfc, !PT ;  /* 0x000000d702ff7212 */ /* 0x000fe4000780fcff */
[----:B------:R-:W-:Y:S01]  /*21f0*/  LOP3.LUT R117, R117, 0x3, RZ, 0xc0, !PT ;  /* 0x0000000375757812 */ /* 0x000fe200078ec0ff */
[----:B-1----:R-:W-:-:S06]  /*2200*/  FADD.FTZ R10, R6, R213 ;  /* 0x000000d5060a7221 */ /* 0x002fcc0000010000 */
[----:B------:R-:W0:Y:S01]  /*2210*/  MUFU.RCP R10, R10 ;  /* 0x0000000a000a7308 */ /* 0x000e220000001000 */
[----:B--2---:R-:W1:Y:S04]  /*2220*/  SHFL.DOWN PT, R217, R4, 0x1, 0x1f ;  /* 0x08201f0004d97f89 */ /* 0x004e6800000e0000 */
[----:B------:R-:W2:Y:S01]  /*2230*/  SHFL.DOWN PT, R8, R5, 0x1, 0x1f ;  /* 0x08201f0005087f89 */ /* 0x000ea200000e0000 */
[----:B-1----:R-:W-:Y:S02]  /*2240*/  FADD.FTZ R120, -R217, R4 ;  /* 0x00000004d9787221 */ /* 0x002fe40000010100 */
[----:B------:R-:W-:Y:S02]  /*2250*/  FMUL.FTZ R122, R6, R217 ;  /* 0x000000d9067a7220 */ /* 0x000fe40000410000 */
[----:B------:R-:W-:-:S02]  /*2260*/  FMUL.FTZ R120, R120, R120 ;  /* 0x0000007878787220 */ /* 0x000fc40000410000 */
[----:B--2---:R-:W-:Y:S01]  /*2270*/  FADD.FTZ R3, R8, R5 ;  /* 0x0000000508037221 */ /* 0x004fe20000010000 */
[----:B------:R-:W-:Y:S01]  /*2280*/  @!P0 MOV R5, 0x4 ;  /* 0x0000000400058802 */ /* 0x000fe20000000f00 */
[----:B------:R-:W-:Y:S02]  /*2290*/  FMUL.FTZ R217, R120, R213 ;  /* 0x000000d578d97220 */ /* 0x000fe40000410000 */
[----:B------:R-:W-:Y:S02]  /*22a0*/  FFMA.FTZ R219, R213, R4, R122 ;  /* 0x00000004d5db7223 */ /* 0x000fe4000001007a */
[----:B------:R-:W-:Y:S01]  /*22b0*/  FMUL.FTZ R217, R6, R217 ;  /* 0x000000d906d97220 */ /* 0x000fe20000410000 */
[----:B------:R-:W-:Y:S01]  /*22c0*/  MOV R6, 0x38a3d70a ;  /* 0x38a3d70a00067802 */ /* 0x000fe20000000f00 */
[C---:B0-----:R-:W-:Y:S02]  /*22d0*/  FMUL.FTZ R219, R10.reuse, R219 ;  /* 0x000000db0adb7220 */ /* 0x041fe40000410000 */
[----:B------:R-:W-:Y:S01]  /*22e0*/  FFMA.FTZ R217, R10, R217, R3 ;  /* 0x000000d90ad97223 */ /* 0x000fe20000010003 */
[----:B------:R-:W-:Y:S01]  /*22f0*/  @!P0 MOV R3, 0x4 ;  /* 0x0000000400038802 */ /* 0x000fe20000000f00 */
[C---:B------:R-:W-:Y:S01]  /*2300*/  @!P0 IMAD.WIDE R4, R118.reuse, R5, c[0x0][0x188] ;  /* 0x0000620076048625 */ /* 0x040fe200078e0205 */
[----:B------:R-:W0:Y:S03]  /*2310*/  SHFL.IDX PT, R8, R219, RZ, 0x1f ;  /* 0x00001fffdb087589 */ /* 0x000e2600000e0000 */
[----:B------:R-:W-:Y:S01]  /*2320*/  @!P0 IMAD.WIDE R2, R118, R3, c[0x0][0x180] ;  /* 0x0000600076028625 */ /* 0x000fe200078e0203 */
[----:B------:R-:W1:Y:S03]  /*2330*/  SHFL.IDX PT, R217, R217, RZ, 0x1f ;  /* 0x00001fffd9d97589 */ /* 0x000e6600000e0000 */
[--C-:B0-----:R-:W-:Y:S01]  /*2340*/  FADD.FTZ R149, R149, -R8.reuse ;  /* 0x8000000895957221 */ /* 0x101fe20000010000 */
[----:B------:R0:W-:Y:S01]  /*2350*/  @!P0 STG.E [R2.64], R8 ;  /* 0x0000000802008986 */ /* 0x0001e2000c101906 */
[----:B------:R-:W-:-:S02]  /*2360*/  FADD.FTZ R163, R163, -R8 ;  /* 0x80000008a3a37221 */ /* 0x000fc40000010000 */
[----:B-1----:R-:W-:Y:S02]  /*2370*/  FFMA.FTZ R6, R217, R6, c[0x0][0x1b0] ;  /* 0x00006c00d9067623 */ /* 0x002fe40000010006 */
[--C-:B------:R-:W-:Y:S02]  /*2380*/  FADD.FTZ R151, R151, -R8.reuse ;  /* 0x8000000897977221 */ /* 0x100fe40000010000 */
[--C-:B------:R-:W-:Y:S02]  /*2390*/  FADD.FTZ R167, R167, -R8.reuse ;  /* 0x80000008a7a77221 */ /* 0x100fe40000010000 */
[----:B------:R-:W1:Y:S01]  /*23a0*/  MUFU.RSQ R6, R6 ;  /* 0x0000000600067308 */ /* 0x000e620000001400 */
[--C-:B------:R-:W-:Y:S02]  /*23b0*/  FADD.FTZ R11, R11, -R8.reuse ;  /* 0x800000080b0b7221 */ /* 0x100fe40000010000 */
[--C-:B------:R-:W-:Y:S02]  /*23c0*/  FADD.FTZ R153, R153, -R8.reuse ;  /* 0x8000000899997221 */ /* 0x100fe40000010000 */
[----:B------:R-:W-:-:S02]  /*23d0*/  FADD.FTZ R9, R9, -R8 ;  /* 0x8000000809097221 */ /* 0x000fc40000010000 */
[--C-:B------:R-:W-:Y:S02]  /*23e0*/  FADD.FTZ R135, R135, -R8.reuse ;  /* 0x8000000887877221 */ /* 0x100fe40000010000 */
[--C-:B------:R-:W-:Y:S02]  /*23f0*/  FADD.FTZ R141, R141, -R8.reuse ;  /* 0x800000088d8d7221 */ /* 0x100fe40000010000 */
[--C-:B------:R-:W-:Y:S02]  /*2400*/  FADD.FTZ R123, R123, -R8.reuse ;  /* 0x800000087b7b7221 */ /* 0x100fe40000010000 */
[--C-:B------:R-:W-:Y:S02]  /*2410*/  FADD.FTZ R139, R139, -R8.reuse ;  /* 0x800000088b8b7221 */ /* 0x100fe40000010000 */
[----:B------:R-:W-:Y:S01]  /*2420*/  FADD.FTZ R7, R7, -R8 ;  /* 0x8000000807077221 */ /* 0x000fe20000010000 */
[----:B-1----:R1:W-:Y:S01]  /*2430*/  @!P0 STG.E [R4.64], R6 ;  /* 0x0000000604008986 */ /* 0x0023e2000c101906 */
[----:B------:R-:W-:-:S02]  /*2440*/  FMUL.FTZ R149, R6, R149 ;  /* 0x0000009506957220 */ /* 0x000fc40000410000 */
[C---:B------:R-:W-:Y:S02]  /*2450*/  FMUL.FTZ R163, R6.reuse, R163 ;  /* 0x000000a306a37220 */ /* 0x040fe40000410000 */
[C---:B------:R-:W-:Y:S01]  /*2460*/  FMUL.FTZ R151, R6.reuse, R151 ;  /* 0x0000009706977220 */ /* 0x040fe20000410000 */
[----:B------:R-:W-:Y:S01]  /*2470*/  F2FP.BF16.PACK_AB R149, RZ, R149 ;  /* 0x00000095ff95723e */ /* 0x000fe200000010ff */
[C---:B------:R-:W-:Y:S01]  /*2480*/  FMUL.FTZ R167, R6.reuse, R167 ;  /* 0x000000a706a77220 */ /* 0x040fe20000410000 */
[----:B------:R-:W-:Y:S01]  /*2490*/  F2FP.BF16.PACK_AB R163, RZ, R163 ;  /* 0x000000a3ffa3723e */ /* 0x000fe200000010ff */
[C---:B0-----:R-:W-:Y:S01]  /*24a0*/  FMUL.FTZ R2, R6.reuse, R11 ;  /* 0x0000000b06027220 */ /* 0x041fe20000410000 */
[----:B------:R-:W-:Y:S01]  /*24b0*/  F2FP.BF16.PACK_AB R151, RZ, R151 ;  /* 0x00000097ff97723e */ /* 0x000fe200000010ff */
[C---:B------:R-:W-:Y:S01]  /*24c0*/  FMUL.FTZ R153, R6.reuse, R153 ;  /* 0x0000009906997220 */ /* 0x040fe20000410000 */
[----:B------:R-:W-:Y:S01]  /*24d0*/  F2FP.BF16.PACK_AB R167, RZ, R167 ;  /* 0x000000a7ffa7723e */ /* 0x000fe200000010ff */
[C---:B------:R-:W-:Y:S01]  /*24e0*/  FMUL.FTZ R3, R6.reuse, R9 ;  /* 0x0000000906037220 */ /* 0x040fe20000410000 */
[----:B-1----:R-:W-:Y:S01]  /*24f0*/  F2FP.BF16.PACK_AB R4, RZ, R2 ;  /* 0x00000002ff04723e */ /* 0x002fe200000010ff */
[----:B-----5:R-:W-:Y:S01]  /*2500*/  HFMA2.BF16_V2 R149, R30.H0_H0, R149.H0_H0, -RZ.H0_H0 ;  /* 0x200000951e957231 */ /* 0x020fe200003408ff */
[----:B------:R-:W-:Y:S01]  /*2510*/  F2FP.BF16.PACK_AB R153, RZ, R153 ;  /* 0x00000099ff99723e */ /* 0x000fe200000010ff */
[----:B------:R-:W-:Y:S01]  /*2520*/  HFMA2.BF16_V2 R2, R37.H0_H0, R163.H0_H0, -RZ.H0_H0 ;  /* 0x200000a325027231 */ /* 0x000fe200003408ff */
[----:B------:R-:W-:Y:S01]  /*2530*/  FMUL.FTZ R135, R6, R135 ;  /* 0x0000008706877220 */ /* 0x000fe20000410000 */
[----:B------:R-:W-:Y:S01]  /*2540*/  F2FP.BF16.PACK_AB R5, RZ, R3 ;  /* 0x00000003ff05723e */ /* 0x000fe200000010ff */
[----:B------:R-:W-:Y:S01]  /*2550*/  HFMA2.BF16_V2 R151, R31.H0_H0, R151.H0_H0, -RZ.H0_H0 ;  /* 0x200000971f977231 */ /* 0x000fe200003408ff */
[--C-:B------:R-:W-:Y:S01]  /*2560*/  FADD.FTZ R137, R137, -R8.reuse ;  /* 0x8000000889897221 */ /* 0x100fe20000010000 */
[----:B------:R-:W-:Y:S01]  /*2570*/  HFMA2.BF16_V2 R162, R149.H0_H0, 1, 1, R80.H0_H0 ;  /* 0x3f803f8095a27831 */ /* 0x000fe20000240850 */
[--C-:B------:R-:W-:Y:S01]  /*2580*/  FADD.FTZ R131, R131, -R8.reuse ;  /* 0x8000000883837221 */ /* 0x100fe20000010000 */
[----:B------:R-:W-:Y:S01]  /*2590*/  HFMA2.BF16_V2 R3, R39.H0_H0, R167.H0_H0, -RZ.H0_H0 ;  /* 0x200000a727037231 */ /* 0x000fe200003408ff */
[--C-:B------:R-:W-:Y:S01]  /*25a0*/  FADD.FTZ R121, R121, -R8.reuse ;  /* 0x8000000879797221 */ /* 0x100fe20000010000 */
[----:B------:R-:W-:Y:S01]  /*25b0*/  HFMA2.BF16_V2 R149, R2.H0_H0, 1, 1, R87.H0_H0 ;  /* 0x3f803f8002957831 */ /* 0x000fe20000240857 */
[----:B------:R-:W-:Y:S01]  /*25c0*/  SHF.L.U32 R2, R14, 0x7, RZ ;  /* 0x000000070e027819 */ /* 0x000fe200000006ff */
[----:B------:R-:W-:Y:S01]  /*25d0*/  HFMA2.BF16_V2 R154, R32.H0_H0, R153.H0_H0, -RZ.H0_H0 ;  /* 0x20000099209a7231 */ /* 0x000fe200003408ff */
[C---:B------:R-:W-:Y:S01]  /*25e0*/  FMUL.FTZ R141, R6.reuse, R141 ;  /* 0x0000008d068d7220 */ /* 0x040fe20000410000 */
[----:B------:R-:W-:Y:S01]  /*25f0*/  HFMA2.BF16_V2 R153, R151.H0_H0, 1, 1, R81.H0_H0 ;  /* 0x3f803f8097997831 */ /* 0x000fe20000240851 */
[----:B------:R-:W-:Y:S01]  /*2600*/  FMUL.FTZ R123, R6, R123 ;  /* 0x0000007b067b7220 */ /* 0x000fe20000410000 */
[----:B------:R-:W-:Y:S01]  /*2610*/  F2FP.BF16.PACK_AB R135, RZ, R135 ;  /* 0x00000087ff87723e */ /* 0x000fe200000010ff */
[----:B------:R-:W-:Y:S01]  /*2620*/  HFMA2.BF16_V2 R151, R3.H0_H0, 1, 1, R89.H0_H0 ;  /* 0x3f803f8003977831 */ /* 0x000fe20000240859 */
[--C-:B------:R-:W-:Y:S01]  /*2630*/  FADD.FTZ R133, R133, -R8.reuse ;  /* 0x8000000885857221 */ /* 0x100fe20000010000 */
[----:B------:R-:W-:Y:S01]  /*2640*/  LOP3.LUT R3, R2, 0x80, R15, 0xe2, !PT ;  /* 0x0000008002037812 */ /* 0x000fe200078ee20f */
[--C-:B------:R-:W-:Y:S01]  /*2650*/  FADD.FTZ R129, R129, -R8.reuse ;  /* 0x8000000881817221 */ /* 0x100fe20000010000 */
[----:B------:R-:W-:Y:S01]  /*2660*/  F2FP.BF16.PACK_AB R123, RZ, R123 ;  /* 0x0000007bff7b723e */ /* 0x000fe200000010ff */
[--C-:B------:R-:W-:Y:S01]  /*2670*/  FADD.FTZ R125, R125, -R8.reuse ;  /* 0x800000087d7d7221 */ /* 0x100fe20000010000 */
[----:B------:R-:W-:Y:S01]  /*2680*/  HFMA2.BF16_V2 R135, R19.H0_H0, R135.H0_H0, -RZ.H0_H0 ;  /* 0x2000008713877231 */ /* 0x000fe200003408ff */
[----:B------:R-:W-:Y:S01]  /*2690*/  FADD.FTZ R145, R145, -R8 ;  /* 0x8000000891917221 */ /* 0x000fe20000010000 */
[----:B------:R-:W-:Y:S01]  /*26a0*/  LOP3.LUT R3, R3, 0x60, R12, 0xf8, !PT ;  /* 0x0000006003037812 */ /* 0x000fe200078ef80c */
[C---:B------:R-:W-:Y:S01]  /*26b0*/  FMUL.FTZ R139, R6.reuse, R139 ;  /* 0x0000008b068b7220 */ /* 0x040fe20000410000 */
[----:B------:R-:W-:Y:S01]  /*26c0*/  HFMA2.BF16_V2 R164, R135.H0_H0, 1, 1, R69.H0_H0 ;  /* 0x3f803f8087a47831 */ /* 0x000fe20000240845 */
[C---:B------:R-:W-:Y:S01]  /*26d0*/  FMUL.FTZ R7, R6.reuse, R7 ;  /* 0x0000000706077220 */ /* 0x040fe20000410000 */
[----:B------:R-:W-:Y:S01]  /*26e0*/  HFMA2.BF16_V2 R123, R25.H0_H0, R123.H0_H0, -RZ.H0_H0 ;  /* 0x2000007b197b7231 */ /* 0x000fe200003408ff */
[--C-:B------:R-:W-:Y:S01]  /*26f0*/  FADD.FTZ R175, R175, -R8.reuse ;  /* 0x80000008afaf7221 */ /* 0x100fe20000010000 */
[----:B------:R-:W-:Y:S01]  /*2700*/  F2FP.BF16.PACK_AB R139, RZ, R139 ;  /* 0x0000008bff8b723e */ /* 0x000fe200000010ff */
[----:B------:R-:W-:Y:S01]  /*2710*/  FMUL.FTZ R137, R6, R137 ;  /* 0x0000008906897220 */ /* 0x000fe20000410000 */
[----:B------:R-:W-:Y:S01]  /*2720*/  F2FP.BF16.PACK_AB R7, RZ, R7 ;  /* 0x00000007ff07723e */ /* 0x000fe200000010ff */
[--C-:B------:R-:W-:Y:S01]  /*2730*/  FADD.FTZ R127, R127, -R8.reuse ;  /* 0x800000087f7f7221 */ /* 0x100fe20000010000 */
[----:B------:R-:W-:Y:S01]  /*2740*/  HFMA2.BF16_V2 R5, R64.H0_H0, R5.H0_H0, -RZ.H0_H0 ;  /* 0x2000000540057231 */ /* 0x000fe200003408ff */
[--C-:B------:R-:W-:Y:S01]  /*2750*/  FADD.FTZ R119, R119, -R8.reuse ;  /* 0x8000000877777221 */ /* 0x100fe20000010000 */
[----:B------:R-:W-:Y:S01]  /*2760*/  F2FP.BF16.PACK_AB R9, RZ, R137 ;  /* 0x00000089ff09723e */ /* 0x000fe200000010ff */
        /* <DEDUP_REMOVED lines=79> */
[C---:B------:R-:W-:Y:S01]  /*2c60*/  IADD3 R5, R135.reuse, 0x100, RZ ;  /* 0x0000010087057810 */ /* 0x040fe20007ffe0ff */
[C---:B------:R-:W-:Y:S01]  /*2c70*/  FMUL.FTZ R181, R6.reuse, R181 ;  /* 0x000000b506b57220 */ /* 0x040fe20000410000 */
[----:B------:R-:W-:Y:S01]  /*2c80*/  F2FP.BF16.PACK_AB R159, RZ, R159 ;  /* 0x0000009fff9f723e */ /* 0x000fe200000010ff */
[C---:B------:R-:W-:Y:S01]  /*2c90*/  FMUL.FTZ R183, R6.reuse, R183 ;  /* 0x000000b706b77220 */ /* 0x040fe20000410000 */
[----:B------:R-:W-:Y:S01]  /*2ca0*/  HFMA2.BF16_V2 R175, R43.H0_H0, R175.H0_H0, -RZ.H0_H0 ;  /* 0x200000af2baf7231 */ /* 0x000fe200003408ff */
[C---:B------:R-:W-:Y:S01]  /*2cb0*/  FMUL.FTZ R185, R6.reuse, R185 ;  /* 0x000000b906b97220 */ /* 0x040fe20000410000 */
[C---:B------:R-:W-:Y:S01]  /*2cc0*/  IADD3 R7, R135.reuse, 0x200, RZ ;  /* 0x0000020087077810 */ /* 0x040fe20007ffe0ff */
[C---:B------:R-:W-:Y:S01]  /*2cd0*/  FMUL.FTZ R187, R6.reuse, R187 ;  /* 0x000000bb06bb7220 */ /* 0x040fe20000410000 */
[----:B------:R-:W-:Y:S01]  /*2ce0*/  F2FP.BF16.PACK_AB R173, RZ, R173 ;  /* 0x000000adffad723e */ /* 0x000fe200000010ff */
[C---:B------:R-:W-:Y:S01]  /*2cf0*/  FMUL.FTZ R189, R6.reuse, R189 ;  /* 0x000000bd06bd7220 */ /* 0x040fe20000410000 */
[C---:B------:R-:W-:Y:S01]  /*2d00*/  IADD3 R9, R135.reuse, 0x300, RZ ;  /* 0x0000030087097810 */ /* 0x040fe20007ffe0ff */
[C---:B------:R-:W-:Y:S01]  /*2d10*/  FMUL.FTZ R191, R6.reuse, R191 ;  /* 0x000000bf06bf7220 */ /* 0x040fe20000410000 */
[----:B------:R-:W-:Y:S01]  /*2d20*/  HFMA2.BF16_V2 R143, R27.H0_H0, R143.H0_H0, -RZ.H0_H0 ;  /* 0x2000008f1b8f7231 */ /* 0x000fe200003408ff */
[C---:B------:R-:W-:Y:S01]  /*2d30*/  FMUL.FTZ R193, R6.reuse, R193 ;  /* 0x000000c106c17220 */ /* 0x040fe20000410000 */
[----:B------:R-:W-:Y:S01]  /*2d40*/  HFMA2.BF16_V2 R150, R38.H0_H0, R165.H0_H0, -RZ.H0_H0 ;  /* 0x200000a526967231 */ /* 0x000fe200003408ff */
        /* <DEDUP_REMOVED lines=16> */
[----:B------:R-:W-:Y:S01]  /*2e50*/  FMUL.FTZ R211, R6, R211 ;  /* 0x000000d306d37220 */ /* 0x000fe20000410000 */
[----:B------:R-:W-:Y:S01]  /*2e60*/  HFMA2.BF16_V2 R6, R65.H0_H0, R121.H0_H0, -RZ.H0_H0 ;  /* 0x2000007941067231 */ /* 0x000fe200003408ff */
[CC--:B------:R-:W-:Y:S01]  /*2e70*/  IMAD.WIDE.U32 R2, R135.reuse, R126.reuse, c[0x0][0x178] ;  /* 0x00005e0087027625 */ /* 0x0c0fe200078e007e */
[----:B------:R-:W-:Y:S01]  /*2e80*/  HFMA2.BF16_V2 R121, R139.H0_H0, 1, 1, R67.H0_H0 ;  /* 0x3f803f808b797831 */ /* 0x000fe20000240843 */
[----:B------:R-:W-:Y:S01]  /*2e90*/  PRMT R172, R120, 0x7610, R172 ;  /* 0x0000761078ac7816 */ /* 0x000fe200000000ac */
[----:B------:R-:W-:Y:S01]  /*2ea0*/  HFMA2.BF16_V2 R156, R34.H0_H0, R157.H0_H0, -RZ.H0_H0 ;  /* 0x2000009d229c7231 */ /* 0x000fe200003408ff */
[----:B------:R-:W-:Y:S01]  /*2eb0*/  F2FP.BF16.PACK_AB R127, RZ, R127 ;  /* 0x0000007fff7f723e */ /* 0x000fe200000010ff */
[----:B------:R-:W-:Y:S01]  /*2ec0*/  HFMA2.BF16_V2 R145, R175.H0_H0, 1, 1, R93.H0_H0 ;  /* 0x3f803f80af917831 */ /* 0x000fe2000024085d */
[----:B------:R-:W-:Y:S01]  /*2ed0*/  IADD3 R11, R135, 0x400, RZ ;  /* 0x00000400870b7810 */ /* 0x000fe20007ffe0ff */
[----:B------:R-:W-:Y:S01]  /*2ee0*/  HFMA2.BF16_V2 R125, R6.H0_H0, 1, 1, R115.H0_H0 ;  /* 0x3f803f80067d7831 */ /* 0x000fe20000240873 */
[-C--:B------:R-:W-:Y:S01]  /*2ef0*/  IMAD.WIDE.U32 R4, R5, R126.reuse, c[0x0][0x178] ;  /* 0x00005e0005047625 */ /* 0x080fe200078e007e */
[----:B------:R-:W-:Y:S01]  /*2f00*/  PRMT R174, R121, 0x7610, R174 ;  /* 0x0000761079ae7816 */ /* 0x000fe200000000ae */
[----:B------:R-:W-:Y:S01]  /*2f10*/  HFMA2.BF16_V2 R157, R35.H0_H0, R159.H0_H0, -RZ.H0_H0 ;  /* 0x2000009f239d7231 */ /* 0x000fe200003408ff */
[----:B------:R-:W-:Y:S01]  /*2f20*/  PRMT R175, R163, 0x7610, R175 ;  /* 0x00007610a3af7816 */ /* 0x000fe200000000af */
[-C--:B------:R-:W-:Y:S01]  /*2f30*/  IMAD.WIDE.U32 R6, R7, R126.reuse, c[0x0][0x178] ;  /* 0x00005e0007067625 */ /* 0x080fe200078e007e */
[----:B------:R-:W-:Y:S01]  /*2f40*/  HFMA2.BF16_V2 R144, R42.H0_H0, R173.H0_H0, -RZ.H0_H0 ;  /* 0x200000ad2a907231 */ /* 0x000fe200003408ff */
[----:B------:R-:W-:Y:S01]  /*2f50*/  IADD3 R121, R135, 0x500, RZ ;  /* 0x0000050087797810 */ /* 0x000fe20007ffe0ff */
[----:B------:R-:W-:Y:S01]  /*2f60*/  HFMA2.BF16_V2 R159, R143.H0_H0, 1, 1, R77.H0_H0 ;  /* 0x3f803f808f9f7831 */ /* 0x000fe2000024084d */
[-C--:B------:R-:W-:Y:S01]  /*2f70*/  IMAD.WIDE.U32 R8, R9, R126.reuse, c[0x0][0x178] ;  /* 0x00005e0009087625 */ /* 0x080fe200078e007e */
[----:B------:R-:W-:Y:S01]  /*2f80*/  HFMA2.BF16_V2 R143, R171.H0_H0, 1, 1, R91.H0_H0 ;  /* 0x3f803f80ab8f7831 */ /* 0x000fe2000024085b */
[----:B------:R-:W-:Y:S01]  /*2f90*/  IADD3 R173, R135, 0x600, RZ ;  /* 0x0000060087ad7810 */ /* 0x000fe20007ffe0ff */
[----:B------:R0:W-:Y:S01]  /*2fa0*/  STG.E.U16 [R2.64], R172 ;  /* 0x000000ac02007986 */ /* 0x0001e2000c101506 */
[----:B------:R-:W-:Y:S01]  /*2fb0*/  PRMT R176, R165, 0x7610, R176 ;  /* 0x00007610a5b07816 */ /* 0x000fe200000000b0 */
[----:B------:R-:W-:Y:S01]  /*2fc0*/  HFMA2.BF16_V2 R127, R23.H0_H0, R127.H0_H0, -RZ.H0_H0 ;  /* 0x2000007f177f7231 */ /* 0x000fe200003408ff */
[----:B------:R-:W-:Y:S01]  /*2fd0*/  IADD3 R171, R135, 0x700, RZ ;  /* 0x0000070087ab7810 */ /* 0x000fe20007ffe0ff */
[-C--:B------:R-:W-:Y:S01]  /*2fe0*/  IMAD.WIDE.U32 R10, R11, R126.reuse, c[0x0][0x178] ;  /* 0x00005e000b0a7625 */ /* 0x080fe200078e007e */
[----:B------:R-:W-:Y:S01]  /*2ff0*/  F2FP.BF16.PACK_AB R147, RZ, R147 ;  /* 0x00000093ff93723e */ /* 0x000fe200000010ff */
[----:B------:R1:W-:Y:S01]  /*3000*/  STG.E.U16 [R4.64], R174 ;  /* 0x000000ae04007986 */ /* 0x0003e2000c101506 */
[----:B------:R-:W-:Y:S01]  /*3010*/  IADD3 R165, R135, 0x800, RZ ;  /* 0x0000080087a57810 */ /* 0x000fe20007ffe0ff */
[-C--:B------:R-:W-:Y:S01]  /*3020*/  IMAD.WIDE.U32 R120, R121, R126.reuse, c[0x0][0x178] ;  /* 0x00005e0079787625 */ /* 0x080fe200078e007e */
[----:B------:R-:W-:Y:S01]  /*3030*/  IADD3 R163, R135, 0x900, RZ ;  /* 0x0000090087a37810 */ /* 0x000fe20007ffe0ff */
[----:B------:R2:W-:Y:S01]  /*3040*/  STG.E.U16 [R6.64], R175 ;  /* 0x000000af06007986 */ /* 0x0005e2000c101506 */
[----:B------:R-:W-:Y:S01]  /*3050*/  F2FP.BF16.PACK_AB R119, RZ, R119 ;  /* 0x00000077ff77723e */ /* 0x000fe200000010ff */
[-C--:B0-----:R-:W-:Y:S01]  /*3060*/  IMAD.WIDE.U32 R2, R173, R126.reuse, c[0x0][0x178] ;  /* 0x00005e00ad027625 */ /* 0x081fe200078e007e */
[----:B------:R-:W-:Y:S01]  /*3070*/  F2FP.BF16.PACK_AB R161, RZ, R161 ;  /* 0x000000a1ffa1723e */ /* 0x000fe200000010ff */
[----:B------:R0:W-:Y:S01]  /*3080*/  STG.E.U16 [R8.64], R164 ;  /* 0x000000a408007986 */ /* 0x0001e2000c101506 */
[----:B------:R-:W-:Y:S01]  /*3090*/  HFMA2.BF16_V2 R168, R127.H0_H0, 1, 1, R73.H0_H0 ;  /* 0x3f803f807fa87831 */ /* 0x000fe20000240849 */
[----:B------:R-:W-:Y:S01]  /*30a0*/  F2FP.BF16.PACK_AB R155, RZ, R155 ;  /* 0x0000009bff9b723e */ /* 0x000fe200000010ff */
[----:B------:R-:W-:Y:S01]  /*30b0*/  HFMA2.BF16_V2 R147, R29.H0_H0, R147.H0_H0, -RZ.H0_H0 ;  /* 0x200000931d937231 */ /* 0x000fe200003408ff */
[-C--:B-1----:R-:W-:Y:S01]  /*30c0*/  IMAD.WIDE.U32 R4, R171, R126.reuse, c[0x0][0x178] ;  /* 0x00005e00ab047625 */ /* 0x082fe200078e007e */
[----:B------:R1:W-:Y:S01]  /*30d0*/  STG.E.U16 [R10.64], R176 ;  /* 0x000000b00a007986 */ /* 0x0003e2000c101506 */
[----:B------:R-:W-:Y:S01]  /*30e0*/  PRMT R171, R169, 0x7610, R171 ;  /* 0x00007610a9ab7816 */ /* 0x000fe200000000ab */
[----:B------:R-:W-:Y:S01]  /*30f0*/  HFMA2.BF16_V2 R119, R26.H0_H0, R119.H0_H0, -RZ.H0_H0 ;  /* 0x200000771a777231 */ /* 0x000fe200003408ff */
[-C--:B--2---:R-:W-:Y:S01]  /*3100*/  IMAD.WIDE.U32 R6, R165, R126.reuse, c[0x0][0x178] ;  /* 0x00005e00a5067625 */ /* 0x084fe200078e007e */
[----:B------:R2:W-:Y:S01]  /*3110*/  STG.E.U16 [R120.64], R166 ;  /* 0x000000a678007986 */ /* 0x0005e2000c101506 */
[----:B------:R-:W-:Y:S01]  /*3120*/  IADD3 R169, R135, 0xb00, RZ ;  /* 0x00000b0087a97810 */ /* 0x000fe20007ffe0ff */
[----:B------:R-:W-:Y:S01]  /*3130*/  HFMA2.BF16_V2 R148, R36.H0_H0, R161.H0_H0, -RZ.H0_H0 ;  /* 0x200000a124947231 */ /* 0x000fe200003408ff */
[----:B0-----:R-:W-:Y:S01]  /*3140*/  PRMT R164, R167, 0x7610, R164 ;  /* 0x00007610a7a47816 */ /* 0x001fe200000000a4 */
[-C--:B------:R-:W-:Y:S01]  /*3150*/  IMAD.WIDE.U32 R8, R163, R126.reuse, c[0x0][0x178] ;  /* 0x00005e00a3087625 */ /* 0x080fe200078e007e */
[C---:B------:R-:W-:Y:S01]  /*3160*/  IADD3 R165, R135.reuse, 0xd00, RZ ;  /* 0x00000d0087a57810 */ /* 0x040fe20007ffe0ff */
[----:B------:R-:W-:Y:S01]  /*3170*/  HFMA2.BF16_V2 R161, R147.H0_H0, 1, 1, R79.H0_H0 ;  /* 0x3f803f8093a17831 */ /* 0x000fe2000024084f */
[C---:B------:R-:W-:Y:S01]  /*3180*/  IADD3 R167, R135.reuse, 0xc00, RZ ;  /* 0x00000c0087a77810 */ /* 0x040fe20007ffe0ff */
[----:B------:R0:W-:Y:S01]  /*3190*/  STG.E.U16 [R2.64], R164 ;  /* 0x000000a402007986 */ /* 0x0001e2000c101506 */
[C---:B-1----:R-:W-:Y:S01]  /*31a0*/  IADD3 R11, R135.reuse, 0xa00, RZ ;  /* 0x00000a00870b7810 */ /* 0x042fe20007ffe0ff */
[----:B------:R-:W-:Y:S01]  /*31b0*/  HFMA2.BF16_V2 R155, R33.H0_H0, R155.H0_H0, -RZ.H0_H0 ;  /* 0x2000009b219b7231 */ /* 0x000fe200003408ff */
[----:B------:R-:W-:Y:S01]  /*31c0*/  IADD3 R163, R135, 0xe00, RZ ;  /* 0x00000e0087a37810 */ /* 0x000fe20007ffe0ff */
[----:B------:R1:W-:Y:S01]  /*31d0*/  STG.E.U16 [R4.64], R168 ;  /* 0x000000a804007986 */ /* 0x0003e2000c101506 */
[----:B------:R-:W-:Y:S01]  /*31e0*/  HFMA2.BF16_V2 R158, R119.H0_H0, 1, 1, R76.H0_H0 ;  /* 0x3f803f80779e7831 */ /* 0x000fe2000024084c */
[-C--:B------:R-:W-:Y:S01]  /*31f0*/  IMAD.WIDE.U32 R10, R11, R126.reuse, c[0x0][0x178] ;  /* 0x00005e000b0a7625 */ /* 0x080fe200078e007e */
[----:B------:R-:W-:Y:S01]  /*3200*/  HFMA2.BF16_V2 R155, R155.H0_H0, 1, 1, R83.H0_H0 ;  /* 0x3f803f809b9b7831 */ /* 0x000fe20000240853 */
[----:B------:R3:W-:Y:S01]  /*3210*/  STG.E.U16 [R6.64], R171 ;  /* 0x000000ab06007986 */ /* 0x0007e2000c101506 */
[----:B--2---:R-:W-:Y:S01]  /*3220*/  PRMT R166, R161, 0x7610, R166 ;  /* 0x00007610a1a67816 */ /* 0x004fe200000000a6 */
[-C--:B------:R-:W-:Y:S01]  /*3230*/  IMAD.WIDE.U32 R120, R169, R126.reuse, c[0x0][0x178] ;  /* 0x00005e00a9787625 */ /* 0x080fe200078e007e */
[----:B------:R-:W-:Y:S01]  /*3240*/  IADD3 R161, R135, 0x1200, RZ ;  /* 0x0000120087a17810 */ /* 0x000fe20007ffe0ff */
[----:B------:R2:W-:Y:S01]  /*3250*/  STG.E.U16 [R8.64], R170 ;  /* 0x000000aa08007986 */ /* 0x0005e2000c101506 */
[----:B0-----:R-:W-:Y:S01]  /*3260*/  PRMT R164, R159, 0x7610, R164 ;  /* 0x000076109fa47816 */ /* 0x001fe200000000a4 */
[-C--:B------:R-:W-:Y:S01]  /*3270*/  IMAD.WIDE.U32 R2, R167, R126.reuse, c[0x0][0x178] ;  /* 0x00005e00a7027625 */ /* 0x080fe200078e007e */
[----:B------:R-:W-:Y:S01]  /*3280*/  HFMA2.BF16_V2 R157, R157.H0_H0, 1, 1, R85.H0_H0 ;  /* 0x3f803f809d9d7831 */ /* 0x000fe20000240855 */
[----:B------:R0:W-:Y:S01]  /*3290*/  STG.E.U16 [R10.64], R158 ;  /* 0x0000009e0a007986 */ /* 0x0001e2000c101506 */
[----:B------:R-:W-:Y:S01]  /*32a0*/  IADD3 R159, R135, 0x1300, RZ ;  /* 0x00001300879f7810 */ /* 0x000fe20007ffe0ff */
[-C--:B-1----:R-:W-:Y:S01]  /*32b0*/  IMAD.WIDE.U32 R4, R165, R126.reuse, c[0x0][0x178] ;  /* 0x00005e00a5047625 */ /* 0x082fe200078e007e */
[----:B------:R-:W-:Y:S01]  /*32c0*/  IADD3 R165, R135, 0x1000, RZ ;  /* 0x0000100087a57810 */ /* 0x000fe20007ffe0ff */
[----:B------:R1:W-:Y:S01]  /*32d0*/  STG.E.U16 [R120.64], R164 ;  /* 0x000000a478007986 */ /* 0x0003e2000c101506 */
[----:B------:R-:W-:Y:S01]  /*32e0*/  HFMA2.BF16_V2 R156, R156.H0_H0, 1, 1, R84.H0_H0 ;  /* 0x3f803f809c9c7831 */ /* 0x000fe20000240854 */
[-C--:B---3--:R-:W-:Y:S01]  /*32f0*/  IMAD.WIDE.U32 R6, R163, R126.reuse, c[0x0][0x178] ;  /* 0x00005e00a3067625 */ /* 0x088fe200078e007e */
[C---:B------:R-:W-:Y:S01]  /*3300*/  IADD3 R163, R135.reuse, 0x1100, RZ ;  /* 0x0000110087a37810 */ /* 0x040fe20007ffe0ff */
[----:B------:R3:W-:Y:S01]  /*3310*/  STG.E.U16 [R2.64], R160 ;  /* 0x000000a002007986 */ /* 0x0007e2000c101506 */
[----:B--2---:R-:W-:Y:S01]  /*3320*/  IADD3 R9, R135, 0xf00, RZ ;  /* 0x00000f0087097810 */ /* 0x004fe20007ffe0ff */
[----:B------:R-:W-:Y:S01]  /*3330*/  HFMA2.BF16_V2 R148, R148.H0_H0, 1, 1, R86.H0_H0 ;  /* 0x3f803f8094947831 */ /* 0x000fe20000240856 */
[----:B------:R-:W-:Y:S01]  /*3340*/  F2FP.BF16.PACK_AB R179, RZ, R179 ;  /* 0x000000b3ffb3723e */ /* 0x000fe200000010ff */
[-C--:B0-----:R-:W-:Y:S01]  /*3350*/  IMAD.WIDE.U32 R10, R165, R126.reuse, c[0x0][0x178] ;  /* 0x00005e00a50a7625 */ /* 0x081fe200078e007e */
[----:B------:R-:W-:Y:S01]  /*3360*/  PRMT R158, R153, 0x7610, R158 ;  /* 0x00007610999e7816 */ /* 0x000fe2000000009e */
[----:B------:R0:W-:Y:S01]  /*3370*/  STG.E.U16 [R4.64], R166 ;  /* 0x000000a604007986 */ /* 0x0001e2000c101506 */
[----:B------:R-:W-:Y:S01]  /*3380*/  IADD3 R153, R135, 0x1800, RZ ;  /* 0x0000180087997810 */ /* 0x000fe20007ffe0ff */
[-C--:B------:R-:W-:Y:S01]  /*3390*/  IMAD.WIDE.U32 R8, R9, R126.reuse, c[0x0][0x178] ;  /* 0x00005e0009087625 */ /* 0x080fe200078e007e */
[----:B------:R-:W-:Y:S01]  /*33a0*/  F2FP.BF16.PACK_AB R177, RZ, R177 ;  /* 0x000000b1ffb1723e */ /* 0x000fe200000010ff */
[----:B------:R2:W-:Y:S01]  /*33b0*/  STG.E.U16 [R6.64], R162 ;  /* 0x000000a206007986 */ /* 0x0005e2000c101506 */
[----:B------:R-:W-:Y:S01]  /*33c0*/  HFMA2.BF16_V2 R179, R45.H0_H0, R179.H0_H0, -RZ.H0_H0 ;  /* 0x200000b32db37231 */ /* 0x000fe200003408ff */
[-C--:B-1----:R-:W-:Y:S01]  /*33d0*/  IMAD.WIDE.U32 R120, R163, R126.reuse, c[0x0][0x178] ;  /* 0x00005e00a3787625 */ /* 0x082fe200078e007e */
[----:B---3--:R-:W-:Y:S01]  /*33e0*/  PRMT R160, R155, 0x7610, R160 ;  /* 0x000076109ba07816 */ /* 0x008fe200000000a0 */
[----:B------:R1:W-:Y:S01]  /*33f0*/  STG.E.U16 [R8.64], R158 ;  /* 0x0000009e08007986 */ /* 0x0003e2000c101506 */
[----:B------:R-:W-:Y:S01]  /*3400*/  IADD3 R155, R135, 0x1700, RZ ;  /* 0x00001700879b7810 */ /* 0x000fe20007ffe0ff */
[-C--:B------:R-:W-:Y:S01]  /*3410*/  IMAD.WIDE.U32 R2, R161, R126.reuse, c[0x0][0x178] ;  /* 0x00005e00a1027625 */ /* 0x080fe200078e007e */
[----:B------:R-:W-:Y:S01]  /*3420*/  PRMT R161, R157, 0x7610, R161 ;  /* 0x000076109da17816 */ /* 0x000fe200000000a1 */
[----:B------:R3:W-:Y:S01]  /*3430*/  STG.E.U16 [R10.64], R154 ;  /* 0x0000009a0a007986 */ /* 0x0007e2000c101506 */
[----:B------:R-:W-:Y:S01]  /*3440*/  IADD3 R157, R135, 0x1600, RZ ;  /* 0x00001600879d7810 */ /* 0x000fe20007ffe0ff */
[-C--:B0-----:R-:W-:Y:S01]  /*3450*/  IMAD.WIDE.U32 R4, R159, R126.reuse, c[0x0][0x178] ;  /* 0x00005e009f047625 */ /* 0x081fe200078e007e */
[C---:B------:R-:W-:Y:S01]  /*3460*/  IADD3 R159, R135.reuse, 0x1500, RZ ;  /* 0x00001500879f7810 */ /* 0x040fe20007ffe0ff */
[----:B------:R0:W-:Y:S01]  /*3470*/  STG.E.U16 [R120.64], R160 ;  /* 0x000000a078007986 */ /* 0x0001e2000c101506 */
[----:B--2---:R-:W-:Y:S01]  /*3480*/  IADD3 R7, R135, 0x1400, RZ ;  /* 0x0000140087077810 */ /* 0x004fe20007ffe0ff */
[----:B------:R-:W-:Y:S01]  /*3490*/  HFMA2.BF16_V2 R150, R150.H0_H0, 1, 1, R88.H0_H0 ;  /* 0x3f803f8096967831 */ /* 0x000fe20000240858 */
[----:B------:R-:W-:Y:S01]  /*34a0*/  F2FP.BF16.PACK_AB R183, RZ, R183 ;  /* 0x000000b7ffb7723e */ /* 0x000fe200000010ff */
[----:B------:R2:W-:Y:S01]  /*34b0*/  STG.E.U16 [R2.64], R156 ;  /* 0x0000009c02007986 */ /* 0x0005e2000c101506 */
[-C--:B-1----:R-:W-:Y:S01]  /*34c0*/  IMAD.WIDE.U32 R8, R159, R126.reuse, c[0x0][0x178] ;  /* 0x00005e009f087625 */ /* 0x082fe200078e007e */
[----:B------:R-:W-:Y:S01]  /*34d0*/  F2FP.BF16.PACK_AB R187, RZ, R187 ;  /* 0x000000bbffbb723e */ /* 0x000fe200000010ff */
[----:B------:R-:W-:Y:S01]  /*34e0*/  HFMA2.BF16_V2 R146, R44.H0_H0, R177.H0_H0, -RZ.H0_H0 ;  /* 0x200000b12c927231 */ /* 0x000fe200003408ff */
[----:B------:R1:W-:Y:S01]  /*34f0*/  STG.E.U16 [R4.64], R161 ;  /* 0x000000a104007986 */ /* 0x0003e2000c101506 */
[-C--:B------:R-:W-:Y:S01]  /*3500*/  IMAD.WIDE.U32 R6, R7, R126.reuse, c[0x0][0x178] ;  /* 0x00005e0007067625 */ /* 0x080fe200078e007e */
[----:B---3--:R-:W-:Y:S01]  /*3510*/  PRMT R154, R149, 0x7610, R154 ;  /* 0x00007610959a7816 */ /* 0x008fe2000000009a */
[----:B------:R-:W-:Y:S01]  /*3520*/  HFMA2.BF16_V2 R152, R152.H0_H0, 1, 1, R90.H0_H0 ;  /* 0x3f803f8098987831 */ /* 0x000fe2000024085a */
[----:B------:R-:W-:Y:S01]  /*3530*/  IADD3 R149, R135, 0x1d00, RZ ;  /* 0x00001d0087957810 */ /* 0x000fe20007ffe0ff */
[-C--:B0-----:R-:W-:Y:S01]  /*3540*/  IMAD.WIDE.U32 R120, R155, R126.reuse, c[0x0][0x178] ;  /* 0x00005e009b787625 */ /* 0x081fe200078e007e */
[----:B------:R-:W-:Y:S01]  /*3550*/  IADD3 R155, R135, 0x1a00, RZ ;  /* 0x00001a00879b7810 */ /* 0x000fe20007ffe0ff */
[----:B------:R-:W-:Y:S01]  /*3560*/  HFMA2.BF16_V2 R147, R179.H0_H0, 1, 1, R95.H0_H0 ;  /* 0x3f803f80b3937831 */ /* 0x000fe2000024085f */
[----:B--2---:R-:W-:Y:S01]  /*3570*/  PRMT R156, R151, 0x7610, R156 ;  /* 0x00007610979c7816 */ /* 0x004fe2000000009c */
[-C--:B------:R-:W-:Y:S01]  /*3580*/  IMAD.WIDE.U32 R10, R157, R126.reuse, c[0x0][0x178] ;  /* 0x00005e009d0a7625 */ /* 0x080fe200078e007e */
[C---:B------:R-:W-:Y:S01]  /*3590*/  IADD3 R151, R135.reuse, 0x1c00, RZ ;  /* 0x00001c0087977810 */ /* 0x040fe20007ffe0ff */
[----:B------:R0:W-:Y:S01]  /*35a0*/  STG.E.U16 [R6.64], R148 ;  /* 0x0000009406007986 */ /* 0x0001e2000c101506 */
[----:B-1----:R-:W-:Y:S01]  /*35b0*/  IADD3 R5, R135, 0x1900, RZ ;  /* 0x0000190087057810 */ /* 0x002fe20007ffe0ff */
[-C--:B------:R-:W-:Y:S01]  /*35c0*/  IMAD.WIDE.U32 R2, R153, R126.reuse, c[0x0][0x178] ;  /* 0x00005e0099027625 */ /* 0x080fe200078e007e */
[----:B------:R-:W-:Y:S01]  /*35d0*/  IADD3 R153, R135, 0x1b00, RZ ;  /* 0x00001b0087997810 */ /* 0x000fe20007ffe0ff */
[----:B------:R1:W-:Y:S01]  /*35e0*/  STG.E.U16 [R8.64], R154 ;  /* 0x0000009a08007986 */ /* 0x0003e2000c101506 */
[----:B------:R-:W-:Y:S01]  /*35f0*/  F2FP.BF16.PACK_AB R181, RZ, R181 ;  /* 0x000000b5ffb5723e */ /* 0x000fe200000010ff */
[-C--:B------:R-:W-:Y:S01]  /*3600*/  IMAD.WIDE.U32 R4, R5, R126.reuse, c[0x0][0x178] ;  /* 0x00005e0005047625 */ /* 0x080fe200078e007e */
[----:B------:R-:W-:Y:S01]  /*3610*/  HFMA2.BF16_V2 R144, R144.H0_H0, 1, 1, R92.H0_H0 ;  /* 0x3f803f8090907831 */ /* 0x000fe2000024085c */
[----:B------:R2:W-:Y:S01]  /*3620*/  STG.E.U16 [R10.64], R150 ;  /* 0x000000960a007986 */ /* 0x0005e2000c101506 */
[----:B------:R-:W-:Y:S01]  /*3630*/  F2FP.BF16.PACK_AB R193, RZ, R193 ;  /* 0x000000c1ffc1723e */ /* 0x000fe200000010ff */
[----:B------:R-:W-:Y:S01]  /*3640*/  HFMA2.BF16_V2 R183, R47.H0_H0, R183.H0_H0, -RZ.H0_H0 ;  /* 0x200000b72fb77231 */ /* 0x000fe200003408ff */
[----:B------:R-:W-:Y:S01]  /*3650*/  F2FP.BF16.PACK_AB R185, RZ, R185 ;  /* 0x000000b9ffb9723e */ /* 0x000fe200000010ff */
[-C--:B0-----:R-:W-:Y:S01]  /*3660*/  IMAD.WIDE.U32 R6, R155, R126.reuse, c[0x0][0x178] ;  /* 0x00005e009b067625 */ /* 0x081fe200078e007e */
[----:B------:R-:W-:Y:S01]  /*3670*/  PRMT R148, R143, 0x7610, R148 ;  /* 0x000076108f947816 */ /* 0x000fe20000000094 */
[----:B------:R-:W-:Y:S01]  /*3680*/  HFMA2.BF16_V2 R141, R49.H0_H0, R187.H0_H0, -RZ.H0_H0 ;  /* 0x200000bb318d7231 */ /* 0x000fe200003408ff */
[----:B------:R0:W-:Y:S01]  /*3690*/  STG.E.U16 [R120.64], R156 ;  /* 0x0000009c78007986 */ /* 0x0001e2000c101506 */
[-C--:B-1----:R-:W-:Y:S01]  /*36a0*/  IMAD.WIDE.U32 R8, R153, R126.reuse, c[0x0][0x178] ;  /* 0x00005e0099087625 */ /* 0x082fe200078e007e */
[----:B------:R-:W-:Y:S01]  /*36b0*/  HFMA2.BF16_V2 R146, R146.H0_H0, 1, 1, R94.H0_H0 ;  /* 0x3f803f8092927831 */ /* 0x000fe2000024085e */
[----:B------:R-:W-:Y:S01]  /*36c0*/  F2FP.BF16.PACK_AB R189, RZ, R189 ;  /* 0x000000bdffbd723e */ /* 0x000fe200000010ff */
[----:B------:R1:W-:Y:S01]  /*36d0*/  STG.E.U16 [R2.64], R152 ;  /* 0x0000009802007986 */ /* 0x0003e2000c101506 */
[----:B--2---:R-:W-:Y:S01]  /*36e0*/  PRMT R150, R145, 0x7610, R150 ;  /* 0x0000761091967816 */ /* 0x004fe20000000096 */
[-C--:B------:R-:W-:Y:S01]  /*36f0*/  IMAD.WIDE.U32 R10, R151, R126.reuse, c[0x0][0x178] ;  /* 0x00005e00970a7625 */ /* 0x080fe200078e007e */
[----:B------:R-:W-:Y:S01]  /*3700*/  PRMT R151, R147, 0x7610, R151 ;  /* 0x0000761093977816 */ /* 0x000fe20000000097 */
[----:B------:R-:W-:Y:S01]  /*3710*/  STG.E.U16 [R4.64], R148 ;  /* 0x0000009404007986 */ /* 0x000fe2000c101506 */
[----:B------:R-:W-:Y:S01]  /*3720*/  F2FP.BF16.PACK_AB R199, RZ, R199 ;  /* 0x000000c7ffc7723e */ /* 0x000fe200000010ff */
[----:B------:R-:W-:Y:S01]  /*3730*/  HFMA2.BF16_V2 R138, R46.H0_H0, R181.H0_H0, -RZ.H0_H0 ;  /* 0x200000b52e8a7231 */ /* 0x000fe200003408ff */
[----:B------:R-:W-:Y:S01]  /*3740*/  IADD3 R145, R135, 0x2100, RZ ;  /* 0x0000210087917810 */ /* 0x000fe20007ffe0ff */
[-C--:B0-----:R-:W-:Y:S01]  /*3750*/  IMAD.WIDE.U32 R120, R149, R126.reuse, c[0x0][0x178] ;  /* 0x00005e0095787625 */ /* 0x081fe200078e007e */
[----:B------:R-:W-:Y:S01]  /*3760*/  F2FP.BF16.PACK_AB R191, RZ, R191 ;  /* 0x000000bfffbf723e */ /* 0x000fe200000010ff */
[----:B------:R-:W-:Y:S01]  /*3770*/  HFMA2.BF16_V2 R139, R183.H0_H0, 1, 1, R97.H0_H0 ;  /* 0x3f803f80b78b7831 */ /* 0x000fe20000240861 */
[----:B------:R-:W-:Y:S01]  /*3780*/  STG.E.U16 [R6.64], R144 ;  /* 0x0000009006007986 */ /* 0x000fe2000c101506 */
[C---:B-1----:R-:W-:Y:S01]  /*3790*/  IADD3 R3, R135.reuse, 0x1e00, RZ ;  /* 0x00001e0087037810 */ /* 0x042fe20007ffe0ff */
[----:B------:R-:W-:Y:S01]  /*37a0*/  HFMA2.BF16_V2 R133, R52.H0_H0, R193.H0_H0, -RZ.H0_H0 ;  /* 0x200000c134857231 */ /* 0x000fe200003408ff */
        /* <DEDUP_REMOVED lines=8> */
[----:B------:R-:W-:Y:S01]  /*3830*/  F2FP.BF16.PACK_AB R197, RZ, R197 ;  /* 0x000000c5ffc5723e */ /* 0x000fe200000010ff */
[----:B------:R-:W-:Y:S01]  /*3840*/  HFMA2.BF16_V2 R142, R50.H0_H0, R189.H0_H0, -RZ.H0_H0 ;  /* 0x200000bd328e7231 */ /* 0x000fe200003408ff */
[-C--:B------:R-:W-:Y:S01]  /*3850*/  IMAD.WIDE.U32 R2, R3, R126.reuse, c[0x0][0x178] ;  /* 0x00005e0003027625 */ /* 0x080fe200078e007e */
[----:B------:R2:W-:Y:S01]  /*3860*/  STG.E.U16 [R120.64], R151 ;  /* 0x0000009778007986 */ /* 0x0005e2000c101506 */
[----:B------:R-:W-:Y:S01]  /*3870*/  HFMA2.BF16_V2 R137, R55.H0_H0, R199.H0_H0, -RZ.H0_H0 ;  /* 0x200000c737897231 */ /* 0x000fe200003408ff */
[----:B------:R-:W-:Y:S01]  /*3880*/  F2FP.BF16.PACK_AB R201, RZ, R201 ;  /* 0x000000c9ffc9723e */ /* 0x000fe200000010ff */
[----:B------:R-:W-:Y:S01]  /*3890*/  HFMA2.BF16_V2 R138, R138.H0_H0, 1, 1, R96.H0_H0 ;  /* 0x3f803f808a8a7831 */ /* 0x000fe20000240860 */
[-C--:B0-----:R-:W-:Y:S01]  /*38a0*/  IMAD.WIDE.U32 R8, R145, R126.reuse, c[0x0][0x178] ;  /* 0x00005e0091087625 */ /* 0x081fe200078e007e */
[----:B------:R-:W-:Y:S01]  /*38b0*/  HFMA2.BF16_V2 R132, R51.H0_H0, R191.H0_H0, -RZ.H0_H0 ;  /* 0x200000bf33847231 */ /* 0x000fe200003408ff */
[----:B------:R-:W-:Y:S01]  /*38c0*/  PRMT R144, R139, 0x7610, R144 ;  /* 0x000076108b907816 */ /* 0x000fe20000000090 */
[----:B------:R-:W-:Y:S01]  /*38d0*/  HFMA2.BF16_V2 R133, R133.H0_H0, 1, 1, R102.H0_H0 ;  /* 0x3f803f8085857831 */ /* 0x000fe20000240866 */
[-C--:B------:R-:W-:Y:S01]  /*38e0*/  IMAD.WIDE.U32 R4, R149, R126.reuse, c[0x0][0x178] ;  /* 0x00005e0095047625 */ /* 0x080fe200078e007e */
[----:B------:R-:W-:Y:S01]  /*38f0*/  IADD3 R145, R135, 0x2400, RZ ;  /* 0x0000240087917810 */ /* 0x000fe20007ffe0ff */
[----:B------:R-:W-:Y:S01]  /*3900*/  HFMA2.BF16_V2 R140, R140.H0_H0, 1, 1, R98.H0_H0 ;  /* 0x3f803f808c8c7831 */ /* 0x000fe20000240862 */
[----:B-1----:R-:W-:Y:S01]  /*3910*/  PRMT R146, R141, 0x7610, R146 ;  /* 0x000076108d927816 */ /* 0x002fe20000000092 */
[-C--:B------:R-:W-:Y:S01]  /*3920*/  IMAD.WIDE.U32 R10, R143, R126.reuse, c[0x0][0x178] ;  /* 0x00005e008f0a7625 */ /* 0x080fe200078e007e */
[C---:B--2---:R-:W-:Y:S01]  /*3930*/  IADD3 R121, R135.reuse, 0x2300, RZ ;  /* 0x0000230087797810 */ /* 0x044fe20007ffe0ff */
[----:B------:R-:W-:Y:S01]  /*3940*/  HFMA2.BF16_V2 R134, R53.H0_H0, R195.H0_H0, -RZ.H0_H0 ;  /* 0x200000c335867231 */ /* 0x000fe200003408ff */
[----:B------:R-:W-:Y:S01]  /*3950*/  IADD3 R143, R135, 0x2500, RZ ;  /* 0x00002500878f7810 */ /* 0x000fe20007ffe0ff */
[-C--:B------:R-:W-:Y:S01]  /*3960*/  IMAD.WIDE.U32 R6, R147, R126.reuse, c[0x0][0x178] ;  /* 0x00005e0093067625 */ /* 0x080fe200078e007e */
[----:B------:R-:W-:Y:S01]  /*3970*/  F2FP.BF16.PACK_AB R205, RZ, R205 ;  /* 0x000000cdffcd723e */ /* 0x000fe200000010ff */
[----:B------:R-:W-:Y:S01]  /*3980*/  HFMA2.BF16_V2 R136, R54.H0_H0, R197.H0_H0, -RZ.H0_H0 ;  /* 0x200000c536887231 */ /* 0x000fe200003408ff */
[C---:B------:R-:W-:Y:S01]  /*3990*/  IADD3 R141, R135.reuse, 0x2600, RZ ;  /* 0x00002600878d7810 */ /* 0x040fe20007ffe0ff */
[----:B------:R-:W-:Y:S01]  /*39a0*/  HFMA2.BF16_V2 R142, R142.H0_H0, 1, 1, R100.H0_H0 ;  /* 0x3f803f808e8e7831 */ /* 0x000fe20000240864 */
[----:B------:R-:W-:Y:S01]  /*39b0*/  IADD3 R139, R135, 0x2700, RZ ;  /* 0x00002700878b7810 */ /* 0x000fe20007ffe0ff */
[----:B------:R-:W-:Y:S01]  /*39c0*/  HFMA2.BF16_V2 R137, R137.H0_H0, 1, 1, R105.H0_H0 ;  /* 0x3f803f8089897831 */ /* 0x000fe20000240869 */
[----:B------:R0:W-:Y:S01]  /*39d0*/  STG.E.U16 [R2.64], R138 ;  /* 0x0000008a02007986 */ /* 0x0001e2000c101506 */
[----:B------:R-:W-:Y:S01]  /*39e0*/  HFMA2.BF16_V2 R132, R132.H0_H0, 1, 1, R101.H0_H0 ;  /* 0x3f803f8084847831 */ /* 0x000fe20000240865 */
[-C--:B------:R-:W-:Y:S01]  /*39f0*/  IMAD.WIDE.U32 R120, R121, R126.reuse, c[0x0][0x178] ;  /* 0x00005e0079787625 */ /* 0x080fe200078e007e */
[----:B------:R-:W-:Y:S01]  /*3a00*/  HFMA2.BF16_V2 R201, R56.H0_H0, R201.H0_H0, -RZ.H0_H0 ;  /* 0x200000c938c97231 */ /* 0x000fe200003408ff */
[----:B------:R1:W-:Y:S01]  /*3a10*/  STG.E.U16 [R4.64], R144 ;  /* 0x0000009004007986 */ /* 0x0003e2000c101506 */
[----:B------:R-:W-:Y:S01]  /*3a20*/  F2FP.BF16.PACK_AB R203, RZ, R203 ;  /* 0x000000cbffcb723e */ /* 0x000fe200000010ff */
[----:B------:R-:W-:Y:S01]  /*3a30*/  HFMA2.BF16_V2 R134, R134.H0_H0, 1, 1, R103.H0_H0 ;  /* 0x3f803f8086867831 */ /* 0x000fe20000240867 */
[----:B------:R-:W-:Y:S01]  /*3a40*/  F2FP.BF16.PACK_AB R207, RZ, R207 ;  /* 0x000000cfffcf723e */ /* 0x000fe200000010ff */
[----:B------:R2:W-:Y:S01]  /*3a50*/  STG.E.U16 [R6.64], R140 ;  /* 0x0000008c06007986 */ /* 0x0005e2000c101506 */
[----:B------:R-:W-:Y:S01]  /*3a60*/  HFMA2.BF16_V2 R129, R58.H0_H0, R205.H0_H0, -RZ.H0_H0 ;  /* 0x200000cd3a817231 */ /* 0x000fe200003408ff */
[----:B------:R-:W-:Y:S01]  /*3a70*/  F2FP.BF16.PACK_AB R209, RZ, R209 ;  /* 0x000000d1ffd1723e */ /* 0x000fe200000010ff */
[----:B------:R-:W-:Y:S01]  /*3a80*/  HFMA2.BF16_V2 R136, R136.H0_H0, 1, 1, R104.H0_H0 ;  /* 0x3f803f8088887831 */ /* 0x000fe20000240868 */
[-C--:B0-----:R-:W-:Y:S01]  /*3a90*/  IMAD.WIDE.U32 R2, R145, R126.reuse, c[0x0][0x178] ;  /* 0x00005e0091027625 */ /* 0x081fe200078e007e */
[----:B------:R-:W-:Y:S01]  /*3aa0*/  PRMT R138, R133, 0x7610, R138 ;  /* 0x00007610858a7816 */ /* 0x000fe2000000008a */
[----:B------:R0:W-:Y:S01]  /*3ab0*/  STG.E.U16 [R8.64], R146 ;  /* 0x0000009208007986 */ /* 0x0001e2000c101506 */
[----:B------:R-:W-:Y:S01]  /*3ac0*/  HFMA2.BF16_V2 R127, R201.H0_H0, 1, 1, R106.H0_H0 ;  /* 0x3f803f80c97f7831 */ /* 0x000fe2000024086a */
[-C--:B-1----:R-:W-:Y:S01]  /*3ad0*/  IMAD.WIDE.U32 R4, R143, R126.reuse, c[0x0][0x178] ;  /* 0x00005e008f047625 */ /* 0x082fe200078e007e */
[----:B------:R-:W-:Y:S01]  /*3ae0*/  IADD3 R133, R135, 0x2c00, RZ ;  /* 0x00002c0087857810 */ /* 0x000fe20007ffe0ff */
[----:B------:R1:W-:Y:S01]  /*3af0*/  STG.E.U16 [R10.64], R142 ;  /* 0x0000008e0a007986 */ /* 0x0003e2000c101506 */
[----:B------:R-:W-:Y:S01]  /*3b00*/  F2FP.BF16.PACK_AB R211, RZ, R211 ;  /* 0x000000d3ffd3723e */ /* 0x000fe200000010ff */
[-C--:B--2---:R-:W-:Y:S01]  /*3b10*/  IMAD.WIDE.U32 R6, R141, R126.reuse, c[0x0][0x178] ;  /* 0x00005e008d067625 */ /* 0x084fe200078e007e */
[----:B------:R-:W-:Y:S01]  /*3b20*/  PRMT R140, R137, 0x7610, R140 ;  /* 0x00007610898c7816 */ /* 0x000fe2000000008c */
[----:B------:R2:W-:Y:S01]  /*3b30*/  STG.E.U16 [R120.64], R132 ;  /* 0x0000008478007986 */ /* 0x0005e2000c101506 */
[C---:B------:R-:W-:Y:S01]  /*3b40*/  IADD3 R141, R135.reuse, 0x2900, RZ ;  /* 0x00002900878d7810 */ /* 0x040fe20007ffe0ff */
[----:B------:R-:W-:Y:S01]  /*3b50*/  HFMA2.BF16_V2 R128, R57.H0_H0, R203.H0_H0, -RZ.H0_H0 ;  /* 0x200000cb39807231 */ /* 0x000fe200003408ff */
[----:B------:R-:W-:Y:S01]  /*3b60*/  IADD3 R137, R135, 0x2b00, RZ ;  /* 0x00002b0087897810 */ /* 0x000fe20007ffe0ff */
[-C--:B0-----:R-:W-:Y:S01]  /*3b70*/  IMAD.WIDE.U32 R8, R139, R126.reuse, c[0x0][0x178] ;  /* 0x00005e008b087625 */ /* 0x081fe200078e007e */
[----:B------:R0:W-:Y:S01]  /*3b80*/  STG.E.U16 [R2.64], R138 ;  /* 0x0000008a02007986 */ /* 0x0001e2000c101506 */
[----:B------:R-:W-:Y:S01]  /*3b90*/  HFMA2.BF16_V2 R129, R129.H0_H0, 1, 1, R108.H0_H0 ;  /* 0x3f803f8081817831 */ /* 0x000fe2000024086c */
[C---:B------:R-:W-:Y:S01]  /*3ba0*/  IADD3 R139, R135.reuse, 0x2a00, RZ ;  /* 0x00002a00878b7810 */ /* 0x040fe20007ffe0ff */
[----:B------:R-:W-:Y:S01]  /*3bb0*/  HFMA2.BF16_V2 R130, R59.H0_H0, R207.H0_H0, -RZ.H0_H0 ;  /* 0x200000cf3b827231 */ /* 0x000fe200003408ff */
[----:B-1----:R-:W-:Y:S01]  /*3bc0*/  IADD3 R11, R135, 0x2800, RZ ;  /* 0x00002800870b7810 */ /* 0x002fe20007ffe0ff */
[----:B------:R1:W-:Y:S01]  /*3bd0*/  STG.E.U16 [R4.64], R134 ;  /* 0x0000008604007986 */ /* 0x0003e2000c101506 */
[----:B------:R-:W-:Y:S01]  /*3be0*/  HFMA2.BF16_V2 R209, R61.H0_H0, R209.H0_H0, -RZ.H0_H0 ;  /* 0x200000d13dd17231 */ /* 0x000fe200003408ff */
[----:B--2---:R-:W-:Y:S01]  /*3bf0*/  PRMT R132, R127, 0x7610, R132 ;  /* 0x000076107f847816 */ /* 0x004fe20000000084 */
[----:B------:R-:W-:Y:S01]  /*3c00*/  HFMA2.BF16_V2 R128, R128.H0_H0, 1, 1, R107.H0_H0 ;  /* 0x3f803f8080807831 */ /* 0x000fe2000024086b */
[----:B------:R2:W-:Y:S01]  /*3c10*/  STG.E.U16 [R6.64], R136 ;  /* 0x0000008806007986 */ /* 0x0005e2000c101506 */
[-C--:B------:R-:W-:Y:S01]  /*3c20*/  IMAD.WIDE.U32 R10, R11, R126.reuse, c[0x0][0x178] ;  /* 0x00005e000b0a7625 */ /* 0x080fe200078e007e */
[----:B------:R-:W-:Y:S01]  /*3c30*/  HFMA2.BF16_V2 R122, R62.H0_H0, R211.H0_H0, -RZ.H0_H0 ;  /* 0x200000d33e7a7231 */ /* 0x000fe200003408ff */
[----:B------:R-:W-:Y:S01]  /*3c40*/  IADD3 R127, R135, 0x3100, RZ ;  /* 0x00003100877f7810 */ /* 0x000fe20007ffe0ff */
[----:B------:R3:W-:Y:S01]  /*3c50*/  STG.E.U16 [R8.64], R140 ;  /* 0x0000008c08007986 */ /* 0x0007e2000c101506 */
[-C--:B------:R-:W-:Y:S01]  /*3c60*/  IMAD.WIDE.U32 R120, R141, R126.reuse, c[0x0][0x178] ;  /* 0x00005e008d787625 */ /* 0x080fe200078e007e */
[----:B------:R-:W-:Y:S01]  /*3c70*/  HFMA2.BF16_V2 R130, R130.H0_H0, 1, 1, R109.H0_H0 ;  /* 0x3f803f8082827831 */ /* 0x000fe2000024086d */
[----:B------:R-:W-:Y:S01]  /*3c80*/  IADD3 R118, R118, c[0x0][0x160], RZ ;  /* 0x0000580076767a10 */ /* 0x000fe20007ffe0ff */
[----:B------:R-:W-:Y:S01]  /*3c90*/  HFMA2.BF16_V2 R119, R209.H0_H0, 1, 1, R111.H0_H0 ;  /* 0x3f803f80d1777831 */ /* 0x000fe2000024086f */
[-C--:B0-----:R-:W-:Y:S01]  /*3ca0*/  IMAD.WIDE.U32 R2, R139, R126.reuse, c[0x0][0x178] ;  /* 0x00005e008b027625 */ /* 0x081fe200078e007e */
[----:B-1----:R-:W-:Y:S01]  /*3cb0*/  PRMT R134, R129, 0x7610, R134 ;  /* 0x0000761081867816 */ /* 0x002fe20000000086 */
[----:B------:R0:W-:Y:S01]  /*3cc0*/  STG.E.U16 [R10.64], R132 ;  /* 0x000000840a007986 */ /* 0x0001e2000c101506 */
[----:B--2---:R-:W-:Y:S01]  /*3cd0*/  PRMT R136, R131, 0x7610, R136 ;  /* 0x0000761083887816 */ /* 0x004fe20000000088 */
[-C--:B------:R-:W-:Y:S01]  /*3ce0*/  IMAD.WIDE.U32 R6, R133, R126.reuse, c[0x0][0x178] ;  /* 0x00005e0085067625 */ /* 0x080fe200078e007e */
[C---:B------:R-:W-:Y:S01]  /*3cf0*/  IADD3 R133, R135.reuse, 0x2e00, RZ ;  /* 0x00002e0087857810 */ /* 0x040fe20007ffe0ff */
[----:B------:R-:W-:Y:S01]  /*3d00*/  HFMA2.BF16_V2 R122, R122.H0_H0, 1, 1, R112.H0_H0 ;  /* 0x3f803f807a7a7831 */ /* 0x000fe20000240870 */
[----:B---3--:R-:W-:Y:S01]  /*3d10*/  IADD3 R9, R135, 0x2d00, RZ ;  /* 0x00002d0087097810 */ /* 0x008fe20007ffe0ff */
[-C--:B------:R-:W-:Y:S01]  /*3d20*/  IMAD.WIDE.U32 R4, R137, R126.reuse, c[0x0][0x178] ;  /* 0x00005e0089047625 */ /* 0x080fe200078e007e */
[C---:B------:R-:W-:Y:S01]  /*3d30*/  IADD3 R131, R135.reuse, 0x2f00, RZ ;  /* 0x00002f0087837810 */ /* 0x040fe20007ffe0ff */
[----:B------:R1:W-:Y:S01]  /*3d40*/  STG.E.U16 [R120.64], R128 ;  /* 0x0000008078007986 */ /* 0x0003e2000c101506 */
[----:B------:R-:W-:Y:S01]  /*3d50*/  IADD3 R129, R135, 0x3000, RZ ;  /* 0x0000300087817810 */ /* 0x000fe20007ffe0ff */
[-C--:B------:R-:W-:Y:S01]  /*3d60*/  IMAD.WIDE.U32 R8, R9, R126.reuse, c[0x0][0x178] ;  /* 0x00005e0009087625 */ /* 0x080fe200078e007e */
[----:B------:R-:W-:Y:S01]  /*3d70*/  ISETP.GE.AND P0, PT, R118, c[0x0][0x164], PT ;  /* 0x0000590076007a0c */ /* 0x000fe20003f06270 */
[----:B------:R2:W-:Y:S02]  /*3d80*/  STG.E.U16 [R2.64], R134 ;  /* 0x0000008602007986 */ /* 0x0005e4000c101506 */
[----:B0-----:R-:W-:-:S02]  /*3d90*/  IMAD.WIDE.U32 R10, R133, R126, c[0x0][0x178] ;  /* 0x00005e00850a7625 */ /* 0x001fc400078e007e */
[----:B------:R0:W-:Y:S02]  /*3da0*/  STG.E.U16 [R4.64], R130 ;  /* 0x0000008204007986 */ /* 0x0001e4000c101506 */
[-C--:B-1----:R-:W-:Y:S02]  /*3db0*/  IMAD.WIDE.U32 R120, R131, R126.reuse, c[0x0][0x178] ;  /* 0x00005e0083787625 */ /* 0x082fe400078e007e */
[----:B------:R0:W-:Y:S02]  /*3dc0*/  STG.E.U16 [R6.64], R136 ;  /* 0x0000008806007986 */ /* 0x0001e4000c101506 */
[-C--:B--2---:R-:W-:Y:S02]  /*3dd0*/  IMAD.WIDE.U32 R2, R129, R126.reuse, c[0x0][0x178] ;  /* 0x00005e0081027625 */ /* 0x084fe400078e007e */
[----:B------:R0:W-:Y:S02]  /*3de0*/  STG.E.U16 [R8.64], R119 ;  /* 0x0000007708007986 */ /* 0x0001e4000c101506 */
[----:B------:R-:W-:-:S02]  /*3df0*/  IMAD.WIDE.U32 R126, R127, R126, c[0x0][0x178] ;  /* 0x00005e007f7e7625 */ /* 0x000fc400078e007e */
[----:B------:R0:W-:Y:S04]  /*3e00*/  STG.E.U16 [R10.64], R122 ;  /* 0x0000007a0a007986 */ /* 0x0001e8000c101506 */
[----:B------:R0:W-:Y:S04]  /*3e10*/  STG.E.U16 [R120.64], R123 ;  /* 0x0000007b78007986 */ /* 0x0001e8000c101506 */
[----:B------:R0:W-:Y:S04]  /*3e20*/  STG.E.U16 [R2.64], R124 ;  /* 0x0000007c02007986 */ /* 0x0001e8000c101506 */
[----:B------:R0:W-:Y:S02]  /*3e30*/  STG.E.U16 [R126.64], R125 ;  /* 0x0000007d7e007986 */ /* 0x0001e4000c101506 */
[----:B0-----:R-:W-:Y:S01]  /*3e40*/  @P0 CALL.REL.NOINC `(.L_x_544) ;  /* 0x0000001000000944 */ /* 0x001fe20003c00000 */
[----:B------:R-:W-:Y:S05]  /*3e50*/  BRA `(.L_x_545) ;  /* 0xffffc90000007947 */ /* 0x000fea000383ffff */
.L_x_544:
[----:B------:R-:W-:Y:S05]  /*3e60*/  EXIT ;  /* 0x000000000000794d */ /* 0x000fea0003800000 */
.L_x_540:
[----:B------:R-:W-:Y:S01]  /*3e70*/  HFMA2.MMA R213, -RZ, RZ, 0, 5.9604644775390625e-08 ;  /* 0x00000001ffd57435 */ /* 0x000fe200000001ff */
[----:B------:R-:W-:-:S02]  /*3e80*/  MOV R3, 0x1f ;  /* 0x0000001f00037802 */ /* 0x000fc40000000f00 */
[----:B------:R-:W-:Y:S02]  /*3e90*/  MOV R8, 0xffffffff ;  /* 0xffffffff00087802 */ /* 0x000fe40000000f00 */
[----:B------:R-:W-:Y:S02]  /*3ea0*/  MOV R4, 0x3ec0 ;  /* 0x00003ec000047802 */ /* 0x000fe40000000f00 */
[----:B-----5:R-:W-:Y:S05]  /*3eb0*/  CALL.REL.NOINC `($__internal_60_$__cuda_sm70_shflsync_bfly_p) ;  /* 0x000009d000007944 */ /* 0x020fea0003c00000 */
[----:B-1----:R-:W-:Y:S01]  /*3ec0*/  MOV R2, R213 ;  /* 0x000000d500027202 */ /* 0x002fe20000000f00 */
[----:B0-----:R-:W-:Y:S05]  /*3ed0*/  BRA `(.L_x_546) ;  /* 0xffffd5b000007947 */ /* 0x001fea000383ffff */
.L_x_541:
[----:B------:R-:W-:Y:S01]  /*3ee0*/  HFMA2.MMA R213, -RZ, RZ, 0, 1.1920928955078125e-07 ;  /* 0x00000002ffd57435 */ /* 0x000fe200000001ff */
[----:B------:R-:W-:Y:S02]  /*3ef0*/  MOV R3, 0x1f ;  /* 0x0000001f00037802 */ /* 0x000fe40000000f00 */
[----:B------:R-:W-:Y:S02]  /*3f00*/  MOV R8, 0xffffffff ;  /* 0xffffffff00087802 */ /* 0x000fe40000000f00 */
[----:B------:R-:W-:Y:S02]  /*3f10*/  MOV R4, 0x3f30 ;  /* 0x00003f3000047802 */ /* 0x000fe40000000f00 */
[----:B-----5:R-:W-:Y:S05]  /*3f20*/  CALL.REL.NOINC `($__internal_60_$__cuda_sm70_shflsync_bfly_p) ;  /* 0x0000096000007944 */ /* 0x020fea0003c00000 */
[----:B01----:R-:W-:Y:S01]  /*3f30*/  FADD.FTZ R10, R10, R213 ;  /* 0x000000d50a0a7221 */ /* 0x003fe20000010000 */
[----:B------:R-:W-:Y:S01]  /*3f40*/  HFMA2.MMA R213, -RZ, RZ, 0, 2.384185791015625e-07 ;  /* 0x00000004ffd57435 */ /* 0x000fe200000001ff */
[----:B------:R-:W-:-:S02]  /*3f50*/  MOV R3, 0x1f ;  /* 0x0000001f00037802 */ /* 0x000fc40000000f00 */
[----:B------:R-:W-:Y:S02]  /*3f60*/  MOV R8, 0xffffffff ;  /* 0xffffffff00087802 */ /* 0x000fe40000000f00 */
[----:B------:R-:W-:Y:S02]  /*3f70*/  MOV R4, 0x3f90 ;  /* 0x00003f9000047802 */ /* 0x000fe40000000f00 */
[----:B------:R-:W-:Y:S05]  /*3f80*/  CALL.REL.NOINC `($__internal_60_$__cuda_sm70_shflsync_bfly_p) ;  /* 0x0000090000007944 */ /* 0x000fea0003c00000 */
[----:B01----:R-:W-:Y:S01]  /*3f90*/  FADD.FTZ R10, R10, R213 ;  /* 0x000000d50a0a7221 */ /* 0x003fe20000010000 */
[----:B------:R-:W-:Y:S01]  /*3fa0*/  HFMA2.MMA R213, -RZ, RZ, 0, 4.76837158203125e-07 ;  /* 0x00000008ffd57435 */ /* 0x000fe200000001ff */
[----:B------:R-:W-:Y:S02]  /*3fb0*/  MOV R3, 0x1f ;  /* 0x0000001f00037802 */ /* 0x000fe40000000f00 */
[----:B------:R-:W-:Y:S02]  /*3fc0*/  MOV R8, 0xffffffff ;  /* 0xffffffff00087802 */ /* 0x000fe40000000f00 */
[----:B------:R-:W-:Y:S02]  /*3fd0*/  MOV R4, 0x3ff0 ;  /* 0x00003ff000047802 */ /* 0x000fe40000000f00 */
[----:B------:R-:W-:Y:S05]  /*3fe0*/  CALL.REL.NOINC `($__internal_60_$__cuda_sm70_shflsync_bfly_p) ;  /* 0x000008a000007944 */ /* 0x000fea0003c00000 */
[----:B01----:R-:W-:Y:S01]  /*3ff0*/  FADD.FTZ R10, R10, R213 ;  /* 0x000000d50a0a7221 */ /* 0x003fe20000010000 */
[----:B------:R-:W-:Y:S01]  /*4000*/  HFMA2.MMA R213, -RZ, RZ, 0, 9.5367431640625e-07 ;  /* 0x00000010ffd57435 */ /* 0x000fe200000001ff */
[----:B------:R-:W-:-:S02]  /*4010*/  MOV R3, 0x1f ;  /* 0x0000001f00037802 */ /* 0x000fc40000000f00 */
[----:B------:R-:W-:Y:S02]  /*4020*/  MOV R8, 0xffffffff ;  /* 0xffffffff00087802 */ /* 0x000fe40000000f00 */
[----:B------:R-:W-:Y:S02]  /*4030*/  MOV R4, 0x4050 ;  /* 0x0000405000047802 */ /* 0x000fe40000000f00 */
[----:B------:R-:W-:Y:S05]  /*4040*/  CALL.REL.NOINC `($__internal_60_$__cuda_sm70_shflsync_bfly_p) ;  /* 0x0000084000007944 */ /* 0x000fea0003c00000 */
        /* <DEDUP_REMOVED lines=106> */
[----:B------:R-:W-:Y:S05]  /*46f0*/  CALL.REL.NOINC `($__internal_60_$__cuda_sm70_shflsync_bfly_p) ;  /* 0x0000019000007944 */ /* 0x000fea0003c00000 */
[----:B01----:R-:W-:Y:S01]  /*4700*/  FADD.FTZ R10, R10, R213 ;  /* 0x000000d50a0a7221 */ /* 0x003fe20000010000 */
[----:B------:R-:W-:Y:S01]  /*4710*/  HFMA2.MMA R213, -RZ, RZ, 0, 1.1920928955078125e-07 ;  /* 0x00000002ffd57435 */ /* 0x000fe200000001ff */
[----:B------:R-:W-:Y:S02]  /*4720*/  MOV R3, 0x1f ;  /* 0x0000001f00037802 */ /* 0x000fe40000000f00 */
[----:B------:R-:W-:Y:S02]  /*4730*/  MOV R8, 0xffffffff ;  /* 0xffffffff00087802 */ /* 0x000fe40000000f00 */
[----:B------:R-:W-:Y:S02]  /*4740*/  MOV R4, 0x4760 ;  /* 0x0000476000047802 */ /* 0x000fe40000000f00 */
[----:B------:R-:W-:Y:S05]  /*4750*/  CALL.REL.NOINC `($__internal_60_$__cuda_sm70_shflsync_bfly_p) ;  /* 0x0000013000007944 */ /* 0x000fea0003c00000 */
        /* <DEDUP_REMOVED lines=18> */
[----:B01----:R-:W-:Y:S05]  /*4880*/  BRA `(.L_x_547) ;  /* 0xffffd38000007947 */ /* 0x003fea000383ffff */
        .weak           $__internal_60_$__cuda_sm70_shflsync_bfly_p
        .type           $__internal_60_$__cuda_sm70_shflsync_bfly_p,@function
        .size           $__internal_60_$__cuda_sm70_shflsync_bfly_p,(.L_x_1109 - $__internal_60_$__cuda_sm70_shflsync_bfly_p)
$__internal_60_$__cuda_sm70_shflsync_bfly_p:
[----:B------:R-:W-:Y:S01]  /*4890*/  HFMA2.MMA R5, -RZ, RZ, 0, 0 ;  /* 0x00000000ff057435 */ /* 0x000fe200000001ff */
[----:B------:R-:W-:Y:S04]  /*48a0*/  WARPSYNC R8 ;  /* 0x0000000800007348 */ /* 0x000fe80003800000 */
[----:B------:R0:W1:Y:S01]  /*48b0*/  SHFL.BFLY PT, R213, R10, R213, R3 ;  /* 0x0c0000d50ad57389 */ /* 0x00006200000e0003 */
[----:B------:R-:W-:Y:S05]  /*48c0*/  RET.REL.NODEC R4 `(_ZN10layer_norm13ln_fwd_kernelINS_13Kernel_traitsI13__nv_bfloat16fS2_fjLj12800ELj2ELj1ELj4ELj4ENS_18Kernel_traits_baseILj12800ES2_fS2_fjLj128EEEEEEEvNS_9FwdParamsE) ;  /* 0xffffb73004007950 */ /* 0x000fea0003c3ffff */
.L_x_548:
        /* <DEDUP_REMOVED lines=11> */
.L_x_1109:


//--------------------- .text._ZN10layer_norm13ln_fwd_kernelINS_13Kernel_traitsI13__nv_bfloat16S2_S2_fjLj12800ELj2ELj1ELj4ELj4ENS_18Kernel_traits_baseILj12800ES2_S2_S2_fjLj128EEEEEEEvNS_9FwdParamsE --------------------------
	.section	.text._ZN10layer_norm13ln_fwd_kernelINS_13Kernel_traitsI13__nv_bfloat16S2_S2_fjLj12800ELj2ELj1ELj4ELj4ENS_18Kernel_traits_baseILj12800ES2_S2_S2_fjLj128EEEEEEEvNS_9FwdParamsE,"ax",@progbits
	.sectioninfo	@"SHI_REGISTERS=127"
	.align	128
        .global         _ZN10layer_norm13ln_fwd_kernelINS_13Kernel_traitsI13__nv_bfloat16S2_S2_fjLj12800ELj2ELj1ELj4ELj4ENS_18Kernel_traits_baseILj12800ES2_S2_S2_fjLj128EEEEEEEvNS_9FwdParamsE
        .type           _ZN10layer_norm13ln_fwd_kernelINS_13Kernel_traitsI13__nv_bfloat16S2_S2_fjLj12800ELj2ELj1ELj4ELj4ENS_18Kernel_traits_baseILj12800ES2_S2_S2_fjLj128EEEEEEEvNS_9FwdParamsE,@function
        .size           _ZN10layer_norm13ln_fwd_kernelINS_13Kernel_traitsI13__nv_bfloat16S2_S2_fjLj12800ELj2ELj1ELj4ELj4ENS_18Kernel_traits_baseILj12800ES2_S2_S2_fjLj128EEEEEEEvNS_9FwdParamsE,(.L_x_1110 - _ZN10layer_norm13ln_fwd_kernelINS_13Kernel_traitsI13__nv_bfloat16S2_S2_fjLj12800ELj2ELj1ELj4ELj4ENS_18Kernel_traits_baseILj12800ES2_S2_S2_fjLj128EEEEEEEvNS_9FwdParamsE)
        .other          _ZN10layer_norm13ln_fwd_kernelINS_13Kernel_traitsI13__nv_bfloat16S2_S2_fjLj12800ELj2ELj1ELj4ELj4ENS_18Kernel_traits_baseILj12800ES2_S2_S2_fjLj128EEEEEEEvNS_9FwdParamsE,@"STO_CUDA_ENTRY STV_DEFAULT"
_ZN10layer_norm13ln_fwd_kernelINS_13Kernel_traitsI13__nv_bfloat16S2_S2_fjLj12800ELj2ELj1ELj4ELj4ENS_18Kernel_traits_baseILj12800ES2_S2_S2_fjLj128EEEEEEEvNS_9FwdParamsE:
.text._ZN10layer_norm13ln_fwd_kernelINS_13Kernel_traitsI13__nv_bfloat16S2_S2_fjLj12800ELj2ELj1ELj4ELj4ENS_18Kernel_traits_baseILj12800ES2_S2_S2_fjLj128EEEEEEEvNS_9FwdParamsE:
        /* <DEDUP_REMOVED lines=68> */
.L_x_554:
[----:B0-----:R-:W-:-:S04]  /*0440*/  SHF.L.U32 R3, R109, 0x7, RZ ;  /* 0x000000076d037819 */ /* 0x001fc800000006ff */
[----:B------:R-:W-:-:S04]  /*0450*/  LOP3.LUT R0, R3, 0x80, R108, 0xe2, !PT ;  /* 0x0000008003007812 */ /* 0x000fc800078ee26c */
[----:B------:R-:W-:Y:S02]  /*0460*/  LOP3.LUT R2, R0, 0x60, R111, 0xf8, !PT ;  /* 0x0000006000027812 */ /* 0x000fe400078ef86f */
[----:B------:R-:W-:-:S03]  /*0470*/  MOV R0, 0x4 ;  /* 0x0000000400007802 */ /* 0x000fc60000000f00 */
        /* <DEDUP_REMOVED lines=57> */
[----:B----4-:R1:W4:Y:S01]  /*0810*/  LDG.E R6, [R10.64] ;  /* 0x000000060a067981 */ /* 0x010322000c1e1900 */
        /* <DEDUP_REMOVED lines=15> */
[----:B------:R-:W-:-:S05]  /*0910*/  IMAD.WIDE.U32 R8, R9, R0, c[0x0][0x170] ;  /* 0x00005c0009087625 */ /* 0x000fca00078e0000 */
[----:B------:R0:W4:Y:S01]  /*0920*/  LDG.E R0, [R8.64] ;  /* 0x0000000608007981 */ /* 0x000122000c1e1900 */
[----:B------:R-:W-:Y:S02]  /*0930*/  LOP3.LUT P1, RZ, R51, 0xff, RZ, 0xc0, !PT ;  /* 0x000000ff33ff7812 */ /* 0x000fe4000782c0ff */
[----:B------:R-:W-:Y:S02]  /*0940*/  SHF.R.U32.HI R115, RZ, 0x5, R111 ;  /* 0x00000005ff737819 */ /* 0x000fe4000001166f */
[----:B------:R-:W-:Y:S02]  /*0950*/  ISETP.NE.AND P0, PT, R108, RZ, PT ;  /* 0x000000ff6c00720c */ /* 0x000fe40003f05270 */
[----:B------:R-:W-:-:S07]  /*0960*/  LOP3.LUT R115, R115, 0x7fffffc, RZ, 0xc0, !PT ;  /* 0x07fffffc73737812 */ /* 0x000fce00078ec0ff */
[----:B------:R-:W-:Y:S02]  /*0970*/  @!P1 IADD3 R115, R115, 0x4, RZ ;  /* 0x0000000473739810 */ /* 0x000fe40007ffe0ff */
[--C-:B--2---:R-:W-:Y:S02]  /*0980*/  PRMT R50, RZ, 0x5410, R49.reuse ;  /* 0x00005410ff327816 */ /* 0x104fe40000000031 */
[----:B------:R-:W-:-:S03]  /*0990*/  PRMT R49, RZ, 0x7610, R49 ;  /* 0x00007610ff317816 */ /* 0x000fc60000000031 */
[----:B------:R-:W-:Y:S01]  /*09a0*/  FADD.FTZ R16, RZ, R50 ;  /* 0x00000032ff107221 */ /* 0x000fe20000010000 */
[--C-:B---3--:R-:W-:Y:S02]  /*09b0*/  PRMT R48, RZ, 0x5410, R47.reuse ;  /* 0x00005410ff307816 */ /* 0x108fe4000000002f */
[----:B------:R-:W-:Y:S01]  /*09c0*/  PRMT R47, RZ, 0x7610, R47 ;  /* 0x00007610ff2f7816 */ /* 0x000fe2000000002f */
[----:B0-----:R-:W-:Y:S01]  /*09d0*/  FADD.FTZ R15, R49, R16 ;  /* 0x00000010310f7221 */ /* 0x001fe20000010000 */
[----:B------:R-:W-:-:S03]  /*09e0*/  PRMT R46, RZ, 0x5410, R45 ;  /* 0x00005410ff2e7816 */ /* 0x000fc6000000002d */
[----:B-1----:R-:W-:Y:S01]  /*09f0*/  FADD.FTZ R12, R48, R15 ;  /* 0x0000000f300c7221 */ /* 0x002fe20000010000 */
        /* <DEDUP_REMOVED lines=54> */
[----:B----4-:R-:W-:-:S03]  /*0d60*/  PRMT R14, RZ, 0x5410, R6 ;  /* 0x00005410ff0e7816 */ /* 0x010fc60000000006 */
[----:B------:R-:W-:Y:S01]  /*0d70*/  FADD.FTZ R8, R24, R9 ;  /* 0x0000000918087221 */ /* 0x000fe20000010000 */
[----:B------:R-:W-:-:S03]  /*0d80*/  PRMT R13, RZ, 0x7610, R6 ;  /* 0x00007610ff0d7816 */ /* 0x000fc60000000006 */
[----:B------:R-:W-:Y:S01]  /*0d90*/  FADD.FTZ R9, R23, R8 ;  /* 0x0000000817097221 */ /* 0x000fe20000010000 */
[--C-:B------:R-:W-:Y:S02]  /*0da0*/  PRMT R12, RZ, 0x5410, R4.reuse ;  /* 0x00005410ff0c7816 */ /* 0x100fe40000000004 */
        /* <DEDUP_REMOVED lines=19> */
[----:B------:R-:W-:-:S05]  /*0ee0*/  PRMT R9, RZ, 0x7610, R2 ;  /* 0x00007610ff097816 */ /* 0x000fca0000000002 */
        /* <DEDUP_REMOVED lines=13> */
[----:B------:R-:W-:Y:S05]  /*0fc0*/  BRA.DIV ~URZ, `(.L_x_549) ;  /* 0x000022227f007947 */ /* 0x000fea000b800000 */
[----:B------:R0:W1:Y:S02]  /*0fd0*/  SHFL.BFLY PT, R63, R114, 0x1, 0x1f ;  /* 0x0c201f00723f7f89 */ /* 0x00006400000e0000 */
.L_x_555:
        /* <DEDUP_REMOVED lines=120> */
.L_x_556:
        /* <DEDUP_REMOVED lines=36> */
[C---:B------:R-:W-:Y:S02]  /*19a0*/  FMUL.FTZ R118, R117.reuse, R64 ;  /* 0x0000004075767220 */ /* 0x040fe40000410000 */
[----:B------:R-:W-:Y:S02]  /*19b0*/  FMUL.FTZ R119, R116, R116 ;  /* 0x0000007474777220 */ /* 0x000fe40000410000 */
[----:B--2---:R-:W-:Y:S02]  /*19c0*/  FADD.FTZ R64, R114, R63 ;  /* 0x0000003f72407221 */ /* 0x004fe40000010000 */
[C---:B------:R-:W-:Y:S02]  /*19d0*/  FMUL.FTZ R116, R62.reuse, R119 ;  /* 0x000000773e747220 */ /* 0x040fe40000410000 */
[----:B------:R-:W-:Y:S02]  /*19e0*/  FFMA.FTZ R118, R62, R115, R118 ;  /* 0x000000733e767223 */ /* 0x000fe40000010076 */
[----:B------:R-:W-:-:S04]  /*19f0*/  FMUL.FTZ R116, R117, R116 ;  /* 0x0000007475747220 */ /* 0x000fc80000410000 */
[C---:B0-----:R-:W-:Y:S01]  /*1a00*/  FFMA.FTZ R63, R65.reuse, R116, R64 ;  /* 0x00000074413f7223 */ /* 0x041fe20000010040 */
[----:B------:R-:W-:Y:S01]  /*1a10*/  LOP3.LUT R64, R52, 0x1, RZ, 0xc0, !PT ;  /* 0x0000000134407812 */ /* 0x000fe200078ec0ff */
[----:B------:R-:W-:-:S03]  /*1a20*/  FMUL.FTZ R62, R65, R118 ;  /* 0x00000076413e7220 */ /* 0x000fc60000410000 */
[----:B------:R-:W-:Y:S01]  /*1a30*/  IADD3 R117, -R64, RZ, RZ ;  /* 0x000000ff40757210 */ /* 0x000fe20007ffe1ff */
[----:B------:R-:W-:Y:S01]  /*1a40*/  SHFL.IDX PT, R63, R63, RZ, 0x1f ;  /* 0x00001fff3f3f7589 */ /* 0x000fe200000e0000 */
[----:B------:R-:W-:Y:S02]  /*1a50*/  LEA.HI R64, R111, R110, RZ, 0x19 ;  /* 0x0000006e6f407211 */ /* 0x000fe400078fc8ff */
        /* <DEDUP_REMOVED lines=23> */
.L_x_552:
[----:B------:R-:W2:Y:S01]  /*1bd0*/  LDG.E.STRONG.GPU R64, [R62.64] ;  /* 0x000000063e407981 */ /* 0x000ea2000c1ef900 */
[----:B------:R-:W-:Y:S01]  /*1be0*/  YIELD ;  /* 0x0000000000007946 */ /* 0x000fe20003800000 */
[----:B--2---:R-:W-:Y:S01]  /*1bf0*/  ISETP.NE.AND P0, PT, R64, R65, PT ;  /* 0x000000414000720c */ /* 0x004fe20003f05270 */
[----:B------:R-:W-:-:S12]  /*1c00*/  CCTL.IVALL ;  /* 0x00000000ff00798f */ /* 0x000fd80002000000 */
[----:B------:R-:W-:Y:S05]  /*1c10*/  @P0 BRA `(.L_x_552) ;  /* 0xffffffb000000947 */ /* 0x000fea000383ffff */
.L_x_551:
        /* <DEDUP_REMOVED lines=25> */
[----:B------:R-:W-:Y:S01]  /*1db0*/  FMUL.FTZ R114, R114, R117 ;  /* 0x0000007572727220 */ /* 0x000fe20000410000 */
[----:B------:R-:W-:Y:S01]  /*1dc0*/  MOV R117, 0x38a3d70a ;  /* 0x38a3d70a00757802 */ /* 0x000fe20000000f00 */
[----:B0-----:R-:W-:Y:S01]  /*1dd0*/  FFMA.FTZ R62, R118, R119, R63 ;  /* 0x00000077763e7223 */ /* 0x001fe2000001003f */
[----:B------:R-:W-:Y:S01]  /*1de0*/  LOP3.LUT R63, R108, 0x1, R113, 0xf8, !PT ;  /* 0x000000016c3f7812 */ /* 0x000fe200078ef871 */
[----:B------:R-:W-:-:S03]  /*1df0*/  FFMA.FTZ R115, R115, R64, R114 ;  /* 0x0000004073737223 */ /* 0x000fc60000010072 */
[----:B------:R-:W-:Y:S01]  /*1e00*/  LOP3.LUT P0, RZ, R63, R112, RZ, 0xfc, !PT ;  /* 0x000000703fff7212 */ /* 0x000fe2000780fcff */
[----:B------:R-:W0:Y:S01]  /*1e10*/  SHFL.IDX PT, R62, R62, RZ, 0x1f ;  /* 0x00001fff3e3e7589 */ /* 0x000e2200000e0000 */
[----:B------:R-:W-:Y:S01]  /*1e20*/  FMUL.FTZ R115, R118, R115 ;  /* 0x0000007376737220 */ /* 0x000fe20000410000 */
[----:B------:R-:W-:-:S04]  /*1e30*/  SHF.L.U32 R63, R109, 0x7, RZ ;  /* 0x000000076d3f7819 */ /* 0x000fc800000006ff */
[----:B------:R-:W1:Y:S01]  /*1e40*/  SHFL.IDX PT, R119, R115, RZ, 0x1f ;  /* 0x00001fff73777589 */ /* 0x000e6200000e0000 */
[----:B------:R-:W-:-:S04]  /*1e50*/  LOP3.LUT R64, R63, 0x80, R108, 0xe2, !PT ;  /* 0x000000803f407812 */ /* 0x000fc800078ee26c */
[----:B------:R-:W-:Y:S01]  /*1e60*/  LOP3.LUT R112, R64, 0x60, R111, 0xf8, !PT ;  /* 0x0000006040707812 */ /* 0x000fe200078ef86f */
[----:B0-----:R-:W-:-:S06]  /*1e70*/  FFMA.FTZ R117, R62, R117, c[0x0][0x1b0] ;  /* 0x00006c003e757623 */ /* 0x001fcc0000010075 */
[----:B------:R-:W0:Y:S01]  /*1e80*/  MUFU.RSQ R117, R117 ;  /* 0x0000007500757308 */ /* 0x000e220000001400 */
[--C-:B-1----:R-:W-:Y:S02]  /*1e90*/  FADD.FTZ R50, R50, -R119.reuse ;  /* 0x8000007732327221 */ /* 0x102fe40000010000 */
[--C-:B------:R-:W-:Y:S02]  /*1ea0*/  FADD.FTZ R62, R49, -R119.reuse ;  /* 0x80000077313e7221 */ /* 0x100fe40000010000 */
[--C-:B------:R-:W-:Y:S02]  /*1eb0*/  FADD.FTZ R48, R48, -R119.reuse ;  /* 0x8000007730307221 */ /* 0x100fe40000010000 */
[--C-:B------:R-:W-:Y:S02]  /*1ec0*/  FADD.FTZ R46, R46, -R119.reuse ;  /* 0x800000772e2e7221 */ /* 0x100fe40000010000 */
[--C-:B------:R-:W-:Y:S02]  /*1ed0*/  FADD.FTZ R116, R45, -R119.reuse ;  /* 0x800000772d747221 */ /* 0x100fe40000010000 */
[----:B------:R-:W-:-:S02]  /*1ee0*/  FADD.FTZ R118, R43, -R119 ;  /* 0x800000772b767221 */ /* 0x000fc40000010000 */
[--C-:B------:R-:W-:Y:S02]  /*1ef0*/  FADD.FTZ R120, R42, -R119.reuse ;  /* 0x800000772a787221 */ /* 0x100fe40000010000 */
[--C-:B------:R-:W-:Y:S02]  /*1f00*/  FADD.FTZ R124, R41, -R119.reuse ;  /* 0x80000077297c7221 */ /* 0x100fe40000010000 */
[C---:B0-----:R-:W-:Y:S01]  /*1f10*/  FMUL.FTZ R49, R117.reuse, R50 ;  /* 0x0000003275317220 */ /* 0x041fe20000410000 */
[----:B------:R-:W-:Y:S01]  /*1f20*/  MOV R50, 0x4 ;  /* 0x0000000400327802 */ /* 0x000fe20000000f00 */
[----:B------:R-:W-:Y:S02]  /*1f30*/  FMUL.FTZ R62, R117, R62 ;  /* 0x0000003e753e7220 */ /* 0x000fe40000410000 */
[----:B------:R-:W-:Y:S01]  /*1f40*/  FADD.FTZ R45, R3, -R119 ;  /* 0x80000077032d7221 */ /* 0x000fe20000010000 */
[----:B------:R-:W-:Y:S01]  /*1f50*/  F2FP.BF16.PACK_AB R49, RZ, R49 ;  /* 0x00000031ff31723e */ /* 0x000fe200000010ff */
[----:B------:R-:W-:Y:S01]  /*1f60*/  @!P0 IMAD.WIDE R114, R53, R50, c[0x0][0x180] ;  /* 0x0000600035728625 */ /* 0x000fe200078e0232 */
[----:B------:R-:W-:-:S03]  /*1f70*/  F2FP.BF16.PACK_AB R62, RZ, R62 ;  /* 0x0000003eff3e723e */ /* 0x000fc600000010ff */
[----:B------:R-:W-:Y:S01]  /*1f80*/  FMUL.FTZ R3, R117, R48 ;  /* 0x0000003075037220 */ /* 0x000fe20000410000 */
[----:B------:R-:W-:Y:S01]  /*1f90*/  PRMT R121, R49, 0x5410, R62 ;  /* 0x0000541031797816 */ /* 0x000fe2000000003e */
[----:B------:R-:W-:Y:S01]  /*1fa0*/  IMAD R49, R53, 0x1900, R112 ;  /* 0x0000190035317824 */ /* 0x000fe200078e0270 */
[----:B------:R0:W-:Y:S01]  /*1fb0*/  @!P0 STG.E [R114.64], R119 ;  /* 0x0000007772008986 */ /* 0x0001e2000c101906 */
[--C-:B------:R-:W-:Y:S01]  /*1fc0*/  FADD.FTZ R112, R47, -R119.reuse ;  /* 0x800000772f707221 */ /* 0x100fe20000010000 */
[----:B------:R-:W-:Y:S01]  /*1fd0*/  F2FP.BF16.PACK_AB R3, RZ, R3 ;  /* 0x00000003ff03723e */ /* 0x000fe200000010ff */
[C---:B------:R-:W-:Y:S01]  /*1fe0*/  FMUL.FTZ R46, R117.reuse, R46 ;  /* 0x0000002e752e7220 */ /* 0x040fe20000410000 */
[----:B-----5:R-:W-:Y:S01]  /*1ff0*/  HFMA2.BF16_V2 R121, R54, R121, -RZ.H0_H0 ;  /* 0x0000007936797231 */ /* 0x020fe200003400ff */
[C---:B------:R-:W-:Y:S02]  /*2000*/  FMUL.FTZ R112, R117.reuse, R112 ;  /* 0x0000007075707220 */ /* 0x040fe40000410000 */
[----:B------:R-:W-:Y:S01]  /*2010*/  FMUL.FTZ R116, R117, R116 ;  /* 0x0000007475747220 */ /* 0x000fe20000410000 */
[----:B------:R-:W-:Y:S01]  /*2020*/  F2FP.BF16.PACK_AB R46, RZ, R46 ;  /* 0x0000002eff2e723e */ /* 0x000fe200000010ff */
[----:B------:R-:W-:Y:S01]  /*2030*/  @!P0 IMAD.WIDE R64, R53, R50, c[0x0][0x188] ;  /* 0x0000620035408625 */ /* 0x000fe200078e0232 */
[----:B------:R-:W-:Y:S01]  /*2040*/  F2FP.BF16.PACK_AB R112, RZ, R112 ;  /* 0x00000070ff70723e */ /* 0x000fe200000010ff */
[----:B------:R-:W-:Y:S01]  /*2050*/  HFMA2.BF16_V2 R121, R121, 1, 1, R83 ;  /* 0x3f803f8079797831 */ /* 0x000fe20000200053 */
[----:B------:R-:W-:Y:S01]  /*2060*/  F2FP.BF16.PACK_AB R116, RZ, R116 ;  /* 0x00000074ff74723e */ /* 0x000fe200000010ff */
[--C-:B0-----:R-:W-:Y:S01]  /*2070*/  FADD.FTZ R114, R44, -R119.reuse ;  /* 0x800000772c727221 */ /* 0x101fe20000010000 */
[----:B------:R0:W-:Y:S01]  /*2080*/  @!P0 STG.E [R64.64], R117 ;  /* 0x0000007540008986 */ /* 0x0001e2000c101906 */
[----:B------:R-:W-:Y:S01]  /*2090*/  FMUL.FTZ R118, R117, R118 ;  /* 0x0000007675767220 */ /* 0x000fe20000410000 */
[----:B------:R-:W-:Y:S01]  /*20a0*/  PRMT R3, R3, 0x5410, R112 ;  /* 0x0000541003037816 */ /* 0x000fe20000000070 */
[C---:B------:R-:W-:Y:S01]  /*20b0*/  FMUL.FTZ R114, R117.reuse, R114 ;  /* 0x0000007275727220 */ /* 0x040fe20000410000 */
[----:B------:R-:W-:Y:S01]  /*20c0*/  PRMT R46, R46, 0x5410, R116 ;  /* 0x000054102e2e7816 */ /* 0x000fe20000000074 */
        /* <DEDUP_REMOVED lines=8> */
[--C-:B0-----:R-:W-:Y:S01]  /*2150*/  FADD.FTZ R64, R35, -R119.reuse ;  /* 0x8000007723407221 */ /* 0x101fe20000010000 */
[----:B------:R-:W-:Y:S01]  /*2160*/  PRMT R114, R114, 0x5410, R118 ;  /* 0x0000541072727816 */ /* 0x000fe20000000076 */
[--C-:B------:R-:W-:Y:S01]  /*2170*/  FADD.FTZ R31, R31, -R119.reuse ;  /* 0x800000771f1f7221 */ /* 0x100fe20000010000 */
[----:B------:R-:W-:Y:S01]  /*2180*/  PRMT R120, R120, 0x5410, R124 ;  /* 0x0000541078787816 */ /* 0x000fe2000000007c */
[C---:B------:R-:W-:Y:S01]  /*2190*/  IMAD.WIDE.U32 R62, R49.reuse, R50, c[0x0][0x178] ;  /* 0x00005e00313e7625 */ /* 0x040fe200078e0032 */
[----:B------:R-:W-:Y:S01]  /*21a0*/  HFMA2.BF16_V2 R115, R55, R3, -RZ.H0_H0 ;  /* 0x0000000337737231 */ /* 0x000fe200003400ff */
[----:B------:R-:W-:Y:S01]  /*21b0*/  IADD3 R3, R49, 0x300, RZ ;  /* 0x0000030031037810 */ /* 0x000fe20007ffe0ff */
[----:B------:R-:W-:Y:S01]  /*21c0*/  HFMA2.BF16_V2 R65, R56, R46, -RZ.H0_H0 ;  /* 0x0000002e38417231 */ /* 0x000fe200003400ff */
[--C-:B------:R-:W-:Y:S01]  /*21d0*/  FADD.FTZ R122, R33, -R119.reuse ;  /* 0x80000077217a7221 */ /* 0x100fe20000010000 */
[----:B------:R0:W-:Y:S01]  /*21e0*/  STG.E [R62.64], R121 ;  /* 0x000000793e007986 */ /* 0x0001e2000c101906 */
[--C-:B------:R-:W-:Y:S01]  /*21f0*/  FADD.FTZ R44, R37, -R119.reuse ;  /* 0x80000077252c7221 */ /* 0x100fe20000010000 */
[----:B------:R-:W-:Y:S01]  /*2200*/  HFMA2.BF16_V2 R47, R58, R120, -RZ.H0_H0 ;  /* 0x000000783a2f7231 */ /* 0x000fe200003400ff */
[--C-:B------:R-:W-:Y:S01]  /*2210*/  FADD.FTZ R33, R9, -R119.reuse ;  /* 0x8000007709217221 */ /* 0x100fe20000010000 */
[----:B------:R-:W-:Y:S01]  /*2220*/  IADD3 R9, R49, 0x100, RZ ;  /* 0x0000010031097810 */ /* 0x000fe20007ffe0ff */
[C---:B------:R-:W-:Y:S01]  /*2230*/  FMUL.FTZ R36, R117.reuse, R36 ;  /* 0x0000002475247220 */ /* 0x040fe20000410000 */
[----:B------:R-:W-:Y:S01]  /*2240*/  HFMA2.BF16_V2 R115, R115, 1, 1, R84 ;  /* 0x3f803f8073737831 */ /* 0x000fe20000200054 */
[----:B------:R-:W-:Y:S01]  /*2250*/  FMUL.FTZ R64, R117, R64 ;  /* 0x0000004075407220 */ /* 0x000fe20000410000 */
[----:B------:R-:W-:Y:S01]  /*2260*/  HFMA2.BF16_V2 R65, R65, 1, 1, R85 ;  /* 0x3f803f8041417831 */ /* 0x000fe20000200055 */
[--C-:B------:R-:W-:Y:S01]  /*2270*/  FADD.FTZ R40, R40, -R119.reuse ;  /* 0x8000007728287221 */ /* 0x100fe20000010000 */
[----:B------:R-:W-:Y:S01]  /*2280*/  F2FP.BF16.PACK_AB R36, RZ, R36 ;  /* 0x00000024ff24723e */ /* 0x000fe200000010ff */
[--C-:B------:R-:W-:Y:S01]  /*2290*/  FADD.FTZ R42, R39, -R119.reuse ;  /* 0x80000077272a7221 */ /* 0x100fe20000010000 */
[----:B0-----:R-:W-:Y:S01]  /*22a0*/  HFMA2.BF16_V2 R63, R57, R114, -RZ.H0_H0 ;  /* 0x00000072393f7231 */ /* 0x001fe200003400ff */
[--C-:B------:R-:W-:Y:S01]  /*22b0*/  FADD.FTZ R38, R38, -R119.reuse ;  /* 0x8000007726267221 */ /* 0x100fe20000010000 */
[----:B------:R-:W-:Y:S01]  /*22c0*/  F2FP.BF16.PACK_AB R64, RZ, R64 ;  /* 0x00000040ff40723e */ /* 0x000fe200000010ff */
        /* <DEDUP_REMOVED lines=9> */
[----:B------:R-:W-:Y:S01]  /*2360*/  IADD3 R5, R49, 0x400, RZ ;  /* 0x0000040031057810 */ /* 0x000fe20007ffe0ff */
[----:B------:R-:W-:Y:S01]  /*2370*/  FADD.FTZ R35, R8, -R119 ;  /* 0x8000007708237221 */ /* 0x000fe20000010000 */
[----:B------:R-:W-:Y:S01]  /*2380*/  F2FP.BF16.PACK_AB R31, RZ, R31 ;  /* 0x0000001fff1f723e */ /* 0x000fe200000010ff */
[C---:B------:R-:W-:Y:S01]  /*2390*/  FMUL.FTZ R40, R117.reuse, R40 ;  /* 0x0000002875287220 */ /* 0x040fe20000410000 */
[----:B------:R-:W-:Y:S01]  /*23a0*/  PRMT R36, R36, 0x5410, R64 ;  /* 0x0000541024247816 */ /* 0x000fe20000000040 */
[C---:B------:R-:W-:Y:S01]  /*23b0*/  FMUL.FTZ R42, R117.reuse, R42 ;  /* 0x0000002a752a7220 */ /* 0x040fe20000410000 */
[----:B------:R-:W-:Y:S01]  /*23c0*/  PRMT R32, R32, 0x5410, R31 ;  /* 0x0000541020207816 */ /* 0x000fe2000000001f */
[C---:B------:R-:W-:Y:S01]  /*23d0*/  FMUL.FTZ R38, R117.reuse, R38 ;  /* 0x0000002675267220 */ /* 0x040fe20000410000 */
[----:B------:R-:W-:Y:S01]  /*23e0*/  F2FP.BF16.PACK_AB R40, RZ, R40 ;  /* 0x00000028ff28723e */ /* 0x000fe200000010ff */
[----:B------:R-:W-:Y:S01]  /*23f0*/  FMUL.FTZ R44, R117, R44 ;  /* 0x0000002c752c7220 */ /* 0x000fe20000410000 */
[----:B------:R-:W-:Y:S01]  /*2400*/  F2FP.BF16.PACK_AB R42, RZ, R42 ;  /* 0x0000002aff2a723e */ /* 0x000fe200000010ff */
[----:B------:R-:W-:Y:S01]  /*2410*/  FADD.FTZ R39, R6, -R119 ;  /* 0x8000007706277221 */ /* 0x000fe20000010000 */
[----:B------:R-:W-:Y:S01]  /*2420*/  F2FP.BF16.PACK_AB R38, RZ, R38 ;  /* 0x00000026ff26723e */ /* 0x000fe200000010ff */
[----:B------:R-:W-:Y:S01]  /*2430*/  IMAD.WIDE.U32 R8, R9, R50, c[0x0][0x178] ;  /* 0x00005e0009087625 */ /* 0x000fe200078e0032 */
[----:B------:R-:W-:-:S02]  /*2440*/  F2FP.BF16.PACK_AB R44, RZ, R44 ;  /* 0x0000002cff2c723e */ /* 0x000fc400000010ff */
[----:B------:R-:W-:Y:S01]  /*2450*/  PRMT R40, R40, 0x5410, R42 ;  /* 0x0000541028287816 */ /* 0x000fe2000000002a */
[C---:B------:R-:W-:Y:S01]  /*2460*/  FMUL.FTZ R34, R117.reuse, R34 ;  /* 0x0000002275227220 */ /* 0x040fe20000410000 */
[----:B------:R0:W-:Y:S01]  /*2470*/  STG.E [R8.64], R115 ;  /* 0x0000007308007986 */ /* 0x0001e2000c101906 */
[----:B------:R-:W-:Y:S01]  /*2480*/  FMUL.FTZ R122, R117, R122 ;  /* 0x0000007a757a7220 */ /* 0x000fe20000410000 */
[----:B------:R-:W-:Y:S01]  /*2490*/  PRMT R38, R38, 0x5410, R44 ;  /* 0x0000541026267816 */ /* 0x000fe2000000002c */
[--C-:B------:R-:W-:Y:S01]  /*24a0*/  FADD.FTZ R48, R2, -R119.reuse ;  /* 0x8000007702307221 */ /* 0x100fe20000010000 */
[----:B------:R-:W-:Y:S01]  /*24b0*/  F2FP.BF16.PACK_AB R34, RZ, R34 ;  /* 0x00000022ff22723e */ /* 0x000fe200000010ff */
[----:B------:R-:W-:Y:S01]  /*24c0*/  IMAD.WIDE.U32 R6, R7, R50, c[0x0][0x178] ;  /* 0x00005e0007067625 */ /* 0x000fe200078e0032 */
[----:B------:R-:W-:Y:S01]  /*24d0*/  F2FP.BF16.PACK_AB R122, RZ, R122 ;  /* 0x0000007aff7a723e */ /* 0x000fe200000010ff */
[----:B------:R-:W-:Y:S01]  /*24e0*/  HFMA2.BF16_V2 R44, R59, R40, -RZ.H0_H0 ;  /* 0x000000283b2c7231 */ /* 0x000fe200003400ff */
[----:B------:R-:W-:Y:S01]  /*24f0*/  IADD3 R53, R53, c[0x0][0x160], RZ ;  /* 0x0000580035357a10 */ /* 0x000fe20007ffe0ff */
[----:B------:R-:W-:Y:S01]  /*2500*/  FADD.FTZ R43, R4, -R119 ;  /* 0x80000077042b7221 */ /* 0x000fe20000010000 */
[----:B------:R1:W-:Y:S01]  /*2510*/  STG.E [R6.64], R65 ;  /* 0x0000004106007986 */ /* 0x0003e2000c101906 */
[-C--:B------:R-:W-:Y:S01]  /*2520*/  IMAD.WIDE.U32 R2, R3, R50.reuse, c[0x0][0x178] ;  /* 0x00005e0003027625 */ /* 0x080fe200078e0032 */
[----:B------:R-:W-:Y:S01]  /*2530*/  PRMT R34, R34, 0x5410, R122 ;  /* 0x0000541022227816 */ /* 0x000fe2000000007a */
[----:B------:R-:W-:Y:S01]  /*2540*/  HFMA2.BF16_V2 R31, R44, 1, 1, R88 ;  /* 0x3f803f802c1f7831 */ /* 0x000fe20000200058 */
[----:B0-----:R-:W-:Y:S01]  /*2550*/  IADD3 R9, R49, 0x900, RZ ;  /* 0x0000090031097810 */ /* 0x001fe20007ffe0ff */
[----:B------:R-:W-:Y:S01]  /*2560*/  IMAD.WIDE.U32 R4, R5, R50, c[0x0][0x178] ;  /* 0x00005e0005047625 */ /* 0x000fe200078e0032 */
[----:B------:R0:W-:Y:S01]  /*2570*/  STG.E [R2.64], R63 ;  /* 0x0000003f02007986 */ /* 0x0001e2000c101906 */
[----:B------:R-:W-:-:S02]  /*2580*/  ISETP.GE.AND P0, PT, R53, c[0x0][0x164], PT ;  /* 0x0000590035007a0c */ /* 0x000fc40003f06270 */
[--C-:B------:R-:W-:Y:S01]  /*2590*/  FADD.FTZ R30, R30, -R119.reuse ;  /* 0x800000771e1e7221 */ /* 0x100fe20000010000 */
[----:B------:R2:W-:Y:S01]  /*25a0*/  STG.E [R4.64], R47 ;  /* 0x0000002f04007986 */ /* 0x0005e2000c101906 */
[--C-:B------:R-:W-:Y:S01]  /*25b0*/  FADD.FTZ R29, R29, -R119.reuse ;  /* 0x800000771d1d7221 */ /* 0x100fe20000010000 */
[----:B-1----:R-:W-:Y:S01]  /*25c0*/  IADD3 R7, R49, 0x800, RZ ;  /* 0x0000080031077810 */ /* 0x002fe20007ffe0ff */
[--C-:B------:R-:W-:Y:S02]  /*25d0*/  FADD.FTZ R24, R24, -R119.reuse ;  /* 0x8000007718187221 */ /* 0x100fe40000010000 */
[--C-:B------:R-:W-:Y:S02]  /*25e0*/  FADD.FTZ R23, R23, -R119.reuse ;  /* 0x8000007717177221 */ /* 0x100fe40000010000 */
[--C-:B------:R-:W-:Y:S01]  /*25f0*/  FADD.FTZ R11, R11, -R119.reuse ;  /* 0x800000770b0b7221 */ /* 0x100fe20000010000 */
[----:B0-----:R-:W-:Y:S01]  /*2600*/  HFMA2.BF16_V2 R3, R61, R36, -RZ.H0_H0 ;  /* 0x000000243d037231 */ /* 0x001fe200003400ff */
[--C-:B------:R-:W-:Y:S01]  /*2610*/  FADD.FTZ R28, R28, -R119.reuse ;  /* 0x800000771c1c7221 */ /* 0x100fe20000010000 */
[----:B------:R-:W-:Y:S01]  /*2620*/  HFMA2.BF16_V2 R2, R60, R38, -RZ.H0_H0 ;  /* 0x000000263c027231 */ /* 0x000fe200003400ff */
[--C-:B------:R-:W-:Y:S01]  /*2630*/  FADD.FTZ R27, R27, -R119.reuse ;  /* 0x800000771b1b7221 */ /* 0x100fe20000010000 */
[----:B--2---:R-:W-:Y:S01]  /*2640*/  HFMA2.BF16_V2 R5, R67, R32, -RZ.H0_H0 ;  /* 0x0000002043057231 */ /* 0x004fe200003400ff */
[C---:B------:R-:W-:Y:S01]  /*2650*/  FMUL.FTZ R30, R117.reuse, R30 ;  /* 0x0000001e751e7220 */ /* 0x040fe20000410000 */
[----:B------:R-:W-:Y:S01]  /*2660*/  HFMA2.BF16_V2 R63, R3, 1, 1, R90 ;  /* 0x3f803f80033f7831 */ /* 0x000fe2000020005a */
[----:B------:R-:W-:Y:S01]  /*2670*/  FMUL.FTZ R29, R117, R29 ;  /* 0x0000001d751d7220 */ /* 0x000fe20000410000 */
[----:B------:R-:W-:Y:S01]  /*2680*/  HFMA2.BF16_V2 R115, R5, 1, 1, R92 ;  /* 0x3f803f8005737831 */ /* 0x000fe2000020005c */
[--C-:B------:R-:W-:Y:S01]  /*2690*/  FADD.FTZ R26, R26, -R119.reuse ;  /* 0x800000771a1a7221 */ /* 0x100fe20000010000 */
[----:B------:R-:W-:Y:S01]  /*26a0*/  IADD3 R3, R49, 0x600, RZ ;  /* 0x0000060031037810 */ /* 0x000fe20007ffe0ff */
[--C-:B------:R-:W-:Y:S01]  /*26b0*/  FADD.FTZ R25, R25, -R119.reuse ;  /* 0x8000007719197221 */ /* 0x100fe20000010000 */
[----:B------:R-:W-:Y:S01]  /*26c0*/  HFMA2.BF16_V2 R4, R66, R34, -RZ.H0_H0 ;  /* 0x0000002242047231 */ /* 0x000fe200003400ff */
[--C-:B------:R-:W-:Y:S01]  /*26d0*/  FADD.FTZ R22, R22, -R119.reuse ;  /* 0x8000007716167221 */ /* 0x100fe20000010000 */
[----:B------:R-:W-:Y:S01]  /*26e0*/  IADD3 R5, R49, 0x700, RZ ;  /* 0x0000070031057810 */ /* 0x000fe20007ffe0ff */
[--C-:B------:R-:W-:Y:S01]  /*26f0*/  FADD.FTZ R21, R21, -R119.reuse ;  /* 0x8000007715157221 */ /* 0x100fe20000010000 */
[----:B------:R-:W-:Y:S01]  /*2700*/  F2FP.BF16.PACK_AB R30, RZ, R30 ;  /* 0x0000001eff1e723e */ /* 0x000fe200000010ff */
[C---:B------:R-:W-:Y:S01]  /*2710*/  FMUL.FTZ R24, R117.reuse, R24 ;  /* 0x0000001875187220 */ /* 0x040fe20000410000 */
[----:B------:R-:W-:Y:S01]  /*2720*/  F2FP.BF16.PACK_AB R29, RZ, R29 ;  /* 0x0000001dff1d723e */ /* 0x000fe200000010ff */
[C---:B------:R-:W-:Y:S01]  /*2730*/  FMUL.FTZ R23, R117.reuse, R23 ;  /* 0x0000001775177220 */ /* 0x040fe20000410000 */
[----:B------:R-:W-:Y:S01]  /*2740*/  HFMA2.BF16_V2 R47, R2, 1, 1, R89 ;  /* 0x3f803f80022f7831 */ /* 0x000fe20000200059 */
[----:B------:R-:W-:Y:S01]  /*2750*/  FMUL.FTZ R46, R117, R11 ;  /* 0x0000000b752e7220 */ /* 0x000fe20000410000 */
[----:B------:R-:W-:Y:S01]  /*2760*/  IADD3 R11, R49, 0x500, RZ ;  /* 0x00000500310b7810 */ /* 0x000fe20007ffe0ff */
[----:B------:R-:W-:Y:S01]  /*2770*/  FADD.FTZ R10, R10, -R119 ;  /* 0x800000770a0a7221 */ /* 0x000fe20000010000 */
[----:B------:R-:W-:Y:S01]  /*2780*/  F2FP.BF16.PACK_AB R24, RZ, R24 ;  /* 0x00000018ff18723e */ /* 0x000fe200000010ff */
[C---:B------:R-:W-:Y:S01]  /*2790*/  FMUL.FTZ R28, R117.reuse, R28 ;  /* 0x0000001c751c7220 */ /* 0x040fe20000410000 */
[----:B------:R-:W-:Y:S01]  /*27a0*/  F2FP.BF16.PACK_AB R23, RZ, R23 ;  /* 0x00000017ff17723e */ /* 0x000fe200000010ff */
[C---:B------:R-:W-:Y:S01]  /*27b0*/  FMUL.FTZ R27, R117.reuse, R27 ;  /* 0x0000001b751b7220 */ /* 0x040fe20000410000 */
[----:B------:R-:W-:Y:S01]  /*27c0*/  HFMA2.BF16_V2 R65, R4, 1, 1, R91 ;  /* 0x3f803f8004417831 */ /* 0x000fe2000020005b */
        /* <DEDUP_REMOVED lines=9> */
[----:B------:R-:W-:Y:S01]  /*2860*/  F2FP.BF16.PACK_AB R25, RZ, R25 ;  /* 0x00000019ff19723e */ /* 0x000fe200000010ff */
[----:B------:R-:W-:Y:S01]  /*2870*/  IMAD.WIDE.U32 R10, R11, R50, c[0x0][0x178] ;  /* 0x00005e000b0a7625 */ /* 0x000fe200078e0032 */
[----:B------:R-:W-:-:S02]  /*2880*/  F2FP.BF16.PACK_AB R22, RZ, R22 ;  /* 0x00000016ff16723e */ /* 0x000fc400000010ff */
[----:B------:R-:W-:Y:S01]  /*2890*/  F2FP.BF16.PACK_AB R21, RZ, R21 ;  /* 0x00000015ff15723e */ /* 0x000fe200000010ff */
[-C--:B------:R-:W-:Y:S01]  /*28a0*/  IMAD.WIDE.U32 R2, R3, R50.reuse, c[0x0][0x178] ;  /* 0x00005e0003027625 */ /* 0x080fe200078e0032 */
[----:B------:R-:W-:Y:S01]  /*28b0*/  PRMT R24, R24, 0x5410, R23 ;  /* 0x0000541018187816 */ /* 0x000fe20000000017 */
[----:B------:R0:W-:Y:S01]  /*28c0*/  STG.E [R10.64], R31 ;  /* 0x0000001f0a007986 */ /* 0x0001e2000c101906 */
[----:B------:R-:W-:Y:S01]  /*28d0*/  PRMT R28, R28, 0x5410, R27 ;  /* 0x000054101c1c7816 */ /* 0x000fe2000000001b */
[-C--:B------:R-:W-:Y:S01]  /*28e0*/  IMAD.WIDE.U32 R4, R5, R50.reuse, c[0x0][0x178] ;  /* 0x00005e0005047625 */ /* 0x080fe200078e0032 */
[----:B------:R-:W-:Y:S01]  /*28f0*/  PRMT R26, R26, 0x5410, R25 ;  /* 0x000054101a1a7816 */ /* 0x000fe20000000019 */
[----:B------:R1:W-:Y:S01]  /*2900*/  STG.E [R2.64], R47 ;  /* 0x0000002f02007986 */ /* 0x0003e2000c101906 */
[----:B------:R-:W-:Y:S01]  /*2910*/  PRMT R22, R22, 0x5410, R21 ;  /* 0x0000541016167816 */ /* 0x000fe20000000015 */
[----:B------:R-:W-:Y:S01]  /*2920*/  IMAD.WIDE.U32 R6, R7, R50, c[0x0][0x178] ;  /* 0x00005e0007067625 */ /* 0x000fe200078e0032 */
[----:B------:R-:W-:Y:S01]  /*2930*/  F2FP.BF16.PACK_AB R46, RZ, R46 ;  /* 0x0000002eff2e723e */ /* 0x000fe200000010ff */
[----:B------:R-:W-:Y:S01]  /*2940*/  STG.E [R4.64], R63 ;  /* 0x0000003f04007986 */ /* 0x000fe2000c101906 */
[----:B------:R-:W-:Y:S01]  /*2950*/  F2FP.BF16.PACK_AB R62, RZ, R62 ;  /* 0x0000003eff3e723e */ /* 0x000fe200000010ff */
[----:B------:R-:W-:-:S02]  /*2960*/  IMAD.WIDE.U32 R8, R9, R50, c[0x0][0x178] ;  /* 0x00005e0009087625 */ /* 0x000fc400078e0032 */
[----:B------:R2:W-:Y:S01]  /*2970*/  STG.E [R6.64], R65 ;  /* 0x0000004106007986 */ /* 0x0005e2000c101906 */
[----:B0-----:R-:W-:Y:S01]  /*2980*/  IADD3 R11, R49, 0xa00, RZ ;  /* 0x00000a00310b7810 */ /* 0x001fe20007ffe0ff */
[--C-:B------:R-:W-:Y:S02]  /*2990*/  FADD.FTZ R20, R20, -R119.reuse ;  /* 0x8000007714147221 */ /* 0x100fe40000010000 */
[--C-:B------:R-:W-:Y:S01]  /*29a0*/  FADD.FTZ R19, R19, -R119.reuse ;  /* 0x8000007713137221 */ /* 0x100fe20000010000 */
[----:B-1----:R-:W-:Y:S01]  /*29b0*/  HFMA2.BF16_V2 R2, R68, R30, -RZ.H0_H0 ;  /* 0x0000001e44027231 */ /* 0x002fe200003400ff */
[--C-:B------:R-:W-:Y:S01]  /*29c0*/  FADD.FTZ R12, R12, -R119.reuse ;  /* 0x800000770c0c7221 */ /* 0x100fe20000010000 */
[----:B------:R-:W-:Y:S01]  /*29d0*/  HFMA2.BF16_V2 R3, R71, R24, -RZ.H0_H0 ;  /* 0x0000001847037231 */ /* 0x000fe200003400ff */
[--C-:B------:R-:W-:Y:S01]  /*29e0*/  FADD.FTZ R16, R16, -R119.reuse ;  /* 0x8000007710107221 */ /* 0x100fe20000010000 */
[----:B------:R0:W-:Y:S01]  /*29f0*/  STG.E [R8.64], R115 ;  /* 0x0000007308007986 */ /* 0x0001e2000c101906 */
[--C-:B------:R-:W-:Y:S01]  /*2a00*/  FADD.FTZ R15, R15, -R119.reuse ;  /* 0x800000770f0f7221 */ /* 0x100fe20000010000 */
[----:B------:R-:W-:Y:S01]  /*2a10*/  HFMA2.BF16_V2 R21, R2, 1, 1, R93 ;  /* 0x3f803f8002157831 */ /* 0x000fe2000020005d */
[C---:B------:R-:W-:Y:S01]  /*2a20*/  FMUL.FTZ R20, R117.reuse, R20 ;  /* 0x0000001475147220 */ /* 0x040fe20000410000 */
[----:B------:R-:W-:Y:S01]  /*2a30*/  HFMA2.BF16_V2 R47, R69, R28, -RZ.H0_H0 ;  /* 0x0000001c452f7231 */ /* 0x000fe200003400ff */
[----:B------:R-:W-:Y:S01]  /*2a40*/  FMUL.FTZ R19, R117, R19 ;  /* 0x0000001375137220 */ /* 0x000fe20000410000 */
[----:B--2---:R-:W-:Y:S01]  /*2a50*/  IADD3 R7, R49, 0xc00, RZ ;  /* 0x00000c0031077810 */ /* 0x004fe20007ffe0ff */
[--C-:B------:R-:W-:Y:S01]  /*2a60*/  FADD.FTZ R18, R18, -R119.reuse ;  /* 0x8000007712127221 */ /* 0x100fe20000010000 */
[----:B------:R-:W-:Y:S01]  /*2a70*/  HFMA2.BF16_V2 R2, R70, R26, -RZ.H0_H0 ;  /* 0x0000001a46027231 */ /* 0x000fe200003400ff */
[--C-:B------:R-:W-:Y:S01]  /*2a80*/  FADD.FTZ R17, R17, -R119.reuse ;  /* 0x8000007711117221 */ /* 0x100fe20000010000 */
[----:B------:R-:W-:Y:S01]  /*2a90*/  HFMA2.BF16_V2 R4, R72, R22, -RZ.H0_H0 ;  /* 0x0000001648047231 */ /* 0x000fe200003400ff */
[----:B------:R-:W-:Y:S01]  /*2aa0*/  FMUL.FTZ R12, R117, R12 ;  /* 0x0000000c750c7220 */ /* 0x000fe20000410000 */
[----:B0-----:R-:W-:Y:S01]  /*2ab0*/  IADD3 R9, R49, 0xb00, RZ ;  /* 0x00000b0031097810 */ /* 0x001fe20007ffe0ff */
[--C-:B------:R-:W-:Y:S01]  /*2ac0*/  FADD.FTZ R14, R14, -R119.reuse ;  /* 0x800000770e0e7221 */ /* 0x100fe20000010000 */
[----:B------:R-:W-:Y:S01]  /*2ad0*/  HFMA2.BF16_V2 R25, R3, 1, 1, R96 ;  /* 0x3f803f8003197831 */ /* 0x000fe20000200060 */
[----:B------:R-:W-:Y:S01]  /*2ae0*/  FADD.FTZ R13, R13, -R119 ;  /* 0x800000770d0d7221 */ /* 0x000fe20000010000 */
[----:B------:R-:W-:Y:S01]  /*2af0*/  IADD3 R5, R49, 0xd00, RZ ;  /* 0x00000d0031057810 */ /* 0x000fe20007ffe0ff */
[----:B------:R-:W-:Y:S01]  /*2b00*/  FMUL.FTZ R16, R117, R16 ;  /* 0x0000001075107220 */ /* 0x000fe20000410000 */
[----:B------:R-:W-:Y:S01]  /*2b10*/  IADD3 R3, R49, 0xe00, RZ ;  /* 0x00000e0031037810 */ /* 0x000fe20007ffe0ff */
[----:B------:R-:W-:Y:S01]  /*2b20*/  FMUL.FTZ R15, R117, R15 ;  /* 0x0000000f750f7220 */ /* 0x000fe20000410000 */
[----:B------:R-:W-:Y:S01]  /*2b30*/  HFMA2.BF16_V2 R47, R47, 1, 1, R94 ;  /* 0x3f803f802f2f7831 */ /* 0x000fe2000020005e */
[----:B------:R-:W-:Y:S01]  /*2b40*/  IMAD.WIDE.U32 R10, R11, R50, c[0x0][0x178] ;  /* 0x00005e000b0a7625 */ /* 0x000fe200078e0032 */
[----:B------:R-:W-:Y:S01]  /*2b50*/  F2FP.BF16.PACK_AB R20, RZ, R20 ;  /* 0x00000014ff14723e */ /* 0x000fe200000010ff */
[----:B------:R-:W-:Y:S01]  /*2b60*/  HFMA2.BF16_V2 R23, R2, 1, 1, R95 ;  /* 0x3f803f8002177831 */ /* 0x000fe2000020005f */
[----:B------:R-:W-:Y:S01]  /*2b70*/  F2FP.BF16.PACK_AB R19, RZ, R19 ;  /* 0x00000013ff13723e */ /* 0x000fe200000010ff */
[C---:B------:R-:W-:Y:S01]  /*2b80*/  FMUL.FTZ R18, R117.reuse, R18 ;  /* 0x0000001275127220 */ /* 0x040fe20000410000 */
[----:B------:R-:W-:Y:S01]  /*2b90*/  HFMA2.BF16_V2 R27, R4, 1, 1, R97 ;  /* 0x3f803f80041b7831 */ /* 0x000fe20000200061 */
[----:B------:R-:W-:Y:S01]  /*2ba0*/  FMUL.FTZ R17, R117, R17 ;  /* 0x0000001175117220 */ /* 0x000fe20000410000 */
[----:B------:R-:W-:Y:S01]  /*2bb0*/  F2FP.BF16.PACK_AB R12, RZ, R12 ;  /* 0x0000000cff0c723e */ /* 0x000fe200000010ff */
[----:B------:R-:W-:Y:S01]  /*2bc0*/  IMAD.WIDE.U32 R8, R9, R50, c[0x0][0x178] ;  /* 0x00005e0009087625 */ /* 0x000fe200078e0032 */
[----:B------:R-:W-:Y:S01]  /*2bd0*/  F2FP.BF16.PACK_AB R16, RZ, R16 ;  /* 0x00000010ff10723e */ /* 0x000fe200000010ff */
[----:B------:R0:W-:Y:S01]  /*2be0*/  STG.E [R10.64], R21 ;  /* 0x000000150a007986 */ /* 0x0001e2000c101906 */
[----:B------:R-:W-:Y:S01]  /*2bf0*/  F2FP.BF16.PACK_AB R15, RZ, R15 ;  /* 0x0000000fff0f723e */ /* 0x000fe200000010ff */
[C---:B------:R-:W-:Y:S01]  /*2c00*/  FMUL.FTZ R14, R117.reuse, R14 ;  /* 0x0000000e750e7220 */ /* 0x040fe20000410000 */
[----:B------:R-:W-:Y:S01]  /*2c10*/  PRMT R20, R20, 0x5410, R19 ;  /* 0x0000541014147816 */ /* 0x000fe20000000013 */
[----:B------:R-:W-:Y:S01]  /*2c20*/  FMUL.FTZ R13, R117, R13 ;  /* 0x0000000d750d7220 */ /* 0x000fe20000410000 */
[----:B------:R1:W-:Y:S01]  /*2c30*/  STG.E [R8.64], R47 ;  /* 0x0000002f08007986 */ /* 0x0003e2000c101906 */
[----:B------:R-:W-:Y:S01]  /*2c40*/  IMAD.WIDE.U32 R6, R7, R50, c[0x0][0x178] ;  /* 0x00005e0007067625 */ /* 0x000fe200078e0032 */
[----:B------:R-:W-:-:S02]  /*2c50*/  F2FP.BF16.PACK_AB R18, RZ, R18 ;  /* 0x00000012ff12723e */ /* 0x000fc400000010ff */
[----:B------:R-:W-:Y:S01]  /*2c60*/  F2FP.BF16.PACK_AB R17, RZ, R17 ;  /* 0x00000011ff11723e */ /* 0x000fe200000010ff */
[----:B------:R-:W-:Y:S01]  /*2c70*/  IMAD.WIDE.U32 R4, R5, R50, c[0x0][0x178] ;  /* 0x00005e0005047625 */ /* 0x000fe200078e0032 */
[----:B------:R-:W-:Y:S01]  /*2c80*/  PRMT R12, R12, 0x5410, R46 ;  /* 0x000054100c0c7816 */ /* 0x000fe2000000002e */
[----:B------:R2:W-:Y:S01]  /*2c90*/  STG.E [R6.64], R23 ;  /* 0x0000001706007986 */ /* 0x0005e2000c101906 */
[----:B------:R-:W-:Y:S01]  /*2ca0*/  F2FP.BF16.PACK_AB R14, RZ, R14 ;  /* 0x0000000eff0e723e */ /* 0x000fe200000010ff */
[-C--:B------:R-:W-:Y:S01]  /*2cb0*/  IMAD.WIDE.U32 R2, R3, R50.reuse, c[0x0][0x178] ;  /* 0x00005e0003027625 */ /* 0x080fe200078e0032 */
[----:B------:R-:W-:Y:S01]  /*2cc0*/  F2FP.BF16.PACK_AB R13, RZ, R13 ;  /* 0x0000000dff0d723e */ /* 0x000fe200000010ff */
[----:B------:R3:W-:Y:S01]  /*2cd0*/  STG.E [R4.64], R25 ;  /* 0x0000001904007986 */ /* 0x0007e2000c101906 */
[----:B------:R-:W-:Y:S01]  /*2ce0*/  PRMT R16, R16, 0x5410, R15 ;  /* 0x0000541010107816 */ /* 0x000fe2000000000f */
[----:B------:R-:W-:Y:S01]  /*2cf0*/  FADD.FTZ R0, R0, -R119 ;  /* 0x8000007700007221 */ /* 0x000fe20000010000 */
[----:B------:R-:W-:Y:S01]  /*2d00*/  PRMT R18, R18, 0x5410, R17 ;  /* 0x0000541012127816 */ /* 0x000fe20000000011 */
[----:B------:R4:W-:Y:S01]  /*2d10*/  STG.E [R2.64], R27 ;  /* 0x0000001b02007986 */ /* 0x0009e2000c101906 */
[----:B------:R-:W-:Y:S01]  /*2d20*/  PRMT R14, R14, 0x5410, R13 ;  /* 0x000054100e0e7816 */ /* 0x000fe2000000000d */
[----:B------:R-:W-:Y:S01]  /*2d30*/  FMUL.FTZ R43, R117, R43 ;  /* 0x0000002b752b7220 */ /* 0x000fe20000410000 */
[----:B0-----:R-:W-:Y:S01]  /*2d40*/  IADD3 R11, R49, 0xf00, RZ ;  /* 0x00000f00310b7810 */ /* 0x001fe20007ffe0ff */
[----:B------:R-:W-:Y:S01]  /*2d50*/  FMUL.FTZ R45, R117, R45 ;  /* 0x0000002d752d7220 */ /* 0x000fe20000410000 */
[----:B-1----:R-:W-:Y:S01]  /*2d60*/  IADD3 R9, R49, 0x1000, RZ ;  /* 0x0000100031097810 */ /* 0x002fe20007ffe0ff */
[----:B------:R-:W-:Y:S01]  /*2d70*/  FMUL.FTZ R33, R117, R33 ;  /* 0x0000002175217220 */ /* 0x000fe20000410000 */
[----:B--2---:R-:W-:Y:S01]  /*2d80*/  IADD3 R7, R49, 0x1100, RZ ;  /* 0x0000110031077810 */ /* 0x004fe20007ffe0ff */
[----:B---3--:R-:W-:Y:S01]  /*2d90*/  HFMA2.BF16_V2 R5, R77, R12, -RZ.H0_H0 ;  /* 0x0000000c4d057231 */ /* 0x008fe200003400ff */
[-C--:B------:R-:W-:Y:S01]  /*2da0*/  IMAD.WIDE.U32 R10, R11, R50.reuse, c[0x0][0x178] ;  /* 0x00005e000b0a7625 */ /* 0x080fe200078e0032 */
[----:B------:R-:W-:Y:S01]  /*2db0*/  HFMA2.BF16_V2 R4, R76, R14, -RZ.H0_H0 ;  /* 0x0000000e4c047231 */ /* 0x000fe200003400ff */
[----:B------:R-:W-:Y:S01]  /*2dc0*/  F2FP.BF16.PACK_AB R43, RZ, R43 ;  /* 0x0000002bff2b723e */ /* 0x000fe200000010ff */
[----:B----4-:R-:W-:Y:S01]  /*2dd0*/  HFMA2.BF16_V2 R2, R73, R20, -RZ.H0_H0 ;  /* 0x0000001449027231 */ /* 0x010fe200003400ff */
[-C--:B------:R-:W-:Y:S01]  /*2de0*/  IMAD.WIDE.U32 R8, R9, R50.reuse, c[0x0][0x178] ;  /* 0x00005e0009087625 */ /* 0x080fe200078e0032 */
[----:B------:R-:W-:Y:S01]  /*2df0*/  HFMA2.BF16_V2 R3, R75, R16, -RZ.H0_H0 ;  /* 0x000000104b037231 */ /* 0x000fe200003400ff */
[----:B------:R-:W-:Y:S01]  /*2e00*/  F2FP.BF16.PACK_AB R45, RZ, R45 ;  /* 0x0000002dff2d723e */ /* 0x000fe200000010ff */
[----:B------:R-:W-:Y:S01]  /*2e10*/  HFMA2.BF16_V2 R13, R2, 1, 1, R98 ;  /* 0x3f803f80020d7831 */ /* 0x000fe20000200062 */
[----:B------:R-:W-:Y:S01]  /*2e20*/  IMAD.WIDE.U32 R6, R7, R50, c[0x0][0x178] ;  /* 0x00005e0007067625 */ /* 0x000fe200078e0032 */
[----:B------:R-:W-:Y:S01]  /*2e30*/  HFMA2.BF16_V2 R2, R74, R18, -RZ.H0_H0 ;  /* 0x000000124a027231 */ /* 0x000fe200003400ff */
[----:B------:R-:W-:Y:S01]  /*2e40*/  F2FP.BF16.PACK_AB R33, RZ, R33 ;  /* 0x00000021ff21723e */ /* 0x000fe200000010ff */
[----:B------:R-:W-:Y:S01]  /*2e50*/  HFMA2.BF16_V2 R21, R5, 1, 1, R102 ;  /* 0x3f803f8005157831 */ /* 0x000fe20000200066 */
[C---:B------:R-:W-:Y:S01]  /*2e60*/  IADD3 R5, R49.reuse, 0x1200, RZ ;  /* 0x0000120031057810 */ /* 0x040fe20007ffe0ff */
[----:B------:R-:W-:Y:S01]  /*2e70*/  HFMA2.BF16_V2 R17, R3, 1, 1, R100 ;  /* 0x3f803f8003117831 */ /* 0x000fe20000200064 */
[----:B------:R-:W-:Y:S01]  /*2e80*/  IADD3 R3, R49, 0x1300, RZ ;  /* 0x0000130031037810 */ /* 0x000fe20007ffe0ff */
[----:B------:R-:W-:Y:S01]  /*2e90*/  HFMA2.BF16_V2 R15, R2, 1, 1, R99 ;  /* 0x3f803f80020f7831 */ /* 0x000fe20000200063 */
[----:B------:R-:W-:Y:S01]  /*2ea0*/  FMUL.FTZ R48, R117, R48 ;  /* 0x0000003075307220 */ /* 0x000fe20000410000 */
[----:B------:R-:W-:Y:S01]  /*2eb0*/  HFMA2.BF16_V2 R19, R4, 1, 1, R101 ;  /* 0x3f803f8004137831 */ /* 0x000fe20000200065 */
[----:B------:R-:W-:Y:S01]  /*2ec0*/  IMAD.WIDE.U32 R4, R5, R50, c[0x0][0x178] ;  /* 0x00005e0005047625 */ /* 0x000fe200078e0032 */
[----:B------:R-:W-:Y:S01]  /*2ed0*/  STG.E [R10.64], R13 ;  /* 0x0000000d0a007986 */ /* 0x000fe2000c101906 */
[----:B------:R-:W-:-:S02]  /*2ee0*/  PRMT R43, R43, 0x5410, R45 ;  /* 0x000054102b2b7816 */ /* 0x000fc4000000002d */
[----:B------:R-:W-:Y:S01]  /*2ef0*/  IMAD.WIDE.U32 R2, R3, R50, c[0x0][0x178] ;  /* 0x00005e0003027625 */ /* 0x000fe200078e0032 */
[----:B------:R0:W-:Y:S01]  /*2f00*/  STG.E [R8.64], R15 ;  /* 0x0000000f08007986 */ /* 0x0001e2000c101906 */
[----:B------:R-:W-:Y:S02]  /*2f10*/  F2FP.BF16.PACK_AB R48, RZ, R48 ;  /* 0x00000030ff30723e */ /* 0x000fe400000010ff */
[C---:B------:R-:W-:Y:S01]  /*2f20*/  FMUL.FTZ R0, R117.reuse, R0 ;  /* 0x0000000075007220 */ /* 0x040fe20000410000 */
[----:B------:R-:W-:Y:S01]  /*2f30*/  STG.E [R6.64], R17 ;  /* 0x0000001106007986 */ /* 0x000fe2000c101906 */
[C---:B------:R-:W-:Y:S01]  /*2f40*/  FMUL.FTZ R39, R117.reuse, R39 ;  /* 0x0000002775277220 */ /* 0x040fe20000410000 */
[----:B------:R-:W-:Y:S01]  /*2f50*/  PRMT R62, R62, 0x5410, R33 ;  /* 0x000054103e3e7816 */ /* 0x000fe20000000021 */
[C---:B------:R-:W-:Y:S01]  /*2f60*/  FMUL.FTZ R41, R117.reuse, R41 ;  /* 0x0000002975297220 */ /* 0x040fe20000410000 */
[----:B------:R-:W-:Y:S01]  /*2f70*/  STG.E [R4.64], R19 ;  /* 0x0000001304007986 */ /* 0x000fe2000c101906 */
[C---:B------:R-:W-:Y:S01]  /*2f80*/  FMUL.FTZ R35, R117.reuse, R35 ;  /* 0x0000002375237220 */ /* 0x040fe20000410000 */
[----:B------:R-:W-:Y:S01]  /*2f90*/  F2FP.BF16.PACK_AB R39, RZ, R39 ;  /* 0x00000027ff27723e */ /* 0x000fe200000010ff */
[----:B------:R-:W-:Y:S01]  /*2fa0*/  FMUL.FTZ R37, R117, R37 ;  /* 0x0000002575257220 */ /* 0x000fe20000410000 */
[----:B------:R1:W-:Y:S01]  /*2fb0*/  STG.E [R2.64], R21 ;  /* 0x0000001502007986 */ /* 0x0003e2000c101906 */
[----:B------:R-:W-:-:S02]  /*2fc0*/  F2FP.BF16.PACK_AB R41, RZ, R41 ;  /* 0x00000029ff29723e */ /* 0x000fc400000010ff */
[----:B------:R-:W-:Y:S02]  /*2fd0*/  F2FP.BF16.PACK_AB R35, RZ, R35 ;  /* 0x00000023ff23723e */ /* 0x000fe400000010ff */
[----:B------:R-:W-:Y:S02]  /*2fe0*/  F2FP.BF16.PACK_AB R37, RZ, R37 ;  /* 0x00000025ff25723e */ /* 0x000fe400000010ff */
[----:B------:R-:W-:Y:S02]  /*2ff0*/  PRMT R39, R39, 0x5410, R41 ;  /* 0x0000541027277816 */ /* 0x000fe40000000029 */
[----:B------:R-:W-:Y:S02]  /*3000*/  PRMT R35, R35, 0x5410, R37 ;  /* 0x0000541023237816 */ /* 0x000fe40000000025 */
[C---:B0-----:R-:W-:Y:S01]  /*3010*/  IADD3 R9, R49.reuse, 0x1400, RZ ;  /* 0x0000140031097810 */ /* 0x041fe20007ffe0ff */
[----:B-1----:R-:W-:Y:S01]  /*3020*/  HFMA2.BF16_V2 R2, R80, R39, -RZ.H0_H0 ;  /* 0x0000002750027231 */ /* 0x002fe200003400ff */
[----:B------:R-:W-:Y:S01]  /*3030*/  F2FP.BF16.PACK_AB R3, RZ, R0 ;  /* 0x00000000ff03723e */ /* 0x000fe200000010ff */
[----:B------:R-:W-:Y:S01]  /*3040*/  HFMA2.BF16_V2 R0, R78, R62, -RZ.H0_H0 ;  /* 0x0000003e4e007231 */ /* 0x000fe200003400ff */
[C---:B------:R-:W-:Y:S01]  /*3050*/  IADD3 R5, R49.reuse, 0x1600, RZ ;  /* 0x0000160031057810 */ /* 0x040fe20007ffe0ff */
[----:B------:R-:W-:Y:S01]  /*3060*/  HFMA2.BF16_V2 R17, R2, 1, 1, R105 ;  /* 0x3f803f8002117831 */ /* 0x000fe20000200069 */
[----:B------:R-:W-:Y:S01]  /*3070*/  PRMT R48, R48, 0x5410, R3 ;  /* 0x0000541030307816 */ /* 0x000fe20000000003 */
[----:B------:R-:W-:Y:S01]  /*3080*/  HFMA2.BF16_V2 R3, R81, R43, -RZ.H0_H0 ;  /* 0x0000002b51037231 */ /* 0x000fe200003400ff */
[C---:B------:R-:W-:Y:S01]  /*3090*/  IADD3 R7, R49.reuse, 0x1700, RZ ;  /* 0x0000170031077810 */ /* 0x040fe20007ffe0ff */
[----:B------:R-:W-:Y:S01]  /*30a0*/  HFMA2.BF16_V2 R13, R0, 1, 1, R103 ;  /* 0x3f803f80000d7831 */ /* 0x000fe20000200067 */
[C---:B------:R-:W-:Y:S01]  /*30b0*/  IADD3 R11, R49.reuse, 0x1800, RZ ;  /* 0x00001800310b7810 */ /* 0x040fe20007ffe0ff */
[----:B------:R-:W-:Y:S01]  /*30c0*/  HFMA2.BF16_V2 R19, R3, 1, 1, R106 ;  /* 0x3f803f8003137831 */ /* 0x000fe2000020006a */
[----:B------:R-:W-:Y:S01]  /*30d0*/  IADD3 R3, R49, 0x1500, RZ ;  /* 0x0000150031037810 */ /* 0x000fe20007ffe0ff */
[----:B------:R-:W-:Y:S01]  /*30e0*/  HFMA2.BF16_V2 R0, R79, R35, -RZ.H0_H0 ;  /* 0x000000234f007231 */ /* 0x000fe200003400ff */
[----:B------:R-:W-:Y:S01]  /*30f0*/  IMAD.WIDE.U32 R8, R9, R50, c[0x0][0x178] ;  /* 0x00005e0009087625 */ /* 0x000fe200078e0032 */
[----:B------:R-:W-:-:S02]  /*3100*/  HFMA2.BF16_V2 R4, R82, R48, -RZ.H0_H0 ;  /* 0x0000003052047231 */ /* 0x000fc400003400ff */
[----:B------:R-:W-:Y:S01]  /*3110*/  HFMA2.BF16_V2 R15, R0, 1, 1, R104 ;  /* 0x3f803f80000f7831 */ /* 0x000fe20000200068 */
[-C--:B------:R-:W-:Y:S01]  /*3120*/  IMAD.WIDE.U32 R2, R3, R50.reuse, c[0x0][0x178] ;  /* 0x00005e0003027625 */ /* 0x080fe200078e0032 */
[----:B------:R-:W-:Y:S01]  /*3130*/  HFMA2.BF16_V2 R21, R4, 1, 1, R107 ;  /* 0x3f803f8004157831 */ /* 0x000fe2000020006b */
[----:B------:R0:W-:Y:S02]  /*3140*/  STG.E [R8.64], R13 ;  /* 0x0000000d08007986 */ /* 0x0001e4000c101906 */
[-C--:B------:R-:W-:Y:S02]  /*3150*/  IMAD.WIDE.U32 R4, R5, R50.reuse, c[0x0][0x178] ;  /* 0x00005e0005047625 */ /* 0x080fe400078e0032 */
[----:B------:R0:W-:Y:S02]  /*3160*/  STG.E [R2.64], R15 ;  /* 0x0000000f02007986 */ /* 0x0001e4000c101906 */
[-C--:B------:R-:W-:Y:S02]  /*3170*/  IMAD.WIDE.U32 R6, R7, R50.reuse, c[0x0][0x178] ;  /* 0x00005e0007067625 */ /* 0x080fe400078e0032 */
[----:B------:R0:W-:Y:S02]  /*3180*/  STG.E [R4.64], R17 ;  /* 0x0000001104007986 */ /* 0x0001e4000c101906 */
[----:B------:R-:W-:-:S02]  /*3190*/  IMAD.WIDE.U32 R10, R11, R50, c[0x0][0x178] ;  /* 0x00005e000b0a7625 */ /* 0x000fc400078e0032 */
[----:B------:R0:W-:Y:S04]  /*31a0*/  STG.E [R6.64], R19 ;  /* 0x0000001306007986 */ /* 0x0001e8000c101906 */
[----:B------:R0:W-:Y:S02]  /*31b0*/  STG.E [R10.64], R21 ;  /* 0x000000150a007986 */ /* 0x0001e4000c101906 */
[----:B0-----:R-:W-:Y:S01]  /*31c0*/  @P0 CALL.REL.NOINC `(.L_x_553) ;  /* 0x0000001000000944 */ /* 0x001fe20003c00000 */
[----:B------:R-:W-:Y:S05]  /*31d0*/  BRA `(.L_x_554) ;  /* 0xffffd26000007947 */ /* 0x000fea000383ffff */
.L_x_553:
[----:B------:R-:W-:Y:S05]  /*31e0*/  EXIT ;  /* 0x000000000000794d */ /* 0x000fea0003800000 */
.L_x_549:
[----:B------:R-:W-:Y:S01]  /*31f0*/  HFMA2.MMA R63, -RZ, RZ, 0, 5.9604644775390625e-08 ;  /* 0x00000001ff3f7435 */ /* 0x000fe200000001ff */
[----:B------:R-:W-:Y:S02]  /*3200*/  MOV R112, 0x1f ;  /* 0x0000001f00707802 */ /* 0x000fe40000000f00 */
[----:B------:R-:W-:Y:S02]  /*3210*/  MOV R117, 0xffffffff ;  /* 0xffffffff00757802 */ /* 0x000fe40000000f00 */
[----:B------:R-:W-:-:S02]  /*3220*/  MOV R64, 0x3240 ;  /* 0x0000324000407802 */ /* 0x000fc40000000f00 */
[----:B-----5:R-:W-:Y:S05]  /*3230*/  CALL.REL.NOINC `($__internal_61_$__cuda_sm70_shflsync_bfly_p) ;  /* 0x000009c000007944 */ /* 0x020fea0003c00000 */
[----:B01----:R-:W-:Y:S05]  /*3240*/  BRA `(.L_x_555) ;  /* 0xffffdd9000007947 */ /* 0x003fea000383ffff */
.L_x_550:
[----:B------:R-:W-:Y:S01]  /*3250*/  HFMA2.MMA R63, -RZ, RZ, 0, 1.1920928955078125e-07 ;  /* 0x00000002ff3f7435 */ /* 0x000fe200000001ff */
[----:B------:R-:W-:-:S02]  /*3260*/  MOV R112, 0x1f ;  /* 0x0000001f00707802 */ /* 0x000fc40000000f00 */
[----:B------:R-:W-:Y:S02]  /*3270*/  MOV R117, 0xffffffff ;  /* 0xffffffff00757802 */ /* 0x000fe40000000f00 */
[----:B------:R-:W-:Y:S02]  /*3280*/  MOV R64, 0x32a0 ;  /* 0x000032a000407802 */ /* 0x000fe40000000f00 */
[----:B-----5:R-:W-:Y:S05]  /*3290*/  CALL.REL.NOINC `($__internal_61_$__cuda_sm70_shflsync_bfly_p) ;  /* 0x0000096000007944 */ /* 0x020fea0003c00000 */
[----:B01----:R-:W-:Y:S01]  /*32a0*/  FADD.FTZ R114, R114, R63 ;  /* 0x0000003f72727221 */ /* 0x003fe20000010000 */
[----:B------:R-:W-:Y:S01]  /*32b0*/  HFMA2.MMA R63, -RZ, RZ, 0, 2.384185791015625e-07 ;  /* 0x00000004ff3f7435 */ /* 0x000fe200000001ff */
[----:B------:R-:W-:Y:S02]  /*32c0*/  MOV R112, 0x1f ;  /* 0x0000001f00707802 */ /* 0x000fe40000000f00 */
[----:B------:R-:W-:Y:S02]  /*32d0*/  MOV R117, 0xffffffff ;  /* 0xffffffff00757802 */ /* 0x000fe40000000f00 */
[----:B------:R-:W-:Y:S02]  /*32e0*/  MOV R64, 0x3300 ;  /* 0x0000330000407802 */ /* 0x000fe40000000f00 */
[----:B------:R-:W-:Y:S05]  /*32f0*/  CALL.REL.NOINC `($__internal_61_$__cuda_sm70_shflsync_bfly_p) ;  /* 0x0000090000007944 */ /* 0x000fea0003c00000 */
[----:B01----:R-:W-:Y:S01]  /*3300*/  FADD.FTZ R114, R114, R63 ;  /* 0x0000003f72727221 */ /* 0x003fe20000010000 */
[----:B------:R-:W-:Y:S01]  /*3310*/  HFMA2.MMA R63, -RZ, RZ, 0, 4.76837158203125e-07 ;  /* 0x00000008ff3f7435 */ /* 0x000fe200000001ff */
[----:B------:R-:W-:-:S02]  /*3320*/  MOV R112, 0x1f ;  /* 0x0000001f00707802 */ /* 0x000fc40000000f00 */
[----:B------:R-:W-:Y:S02]  /*3330*/  MOV R117, 0xffffffff ;  /* 0xffffffff00757802 */ /* 0x000fe40000000f00 */
[----:B------:R-:W-:Y:S02]  /*3340*/  MOV R64, 0x3360 ;  /* 0x0000336000407802 */ /* 0x000fe40000000f00 */
[----:B------:R-:W-:Y:S05]  /*3350*/  CALL.REL.NOINC `($__internal_61_$__cuda_sm70_shflsync_bfly_p) ;  /* 0x000008a000007944 */ /* 0x000fea0003c00000 */
[----:B01----:R-:W-:Y:S01]  /*3360*/  FADD.FTZ R114, R114, R63 ;  /* 0x0000003f72727221 */ /* 0x003fe20000010000 */
[----:B------:R-:W-:Y:S01]  /*3370*/  HFMA2.MMA R63, -RZ, RZ, 0, 9.5367431640625e-07 ;  /* 0x00000010ff3f7435 */ /* 0x000fe200000001ff */
[----:B------:R-:W-:Y:S02]  /*3380*/  MOV R112, 0x1f ;  /* 0x0000001f00707802 */ /* 0x000fe40000000f00 */
[----:B------:R-:W-:Y:S02]  /*3390*/  MOV R117, 0xffffffff ;  /* 0xffffffff00757802 */ /* 0x000fe40000000f00 */
[----:B------:R-:W-:Y:S02]  /*33a0*/  MOV R64, 0x33c0 ;  /* 0x000033c000407802 */ /* 0x000fe40000000f00 */
[----:B------:R-:W-:Y:S05]  /*33b0*/  CALL.REL.NOINC `($__internal_61_$__cuda_sm70_shflsync_bfly_p) ;  /* 0x0000084000007944 */ /* 0x000fea0003c00000 */
[----:B-1----:R-:W-:Y:S01]  /*33c0*/  FADD.FTZ R62, R114, R63 ;  /* 0x0000003f723e7221 */ /* 0x002fe20000010000 */
[----:B0-----:R-:W-:-:S03]  /*33d0*/  MOV R117, 0xffffffff ;  /* 0xffffffff00757802 */ /* 0x001fc60000000f00 */
[----:B------:R-:W-:-:S04]  /*33e0*/  FMUL.FTZ R62, R62, 0.00062499998603016138077 ;  /* 0x3a23d70a3e3e7820 */ /* 0x000fc80000410000 */
        /* <DEDUP_REMOVED lines=103> */
[----:B------:R-:W-:Y:S05]  /*3a60*/  CALL.REL.NOINC `($__internal_61_$__cuda_sm70_shflsync_bfly_p) ;  /* 0x0000019000007944 */ /* 0x000fea0003c00000 */
[----:B01----:R-:W-:Y:S01]  /*3a70*/  FADD.FTZ R114, R114, R63 ;  /* 0x0000003f72727221 */ /* 0x003fe20000010000 */
[----:B------:R-:W-:Y:S01]  /*3a80*/  HFMA2.MMA R63, -RZ, RZ, 0, 1.1920928955078125e-07 ;  /* 0x00000002ff3f7435 */ /* 0x000fe200000001ff */
[----:B------:R-:W-:Y:S02]  /*3a90*/  MOV R112, 0x1f ;  /* 0x0000001f00707802 */ /* 0x000fe40000000f00 */
[----:B------:R-:W-:Y:S02]  /*3aa0*/  MOV R117, 0xffffffff ;  /* 0xffffffff00757802 */ /* 0x000fe40000000f00 */
[----:B------:R-:W-:Y:S02]  /*3ab0*/  MOV R64, 0x3ad0 ;  /* 0x00003ad000407802 */ /* 0x000fe40000000f00 */
[----:B------:R-:W-:Y:S05]  /*3ac0*/  CALL.REL.NOINC `($__internal_61_$__cuda_sm70_shflsync_bfly_p) ;  /* 0x0000013000007944 */ /* 0x000fea0003c00000 */
[----:B01----:R-:W-:Y:S01]  /*3ad0*/  FADD.FTZ R114, R114, R63 ;  /* 0x0000003f72727221 */ /* 0x003fe20000010000 */
[----:B------:R-:W-:Y:S01]  /*3ae0*/  HFMA2.MMA R63, -RZ, RZ, 0, 2.384185791015625e-07 ;  /* 0x00000004ff3f7435 */ /* 0x000fe200000001ff */
[----:B------:R-:W-:-:S02]  /*3af0*/  MOV R112, 0x1f ;  /* 0x0000001f00707802 */ /* 0x000fc40000000f00 */
[----:B------:R-:W-:Y:S02]  /*3b00*/  MOV R117, 0xffffffff ;  /* 0xffffffff00757802 */ /* 0x000fe40000000f00 */
[----:B------:R-:W-:Y:S02]  /*3b10*/  MOV R64, 0x3b30 ;  /* 0x00003b3000407802 */ /* 0x000fe40000000f00 */
[----:B------:R-:W-:Y:S05]  /*3b20*/  CALL.REL.NOINC `($__internal_61_$__cuda_sm70_shflsync_bfly_p) ;  /* 0x000000d000007944 */ /* 0x000fea0003c00000 */
[----:B01----:R-:W-:Y:S01]  /*3b30*/  FADD.FTZ R114, R114, R63 ;  /* 0x0000003f72727221 */ /* 0x003fe20000010000 */
[----:B------:R-:W-:Y:S01]  /*3b40*/  HFMA2.MMA R63, -RZ, RZ, 0, 4.76837158203125e-07 ;  /* 0x00000008ff3f7435 */ /* 0x000fe200000001ff */
[----:B------:R-:W-:Y:S02]  /*3b50*/  MOV R112, 0x1f ;  /* 0x0000001f00707802 */ /* 0x000fe40000000f00 */
[----:B------:R-:W-:Y:S02]  /*3b60*/  MOV R117, 0xffffffff ;  /* 0xffffffff00757802 */ /* 0x000fe40000000f00 */
[----:B------:R-:W-:Y:S02]  /*3b70*/  MOV R64, 0x3b90 ;  /* 0x00003b9000407802 */ /* 0x000fe40000000f00 */
[----:B------:R-:W-:Y:S05]  /*3b80*/  CALL.REL.NOINC `($__internal_61_$__cuda_sm70_shflsync_bfly_p) ;  /* 0x0000007000007944 */ /* 0x000fea0003c00000 */
[----:B01----:R-:W-:Y:S01]  /*3b90*/  FADD.FTZ R114, R114, R63 ;  /* 0x0000003f72727221 */ /* 0x003fe20000010000 */
[----:B------:R-:W-:Y:S01]  /*3ba0*/  HFMA2.MMA R63, -RZ, RZ, 0, 9.5367431640625e-07 ;  /* 0x00000010ff3f7435 */ /* 0x000fe200000001ff */
[----:B------:R-:W-:-:S02]  /*3bb0*/  MOV R112, 0x1f ;  /* 0x0000001f00707802 */ /* 0x000fc40000000f00 */
[----:B------:R-:W-:Y:S02]  /*3bc0*/  MOV R117, 0xffffffff ;  /* 0xffffffff00757802 */ /* 0x000fe40000000f00 */
[----:B------:R-:W-:Y:S02]  /*3bd0*/  MOV R64, 0x3bf0 ;  /* 0x00003bf000407802 */ /* 0x000fe40000000f00 */
[----:B------:R-:W-:Y:S05]  /*3be0*/  CALL.REL.NOINC `($__internal_61_$__cuda_sm70_shflsync_bfly_p) ;  /* 0x0000001000007944 */ /* 0x000fea0003c00000 */
[----:B01----:R-:W-:Y:S05]  /*3bf0*/  BRA `(.L_x_556) ;  /* 0xffffdb6000007947 */ /* 0x003fea000383ffff */
        .weak           $__internal_61_$__cuda_sm70_shflsync_bfly_p
        .type           $__internal_61_$__cuda_sm70_shflsync_bfly_p,@function
        .size           $__internal_61_$__cuda_sm70_shflsync_bfly_p,(.L_x_1110 - $__internal_61_$__cuda_sm70_shflsync_bfly_p)
$__internal_61_$__cuda_sm70_shflsync_bfly_p:
[----:B------:R-:W-:Y:S01]  /*3c00*/  HFMA2.MMA R65, -RZ, RZ, 0, 0 ;  /* 0x00000000ff417435 */ /* 0x000fe200000001ff */
[----:B------:R-:W-:Y:S04]  /*3c10*/  WARPSYNC R117 ;  /* 0x0000007500007348 */ /* 0x000fe80003800000 */
[----:B------:R0:W1:Y:S01]  /*3c20*/  SHFL.BFLY PT, R63, R114, R63, R112 ;  /* 0x0c00003f723f7389 */ /* 0x00006200000e0070 */
[----:B------:R-:W-:Y:S05]  /*3c30*/  RET.REL.NODEC R64 `(_ZN10layer_norm13ln_fwd_kernelINS_13Kernel_traitsI13__nv_bfloat16S2_S2_fjLj12800ELj2ELj1ELj4ELj4ENS_18Kernel_traits_baseILj12800ES2_S2_S2_fjLj128EEEEEEEvNS_9FwdParamsE) ;  /* 0xffffc3c040007950 */ /* 0x000fea0003c3ffff */
.L_x_557:
        /* <DEDUP_REMOVED lines=12> */
.L_x_1110:


//--------------------- .text._ZN10layer_norm13ln_fwd_kernelINS_13Kernel_traitsI6__halffS2_fjLj12800ELj2ELj1ELj4ELj4ENS_18Kernel_traits_baseILj12800ES2_fS2_fjLj128EEEEEEEvNS_9FwdParamsE --------------------------
	.section	.text._ZN10layer_norm13ln_fwd_kernelINS_13Kernel_traitsI6__halffS2_fjLj12800ELj2ELj1ELj4ELj4ENS_18Kernel_traits_baseILj12800ES2_fS2_fjLj128EEEEEEEvNS_9FwdParamsE,"ax",@progbits
	.sectioninfo	@"SHI_REGISTERS=222"
	.align	128
        .global         _ZN10layer_norm13ln_fwd_kernelINS_13Kernel_traitsI6__halffS2_fjLj12800ELj2ELj1ELj4ELj4ENS_18Kernel_traits_baseILj12800ES2_fS2_fjLj128EEEEEEEvNS_9FwdParamsE
        .type           _ZN10layer_norm13ln_fwd_kernelINS_13Kernel_traitsI6__halffS2_fjLj12800ELj2ELj1ELj4ELj4ENS_18Kernel_traits_baseILj12800ES2_fS2_fjLj128EEEEEEEvNS_9FwdParamsE,@function
        .size           _ZN10layer_norm13ln_fwd_kernelINS_13Kernel_traitsI6__halffS2_fjLj12800ELj2ELj1ELj4ELj4ENS_18Kernel_traits_baseILj12800ES2_fS2_fjLj128EEEEEEEvNS_9FwdParamsE,(.L_x_1111 - _ZN10layer_norm13ln_fwd_kernelINS_13Kernel_traitsI6__halffS2_fjLj12800ELj2ELj1ELj4ELj4ENS_18Kernel_traits_baseILj12800ES2_fS2_fjLj128EEEEEEEvNS_9FwdParamsE)
        .other          _ZN10layer_norm13ln_fwd_kernelINS_13Kernel_traitsI6__halffS2_fjLj12800ELj2ELj1ELj4ELj4ENS_18Kernel_traits_baseILj12800ES2_fS2_fjLj128EEEEEEEvNS_9FwdParamsE,@"STO_CUDA_ENTRY STV_DEFAULT"
_ZN10layer_norm13ln_fwd_kernelINS_13Kernel_traitsI6__halffS2_fjLj12800ELj2ELj1ELj4ELj4ENS_18Kernel_traits_baseILj12800ES2_fS2_fjLj128EEEEEEEvNS_9FwdParamsE:
.text._ZN10layer_norm13ln_fwd_kernelINS_13Kernel_traitsI6__halffS2_fjLj12800ELj2ELj1ELj4ELj4ENS_18Kernel_traits_baseILj12800ES2_fS2_fjLj128EEEEEEEvNS_9FwdParamsE:
        /* <DEDUP_REMOVED lines=118> */
.L_x_563:
        /* <DEDUP_REMOVED lines=211> */
.L_x_564:
        /* <DEDUP_REMOVED lines=120> */
.L_x_565:
        /* <DEDUP_REMOVED lines=71> */
.L_x_561:
[----:B------:R-:W2:Y:S01]  /*2080*/  LDG.E.STRONG.GPU R4, [R2.64] ;  /* 0x0000000602047981 */ /* 0x000ea2000c1ef900 */
[----:B------:R-:W-:Y:S01]  /*2090*/  YIELD ;  /* 0x0000000000007946 */ /* 0x000fe20003800000 */
[----:B--2---:R-:W-:Y:S01]  /*20a0*/  ISETP.NE.AND P0, PT, R4, R5, PT ;  /* 0x000000050400720c */ /* 0x004fe20003f05270 */
[----:B------:R-:W-:-:S12]  /*20b0*/  CCTL.IVALL ;  /* 0x00000000ff00798f */ /* 0x000fd80002000000 */
[----:B------:R-:W-:Y:S05]  /*20c0*/  @P0 BRA `(.L_x_561) ;  /* 0xffffffb000000947 */ /* 0x000fea000383ffff */
.L_x_560:
        /* <DEDUP_REMOVED lines=58> */
[----:B------:R-:W-:Y:S01]  /*2470*/  F2FP.PACK_AB R149, RZ, R149 ;  /* 0x00000095ff95723e */ /* 0x000fe200000000ff */
[C---:B------:R-:W-:Y:S01]  /*2480*/  FMUL.FTZ R167, R6.reuse, R167 ;  /* 0x000000a706a77220 */ /* 0x040fe20000410000 */
[----:B0-----:R-:W-:Y:S01]  /*2490*/  F2FP.PACK_AB R2, RZ, R163 ;  /* 0x000000a3ff02723e */ /* 0x001fe200000000ff */
[----:B------:R-:W-:Y:S01]  /*24a0*/  FMUL.FTZ R153, R6, R153 ;  /* 0x0000009906997220 */ /* 0x000fe20000410000 */
[----:B------:R-:W-:Y:S01]  /*24b0*/  F2FP.PACK_AB R151, RZ, R151 ;  /* 0x00000097ff97723e */ /* 0x000fe200000000ff */
[----:B-----5:R-:W-:Y:S01]  /*24c0*/  HFMA2 R162, R30.H0_H0, R149.H0_H0, R81.H0_H0 ;  /* 0x200000951ea27231 */ /* 0x020fe20000040851 */
[----:B------:R-:W-:Y:S01]  /*24d0*/  F2FP.PACK_AB R3, RZ, R167 ;  /* 0x000000a7ff03723e */ /* 0x000fe200000000ff */
[----:B------:R-:W-:Y:S01]  /*24e0*/  HFMA2 R149, R37.H0_H0, R2.H0_H0, R86.H0_H0 ;  /* 0x2000000225957231 */ /* 0x000fe20000040856 */
[----:B------:R-:W-:Y:S01]  /*24f0*/  SHF.L.U32 R2, R14, 0x7, RZ ;  /* 0x000000070e027819 */ /* 0x000fe200000006ff */
[----:B------:R-:W-:Y:S01]  /*2500*/  FMUL.FTZ R135, R6, R135 ;  /* 0x0000008706877220 */ /* 0x000fe20000410000 */
[----:B------:R-:W-:Y:S01]  /*2510*/  F2FP.PACK_AB R154, RZ, R153 ;  /* 0x00000099ff9a723e */ /* 0x000fe200000000ff */
[----:B------:R-:W-:Y:S01]  /*2520*/  HFMA2 R153, R31.H0_H0, R151.H0_H0, R80.H0_H0 ;  /* 0x200000971f997231 */ /* 0x000fe20000040850 */
[----:B------:R-:W-:Y:S01]  /*2530*/  FADD.FTZ R131, R131, -R8 ;  /* 0x8000000883837221 */ /* 0x000fe20000010000 */
[----:B------:R-:W-:Y:S01]  /*2540*/  HFMA2 R151, R39.H0_H0, R3.H0_H0, R88.H0_H0 ;  /* 0x2000000327977231 */ /* 0x000fe20000040858 */
[----:B------:R-:W-:Y:S01]  /*2550*/  LOP3.LUT R3, R2, 0x80, R15, 0xe2, !PT ;  /* 0x0000008002037812 */ /* 0x000fe200078ee20f */
[C---:B------:R-:W-:Y:S01]  /*2560*/  FMUL.FTZ R141, R6.reuse, R141 ;  /* 0x0000008d068d7220 */ /* 0x040fe20000410000 */
[----:B------:R-:W-:Y:S01]  /*2570*/  F2FP.PACK_AB R135, RZ, R135 ;  /* 0x00000087ff87723e */ /* 0x000fe200000000ff */
[C---:B------:R-:W-:Y:S01]  /*2580*/  FMUL.FTZ R123, R6.reuse, R123 ;  /* 0x0000007b067b7220 */ /* 0x040fe20000410000 */
[----:B------:R-:W-:Y:S01]  /*2590*/  LOP3.LUT R3, R3, 0x60, R12, 0xf8, !PT ;  /* 0x0000006003037812 */ /* 0x000fe200078ef80c */
[----:B-1----:R-:W-:Y:S01]  /*25a0*/  FMUL.FTZ R5, R6, R9 ;  /* 0x0000000906057220 */ /* 0x002fe20000410000 */
[----:B------:R-:W-:Y:S01]  /*25b0*/  HFMA2 R154, R32.H0_H0, R154.H0_H0, R83.H0_H0 ;  /* 0x2000009a209a7231 */ /* 0x000fe20000040853 */
        /* <DEDUP_REMOVED lines=10> */
[----:B------:R-:W-:-:S02]  /*2660*/  FADD.FTZ R121, R121, -R8 ;  /* 0x8000000879797221 */ /* 0x000fc40000010000 */
[C---:B------:R-:W-:Y:S02]  /*2670*/  FMUL.FTZ R139, R6.reuse, R139 ;  /* 0x0000008b068b7220 */ /* 0x040fe40000410000 */
[C---:B------:R-:W-:Y:S02]  /*2680*/  FMUL.FTZ R7, R6.reuse, R7 ;  /* 0x0000000706077220 */ /* 0x040fe40000410000 */
[--C-:B------:R-:W-:Y:S01]  /*2690*/  FADD.FTZ R175, R175, -R8.reuse ;  /* 0x80000008afaf7221 */ /* 0x100fe20000010000 */
[----:B------:R-:W-:Y:S01]  /*26a0*/  F2FP.PACK_AB R139, RZ, R139 ;  /* 0x0000008bff8b723e */ /* 0x000fe200000000ff */
[----:B------:R-:W-:Y:S01]  /*26b0*/  FMUL.FTZ R137, R6, R137 ;  /* 0x0000008906897220 */ /* 0x000fe20000410000 */
[----:B------:R-:W-:Y:S01]  /*26c0*/  F2FP.PACK_AB R7, RZ, R7 ;  /* 0x00000007ff07723e */ /* 0x000fe200000000ff */
[--C-:B------:R-:W-:Y:S02]  /*26d0*/  FADD.FTZ R127, R127, -R8.reuse ;  /* 0x800000087f7f7221 */ /* 0x100fe40000010000 */
[--C-:B------:R-:W-:Y:S01]  /*26e0*/  FADD.FTZ R119, R119, -R8.reuse ;  /* 0x8000000877777221 */ /* 0x100fe20000010000 */
[----:B------:R-:W-:Y:S01]  /*26f0*/  F2FP.PACK_AB R9, RZ, R137 ;  /* 0x00000089ff09723e */ /* 0x000fe200000000ff */
[--C-:B------:R-:W-:Y:S01]  /*2700*/  FADD.FTZ R143, R143, -R8.reuse ;  /* 0x800000088f8f7221 */ /* 0x100fe20000010000 */
[----:B------:R-:W-:Y:S01]  /*2710*/  HFMA2 R123, R63.H0_H0, R7.H0_H0, R112.H0_H0 ;  /* 0x200000073f7b7231 */ /* 0x000fe20000040870 */
[----:B------:R-:W-:-:S02]  /*2720*/  FADD.FTZ R147, R147, -R8 ;  /* 0x8000000893937221 */ /* 0x000fc40000010000 */
[--C-:B------:R-:W-:Y:S01]  /*2730*/  FADD.FTZ R155, R155, -R8.reuse ;  /* 0x800000089b9b7221 */ /* 0x100fe20000010000 */
[----:B------:R-:W-:Y:S01]  /*2740*/  HFMA2 R163, R18.H0_H0, R9.H0_H0, R69.H0_H0 ;  /* 0x2000000912a37231 */ /* 0x000fe20000040845 */
        /* <DEDUP_REMOVED lines=25> */
[----:B------:R-:W-:Y:S01]  /*28e0*/  F2FP.PACK_AB R8, RZ, R141 ;  /* 0x0000008dff08723e */ /* 0x000fe200000000ff */
        /* <DEDUP_REMOVED lines=12> */
[----:B------:R-:W-:Y:S01]  /*29b0*/  FMUL.FTZ R175, R6, R175 ;  /* 0x000000af06af7220 */ /* 0x000fe20000410000 */
[----:B------:R-:W-:Y:S01]  /*29c0*/  F2FP.PACK_AB R145, RZ, R145 ;  /* 0x00000091ff91723e */ /* 0x000fe200000000ff */
[----:B------:R-:W-:Y:S01]  /*29d0*/  IMAD R135, R118, 0x3200, R3 ;  /* 0x0000320076877824 */ /* 0x000fe200078e0203 */
[----:B------:R-:W-:Y:S01]  /*29e0*/  F2FP.PACK_AB R4, RZ, R4 ;  /* 0x00000004ff04723e */ /* 0x000fe200000000ff */
[C---:B------:R-:W-:Y:S01]  /*29f0*/  FMUL.FTZ R143, R6.reuse, R143 ;  /* 0x0000008f068f7220 */ /* 0x040fe20000410000 */
[----:B------:R-:W-:Y:S01]  /*2a00*/  F2FP.PACK_AB R175, RZ, R175 ;  /* 0x000000afffaf723e */ /* 0x000fe200000000ff */
[C---:B------:R-:W-:Y:S01]  /*2a10*/  FMUL.FTZ R127, R6.reuse, R127 ;  /* 0x0000007f067f7220 */ /* 0x040fe20000410000 */
[C---:B------:R-:W-:Y:S01]  /*2a20*/  IADD3 R5, R135.reuse, 0x100, RZ ;  /* 0x0000010087057810 */ /* 0x040fe20007ffe0ff */
        /* <DEDUP_REMOVED lines=14> */
[----:B------:R-:W-:Y:S01]  /*2b10*/  FMUL.FTZ R169, R6, R169 ;  /* 0x000000a906a97220 */ /* 0x000fe20000410000 */
        /* <DEDUP_REMOVED lines=16> */
[----:B------:R-:W-:Y:S01]  /*2c20*/  IADD3 R11, R135, 0x400, RZ ;  /* 0x00000400870b7810 */ /* 0x000fe20007ffe0ff */
        /* <DEDUP_REMOVED lines=17> */
[C---:B------:R-:W-:Y:S01]  /*2d40*/  IADD3 R171, R135.reuse, 0x700, RZ ;  /* 0x0000070087ab7810 */ /* 0x040fe20007ffe0ff */
[C---:B------:R-:W-:Y:S01]  /*2d50*/  FMUL.FTZ R207, R6.reuse, R207 ;  /* 0x000000cf06cf7220 */ /* 0x040fe20000410000 */
[C---:B------:R-:W-:Y:S01]  /*2d60*/  IADD3 R165, R135.reuse, 0x800, RZ ;  /* 0x0000080087a57810 */ /* 0x040fe20007ffe0ff */
[C---:B------:R-:W-:Y:S01]  /*2d70*/  FMUL.FTZ R209, R6.reuse, R209 ;  /* 0x000000d106d17220 */ /* 0x040fe20000410000 */
[C---:B------:R-:W-:Y:S01]  /*2d80*/  IADD3 R163, R135.reuse, 0x900, RZ ;  /* 0x0000090087a37810 */ /* 0x040fe20007ffe0ff */
[----:B------:R-:W-:Y:S01]  /*2d90*/  FMUL.FTZ R211, R6, R211 ;  /* 0x000000d306d37220 */ /* 0x000fe20000410000 */
[----:B------:R-:W-:Y:S01]  /*2da0*/  F2FP.PACK_AB R6, RZ, R121 ;  /* 0x00000079ff06723e */ /* 0x000fe200000000ff */
[----:B------:R-:W-:Y:S01]  /*2db0*/  HFMA2 R121, R17.H0_H0, R139.H0_H0, R66.H0_H0 ;  /* 0x2000008b11797231 */ /* 0x000fe20000040842 */
[-C--:B------:R-:W-:Y:S01]  /*2dc0*/  IMAD.WIDE.U32 R2, R135, R126.reuse, c[0x0][0x178] ;  /* 0x00005e0087027625 */ /* 0x080fe200078e007e */
[----:B------:R-:W-:Y:S01]  /*2dd0*/  F2FP.PACK_AB R147, RZ, R147 ;  /* 0x00000093ff93723e */ /* 0x000fe200000000ff */
[----:B------:R-:W-:Y:S01]  /*2de0*/  HFMA2 R168, R23.H0_H0, R127.H0_H0, R72.H0_H0 ;  /* 0x2000007f17a87231 */ /* 0x000fe20000040848 */
[----:B------:R-:W-:Y:S01]  /*2df0*/  F2FP.PACK_AB R119, RZ, R119 ;  /* 0x00000077ff77723e */ /* 0x000fe200000000ff */
[----:B------:R-:W-:Y:S01]  /*2e00*/  HFMA2 R125, R65.H0_H0, R6.H0_H0, R114.H0_H0 ;  /* 0x20000006417d7231 */ /* 0x000fe20000040872 */
[-C--:B------:R-:W-:Y:S01]  /*2e10*/  IMAD.WIDE.U32 R4, R5, R126.reuse, c[0x0][0x178] ;  /* 0x00005e0005047625 */ /* 0x080fe200078e007e */
[----:B------:R-:W-:Y:S01]  /*2e20*/  PRMT R174, R121, 0x7610, R174 ;  /* 0x0000761079ae7816 */ /* 0x000fe200000000ae */
[----:B------:R0:W-:Y:S01]  /*2e30*/  STG.E.U16 [R2.64], R172 ;  /* 0x000000ac02007986 */ /* 0x0001e2000c101506 */
[----:B------:R-:W-:Y:S01]  /*2e40*/  IADD3 R121, R135, 0x500, RZ ;  /* 0x0000050087797810 */ /* 0x000fe20007ffe0ff */
[-C--:B------:R-:W-:Y:S01]  /*2e50*/  IMAD.WIDE.U32 R6, R7, R126.reuse, c[0x0][0x178] ;  /* 0x00005e0007067625 */ /* 0x080fe200078e007e */
[----:B------:R-:W-:Y:S01]  /*2e60*/  F2FP.PACK_AB R148, RZ, R161 ;  /* 0x000000a1ff94723e */ /* 0x000fe200000000ff */
[----:B------:R1:W-:Y:S01]  /*2e70*/  STG.E.U16 [R4.64], R174 ;  /* 0x000000ae04007986 */ /* 0x0003e2000c101506 */
[----:B------:R-:W-:Y:S01]  /*2e80*/  F2FP.PACK_AB R155, RZ, R155 ;  /* 0x0000009bff9b723e */ /* 0x000fe200000000ff */
[-C--:B------:R-:W-:Y:S01]  /*2e90*/  IMAD.WIDE.U32 R8, R9, R126.reuse, c[0x0][0x178] ;  /* 0x00005e0009087625 */ /* 0x080fe200078e007e */
[----:B------:R-:W-:Y:S01]  /*2ea0*/  HFMA2 R161, R29.H0_H0, R147.H0_H0, R78.H0_H0 ;  /* 0x200000931da17231 */ /* 0x000fe2000004084e */
[----:B------:R-:W-:Y:S01]  /*2eb0*/  STG.E.U16 [R6.64], R175 ;  /* 0x000000af06007986 */ /* 0x000fe2000c101506 */
[----:B------:R-:W-:Y:S01]  /*2ec0*/  HFMA2 R158, R26.H0_H0, R119.H0_H0, R77.H0_H0 ;  /* 0x200000771a9e7231 */ /* 0x000fe2000004084d */
[-C--:B------:R-:W-:Y:S01]  /*2ed0*/  IMAD.WIDE.U32 R10, R11, R126.reuse, c[0x0][0x178] ;  /* 0x00005e000b0a7625 */ /* 0x080fe200078e007e */
[----:B------:R-:W-:Y:S01]  /*2ee0*/  HFMA2 R155, R33.H0_H0, R155.H0_H0, R82.H0_H0 ;  /* 0x2000009b219b7231 */ /* 0x000fe20000040852 */
[----:B------:R2:W-:Y:S01]  /*2ef0*/  STG.E.U16 [R8.64], R164 ;  /* 0x000000a408007986 */ /* 0x0005e2000c101506 */
[----:B------:R-:W-:Y:S01]  /*2f00*/  HFMA2 R157, R35.H0_H0, R157.H0_H0, R84.H0_H0 ;  /* 0x2000009d239d7231 */ /* 0x000fe20000040854 */
[-C--:B------:R-:W-:Y:S01]  /*2f10*/  IMAD.WIDE.U32 R120, R121, R126.reuse, c[0x0][0x178] ;  /* 0x00005e0079787625 */ /* 0x080fe200078e007e */
[----:B------:R-:W-:Y:S01]  /*2f20*/  HFMA2 R156, R34.H0_H0, R156.H0_H0, R85.H0_H0 ;  /* 0x2000009c229c7231 */ /* 0x000fe20000040855 */
[----:B------:R3:W-:Y:S01]  /*2f30*/  STG.E.U16 [R10.64], R176 ;  /* 0x000000b00a007986 */ /* 0x0007e2000c101506 */
[----:B------:R-:W-:Y:S01]  /*2f40*/  F2FP.PACK_AB R179, RZ, R179 ;  /* 0x000000b3ffb3723e */ /* 0x000fe200000000ff */
[-C--:B0-----:R-:W-:Y:S01]  /*2f50*/  IMAD.WIDE.U32 R2, R173, R126.reuse, c[0x0][0x178] ;  /* 0x00005e00ad027625 */ /* 0x081fe200078e007e */
[----:B------:R-:W-:Y:S01]  /*2f60*/  HFMA2 R148, R36.H0_H0, R148.H0_H0, R87.H0_H0 ;  /* 0x2000009424947231 */ /* 0x000fe20000040857 */
[----:B------:R0:W-:Y:S01]  /*2f70*/  STG.E.U16 [R120.64], R166 ;  /* 0x000000a678007986 */ /* 0x0001e2000c101506 */
[----:B------:R-:W-:Y:S01]  /*2f80*/  HFMA2 R150, R38.H0_H0, R150.H0_H0, R89.H0_H0 ;  /* 0x2000009626967231 */ /* 0x000fe20000040859 */
[-C--:B-1----:R-:W-:Y:S01]  /*2f90*/  IMAD.WIDE.U32 R4, R171, R126.reuse, c[0x0][0x178] ;  /* 0x00005e00ab047625 */ /* 0x082fe200078e007e */
[----:B------:R-:W-:Y:S01]  /*2fa0*/  PRMT R171, R169, 0x7610, R171 ;  /* 0x00007610a9ab7816 */ /* 0x000fe200000000ab */
[----:B------:R-:W-:Y:S01]  /*2fb0*/  HFMA2 R152, R40.H0_H0, R152.H0_H0, R91.H0_H0 ;  /* 0x2000009828987231 */ /* 0x000fe2000004085b */
[----:B--2---:R-:W-:Y:S01]  /*2fc0*/  PRMT R164, R167, 0x7610, R164 ;  /* 0x00007610a7a47816 */ /* 0x004fe200000000a4 */
[-C--:B------:R-:W-:Y:S01]  /*2fd0*/  IMAD.WIDE.U32 R6, R165, R126.reuse, c[0x0][0x178] ;  /* 0x00005e00a5067625 */ /* 0x080fe200078e007e */
[C---:B------:R-:W-:Y:S01]  /*2fe0*/  IADD3 R169, R135.reuse, 0xb00, RZ ;  /* 0x00000b0087a97810 */ /* 0x040fe20007ffe0ff */
[----:B------:R-:W-:Y:S01]  /*2ff0*/  HFMA2 R147, R45.H0_H0, R179.H0_H0, R94.H0_H0 ;  /* 0x200000b32d937231 */ /* 0x000fe2000004085e */
[----:B---3--:R-:W-:Y:S01]  /*3000*/  IADD3 R11, R135, 0xa00, RZ ;  /* 0x00000a00870b7810 */ /* 0x008fe20007ffe0ff */
[-C--:B------:R-:W-:Y:S01]  /*3010*/  IMAD.WIDE.U32 R8, R163, R126.reuse, c[0x0][0x178] ;  /* 0x00005e00a3087625 */ /* 0x080fe200078e007e */
[C---:B------:R-:W-:Y:S01]  /*3020*/  IADD3 R165, R135.reuse, 0xd00, RZ ;  /* 0x00000d0087a57810 */ /* 0x040fe20007ffe0ff */
[----:B------:R1:W-:Y:S01]  /*3030*/  STG.E.U16 [R2.64], R164 ;  /* 0x000000a402007986 */ /* 0x0003e2000c101506 */
[----:B------:R-:W-:Y:S01]  /*3040*/  IADD3 R167, R135, 0xc00, RZ ;  /* 0x00000c0087a77810 */ /* 0x000fe20007ffe0ff */
[-C--:B------:R-:W-:Y:S01]  /*3050*/  IMAD.WIDE.U32 R10, R11, R126.reuse, c[0x0][0x178] ;  /* 0x00005e000b0a7625 */ /* 0x080fe200078e007e */
[----:B------:R-:W-:Y:S01]  /*3060*/  IADD3 R163, R135, 0xe00, RZ ;  /* 0x00000e0087a37810 */ /* 0x000fe20007ffe0ff */
[----:B------:R2:W-:Y:S01]  /*3070*/  STG.E.U16 [R4.64], R168 ;  /* 0x000000a804007986 */ /* 0x0005e2000c101506 */
[----:B0-----:R-:W-:Y:S01]  /*3080*/  PRMT R166, R161, 0x7610, R166 ;  /* 0x00007610a1a67816 */ /* 0x001fe200000000a6 */
[-C--:B------:R-:W-:Y:S01]  /*3090*/  IMAD.WIDE.U32 R120, R169, R126.reuse, c[0x0][0x178] ;  /* 0x00005e00a9787625 */ /* 0x080fe200078e007e */
[----:B------:R-:W-:Y:S01]  /*30a0*/  IADD3 R161, R135, 0x1200, RZ ;  /* 0x0000120087a17810 */ /* 0x000fe20007ffe0ff */
[----:B------:R0:W-:Y:S01]  /*30b0*/  STG.E.U16 [R6.64], R171 ;  /* 0x000000ab06007986 */ /* 0x0001e2000c101506 */
[----:B------:R-:W-:Y:S01]  /*30c0*/  F2FP.PACK_AB R146, RZ, R177 ;  /* 0x000000b1ff92723e */ /* 0x000fe200000000ff */
[----:B------:R-:W-:Y:S01]  /*30d0*/  HFMA2 R144, R42.H0_H0, R144.H0_H0, R93.H0_H0 ;  /* 0x200000902a907231 */ /* 0x000fe2000004085d */
[----:B------:R-:W-:Y:S01]  /*30e0*/  F2FP.PACK_AB R183, RZ, R183 ;  /* 0x000000b7ffb7723e */ /* 0x000fe200000000ff */
[----:B------:R3:W-:Y:S01]  /*30f0*/  STG.E.U16 [R8.64], R170 ;  /* 0x000000aa08007986 */ /* 0x0007e2000c101506 */
[----:B-1----:R-:W-:Y:S01]  /*3100*/  PRMT R164, R159, 0x7610, R164 ;  /* 0x000076109fa47816 */ /* 0x002fe200000000a4 */
[-C--:B------:R-:W-:Y:S01]  /*3110*/  IMAD.WIDE.U32 R2, R167, R126.reuse, c[0x0][0x178] ;  /* 0x00005e00a7027625 */ /* 0x080fe200078e007e */
[----:B------:R-:W-:Y:S01]  /*3120*/  IADD3 R159, R135, 0x1300, RZ ;  /* 0x00001300879f7810 */ /* 0x000fe20007ffe0ff */
[----:B------:R1:W-:Y:S01]  /*3130*/  STG.E.U16 [R10.64], R158 ;  /* 0x0000009e0a007986 */ /* 0x0003e2000c101506 */
[----:B------:R-:W-:Y:S01]  /*3140*/  F2FP.PACK_AB R141, RZ, R187 ;  /* 0x000000bbff8d723e */ /* 0x000fe200000000ff */
[-C--:B--2---:R-:W-:Y:S01]  /*3150*/  IMAD.WIDE.U32 R4, R165, R126.reuse, c[0x0][0x178] ;  /* 0x00005e00a5047625 */ /* 0x084fe200078e007e */
[----:B------:R-:W-:Y:S01]  /*3160*/  IADD3 R165, R135, 0x1000, RZ ;  /* 0x0000100087a57810 */ /* 0x000fe20007ffe0ff */
[----:B------:R2:W-:Y:S01]  /*3170*/  STG.E.U16 [R120.64], R164 ;  /* 0x000000a478007986 */ /* 0x0005e2000c101506 */
[----:B------:R-:W-:Y:S01]  /*3180*/  HFMA2 R146, R44.H0_H0, R146.H0_H0, R95.H0_H0 ;  /* 0x200000922c927231 */ /* 0x000fe2000004085f */
[-C--:B0-----:R-:W-:Y:S01]  /*3190*/  IMAD.WIDE.U32 R6, R163, R126.reuse, c[0x0][0x178] ;  /* 0x00005e00a3067625 */ /* 0x081fe200078e007e */
[C---:B------:R-:W-:Y:S01]  /*31a0*/  IADD3 R163, R135.reuse, 0x1100, RZ ;  /* 0x0000110087a37810 */ /* 0x040fe20007ffe0ff */
[----:B------:R0:W-:Y:S01]  /*31b0*/  STG.E.U16 [R2.64], R160 ;  /* 0x000000a002007986 */ /* 0x0001e2000c101506 */
[----:B---3--:R-:W-:Y:S01]  /*31c0*/  IADD3 R9, R135, 0xf00, RZ ;  /* 0x00000f0087097810 */ /* 0x008fe20007ffe0ff */
[----:B------:R-:W-:Y:S01]  /*31d0*/  HFMA2 R139, R47.H0_H0, R183.H0_H0, R96.H0_H0 ;  /* 0x200000b72f8b7231 */ /* 0x000fe20000040860 */
[----:B------:R-:W-:Y:S01]  /*31e0*/  F2FP.PACK_AB R138, RZ, R181 ;  /* 0x000000b5ff8a723e */ /* 0x000fe200000000ff */
[-C--:B-1----:R-:W-:Y:S01]  /*31f0*/  IMAD.WIDE.U32 R10, R165, R126.reuse, c[0x0][0x178] ;  /* 0x00005e00a50a7625 */ /* 0x082fe200078e007e */
[----:B------:R-:W-:Y:S01]  /*3200*/  PRMT R158, R153, 0x7610, R158 ;  /* 0x00007610999e7816 */ /* 0x000fe2000000009e */
[----:B------:R1:W-:Y:S01]  /*3210*/  STG.E.U16 [R4.64], R166 ;  /* 0x000000a604007986 */ /* 0x0003e2000c101506 */
[----:B------:R-:W-:Y:S01]  /*3220*/  IADD3 R153, R135, 0x1800, RZ ;  /* 0x0000180087997810 */ /* 0x000fe20007ffe0ff */
[-C--:B------:R-:W-:Y:S01]  /*3230*/  IMAD.WIDE.U32 R8, R9, R126.reuse, c[0x0][0x178] ;  /* 0x00005e0009087625 */ /* 0x080fe200078e007e */
[----:B------:R-:W-:Y:S01]  /*3240*/  F2FP.PACK_AB R133, RZ, R193 ;  /* 0x000000c1ff85723e */ /* 0x000fe200000000ff */
[----:B------:R3:W-:Y:S01]  /*3250*/  STG.E.U16 [R6.64], R162 ;  /* 0x000000a206007986 */ /* 0x0007e2000c101506 */
[----:B------:R-:W-:Y:S01]  /*3260*/  F2FP.PACK_AB R140, RZ, R185 ;  /* 0x000000b9ff8c723e */ /* 0x000fe200000000ff */
[-C--:B--2---:R-:W-:Y:S01]  /*3270*/  IMAD.WIDE.U32 R120, R163, R126.reuse, c[0x0][0x178] ;  /* 0x00005e00a3787625 */ /* 0x084fe200078e007e */
[----:B0-----:R-:W-:Y:S01]  /*3280*/  PRMT R160, R155, 0x7610, R160 ;  /* 0x000076109ba07816 */ /* 0x001fe200000000a0 */
[----:B------:R0:W-:Y:S01]  /*3290*/  STG.E.U16 [R8.64], R158 ;  /* 0x0000009e08007986 */ /* 0x0001e2000c101506 */
[----:B------:R-:W-:Y:S01]  /*32a0*/  IADD3 R155, R135, 0x1700, RZ ;  /* 0x00001700879b7810 */ /* 0x000fe20007ffe0ff */
[-C--:B------:R-:W-:Y:S01]  /*32b0*/  IMAD.WIDE.U32 R2, R161, R126.reuse, c[0x0][0x178] ;  /* 0x00005e00a1027625 */ /* 0x080fe200078e007e */
[----:B------:R-:W-:Y:S01]  /*32c0*/  PRMT R161, R157, 0x7610, R161 ;  /* 0x000076109da17816 */ /* 0x000fe200000000a1 */
[----:B------:R2:W-:Y:S01]  /*32d0*/  STG.E.U16 [R10.64], R154 ;  /* 0x0000009a0a007986 */ /* 0x0005e2000c101506 */
[----:B------:R-:W-:Y:S01]  /*32e0*/  IADD3 R157, R135, 0x1600, RZ ;  /* 0x00001600879d7810 */ /* 0x000fe20007ffe0ff */
[-C--:B-1----:R-:W-:Y:S01]  /*32f0*/  IMAD.WIDE.U32 R4, R159, R126.reuse, c[0x0][0x178] ;  /* 0x00005e009f047625 */ /* 0x082fe200078e007e */
[C---:B------:R-:W-:Y:S01]  /*3300*/  IADD3 R159, R135.reuse, 0x1500, RZ ;  /* 0x00001500879f7810 */ /* 0x040fe20007ffe0ff */
[----:B------:R1:W-:Y:S01]  /*3310*/  STG.E.U16 [R120.64], R160 ;  /* 0x000000a078007986 */ /* 0x0003e2000c101506 */
[----:B---3--:R-:W-:Y:S01]  /*3320*/  IADD3 R7, R135, 0x1400, RZ ;  /* 0x0000140087077810 */ /* 0x008fe20007ffe0ff */
[----:B------:R-:W-:Y:S01]  /*3330*/  HFMA2 R141, R49.H0_H0, R141.H0_H0, R98.H0_H0 ;  /* 0x2000008d318d7231 */ /* 0x000fe20000040862 */
[----:B------:R-:W-:Y:S01]  /*3340*/  F2FP.PACK_AB R142, RZ, R189 ;  /* 0x000000bdff8e723e */ /* 0x000fe200000000ff */
[----:B------:R3:W-:Y:S01]  /*3350*/  STG.E.U16 [R2.64], R156 ;  /* 0x0000009c02007986 */ /* 0x0007e2000c101506 */
[-C--:B0-----:R-:W-:Y:S01]  /*3360*/  IMAD.WIDE.U32 R8, R159, R126.reuse, c[0x0][0x178] ;  /* 0x00005e009f087625 */ /* 0x081fe200078e007e */
[----:B------:R-:W-:Y:S01]  /*3370*/  F2FP.PACK_AB R137, RZ, R199 ;  /* 0x000000c7ff89723e */ /* 0x000fe200000000ff */
[----:B------:R-:W-:Y:S01]  /*3380*/  HFMA2 R138, R46.H0_H0, R138.H0_H0, R97.H0_H0 ;  /* 0x2000008a2e8a7231 */ /* 0x000fe20000040861 */
[----:B------:R0:W-:Y:S01]  /*3390*/  STG.E.U16 [R4.64], R161 ;  /* 0x000000a104007986 */ /* 0x0001e2000c101506 */
[-C--:B------:R-:W-:Y:S01]  /*33a0*/  IMAD.WIDE.U32 R6, R7, R126.reuse, c[0x0][0x178] ;  /* 0x00005e0007067625 */ /* 0x080fe200078e007e */
[----:B--2---:R-:W-:Y:S01]  /*33b0*/  PRMT R154, R149, 0x7610, R154 ;  /* 0x00007610959a7816 */ /* 0x004fe2000000009a */
[----:B------:R-:W-:Y:S01]  /*33c0*/  HFMA2 R133, R52.H0_H0, R133.H0_H0, R103.H0_H0 ;  /* 0x2000008534857231 */ /* 0x000fe20000040867 */
[----:B------:R-:W-:Y:S01]  /*33d0*/  IADD3 R149, R135, 0x1d00, RZ ;  /* 0x00001d0087957810 */ /* 0x000fe20007ffe0ff */
[-C--:B-1----:R-:W-:Y:S01]  /*33e0*/  IMAD.WIDE.U32 R120, R155, R126.reuse, c[0x0][0x178] ;  /* 0x00005e009b787625 */ /* 0x082fe200078e007e */
[----:B------:R-:W-:Y:S01]  /*33f0*/  IADD3 R155, R135, 0x1a00, RZ ;  /* 0x00001a00879b7810 */ /* 0x000fe20007ffe0ff */
[----:B------:R1:W-:Y:S01]  /*3400*/  STG.E.U16 [R6.64], R148 ;  /* 0x0000009406007986 */ /* 0x0003e2000c101506 */
[----:B---3--:R-:W-:Y:S01]  /*3410*/  PRMT R156, R151, 0x7610, R156 ;  /* 0x00007610979c7816 */ /* 0x008fe2000000009c */
[-C--:B------:R-:W-:Y:S01]  /*3420*/  IMAD.WIDE.U32 R10, R157, R126.reuse, c[0x0][0x178] ;  /* 0x00005e009d0a7625 */ /* 0x080fe200078e007e */
[C---:B------:R-:W-:Y:S01]  /*3430*/  IADD3 R151, R135.reuse, 0x1c00, RZ ;  /* 0x00001c0087977810 */ /* 0x040fe20007ffe0ff */
[----:B------:R2:W-:Y:S01]  /*3440*/  STG.E.U16 [R8.64], R154 ;  /* 0x0000009a08007986 */ /* 0x0005e2000c101506 */
[----:B0-----:R-:W-:Y:S01]  /*3450*/  IADD3 R5, R135, 0x1900, RZ ;  /* 0x0000190087057810 */ /* 0x001fe20007ffe0ff */
[-C--:B------:R-:W-:Y:S01]  /*3460*/  IMAD.WIDE.U32 R2, R153, R126.reuse, c[0x0][0x178] ;  /* 0x00005e0099027625 */ /* 0x080fe200078e007e */
[----:B------:R-:W-:Y:S01]  /*3470*/  IADD3 R153, R135, 0x1b00, RZ ;  /* 0x00001b0087997810 */ /* 0x000fe20007ffe0ff */
[----:B------:R0:W-:Y:S01]  /*3480*/  STG.E.U16 [R10.64], R150 ;  /* 0x000000960a007986 */ /* 0x0001e2000c101506 */
[----:B------:R-:W-:Y:S01]  /*3490*/  F2FP.PACK_AB R132, RZ, R191 ;  /* 0x000000bfff84723e */ /* 0x000fe200000000ff */
[-C--:B------:R-:W-:Y:S01]  /*34a0*/  IMAD.WIDE.U32 R4, R5, R126.reuse, c[0x0][0x178] ;  /* 0x00005e0005047625 */ /* 0x080fe200078e007e */
[----:B------:R-:W-:Y:S01]  /*34b0*/  F2FP.PACK_AB R134, RZ, R195 ;  /* 0x000000c3ff86723e */ /* 0x000fe200000000ff */
[----:B------:R3:W-:Y:S01]  /*34c0*/  STG.E.U16 [R120.64], R156 ;  /* 0x0000009c78007986 */ /* 0x0007e2000c101506 */
[----:B-1----:R-:W-:Y:S01]  /*34d0*/  PRMT R148, R143, 0x7610, R148 ;  /* 0x000076108f947816 */ /* 0x002fe20000000094 */
[-C--:B------:R-:W-:Y:S01]  /*34e0*/  IMAD.WIDE.U32 R6, R155, R126.reuse, c[0x0][0x178] ;  /* 0x00005e009b067625 */ /* 0x080fe200078e007e */
[----:B------:R-:W-:Y:S01]  /*34f0*/  IADD3 R143, R135, 0x2200, RZ ;  /* 0x00002200878f7810 */ /* 0x000fe20007ffe0ff */
[----:B------:R1:W-:Y:S01]  /*3500*/  STG.E.U16 [R2.64], R152 ;  /* 0x0000009802007986 */ /* 0x0003e2000c101506 */
[----:B------:R-:W-:Y:S01]  /*3510*/  HFMA2 R140, R48.H0_H0, R140.H0_H0, R99.H0_H0 ;  /* 0x2000008c308c7231 */ /* 0x000fe20000040863 */
[-C--:B--2---:R-:W-:Y:S01]  /*3520*/  IMAD.WIDE.U32 R8, R153, R126.reuse, c[0x0][0x178] ;  /* 0x00005e0099087625 */ /* 0x084fe200078e007e */
[----:B------:R-:W-:Y:S01]  /*3530*/  F2FP.PACK_AB R136, RZ, R197 ;  /* 0x000000c5ff88723e */ /* 0x000fe200000000ff */
[----:B------:R2:W-:Y:S01]  /*3540*/  STG.E.U16 [R4.64], R148 ;  /* 0x0000009404007986 */ /* 0x0005e2000c101506 */
[----:B0-----:R-:W-:Y:S01]  /*3550*/  PRMT R150, R145, 0x7610, R150 ;  /* 0x0000761091967816 */ /* 0x001fe20000000096 */
[-C--:B------:R-:W-:Y:S01]  /*3560*/  IMAD.WIDE.U32 R10, R151, R126.reuse, c[0x0][0x178] ;  /* 0x00005e00970a7625 */ /* 0x080fe200078e007e */
[----:B------:R-:W-:Y:S01]  /*3570*/  PRMT R151, R147, 0x7610, R151 ;  /* 0x0000761093977816 */ /* 0x000fe20000000097 */
[----:B------:R0:W-:Y:S01]  /*3580*/  STG.E.U16 [R6.64], R144 ;  /* 0x0000009006007986 */ /* 0x0001e2000c101506 */
[----:B------:R-:W-:Y:S01]  /*3590*/  IADD3 R145, R135, 0x2100, RZ ;  /* 0x0000210087917810 */ /* 0x000fe20007ffe0ff */
[-C--:B---3--:R-:W-:Y:S01]  /*35a0*/  IMAD.WIDE.U32 R120, R149, R126.reuse, c[0x0][0x178] ;  /* 0x00005e0095787625 */ /* 0x088fe200078e007e */
[C---:B------:R-:W-:Y:S01]  /*35b0*/  IADD3 R149, R135.reuse, 0x1f00, RZ ;  /* 0x00001f0087957810 */ /* 0x040fe20007ffe0ff */
[----:B------:R3:W-:Y:S01]  /*35c0*/  STG.E.U16 [R8.64], R150 ;  /* 0x0000009608007986 */ /* 0x0007e2000c101506 */
[C---:B-1----:R-:W-:Y:S01]  /*35d0*/  IADD3 R3, R135.reuse, 0x1e00, RZ ;  /* 0x00001e0087037810 */ /* 0x042fe20007ffe0ff */
[----:B------:R-:W-:Y:S01]  /*35e0*/  HFMA2 R142, R50.H0_H0, R142.H0_H0, R101.H0_H0 ;  /* 0x2000008e328e7231 */ /* 0x000fe20000040865 */
[----:B------:R-:W-:Y:S01]  /*35f0*/  IADD3 R147, R135, 0x2000, RZ ;  /* 0x0000200087937810 */ /* 0x000fe20007ffe0ff */
[----:B------:R1:W-:Y:S01]  /*3600*/  STG.E.U16 [R10.64], R146 ;  /* 0x000000920a007986 */ /* 0x0003e2000c101506 */
[-C--:B--2---:R-:W-:Y:S01]  /*3610*/  IMAD.WIDE.U32 R4, R149, R126.reuse, c[0x0][0x178] ;  /* 0x00005e0095047625 */ /* 0x084fe200078e007e */
[----:B------:R-:W-:Y:S01]  /*3620*/  HFMA2 R137, R55.H0_H0, R137.H0_H0, R104.H0_H0 ;  /* 0x2000008937897231 */ /* 0x000fe20000040868 */
[----:B------:R-:W-:Y:S01]  /*3630*/  F2FP.PACK_AB R201, RZ, R201 ;  /* 0x000000c9ffc9723e */ /* 0x000fe200000000ff */
[----:B------:R2:W-:Y:S01]  /*3640*/  STG.E.U16 [R120.64], R151 ;  /* 0x0000009778007986 */ /* 0x0005e2000c101506 */
[-C--:B------:R-:W-:Y:S01]  /*3650*/  IMAD.WIDE.U32 R2, R3, R126.reuse, c[0x0][0x178] ;  /* 0x00005e0003027625 */ /* 0x080fe200078e007e */
[----:B0-----:R-:W-:Y:S01]  /*3660*/  PRMT R144, R139, 0x7610, R144 ;  /* 0x000076108b907816 */ /* 0x001fe20000000090 */
[----:B------:R-:W-:Y:S01]  /*3670*/  HFMA2 R132, R51.H0_H0, R132.H0_H0, R100.H0_H0 ;  /* 0x2000008433847231 */ /* 0x000fe20000040864 */
[----:B------:R-:W-:Y:S01]  /*3680*/  IADD3 R139, R135, 0x2700, RZ ;  /* 0x00002700878b7810 */ /* 0x000fe20007ffe0ff */
[-C--:B---3--:R-:W-:Y:S01]  /*3690*/  IMAD.WIDE.U32 R8, R145, R126.reuse, c[0x0][0x178] ;  /* 0x00005e0091087625 */ /* 0x088fe200078e007e */
[----:B------:R-:W-:Y:S01]  /*36a0*/  IADD3 R145, R135, 0x2400, RZ ;  /* 0x0000240087917810 */ /* 0x000fe20007ffe0ff */
[----:B------:R0:W-:Y:S01]  /*36b0*/  STG.E.U16 [R2.64], R138 ;  /* 0x0000008a02007986 */ /* 0x0001e2000c101506 */
[----:B-1----:R-:W-:Y:S01]  /*36c0*/  PRMT R146, R141, 0x7610, R146 ;  /* 0x000076108d927816 */ /* 0x002fe20000000092 */
[-C--:B------:R-:W-:Y:S01]  /*36d0*/  IMAD.WIDE.U32 R10, R143, R126.reuse, c[0x0][0x178] ;  /* 0x00005e008f0a7625 */ /* 0x080fe200078e007e */
[C---:B------:R-:W-:Y:S01]  /*36e0*/  IADD3 R143, R135.reuse, 0x2500, RZ ;  /* 0x00002500878f7810 */ /* 0x040fe20007ffe0ff */
[----:B------:R1:W-:Y:S01]  /*36f0*/  STG.E.U16 [R4.64], R144 ;  /* 0x0000009004007986 */ /* 0x0003e2000c101506 */
[----:B--2---:R-:W-:Y:S01]  /*3700*/  IADD3 R121, R135, 0x2300, RZ ;  /* 0x0000230087797810 */ /* 0x004fe20007ffe0ff */
[-C--:B------:R-:W-:Y:S01]  /*3710*/  IMAD.WIDE.U32 R6, R147, R126.reuse, c[0x0][0x178] ;  /* 0x00005e0093067625 */ /* 0x080fe200078e007e */
[----:B------:R-:W-:Y:S01]  /*3720*/  IADD3 R141, R135, 0x2600, RZ ;  /* 0x00002600878d7810 */ /* 0x000fe20007ffe0ff */
[----:B------:R-:W-:Y:S01]  /*3730*/  HFMA2 R134, R53.H0_H0, R134.H0_H0, R102.H0_H0 ;  /* 0x2000008635867231 */ /* 0x000fe20000040866 */
[----:B------:R-:W-:Y:S01]  /*3740*/  F2FP.PACK_AB R129, RZ, R205 ;  /* 0x000000cdff81723e */ /* 0x000fe200000000ff */
[-C--:B------:R-:W-:Y:S01]  /*3750*/  IMAD.WIDE.U32 R120, R121, R126.reuse, c[0x0][0x178] ;  /* 0x00005e0079787625 */ /* 0x080fe200078e007e */
[----:B------:R2:W-:Y:S01]  /*3760*/  STG.E.U16 [R6.64], R140 ;  /* 0x0000008c06007986 */ /* 0x0005e2000c101506 */
[----:B0-----:R-:W-:Y:S01]  /*3770*/  PRMT R138, R133, 0x7610, R138 ;  /* 0x00007610858a7816 */ /* 0x001fe2000000008a */
[----:B------:R-:W-:Y:S01]  /*3780*/  HFMA2 R136, R54.H0_H0, R136.H0_H0, R105.H0_H0 ;  /* 0x2000008836887231 */ /* 0x000fe20000040869 */
[-C--:B------:R-:W-:Y:S01]  /*3790*/  IMAD.WIDE.U32 R2, R145, R126.reuse, c[0x0][0x178] ;  /* 0x00005e0091027625 */ /* 0x080fe200078e007e */
[----:B------:R0:W-:Y:S01]  /*37a0*/  STG.E.U16 [R8.64], R146 ;  /* 0x0000009208007986 */ /* 0x0001e2000c101506 */
[----:B------:R-:W-:Y:S01]  /*37b0*/  HFMA2 R127, R56.H0_H0, R201.H0_H0, R107.H0_H0 ;  /* 0x200000c9387f7231 */ /* 0x000fe2000004086b */
[----:B------:R-:W-:Y:S01]  /*37c0*/  IADD3 R133, R135, 0x2c00, RZ ;  /* 0x00002c0087857810 */ /* 0x000fe20007ffe0ff */
[-C--:B-1----:R-:W-:Y:S01]  /*37d0*/  IMAD.WIDE.U32 R4, R143, R126.reuse, c[0x0][0x178] ;  /* 0x00005e008f047625 */ /* 0x082fe200078e007e */
[----:B------:R1:W-:Y:S01]  /*37e0*/  STG.E.U16 [R10.64], R142 ;  /* 0x0000008e0a007986 */ /* 0x0003e2000c101506 */
[----:B------:R-:W-:Y:S01]  /*37f0*/  F2FP.PACK_AB R128, RZ, R203 ;  /* 0x000000cbff80723e */ /* 0x000fe200000000ff */
[----:B------:R-:W-:Y:S01]  /*3800*/  HFMA2 R129, R58.H0_H0, R129.H0_H0, R109.H0_H0 ;  /* 0x200000813a817231 */ /* 0x000fe2000004086d */
[----:B------:R-:W-:Y:S01]  /*3810*/  F2FP.PACK_AB R130, RZ, R207 ;  /* 0x000000cfff82723e */ /* 0x000fe200000000ff */
[-C--:B--2---:R-:W-:Y:S01]  /*3820*/  IMAD.WIDE.U32 R6, R141, R126.reuse, c[0x0][0x178] ;  /* 0x00005e008d067625 */ /* 0x084fe200078e007e */
[----:B------:R-:W-:Y:S01]  /*3830*/  PRMT R140, R137, 0x7610, R140 ;  /* 0x00007610898c7816 */ /* 0x000fe2000000008c */
[----:B------:R2:W-:Y:S01]  /*3840*/  STG.E.U16 [R120.64], R132 ;  /* 0x0000008478007986 */ /* 0x0005e2000c101506 */
[----:B------:R-:W-:Y:S01]  /*3850*/  IADD3 R141, R135, 0x2900, RZ ;  /* 0x00002900878d7810 */ /* 0x000fe20007ffe0ff */
[-C--:B0-----:R-:W-:Y:S01]  /*3860*/  IMAD.WIDE.U32 R8, R139, R126.reuse, c[0x0][0x178] ;  /* 0x00005e008b087625 */ /* 0x081fe200078e007e */
[C---:B------:R-:W-:Y:S01]  /*3870*/  IADD3 R139, R135.reuse, 0x2a00, RZ ;  /* 0x00002a00878b7810 */ /* 0x040fe20007ffe0ff */
[----:B------:R-:W-:Y:S01]  /*3880*/  STG.E.U16 [R2.64], R138 ;  /* 0x0000008a02007986 */ /* 0x000fe2000c101506 */
[C---:B------:R-:W-:Y:S01]  /*3890*/  IADD3 R137, R135.reuse, 0x2b00, RZ ;  /* 0x00002b0087897810 */ /* 0x040fe20007ffe0ff */
[----:B------:R-:W-:Y:S01]  /*38a0*/  HFMA2 R128, R57.H0_H0, R128.H0_H0, R106.H0_H0 ;  /* 0x2000008039807231 */ /* 0x000fe2000004086a */
[----:B-1----:R-:W-:Y:S01]  /*38b0*/  IADD3 R11, R135, 0x2800, RZ ;  /* 0x00002800870b7810 */ /* 0x002fe20007ffe0ff */
[----:B------:R0:W-:Y:S01]  /*38c0*/  STG.E.U16 [R4.64], R134 ;  /* 0x0000008604007986 */ /* 0x0001e2000c101506 */
[----:B------:R-:W-:Y:S01]  /*38d0*/  F2FP.PACK_AB R209, RZ, R209 ;  /* 0x000000d1ffd1723e */ /* 0x000fe200000000ff */
[----:B------:R-:W-:Y:S01]  /*38e0*/  HFMA2 R130, R59.H0_H0, R130.H0_H0, R108.H0_H0 ;  /* 0x200000823b827231 */ /* 0x000fe2000004086c */
[----:B------:R-:W-:Y:S01]  /*38f0*/  F2FP.PACK_AB R122, RZ, R211 ;  /* 0x000000d3ff7a723e */ /* 0x000fe200000000ff */
[----:B------:R1:W-:Y:S01]  /*3900*/  STG.E.U16 [R6.64], R136 ;  /* 0x0000008806007986 */ /* 0x0003e2000c101506 */
[-C--:B------:R-:W-:Y:S01]  /*3910*/  IMAD.WIDE.U32 R10, R11, R126.reuse, c[0x0][0x178] ;  /* 0x00005e000b0a7625 */ /* 0x080fe200078e007e */
[----:B--2---:R-:W-:Y:S01]  /*3920*/  PRMT R132, R127, 0x7610, R132 ;  /* 0x000076107f847816 */ /* 0x004fe20000000084 */
[----:B------:R-:W-:Y:S01]  /*3930*/  HFMA2 R119, R61.H0_H0, R209.H0_H0, R110.H0_H0 ;  /* 0x200000d13d777231 */ /* 0x000fe2000004086e */
[----:B------:R2:W-:Y:S01]  /*3940*/  STG.E.U16 [R8.64], R140 ;  /* 0x0000008c08007986 */ /* 0x0005e2000c101506 */
[-C--:B------:R-:W-:Y:S01]  /*3950*/  IMAD.WIDE.U32 R120, R141, R126.reuse, c[0x0][0x178] ;  /* 0x00005e008d787625 */ /* 0x080fe200078e007e */
[----:B------:R-:W-:Y:S01]  /*3960*/  IADD3 R127, R135, 0x3100, RZ ;  /* 0x00003100877f7810 */ /* 0x000fe20007ffe0ff */
[----:B------:R-:W-:Y:S01]  /*3970*/  HFMA2 R122, R62.H0_H0, R122.H0_H0, R113.H0_H0 ;  /* 0x2000007a3e7a7231 */ /* 0x000fe20000040871 */
[----:B0-----:R-:W-:Y:S01]  /*3980*/  PRMT R134, R129, 0x7610, R134 ;  /* 0x0000761081867816 */ /* 0x001fe20000000086 */
[-C--:B------:R-:W-:Y:S01]  /*3990*/  IMAD.WIDE.U32 R2, R139, R126.reuse, c[0x0][0x178] ;  /* 0x00005e008b027625 */ /* 0x080fe200078e007e */
        /* <DEDUP_REMOVED lines=9> */
[----:B------:R2:W-:Y:S01]  /*3a30*/  STG.E.U16 [R2.64], R134 ;  /* 0x0000008602007986 */ /* 0x0005e2000c101506 */
[----:B------:R-:W-:Y:S01]  /*3a40*/  IADD3 R118, R118, c[0x0][0x160], RZ ;  /* 0x0000580076767a10 */ /* 0x000fe20007ffe0ff */
[----:B------:R-:W-:-:S02]  /*3a50*/  IMAD.WIDE.U32 R8, R9, R126, c[0x0][0x178] ;  /* 0x00005e0009087625 */ /* 0x000fc400078e007e */
[----:B------:R3:W-:Y:S01]  /*3a60*/  STG.E.U16 [R4.64], R130 ;  /* 0x0000008204007986 */ /* 0x0007e2000c101506 */
[----:B------:R-:W-:Y:S01]  /*3a70*/  ISETP.GE.AND P0, PT, R118, c[0x0][0x164], PT ;  /* 0x0000590076007a0c */ /* 0x000fe20003f06270 */
[-C--:B0-----:R-:W-:Y:S02]  /*3a80*/  IMAD.WIDE.U32 R10, R133, R126.reuse, c[0x0][0x178] ;  /* 0x00005e00850a7625 */ /* 0x081fe400078e007e */
[----:B------:R3:W-:Y:S02]  /*3a90*/  STG.E.U16 [R6.64], R136 ;  /* 0x0000008806007986 */ /* 0x0007e4000c101506 */
[-C--:B-1----:R-:W-:Y:S02]  /*3aa0*/  IMAD.WIDE.U32 R120, R131, R126.reuse, c[0x0][0x178] ;  /* 0x00005e0083787625 */ /* 0x082fe400078e007e */
[----:B------:R3:W-:Y:S02]  /*3ab0*/  STG.E.U16 [R8.64], R119 ;  /* 0x0000007708007986 */ /* 0x0007e4000c101506 */
[----:B--2---:R-:W-:-:S02]  /*3ac0*/  IMAD.WIDE.U32 R2, R129, R126, c[0x0][0x178] ;  /* 0x00005e0081027625 */ /* 0x004fc400078e007e */
[----:B------:R3:W-:Y:S02]  /*3ad0*/  STG.E.U16 [R10.64], R122 ;  /* 0x0000007a0a007986 */ /* 0x0007e4000c101506 */
[----:B------:R-:W-:Y:S02]  /*3ae0*/  IMAD.WIDE.U32 R126, R127, R126, c[0x0][0x178] ;  /* 0x00005e007f7e7625 */ /* 0x000fe400078e007e */
[----:B------:R3:W-:Y:S04]  /*3af0*/  STG.E.U16 [R120.64], R123 ;  /* 0x0000007b78007986 */ /* 0x0007e8000c101506 */
[----:B------:R3:W-:Y:S04]  /*3b00*/  STG.E.U16 [R2.64], R124 ;  /* 0x0000007c02007986 */ /* 0x0007e8000c101506 */
[----:B------:R3:W-:Y:S02]  /*3b10*/  STG.E.U16 [R126.64], R125 ;  /* 0x0000007d7e007986 */ /* 0x0007e4000c101506 */
[----:B---3--:R-:W-:Y:S01]  /*3b20*/  @P0 CALL.REL.NOINC `(.L_x_562) ;  /* 0x0000001000000944 */ /* 0x008fe20003c00000 */
[----:B------:R-:W-:Y:S05]  /*3b30*/  BRA `(.L_x_563) ;  /* 0xffffcc2000007947 */ /* 0x000fea000383ffff */
.L_x_562:
[----:B------:R-:W-:Y:S05]  /*3b40*/  EXIT ;  /* 0x000000000000794d */ /* 0x000fea0003800000 */
.L_x_558:
[----:B------:R-:W-:Y:S01]  /*3b50*/  HFMA2.MMA R213, -RZ, RZ, 0, 5.9604644775390625e-08 ;  /* 0x00000001ffd57435 */ /* 0x000fe200000001ff */
[----:B------:R-:W-:-:S02]  /*3b60*/  MOV R3, 0x1f ;  /* 0x0000001f00037802 */ /* 0x000fc40000000f00 */
[----:B------:R-:W-:Y:S02]  /*3b70*/  MOV R8, 0xffffffff ;  /* 0xffffffff00087802 */ /* 0x000fe40000000f00 */
[----:B------:R-:W-:Y:S02]  /*3b80*/  MOV R4, 0x3ba0 ;  /* 0x00003ba000047802 */ /* 0x000fe40000000f00 */
[----:B-----5:R-:W-:Y:S05]  /*3b90*/  CALL.REL.NOINC `($__internal_62_$__cuda_sm70_shflsync_bfly_p) ;  /* 0x000009d000007944 */ /* 0x020fea0003c00000 */
[----:B-1----:R-:W-:Y:S01]  /*3ba0*/  MOV R2, R213 ;  /* 0x000000d500027202 */ /* 0x002fe20000000f00 */
[----:B0-----:R-:W-:Y:S05]  /*3bb0*/  BRA `(.L_x_564) ;  /* 0xffffd8d000007947 */ /* 0x001fea000383ffff */
.L_x_559:
[----:B------:R-:W-:Y:S01]  /*3bc0*/  HFMA2.MMA R213, -RZ, RZ, 0, 1.1920928955078125e-07 ;  /* 0x00000002ffd57435 */ /* 0x000fe200000001ff */
[----:B------:R-:W-:Y:S02]  /*3bd0*/  MOV R3, 0x1f ;  /* 0x0000001f00037802 */ /* 0x000fe40000000f00 */
[----:B------:R-:W-:Y:S02]  /*3be0*/  MOV R8, 0xffffffff ;  /* 0xffffffff00087802 */ /* 0x000fe40000000f00 */
[----:B------:R-:W-:Y:S02]  /*3bf0*/  MOV R4, 0x3c10 ;  /* 0x00003c1000047802 */ /* 0x000fe40000000f00 */
[----:B-----5:R-:W-:Y:S05]  /*3c00*/  CALL.REL.NOINC `($__internal_62_$__cuda_sm70_shflsync_bfly_p) ;  /* 0x0000096000007944 */ /* 0x020fea0003c00000 */
[----:B01----:R-:W-:Y:S01]  /*3c10*/  FADD.FTZ R10, R10, R213 ;  /* 0x000000d50a0a7221 */ /* 0x003fe20000010000 */
[----:B------:R-:W-:Y:S01]  /*3c20*/  HFMA2.MMA R213, -RZ, RZ, 0, 2.384185791015625e-07 ;  /* 0x00000004ffd57435 */ /* 0x000fe200000001ff */
[----:B------:R-:W-:-:S02]  /*3c30*/  MOV R3, 0x1f ;  /* 0x0000001f00037802 */ /* 0x000fc40000000f00 */
[----:B------:R-:W-:Y:S02]  /*3c40*/  MOV R8, 0xffffffff ;  /* 0xffffffff00087802 */ /* 0x000fe40000000f00 */
[----:B------:R-:W-:Y:S02]  /*3c50*/  MOV R4, 0x3c70 ;  /* 0x00003c7000047802 */ /* 0x000fe40000000f00 */
[----:B------:R-:W-:Y:S05]  /*3c60*/  CALL.REL.NOINC `($__internal_62_$__cuda_sm70_shflsync_bfly_p) ;  /* 0x0000090000007944 */ /* 0x000fea0003c00000 */
[----:B01----:R-:W-:Y:S01]  /*3c70*/  FADD.FTZ R10, R10, R213 ;  /* 0x000000d50a0a7221 */ /* 0x003fe20000010000 */
[----:B------:R-:W-:Y:S01]  /*3c80*/  HFMA2.MMA R213, -RZ, RZ, 0, 4.76837158203125e-07 ;  /* 0x00000008ffd57435 */ /* 0x000fe200000001ff */
[----:B------:R-:W-:Y:S02]  /*3c90*/  MOV R3, 0x1f ;  /* 0x0000001f00037802 */ /* 0x000fe40000000f00 */
[----:B------:R-:W-:Y:S02]  /*3ca0*/  MOV R8, 0xffffffff ;  /* 0xffffffff00087802 */ /* 0x000fe40000000f00 */
[----:B------:R-:W-:Y:S02]  /*3cb0*/  MOV R4, 0x3cd0 ;  /* 0x00003cd000047802 */ /* 0x000fe40000000f00 */
[----:B------:R-:W-:Y:S05]  /*3cc0*/  CALL.REL.NOINC `($__internal_62_$__cuda_sm70_shflsync_bfly_p) ;  /* 0x000008a000007944 */ /* 0x000fea0003c00000 */
[----:B01----:R-:W-:Y:S01]  /*3cd0*/  FADD.FTZ R10, R10, R213 ;  /* 0x000000d50a0a7221 */ /* 0x003fe20000010000 */
[----:B------:R-:W-:Y:S01]  /*3ce0*/  HFMA2.MMA R213, -RZ, RZ, 0, 9.5367431640625e-07 ;  /* 0x00000010ffd57435 */ /* 0x000fe200000001ff */
[----:B------:R-:W-:-:S02]  /*3cf0*/  MOV R3, 0x1f ;  /* 0x0000001f00037802 */ /* 0x000fc40000000f00 */
[----:B------:R-:W-:Y:S02]  /*3d00*/  MOV R8, 0xffffffff ;  /* 0xffffffff00087802 */ /* 0x000fe40000000f00 */
[----:B------:R-:W-:Y:S02]  /*3d10*/  MOV R4, 0x3d30 ;  /* 0x00003d3000047802 */ /* 0x000fe40000000f00 */
[----:B------:R-:W-:Y:S05]  /*3d20*/  CALL.REL.NOINC `($__internal_62_$__cuda_sm70_shflsync_bfly_p) ;  /* 0x0000084000007944 */ /* 0x000fea0003c00000 */
        /* <DEDUP_REMOVED lines=106> */
[----:B------:R-:W-:Y:S05]  /*43d0*/  CALL.REL.NOINC `($__internal_62_$__cuda_sm70_shflsync_bfly_p) ;  /* 0x0000019000007944 */ /* 0x000fea0003c00000 */
[----:B01----:R-:W-:Y:S01]  /*43e0*/  FADD.FTZ R10, R10, R213 ;  /* 0x000000d50a0a7221 */ /* 0x003fe20000010000 */
[----:B------:R-:W-:Y:S01]  /*43f0*/  HFMA2.MMA R213, -RZ, RZ, 0, 1.1920928955078125e-07 ;  /* 0x00000002ffd57435 */ /* 0x000fe200000001ff */
[----:B------:R-:W-:Y:S02]  /*4400*/  MOV R3, 0x1f ;  /* 0x0000001f00037802 */ /* 0x000fe40000000f00 */
[----:B------:R-:W-:Y:S02]  /*4410*/  MOV R8, 0xffffffff ;  /* 0xffffffff00087802 */ /* 0x000fe40000000f00 */
[----:B------:R-:W-:Y:S02]  /*4420*/  MOV R4, 0x4440 ;  /* 0x0000444000047802 */ /* 0x000fe40000000f00 */
[----:B------:R-:W-:Y:S05]  /*4430*/  CALL.REL.NOINC `($__internal_62_$__cuda_sm70_shflsync_bfly_p) ;  /* 0x0000013000007944 */ /* 0x000fea0003c00000 */
        /* <DEDUP_REMOVED lines=18> */
[----:B01----:R-:W-:Y:S05]  /*4560*/  BRA `(.L_x_565) ;  /* 0xffffd6a000007947 */ /* 0x003fea000383ffff */
        .weak           $__internal_62_$__cuda_sm70_shflsync_bfly_p
        .type           $__internal_62_$__cuda_sm70_shflsync_bfly_p,@function
        .size           $__internal_62_$__cuda_sm70_shflsync_bfly_p,(.L_x_1111 - $__internal_62_$__cuda_sm70_shflsync_bfly_p)
$__internal_62_$__cuda_sm70_shflsync_bfly_p:
[----:B------:R-:W-:Y:S01]  /*4570*/  HFMA2.MMA R5, -RZ, RZ, 0, 0 ;  /* 0x00000000ff057435 */ /* 0x000fe200000001ff */
[----:B------:R-:W-:Y:S04]  /*4580*/  WARPSYNC R8 ;  /* 0x0000000800007348 */ /* 0x000fe80003800000 */
[----:B------:R0:W1:Y:S01]  /*4590*/  SHFL.BFLY PT, R213, R10, R213, R3 ;  /* 0x0c0000d50ad57389 */ /* 0x00006200000e0003 */
[----:B------:R-:W-:Y:S05]  /*45a0*/  RET.REL.NODEC R4 `(_ZN10layer_norm13ln_fwd_kernelINS_13Kernel_traitsI6__halffS2_fjLj12800ELj2ELj1ELj4ELj4ENS_18Kernel_traits_baseILj12800ES2_fS2_fjLj128EEEEEEEvNS_9FwdParamsE) ;  /* 0xffffba5004007950 */ /* 0x000fea0003c3ffff */
.L_x_566:
        /* <DEDUP_REMOVED lines=13> */
.L_x_1111:


//--------------------- .text._ZN10layer_norm13ln_fwd_kernelINS_13Kernel_traitsI6__halfS2_S2_fjLj12800ELj2ELj1ELj4ELj4ENS_18Kernel_traits_baseILj12800ES2_S2_S2_fjLj128EEEEEEEvNS_9FwdParamsE --------------------------
	.section	.text._ZN10layer_norm13ln_fwd_kernelINS_13Kernel_traitsI6__halfS2_S2_fjLj12800ELj2ELj1ELj4ELj4ENS_18Kernel_traits_baseILj12800ES2_S2_S2_fjLj128EEEEEEEvNS_9FwdParamsE,"ax",@progbits
	.sectioninfo	@"SHI_REGISTERS=127"
	.align	128
        .global         _ZN10layer_norm13ln_fwd_kernelINS_13Kernel_traitsI6__halfS2_S2_fjLj12800ELj2ELj1ELj4ELj4ENS_18Kernel_traits_baseILj12800ES2_S2_S2_fjLj128EEEEEEEvNS_9FwdParamsE
        .type           _ZN10layer_norm13ln_fwd_kernelINS_13Kernel_traitsI6__halfS2_S2_fjLj12800ELj2ELj1ELj4ELj4ENS_18Kernel_traits_baseILj12800ES2_S2_S2_fjLj128EEEEEEEvNS_9FwdParamsE,@function
        .size           _ZN10layer_norm13ln_fwd_kernelINS_13Kernel_traitsI6__halfS2_S2_fjLj12800ELj2ELj1ELj4ELj4ENS_18Kernel_traits_baseILj12800ES2_S2_S2_fjLj128EEEEEEEvNS_9FwdParamsE,(.L_x_1112 - _ZN10layer_norm13ln_fwd_kernelINS_13Kernel_traitsI6__halfS2_S2_fjLj12800ELj2ELj1ELj4ELj4ENS_18Kernel_traits_baseILj12800ES2_S2_S2_fjLj128EEEEEEEvNS_9FwdParamsE)
        .other          _ZN10layer_norm13ln_fwd_kernelINS_13Kernel_traitsI6__halfS2_S2_fjLj12800ELj2ELj1ELj4ELj4ENS_18Kernel_traits_baseILj12800ES2_S2_S2_fjLj128EEEEEEEvNS_9FwdParamsE,@"STO_CUDA_ENTRY STV_DEFAULT"
_ZN10layer_norm13ln_fwd_kernelINS_13Kernel_traitsI6__halfS2_S2_fjLj12800ELj2ELj1ELj4ELj4ENS_18Kernel_traits_baseILj12800ES2_S2_S2_fjLj128EEEEEEEvNS_9FwdParamsE:
.text._ZN10layer_norm13ln_fwd_kernelINS_13Kernel_traitsI6__halfS2_S2_fjLj12800ELj2ELj1ELj4ELj4ENS_18Kernel_traits_baseILj12800ES2_S2_S2_fjLj128EEEEEEEvNS_9FwdParamsE:
        /* <DEDUP_REMOVED lines=68> */
.L_x_572:
        /* <DEDUP_REMOVED lines=83> */
[----:B------:R-:W-:Y:S01]  /*0970*/  @!P1 IADD3 R115, R115, 0x4, RZ ;  /* 0x0000000473739810 */ /* 0x000fe20007ffe0ff */
[--C-:B--2---:R-:W-:Y:S02]  /*0980*/  HADD2.F32 R50, -RZ, R49.reuse.H0_H0 ;  /* 0x20000031ff327230 */ /* 0x104fe40000004100 */
[----:B------:R-:W-:-:S03]  /*0990*/  HADD2.F32 R49, -RZ, R49.H1_H1 ;  /* 0x30000031ff317230 */ /* 0x000fc60000004100 */
[----:B0-----:R-:W-:Y:S01]  /*09a0*/  FADD.FTZ R14, RZ, R50 ;  /* 0x00000032ff0e7221 */ /* 0x001fe20000010000 */
[--C-:B---3--:R-:W-:Y:S02]  /*09b0*/  HADD2.F32 R48, -RZ, R47.reuse.H0_H0 ;  /* 0x2000002fff307230 */ /* 0x108fe40000004100 */
[----:B------:R-:W-:Y:S01]  /*09c0*/  HADD2.F32 R47, -RZ, R47.H1_H1 ;  /* 0x3000002fff2f7230 */ /* 0x000fe20000004100 */
[----:B------:R-:W-:Y:S01]  /*09d0*/  FADD.FTZ R15, R49, R14 ;  /* 0x0000000e310f7221 */ /* 0x000fe20000010000 */
[----:B------:R-:W-:-:S03]  /*09e0*/  HADD2.F32 R46, -RZ, R45.H0_H0 ;  /* 0x2000002dff2e7230 */ /* 0x000fc60000004100 */
[----:B-1----:R-:W-:Y:S01]  /*09f0*/  FADD.FTZ R12, R48, R15 ;  /* 0x0000000f300c7221 */ /* 0x002fe20000010000 */
        /* <DEDUP_REMOVED lines=54> */
[----:B----4-:R-:W-:-:S03]  /*0d60*/  HADD2.F32 R14, -RZ, R6.H0_H0 ;  /* 0x20000006ff0e7230 */ /* 0x010fc60000004100 */
[----:B------:R-:W-:Y:S01]  /*0d70*/  FADD.FTZ R8, R24, R9 ;  /* 0x0000000918087221 */ /* 0x000fe20000010000 */
[----:B------:R-:W-:-:S03]  /*0d80*/  HADD2.F32 R13, -RZ, R6.H1_H1 ;  /* 0x30000006ff0d7230 */ /* 0x000fc60000004100 */
[----:B------:R-:W-:Y:S01]  /*0d90*/  FADD.FTZ R9, R23, R8 ;  /* 0x0000000817097221 */ /* 0x000fe20000010000 */
[--C-:B------:R-:W-:Y:S02]  /*0da0*/  HADD2.F32 R12, -RZ, R4.reuse.H0_H0 ;  /* 0x20000004ff0c7230 */ /* 0x100fe40000004100 */
[----:B------:R-:W-:Y:S01]  /*0db0*/  HADD2.F32 R11, -RZ, R4.H1_H1 ;  /* 0x30000004ff0b7230 */ /* 0x000fe20000004100 */
        /* <DEDUP_REMOVED lines=16> */
[----:B------:R-:W-:-:S03]  /*0ec0*/  HADD2.F32 R9, -RZ, R2.H1_H1 ;  /* 0x30000002ff097230 */ /* 0x000fc60000004100 */
[----:B------:R-:W-:Y:S01]  /*0ed0*/  FADD.FTZ R63, R11, R4 ;  /* 0x000000040b3f7221 */ /* 0x000fe20000010000 */
[--C-:B------:R-:W-:Y:S02]  /*0ee0*/  HADD2.F32 R4, -RZ, R3.reuse.H0_H0 ;  /* 0x20000003ff047230 */ /* 0x100fe40000004100 */
[----:B------:R-:W-:Y:S01]  /*0ef0*/  HADD2.F32 R3, -RZ, R3.H1_H1 ;  /* 0x30000003ff037230 */ /* 0x000fe20000004100 */
        /* <DEDUP_REMOVED lines=9> */
[----:B------:R-:W-:-:S04]  /*0f90*/  FADD.FTZ R63, R3, R62 ;  /* 0x0000003e033f7221 */ /* 0x000fc80000010000 */
[----:B------:R-:W-:-:S04]  /*0fa0*/  FADD.FTZ R63, R2, R63 ;  /* 0x0000003f023f7221 */ /* 0x000fc80000010000 */
[----:B------:R-:W-:Y:S01]  /*0fb0*/  FADD.FTZ R114, R0, R63 ;  /* 0x0000003f00727221 */ /* 0x000fe20000010000 */
[----:B------:R-:W-:Y:S05]  /*0fc0*/  BRA.DIV ~URZ, `(.L_x_567) ;  /* 0x00001d727f007947 */ /* 0x000fea000b800000 */
[----:B------:R0:W1:Y:S02]  /*0fd0*/  SHFL.BFLY PT, R63, R114, 0x1, 0x1f ;  /* 0x0c201f00723f7f89 */ /* 0x00006400000e0000 */
.L_x_573:
        /* <DEDUP_REMOVED lines=120> */
.L_x_574:
        /* <DEDUP_REMOVED lines=71> */
.L_x_570:
[----:B------:R-:W2:Y:S01]  /*1bd0*/  LDG.E.STRONG.GPU R64, [R62.64] ;  /* 0x000000063e407981 */ /* 0x000ea2000c1ef900 */
[----:B------:R-:W-:Y:S01]  /*1be0*/  YIELD ;  /* 0x0000000000007946 */ /* 0x000fe20003800000 */
[----:B--2---:R-:W-:Y:S01]  /*1bf0*/  ISETP.NE.AND P0, PT, R64, R65, PT ;  /* 0x000000414000720c */ /* 0x004fe20003f05270 */
[----:B------:R-:W-:-:S12]  /*1c00*/  CCTL.IVALL ;  /* 0x00000000ff00798f */ /* 0x000fd80002000000 */
[----:B------:R-:W-:Y:S05]  /*1c10*/  @P0 BRA `(.L_x_570) ;  /* 0xffffffb000000947 */ /* 0x000fea000383ffff */
.L_x_569:
        /* <DEDUP_REMOVED lines=22> */
[----:B------:R-:W-:Y:S01]  /*1d80*/  FMUL.FTZ R120, R119, R119 ;  /* 0x0000007777787220 */ /* 0x000fe20000410000 */
[----:B------:R-:W-:Y:S01]  /*1d90*/  SHF.L.U32 R119, R109, 0x7, RZ ;  /* 0x000000076d777819 */ /* 0x000fe200000006ff */
[----:B------:R-:W-:Y:S01]  /*1da0*/  FFMA.FTZ R117, R115, R64, R117 ;  /* 0x0000004073757223 */ /* 0x000fe20000010075 */
[----:B------:R-:W-:Y:S01]  /*1db0*/  MOV R64, 0x4 ;  /* 0x0000000400407802 */ /* 0x000fe20000000f00 */
[----:B------:R-:W-:-:S02]  /*1dc0*/  FMUL.FTZ R63, R120, R115 ;  /* 0x00000073783f7220 */ /* 0x000fc40000410000 */
[----:B0-----:R-:W-:Y:S02]  /*1dd0*/  FMUL.FTZ R117, R118, R117 ;  /* 0x0000007576757220 */ /* 0x001fe40000410000 */
[----:B------:R-:W-:Y:S02]  /*1de0*/  FMUL.FTZ R114, R114, R63 ;  /* 0x0000003f72727220 */ /* 0x000fe40000410000 */
[----:B--2---:R-:W-:Y:S02]  /*1df0*/  FADD.FTZ R63, R116, R65 ;  /* 0x00000041743f7221 */ /* 0x004fe40000010000 */
[----:B------:R-:W0:Y:S02]  /*1e00*/  SHFL.IDX PT, R65, R117, RZ, 0x1f ;  /* 0x00001fff75417589 */ /* 0x000e2400000e0000 */
[----:B------:R-:W-:Y:S01]  /*1e10*/  FFMA.FTZ R115, R118, R114, R63 ;  /* 0x0000007276737223 */ /* 0x000fe2000001003f */
[----:B------:R-:W-:Y:S02]  /*1e20*/  LOP3.LUT R63, R108, 0x1, R113, 0xf8, !PT ;  /* 0x000000016c3f7812 */ /* 0x000fe400078ef871 */
[----:B------:R-:W-:-:S02]  /*1e30*/  MOV R114, 0x38a3d70a ;  /* 0x38a3d70a00727802 */ /* 0x000fc40000000f00 */
[----:B------:R-:W-:Y:S01]  /*1e40*/  LOP3.LUT P0, RZ, R63, R112, RZ, 0xfc, !PT ;  /* 0x000000703fff7212 */ /* 0x000fe2000780fcff */
[----:B------:R-:W1:Y:S01]  /*1e50*/  SHFL.IDX PT, R115, R115, RZ, 0x1f ;  /* 0x00001fff73737589 */ /* 0x000e6200000e0000 */
[----:B------:R-:W-:-:S04]  /*1e60*/  LOP3.LUT R112, R119, 0x80, R108, 0xe2, !PT ;  /* 0x0000008077707812 */ /* 0x000fc800078ee26c */
[----:B------:R-:W-:-:S07]  /*1e70*/  LOP3.LUT R112, R112, 0x60, R111, 0xf8, !PT ;  /* 0x0000006070707812 */ /* 0x000fce00078ef86f */
[----:B------:R-:W-:-:S04]  /*1e80*/  @!P0 IMAD.WIDE R62, R53, R64, c[0x0][0x180] ;  /* 0x00006000353e8625 */ /* 0x000fc800078e0240 */
[--C-:B0-----:R-:W-:Y:S01]  /*1e90*/  FADD.FTZ R50, R50, -R65.reuse ;  /* 0x8000004132327221 */ /* 0x101fe20000010000 */
[----:B------:R0:W-:Y:S01]  /*1ea0*/  @!P0 STG.E [R62.64], R65 ;  /* 0x000000413e008986 */ /* 0x0001e2000c101906 */
[--C-:B------:R-:W-:Y:S02]  /*1eb0*/  FADD.FTZ R49, R49, -R65.reuse ;  /* 0x8000004131317221 */ /* 0x100fe40000010000 */
[--C-:B------:R-:W-:Y:S02]  /*1ec0*/  FADD.FTZ R120, R11, -R65.reuse ;  /* 0x800000410b787221 */ /* 0x100fe40000010000 */
[--C-:B------:R-:W-:Y:S02]  /*1ed0*/  FADD.FTZ R124, R7, -R65.reuse ;  /* 0x80000041077c7221 */ /* 0x100fe40000010000 */
[----:B-1----:R-:W-:Y:S02]  /*1ee0*/  FFMA.FTZ R114, R115, R114, c[0x0][0x1b0] ;  /* 0x00006c0073727623 */ /* 0x002fe40000010072 */
[----:B------:R-:W-:-:S02]  /*1ef0*/  FADD.FTZ R11, R6, -R65 ;  /* 0x80000041060b7221 */ /* 0x000fc40000010000 */
[--C-:B------:R-:W-:Y:S01]  /*1f00*/  FADD.FTZ R46, R46, -R65.reuse ;  /* 0x800000412e2e7221 */ /* 0x100fe20000010000 */
[----:B0-----:R-:W0:Y:S01]  /*1f10*/  MUFU.RSQ R63, R114 ;  /* 0x00000072003f7308 */ /* 0x001e220000001400 */
        /* <DEDUP_REMOVED lines=10> */
[----:B------:R-:W-:-:S02]  /*1fc0*/  FMUL.FTZ R46, R63, R46 ;  /* 0x0000002e3f2e7220 */ /* 0x000fc40000410000 */
[----:B------:R-:W-:Y:S01]  /*1fd0*/  FMUL.FTZ R45, R63, R45 ;  /* 0x0000002d3f2d7220 */ /* 0x000fe20000410000 */
[----:B------:R-:W-:Y:S01]  /*1fe0*/  F2FP.PACK_AB R6, R7, R6 ;  /* 0x000000060706723e */ /* 0x000fe200000000ff */
[--C-:B------:R-:W-:Y:S02]  /*1ff0*/  FADD.FTZ R116, R15, -R65.reuse ;  /* 0x800000410f747221 */ /* 0x100fe40000010000 */
[--C-:B------:R-:W-:Y:S01]  /*2000*/  FADD.FTZ R118, R13, -R65.reuse ;  /* 0x800000410d767221 */ /* 0x100fe20000010000 */
[----:B------:R-:W-:Y:S01]  /*2010*/  F2FP.PACK_AB R45, R45, R46 ;  /* 0x0000002e2d2d723e */ /* 0x000fe200000000ff */
[--C-:B------:R-:W-:Y:S01]  /*2020*/  FADD.FTZ R13, R5, -R65.reuse ;  /* 0x80000041050d7221 */ /* 0x100fe20000010000 */
[----:B-----5:R-:W-:Y:S01]  /*2030*/  HFMA2.MMA R7, R54, R6, R83 ;  /* 0x0000000636077235 */ /* 0x020fe20000000053 */
[----:B------:R-:W-:Y:S02]  /*2040*/  FADD.FTZ R17, R4, -R65 ;  /* 0x8000004104117221 */ /* 0x000fe40000010000 */
[----:B------:R-:W-:Y:S01]  /*2050*/  IMAD R15, R53, 0x1900, R112 ;  /* 0x00001900350f7824 */ /* 0x000fe200078e0270 */
[----:B------:R-:W-:Y:S01]  /*2060*/  HFMA2.MMA R45, R56, R45, R85 ;  /* 0x0000002d382d7235 */ /* 0x000fe20000000055 */
[----:B------:R-:W-:-:S02]  /*2070*/  FMUL.FTZ R48, R63, R48 ;  /* 0x000000303f307220 */ /* 0x000fc40000410000 */
[----:B------:R-:W-:Y:S01]  /*2080*/  FMUL.FTZ R47, R63, R47 ;  /* 0x0000002f3f2f7220 */ /* 0x000fe20000410000 */
[----:B------:R-:W-:Y:S01]  /*2090*/  IADD3 R115, R15, 0x200, RZ ;  /* 0x000002000f737810 */ /* 0x000fe20007ffe0ff */
[C---:B------:R-:W-:Y:S02]  /*20a0*/  FMUL.FTZ R42, R63.reuse, R42 ;  /* 0x0000002a3f2a7220 */ /* 0x040fe40000410000 */
[----:B------:R-:W-:Y:S01]  /*20b0*/  FMUL.FTZ R41, R63, R41 ;  /* 0x000000293f297220 */ /* 0x000fe20000410000 */
[----:B------:R-:W-:Y:S01]  /*20c0*/  F2FP.PACK_AB R47, R47, R48 ;  /* 0x000000302f2f723e */ /* 0x000fe200000000ff */
[C---:B------:R-:W-:Y:S01]  /*20d0*/  @!P0 IMAD.WIDE R4, R53.reuse, R64, c[0x0][0x188] ;  /* 0x0000620035048625 */ /* 0x040fe200078e0240 */
[----:B------:R-:W-:Y:S02]  /*20e0*/  IADD3 R53, R53, c[0x0][0x160], RZ ;  /* 0x0000580035357a10 */ /* 0x000fe40007ffe0ff */
[----:B------:R-:W-:Y:S01]  /*20f0*/  F2FP.PACK_AB R41, R41, R42 ;  /* 0x0000002a2929723e */ /* 0x000fe200000000ff */
[C---:B------:R-:W-:Y:S01]  /*2100*/  FMUL.FTZ R44, R63.reuse, R44 ;  /* 0x0000002c3f2c7220 */ /* 0x040fe20000410000 */
[----:B------:R0:W-:Y:S01]  /*2110*/  @!P0 STG.E [R4.64], R63 ;  /* 0x0000003f04008986 */ /* 0x0001e2000c101906 */
[----:B------:R-:W-:Y:S01]  /*2120*/  FMUL.FTZ R43, R63, R43 ;  /* 0x0000002b3f2b7220 */ /* 0x000fe20000410000 */
[----:B------:R-:W-:Y:S01]  /*2130*/  HFMA2 R47, R55, R47, R84 ;  /* 0x0000002f372f7231 */ /* 0x000fe20000000054 */
[--C-:B------:R-:W-:Y:S01]  /*2140*/  FADD.FTZ R122, R9, -R65.reuse ;  /* 0x80000041097a7221 */ /* 0x100fe20000010000 */
[----:B------:R-:W-:Y:S01]  /*2150*/  IADD3 R9, R15, 0x100, RZ ;  /* 0x000001000f097810 */ /* 0x000fe20007ffe0ff */
[--C-:B------:R-:W-:Y:S01]  /*2160*/  FADD.FTZ R50, R3, -R65.reuse ;  /* 0x8000004103327221 */ /* 0x100fe20000010000 */
[----:B------:R-:W-:Y:S01]  /*2170*/  F2FP.PACK_AB R43, R43, R44 ;  /* 0x0000002c2b2b723e */ /* 0x000fe200000000ff */
[--C-:B------:R-:W-:Y:S01]  /*2180*/  FADD.FTZ R49, R2, -R65.reuse ;  /* 0x8000004102317221 */ /* 0x100fe20000010000 */
[----:B------:R-:W-:Y:S01]  /*2190*/  HFMA2.MMA R41, R58, R41, R87 ;  /* 0x000000293a297235 */ /* 0x000fe20000000057 */
[--C-:B------:R-:W-:Y:S01]  /*21a0*/  FADD.FTZ R38, R38, -R65.reuse ;  /* 0x8000004126267221 */ /* 0x100fe20000010000 */
[----:B------:R-:W-:Y:S01]  /*21b0*/  ISETP.GE.AND P0, PT, R53, c[0x0][0x164], PT ;  /* 0x0000590035007a0c */ /* 0x000fe20003f06270 */
[----:B------:R-:W-:Y:S01]  /*21c0*/  FADD.FTZ R37, R37, -R65 ;  /* 0x8000004125257221 */ /* 0x000fe20000010000 */
[C---:B0-----:R-:W-:Y:S01]  /*21d0*/  IADD3 R5, R15.reuse, 0x300, RZ ;  /* 0x000003000f057810 */ /* 0x041fe20007ffe0ff */
[----:B------:R-:W-:Y:S01]  /*21e0*/  IMAD.WIDE.U32 R2, R15, R64, c[0x0][0x178] ;  /* 0x00005e000f027625 */ /* 0x000fe200078e0040 */
[----:B------:R-:W-:-:S03]  /*21f0*/  HFMA2 R43, R57, R43, R86 ;  /* 0x0000002b392b7231 */ /* 0x000fc60000000056 */
[--C-:B------:R-:W-:Y:S01]  /*2200*/  FADD.FTZ R40, R40, -R65.reuse ;  /* 0x8000004128287221 */ /* 0x100fe20000010000 */
[----:B------:R0:W-:Y:S01]  /*2210*/  STG.E [R2.64], R7 ;  /* 0x0000000702007986 */ /* 0x0001e2000c101906 */
        /* <DEDUP_REMOVED lines=28> */
[----:B------:R-:W-:Y:S02]  /*23e0*/  FMUL.FTZ R37, R63, R37 ;  /* 0x000000253f257220 */ /* 0x000fe40000410000 */
[----:B------:R-:W-:-:S03]  /*23f0*/  IMAD.WIDE.U32 R8, R9, R64, c[0x0][0x178] ;  /* 0x00005e0009087625 */ /* 0x000fc600078e0040 */
[----:B------:R-:W-:Y:S01]  /*2400*/  F2FP.PACK_AB R37, R37, R38 ;  /* 0x000000262525723e */ /* 0x000fe200000000ff */
[----:B0-----:R-:W-:Y:S01]  /*2410*/  IMAD.WIDE.U32 R2, R115, R64, c[0x0][0x178] ;  /* 0x00005e0073027625 */ /* 0x001fe200078e0040 */
[----:B------:R0:W-:Y:S03]  /*2420*/  STG.E [R8.64], R47 ;  /* 0x0000002f08007986 */ /* 0x0001e6000c101906 */
[C---:B------:R-:W-:Y:S01]  /*2430*/  FMUL.FTZ R40, R63.reuse, R40 ;  /* 0x000000283f287220 */ /* 0x040fe20000410000 */
[----:B------:R1:W-:Y:S01]  /*2440*/  STG.E [R2.64], R45 ;  /* 0x0000002d02007986 */ /* 0x0003e2000c101906 */
[C---:B------:R-:W-:Y:S01]  /*2450*/  FMUL.FTZ R39, R63.reuse, R39 ;  /* 0x000000273f277220 */ /* 0x040fe20000410000 */
[----:B------:R-:W-:Y:S01]  /*2460*/  HFMA2.MMA R37, R60, R37, R89 ;  /* 0x000000253c257235 */ /* 0x000fe20000000059 */
[C---:B------:R-:W-:Y:S02]  /*2470*/  FMUL.FTZ R34, R63.reuse, R34 ;  /* 0x000000223f227220 */ /* 0x040fe40000410000 */
[----:B------:R-:W-:Y:S01]  /*2480*/  FMUL.FTZ R33, R63, R33 ;  /* 0x000000213f217220 */ /* 0x000fe20000410000 */
[----:B------:R-:W-:Y:S01]  /*2490*/  F2FP.PACK_AB R39, R39, R40 ;  /* 0x000000282727723e */ /* 0x000fe200000000ff */
[----:B------:R-:W-:Y:S01]  /*24a0*/  IMAD.WIDE.U32 R4, R5, R64, c[0x0][0x178] ;  /* 0x00005e0005047625 */ /* 0x000fe200078e0040 */
[----:B0-----:R-:W-:-:S02]  /*24b0*/  IADD3 R9, R15, 0x900, RZ ;  /* 0x000009000f097810 */ /* 0x001fc40007ffe0ff */
[----:B------:R-:W-:Y:S01]  /*24c0*/  F2FP.PACK_AB R33, R33, R34 ;  /* 0x000000222121723e */ /* 0x000fe200000000ff */
[----:B------:R-:W-:Y:S01]  /*24d0*/  IMAD.WIDE.U32 R6, R65, R64, c[0x0][0x178] ;  /* 0x00005e0041067625 */ /* 0x000fe200078e0040 */
[----:B------:R0:W-:Y:S01]  /*24e0*/  STG.E [R4.64], R43 ;  /* 0x0000002b04007986 */ /* 0x0001e2000c101906 */
[----:B-1----:R-:W-:Y:S01]  /*24f0*/  IADD3 R3, R15, 0x600, RZ ;  /* 0x000006000f037810 */ /* 0x002fe20007ffe0ff */
[----:B------:R-:W-:Y:S01]  /*2500*/  HFMA2 R39, R59, R39, R88 ;  /* 0x000000273b277231 */ /* 0x000fe20000000058 */
[C---:B------:R-:W-:Y:S01]  /*2510*/  FMUL.FTZ R36, R63.reuse, R36 ;  /* 0x000000243f247220 */ /* 0x040fe20000410000 */
[----:B------:R1:W-:Y:S01]  /*2520*/  STG.E [R6.64], R41 ;  /* 0x0000002906007986 */ /* 0x0003e2000c101906 */
[C---:B------:R-:W-:Y:S01]  /*2530*/  FMUL.FTZ R35, R63.reuse, R35 ;  /* 0x000000233f237220 */ /* 0x040fe20000410000 */
[----:B------:R-:W-:Y:S01]  /*2540*/  HFMA2.MMA R33, R66, R33, R91 ;  /* 0x0000002142217235 */ /* 0x000fe2000000005b */
[C---:B------:R-:W-:Y:S02]  /*2550*/  FMUL.FTZ R32, R63.reuse, R32 ;  /* 0x000000203f207220 */ /* 0x040fe40000410000 */
[----:B------:R-:W-:Y:S01]  /*2560*/  FMUL.FTZ R31, R63, R31 ;  /* 0x0000001f3f1f7220 */ /* 0x000fe20000410000 */
[----:B------:R-:W-:Y:S01]  /*2570*/  F2FP.PACK_AB R35, R35, R36 ;  /* 0x000000242323723e */ /* 0x000fe200000000ff */
[----:B------:R-:W-:Y:S01]  /*2580*/  FMUL.FTZ R44, R63, R11 ;  /* 0x0000000b3f2c7220 */ /* 0x000fe20000410000 */
[----:B------:R-:W-:Y:S01]  /*2590*/  IADD3 R11, R15, 0x500, RZ ;  /* 0x000005000f0b7810 */ /* 0x000fe20007ffe0ff */
[----:B------:R-:W-:Y:S01]  /*25a0*/  FMUL.FTZ R42, R63, R10 ;  /* 0x0000000a3f2a7220 */ /* 0x000fe20000410000 */
[----:B0-----:R-:W-:Y:S01]  /*25b0*/  IADD3 R5, R15, 0x700, RZ ;  /* 0x000007000f057810 */ /* 0x001fe20007ffe0ff */
[----:B------:R-:W-:Y:S01]  /*25c0*/  FMUL.FTZ R30, R63, R30 ;  /* 0x0000001e3f1e7220 */ /* 0x000fe20000410000 */
[----:B-1----:R-:W-:Y:S01]  /*25d0*/  IADD3 R7, R15, 0x800, RZ ;  /* 0x000008000f077810 */ /* 0x002fe20007ffe0ff */
[----:B------:R-:W-:Y:S01]  /*25e0*/  IMAD.WIDE.U32 R10, R11, R64, c[0x0][0x178] ;  /* 0x00005e000b0a7625 */ /* 0x000fe200078e0040 */
[----:B------:R-:W-:Y:S01]  /*25f0*/  F2FP.PACK_AB R46, R31, R32 ;  /* 0x000000201f2e723e */ /* 0x000fe200000000ff */
[----:B------:R-:W-:-:S02]  /*2600*/  HFMA2 R31, R61, R35, R90 ;  /* 0x000000233d1f7231 */ /* 0x000fc4000000005a */
[----:B------:R-:W-:Y:S01]  /*2610*/  FMUL.FTZ R29, R63, R29 ;  /* 0x0000001d3f1d7220 */ /* 0x000fe20000410000 */
[----:B------:R0:W-:Y:S01]  /*2620*/  STG.E [R10.64], R39 ;  /* 0x000000270a007986 */ /* 0x0001e2000c101906 */
[----:B------:R-:W-:Y:S01]  /*2630*/  IMAD.WIDE.U32 R2, R3, R64, c[0x0][0x178] ;  /* 0x00005e0003027625 */ /* 0x000fe200078e0040 */
[----:B------:R-:W-:Y:S02]  /*2640*/  HFMA2 R43, R67, R46, R92 ;  /* 0x0000002e432b7231 */ /* 0x000fe4000000005c */
[----:B------:R-:W-:Y:S01]  /*2650*/  F2FP.PACK_AB R34, R29, R30 ;  /* 0x0000001e1d22723e */ /* 0x000fe200000000ff */
[----:B------:R-:W-:Y:S01]  /*2660*/  IMAD.WIDE.U32 R4, R5, R64, c[0x0][0x178] ;  /* 0x00005e0005047625 */ /* 0x000fe200078e0040 */
[----:B------:R1:W-:Y:S03]  /*2670*/  STG.E [R2.64], R37 ;  /* 0x0000002502007986 */ /* 0x0003e6000c101906 */
[C---:B------:R-:W-:Y:S01]  /*2680*/  FMUL.FTZ R26, R63.reuse, R26 ;  /* 0x0000001a3f1a7220 */ /* 0x040fe20000410000 */
[----:B------:R2:W-:Y:S01]  /*2690*/  STG.E [R4.64], R31 ;  /* 0x0000001f04007986 */ /* 0x0005e2000c101906 */
[----:B------:R-:W-:Y:S01]  /*26a0*/  FMUL.FTZ R25, R63, R25 ;  /* 0x000000193f197220 */ /* 0x000fe20000410000 */
[----:B0-----:R-:W-:Y:S01]  /*26b0*/  IADD3 R11, R15, 0xa00, RZ ;  /* 0x00000a000f0b7810 */ /* 0x001fe20007ffe0ff */
[----:B------:R-:W-:-:S03]  /*26c0*/  IMAD.WIDE.U32 R6, R7, R64, c[0x0][0x178] ;  /* 0x00005e0007067625 */ /* 0x000fc600078e0040 */
[----:B------:R-:W-:Y:S01]  /*26d0*/  F2FP.PACK_AB R35, R25, R26 ;  /* 0x0000001a1923723e */ /* 0x000fe200000000ff */
[----:B------:R-:W-:Y:S01]  /*26e0*/  IMAD.WIDE.U32 R8, R9, R64, c[0x0][0x178] ;  /* 0x00005e0009087625 */ /* 0x000fe200078e0040 */
[----:B------:R0:W-:Y:S01]  /*26f0*/  STG.E [R6.64], R33 ;  /* 0x0000002106007986 */ /* 0x0001e2000c101906 */
[----:B-1----:R-:W-:Y:S02]  /*2700*/  IADD3 R3, R15, 0xe00, RZ ;  /* 0x00000e000f037810 */ /* 0x002fe40007ffe0ff */
[C---:B------:R-:W-:Y:S01]  /*2710*/  FMUL.FTZ R28, R63.reuse, R28 ;  /* 0x0000001c3f1c7220 */ /* 0x040fe20000410000 */
[----:B------:R1:W-:Y:S01]  /*2720*/  STG.E [R8.64], R43 ;  /* 0x0000002b08007986 */ /* 0x0003e2000c101906 */
[----:B------:R-:W-:Y:S01]  /*2730*/  FMUL.FTZ R27, R63, R27 ;  /* 0x0000001b3f1b7220 */ /* 0x000fe20000410000 */
[----:B--2---:R-:W-:Y:S01]  /*2740*/  IADD3 R5, R15, 0xd00, RZ ;  /* 0x00000d000f057810 */ /* 0x004fe20007ffe0ff */
[C---:B------:R-:W-:Y:S01]  /*2750*/  FMUL.FTZ R22, R63.reuse, R22 ;  /* 0x000000163f167220 */ /* 0x040fe20000410000 */
[----:B------:R-:W-:Y:S01]  /*2760*/  HFMA2.MMA R35, R70, R35, R95 ;  /* 0x0000002346237235 */ /* 0x000fe2000000005f */
[----:B------:R-:W-:Y:S01]  /*2770*/  FMUL.FTZ R21, R63, R21 ;  /* 0x000000153f157220 */ /* 0x000fe20000410000 */
[----:B------:R-:W-:Y:S01]  /*2780*/  F2FP.PACK_AB R47, R27, R28 ;  /* 0x0000001c1b2f723e */ /* 0x000fe200000000ff */
[----:B------:R-:W-:Y:S01]  /*2790*/  FMUL.FTZ R24, R63, R24 ;  /* 0x000000183f187220 */ /* 0x000fe20000410000 */
[----:B0-----:R-:W-:Y:S01]  /*27a0*/  IADD3 R7, R15, 0xc00, RZ ;  /* 0x00000c000f077810 */ /* 0x001fe20007ffe0ff */
[----:B------:R-:W-:Y:S01]  /*27b0*/  FMUL.FTZ R23, R63, R23 ;  /* 0x000000173f177220 */ /* 0x000fe20000410000 */
[----:B------:R-:W-:Y:S01]  /*27c0*/  F2FP.PACK_AB R36, R21, R22 ;  /* 0x000000161524723e */ /* 0x000fe200000000ff */
[----:B------:R-:W-:Y:S01]  /*27d0*/  HFMA2.MMA R21, R68, R34, R93 ;  /* 0x0000002244157235 */ /* 0x000fe2000000005d */
[----:B-1----:R-:W-:Y:S01]  /*27e0*/  IADD3 R9, R15, 0xb00, RZ ;  /* 0x00000b000f097810 */ /* 0x002fe20007ffe0ff */
[----:B------:R-:W-:Y:S01]  /*27f0*/  FMUL.FTZ R18, R63, R18 ;  /* 0x000000123f127220 */ /* 0x000fe20000410000 */
[----:B------:R-:W-:Y:S01]  /*2800*/  F2FP.PACK_AB R48, R23, R24 ;  /* 0x000000181730723e */ /* 0x000fe200000000ff */
[----:B------:R-:W-:Y:S01]  /*2810*/  FMUL.FTZ R65, R63, R62 ;  /* 0x0000003e3f417220 */ /* 0x000fe20000410000 */
[----:B------:R-:W-:Y:S01]  /*2820*/  HFMA2 R47, R69, R47, R94 ;  /* 0x0000002f452f7231 */ /* 0x000fe2000000005e */
[----:B------:R-:W-:Y:S01]  /*2830*/  IMAD.WIDE.U32 R10, R11, R64, c[0x0][0x178] ;  /* 0x00005e000b0a7625 */ /* 0x000fe200078e0040 */
[----:B------:R-:W-:Y:S01]  /*2840*/  HFMA2.MMA R25, R72, R36, R97 ;  /* 0x0000002448197235 */ /* 0x000fe20000000061 */
[----:B------:R-:W-:Y:S01]  /*2850*/  HFMA2 R23, R71, R48, R96 ;  /* 0x0000003047177231 */ /* 0x000fe20000000060 */
[----:B------:R-:W-:Y:S01]  /*2860*/  F2FP.PACK_AB R37, R65, R18 ;  /* 0x000000124125723e */ /* 0x000fe200000000ff */
[C---:B------:R-:W-:Y:S01]  /*2870*/  FMUL.FTZ R20, R63.reuse, R20 ;  /* 0x000000143f147220 */ /* 0x040fe20000410000 */
[----:B------:R0:W-:Y:S01]  /*2880*/  STG.E [R10.64], R21 ;  /* 0x000000150a007986 */ /* 0x0001e2000c101906 */
[----:B------:R-:W-:Y:S01]  /*2890*/  FMUL.FTZ R19, R63, R19 ;  /* 0x000000133f137220 */ /* 0x000fe20000410000 */
[----:B------:R-:W-:Y:S01]  /*28a0*/  IADD3 R65, R15, 0x1800, RZ ;  /* 0x000018000f417810 */ /* 0x000fe20007ffe0ff */
[C---:B------:R-:W-:Y:S01]  /*28b0*/  FMUL.FTZ R14, R63.reuse, R14 ;  /* 0x0000000e3f0e7220 */ /* 0x040fe20000410000 */
[----:B------:R-:W-:Y:S01]  /*28c0*/  HFMA2.MMA R37, R74, R37, R99 ;  /* 0x000000254a257235 */ /* 0x000fe20000000063 */
[----:B------:R-:W-:Y:S01]  /*28d0*/  FMUL.FTZ R117, R63, R118 ;  /* 0x000000763f757220 */ /* 0x000fe20000410000 */
[----:B------:R-:W-:Y:S01]  /*28e0*/  F2FP.PACK_AB R19, R19, R20 ;  /* 0x000000141313723e */ /* 0x000fe200000000ff */
[----:B------:R-:W-:-:S03]  /*28f0*/  IMAD.WIDE.U32 R8, R9, R64, c[0x0][0x178] ;  /* 0x00005e0009087625 */ /* 0x000fc600078e0040 */
[----:B------:R-:W-:Y:S01]  /*2900*/  F2FP.PACK_AB R38, R117, R14 ;  /* 0x0000000e7526723e */ /* 0x000fe200000000ff */
[----:B------:R-:W-:Y:S01]  /*2910*/  IMAD.WIDE.U32 R6, R7, R64, c[0x0][0x178] ;  /* 0x00005e0007067625 */ /* 0x000fe200078e0040 */
[----:B------:R1:W-:Y:S01]  /*2920*/  STG.E [R8.64], R47 ;  /* 0x0000002f08007986 */ /* 0x0003e2000c101906 */
[----:B0-----:R-:W-:Y:S01]  /*2930*/  IADD3 R11, R15, 0xf00, RZ ;  /* 0x00000f000f0b7810 */ /* 0x001fe20007ffe0ff */
[----:B------:R-:W-:Y:S01]  /*2940*/  HFMA2 R19, R73, R19, R98 ;  /* 0x0000001349137231 */ /* 0x000fe20000000062 */
[C---:B------:R-:W-:Y:S01]  /*2950*/  FMUL.FTZ R16, R63.reuse, R16 ;  /* 0x000000103f107220 */ /* 0x040fe20000410000 */
[----:B------:R0:W-:Y:S01]  /*2960*/  STG.E [R6.64], R35 ;  /* 0x0000002306007986 */ /* 0x0001e2000c101906 */
[----:B------:R-:W-:Y:S01]  /*2970*/  FMUL.FTZ R115, R63, R116 ;  /* 0x000000743f737220 */ /* 0x000fe20000410000 */
[----:B------:R-:W-:Y:S01]  /*2980*/  HFMA2.MMA R27, R76, R38, R101 ;  /* 0x000000264c1b7235 */ /* 0x000fe20000000065 */
[----:B------:R-:W-:-:S03]  /*2990*/  IMAD.WIDE.U32 R4, R5, R64, c[0x0][0x178] ;  /* 0x00005e0005047625 */ /* 0x000fc600078e0040 */
[----:B------:R-:W-:Y:S01]  /*29a0*/  F2FP.PACK_AB R16, R115, R16 ;  /* 0x000000107310723e */ /* 0x000fe200000000ff */
[----:B------:R-:W-:Y:S01]  /*29b0*/  IMAD.WIDE.U32 R2, R3, R64, c[0x0][0x178] ;  /* 0x00005e0003027625 */ /* 0x000fe200078e0040 */
[----:B-1----:R-:W-:Y:S01]  /*29c0*/  IADD3 R9, R15, 0x1000, RZ ;  /* 0x000010000f097810 */ /* 0x002fe20007ffe0ff */
[----:B------:R1:W-:Y:S02]  /*29d0*/  STG.E [R4.64], R23 ;  /* 0x0000001704007986 */ /* 0x0003e4000c101906 */
[----:B------:R-:W-:Y:S01]  /*29e0*/  FMUL.FTZ R12, R63, R12 ;  /* 0x0000000c3f0c7220 */ /* 0x000fe20000410000 */
[----:B0-----:R-:W-:Y:S01]  /*29f0*/  IADD3 R7, R15, 0x1100, RZ ;  /* 0x000011000f077810 */ /* 0x001fe20007ffe0ff */
[----:B------:R-:W-:Y:S01]  /*2a00*/  FMUL.FTZ R119, R63, R120 ;  /* 0x000000783f777220 */ /* 0x000fe20000410000 */
[----:B------:R0:W-:Y:S01]  /*2a10*/  STG.E [R2.64], R25 ;  /* 0x0000001902007986 */ /* 0x0001e2000c101906 */
[----:B------:R-:W-:Y:S01]  /*2a20*/  IMAD.WIDE.U32 R10, R11, R64, c[0x0][0x178] ;  /* 0x00005e000b0a7625 */ /* 0x000fe200078e0040 */
[----:B------:R-:W-:-:S02]  /*2a30*/  HFMA2 R21, R75, R16, R100 ;  /* 0x000000104b157231 */ /* 0x000fc40000000064 */
[----:B------:R-:W-:Y:S01]  /*2a40*/  F2FP.PACK_AB R12, R119, R12 ;  /* 0x0000000c770c723e */ /* 0x000fe200000000ff */
[----:B------:R-:W-:Y:S01]  /*2a50*/  FMUL.FTZ R121, R63, R122 ;  /* 0x0000007a3f797220 */ /* 0x000fe20000410000 */
[----:B------:R-:W-:Y:S01]  /*2a60*/  STG.E [R10.64], R19 ;  /* 0x000000130a007986 */ /* 0x000fe2000c101906 */
[----:B-1----:R-:W-:Y:S01]  /*2a70*/  IADD3 R5, R15, 0x1200, RZ ;  /* 0x000012000f057810 */ /* 0x002fe20007ffe0ff */
[----:B------:R-:W-:Y:S01]  /*2a80*/  IMAD.WIDE.U32 R8, R9, R64, c[0x0][0x178] ;  /* 0x00005e0009087625 */ /* 0x000fe200078e0040 */
[----:B------:R-:W-:Y:S01]  /*2a90*/  HFMA2 R23, R77, R12, R102 ;  /* 0x0000000c4d177231 */ /* 0x000fe20000000066 */
[----:B------:R-:W-:Y:S02]  /*2aa0*/  F2FP.PACK_AB R39, R121, R42 ;  /* 0x0000002a7927723e */ /* 0x000fe400000000ff */
[----:B0-----:R-:W-:Y:S01]  /*2ab0*/  IADD3 R3, R15, 0x1300, RZ ;  /* 0x000013000f037810 */ /* 0x001fe20007ffe0ff */
[-C--:B------:R-:W-:Y:S01]  /*2ac0*/  IMAD.WIDE.U32 R6, R7, R64.reuse, c[0x0][0x178] ;  /* 0x00005e0007067625 */ /* 0x080fe200078e0040 */
[----:B------:R0:W-:Y:S02]  /*2ad0*/  STG.E [R8.64], R37 ;  /* 0x0000002508007986 */ /* 0x0001e4000c101906 */
[----:B------:R-:W-:Y:S01]  /*2ae0*/  HFMA2.MMA R39, R78, R39, R103 ;  /* 0x000000274e277235 */ /* 0x000fe20000000067 */
[----:B------:R-:W-:Y:S01]  /*2af0*/  FMUL.FTZ R13, R63, R13 ;  /* 0x0000000d3f0d7220 */ /* 0x000fe20000410000 */
[----:B------:R1:W-:Y:S01]  /*2b00*/  STG.E [R6.64], R21 ;  /* 0x0000001506007986 */ /* 0x0003e2000c101906 */
[----:B------:R-:W-:-:S03]  /*2b10*/  IMAD.WIDE.U32 R4, R5, R64, c[0x0][0x178] ;  /* 0x00005e0005047625 */ /* 0x000fc600078e0040 */
[----:B------:R-:W-:Y:S01]  /*2b20*/  F2FP.PACK_AB R40, R13, R44 ;  /* 0x0000002c0d28723e */ /* 0x000fe200000000ff */
[----:B------:R-:W-:Y:S01]  /*2b30*/  IMAD.WIDE.U32 R2, R3, R64, c[0x0][0x178] ;  /* 0x00005e0003027625 */ /* 0x000fe200078e0040 */
[----:B------:R2:W-:Y:S01]  /*2b40*/  STG.E [R4.64], R27 ;  /* 0x0000001b04007986 */ /* 0x0005e2000c101906 */
[----:B0-----:R-:W-:Y:S02]  /*2b50*/  IADD3 R9, R15, 0x1400, RZ ;  /* 0x000014000f097810 */ /* 0x001fe40007ffe0ff */
[C---:B------:R-:W-:Y:S01]  /*2b60*/  FMUL.FTZ R114, R63.reuse, R114 ;  /* 0x000000723f727220 */ /* 0x040fe20000410000 */
[----:B------:R0:W-:Y:S01]  /*2b70*/  STG.E [R2.64], R23 ;  /* 0x0000001702007986 */ /* 0x0001e2000c101906 */
[----:B------:R-:W-:Y:S01]  /*2b80*/  FMUL.FTZ R123, R63, R124 ;  /* 0x0000007c3f7b7220 */ /* 0x000fe20000410000 */
[----:B-1----:R-:W-:Y:S01]  /*2b90*/  IADD3 R7, R15, 0x1700, RZ ;  /* 0x000017000f077810 */ /* 0x002fe20007ffe0ff */
[C---:B------:R-:W-:Y:S01]  /*2ba0*/  FMUL.FTZ R49, R63.reuse, R49 ;  /* 0x000000313f317220 */ /* 0x040fe20000410000 */
[----:B------:R-:W-:Y:S01]  /*2bb0*/  HFMA2.MMA R13, R80, R40, R105 ;  /* 0x00000028500d7235 */ /* 0x000fe20000000069 */
[----:B------:R-:W-:Y:S01]  /*2bc0*/  FMUL.FTZ R0, R63, R0 ;  /* 0x000000003f007220 */ /* 0x000fe20000410000 */
[----:B------:R-:W-:Y:S01]  /*2bd0*/  F2FP.PACK_AB R114, R123, R114 ;  /* 0x000000727b72723e */ /* 0x000fe200000000ff */
[----:B------:R-:W-:Y:S01]  /*2be0*/  FMUL.FTZ R17, R63, R17 ;  /* 0x000000113f117220 */ /* 0x000fe20000410000 */
[----:B--2---:R-:W-:Y:S01]  /*2bf0*/  IADD3 R5, R15, 0x1600, RZ ;  /* 0x000016000f057810 */ /* 0x004fe20007ffe0ff */
[----:B------:R-:W-:Y:S01]  /*2c00*/  FMUL.FTZ R50, R63, R50 ;  /* 0x000000323f327220 */ /* 0x000fe20000410000 */
[----:B------:R-:W-:Y:S01]  /*2c10*/  F2FP.PACK_AB R41, R0, R49 ;  /* 0x000000310029723e */ /* 0x000fe200000000ff */
[-C--:B------:R-:W-:Y:S01]  /*2c20*/  IMAD.WIDE.U32 R8, R9, R64.reuse, c[0x0][0x178] ;  /* 0x00005e0009087625 */ /* 0x080fe200078e0040 */
[----:B0-----:R-:W-:Y:S01]  /*2c30*/  IADD3 R3, R15, 0x1500, RZ ;  /* 0x000015000f037810 */ /* 0x001fe20007ffe0ff */
[----:B------:R-:W-:Y:S01]  /*2c40*/  HFMA2 R11, R79, R114, R104 ;  /* 0x000000724f0b7231 */ /* 0x000fe20000000068 */
[----:B------:R-:W-:Y:S01]  /*2c50*/  F2FP.PACK_AB R17, R50, R17 ;  /* 0x000000113211723e */ /* 0x000fe200000000ff */
[-C--:B------:R-:W-:Y:S01]  /*2c60*/  IMAD.WIDE.U32 R4, R5, R64.reuse, c[0x0][0x178] ;  /* 0x00005e0005047625 */ /* 0x080fe200078e0040 */
[----:B------:R-:W-:Y:S01]  /*2c70*/  HFMA2.MMA R41, R82, R41, R107 ;  /* 0x0000002952297235 */ /* 0x000fe2000000006b */
[----:B------:R0:W-:Y:S02]  /*2c80*/  STG.E [R8.64], R39 ;  /* 0x0000002708007986 */ /* 0x0001e4000c101906 */
[----:B------:R-:W-:Y:S01]  /*2c90*/  IMAD.WIDE.U32 R2, R3, R64, c[0x0][0x178] ;  /* 0x00005e0003027625 */ /* 0x000fe200078e0040 */
[----:B------:R-:W-:-:S03]  /*2ca0*/  HFMA2 R17, R81, R17, R106 ;  /* 0x0000001151117231 */ /* 0x000fc6000000006a */
[-C--:B------:R-:W-:Y:S01]  /*2cb0*/  IMAD.WIDE.U32 R6, R7, R64.reuse, c[0x0][0x178] ;  /* 0x00005e0007067625 */ /* 0x080fe200078e0040 */
[----:B------:R0:W-:Y:S03]  /*2cc0*/  STG.E [R2.64], R11 ;  /* 0x0000000b02007986 */ /* 0x0001e6000c101906 */
[----:B------:R-:W-:Y:S01]  /*2cd0*/  IMAD.WIDE.U32 R64, R65, R64, c[0x0][0x178] ;  /* 0x00005e0041407625 */ /* 0x000fe200078e0040 */
[----:B------:R0:W-:Y:S04]  /*2ce0*/  STG.E [R4.64], R13 ;  /* 0x0000000d04007986 */ /* 0x0001e8000c101906 */
[----:B------:R0:W-:Y:S04]  /*2cf0*/  STG.E [R6.64], R17 ;  /* 0x0000001106007986 */ /* 0x0001e8000c101906 */
[----:B------:R0:W-:Y:S02]  /*2d00*/  STG.E [R64.64], R41 ;  /* 0x0000002940007986 */ /* 0x0001e4000c101906 */
[----:B0-----:R-:W-:Y:S01]  /*2d10*/  @P0 CALL.REL.NOINC `(.L_x_571) ;  /* 0x0000001000000944 */ /* 0x001fe20003c00000 */
[----:B------:R-:W-:Y:S05]  /*2d20*/  BRA `(.L_x_572) ;  /* 0xffffd71000007947 */ /* 0x000fea000383ffff */
.L_x_571:
[----:B------:R-:W-:Y:S05]  /*2d30*/  EXIT ;  /* 0x000000000000794d */ /* 0x000fea0003800000 */
.L_x_567:
[----:B------:R-:W-:Y:S01]  /*2d40*/  HFMA2.MMA R112, -RZ, RZ, 0, 1.847743988037109375e-06 ;  /* 0x0000001fff707435 */ /* 0x000fe200000001ff */
[----:B------:R-:W-:-:S02]  /*2d50*/  MOV R63, 0x1 ;  /* 0x00000001003f7802 */ /* 0x000fc40000000f00 */
[----:B------:R-:W-:Y:S02]  /*2d60*/  MOV R117, 0xffffffff ;  /* 0xffffffff00757802 */ /* 0x000fe40000000f00 */
[----:B------:R-:W-:Y:S02]  /*2d70*/  MOV R64, 0x2d90 ;  /* 0x00002d9000407802 */ /* 0x000fe40000000f00 */
[----:B-----5:R-:W-:Y:S05]  /*2d80*/  CALL.REL.NOINC `($__internal_63_$__cuda_sm70_shflsync_bfly_p) ;  /* 0x000009c000007944 */ /* 0x020fea0003c00000 */
[----:B01----:R-:W-:Y:S05]  /*2d90*/  BRA `(.L_x_573) ;  /* 0xffffe24000007947 */ /* 0x003fea000383ffff */
.L_x_568:
[----:B------:R-:W-:Y:S01]  /*2da0*/  HFMA2.MMA R63, -RZ, RZ, 0, 1.1920928955078125e-07 ;  /* 0x00000002ff3f7435 */ /* 0x000fe200000001ff */
[----:B------:R-:W-:Y:S02]  /*2db0*/  MOV R112, 0x1f ;  /* 0x0000001f00707802 */ /* 0x000fe40000000f00 */
[----:B------:R-:W-:Y:S02]  /*2dc0*/  MOV R117, 0xffffffff ;  /* 0xffffffff00757802 */ /* 0x000fe40000000f00 */
[----:B------:R-:W-:Y:S02]  /*2dd0*/  MOV R64, 0x2df0 ;  /* 0x00002df000407802 */ /* 0x000fe40000000f00 */
[----:B-----5:R-:W-:Y:S05]  /*2de0*/  CALL.REL.NOINC `($__internal_63_$__cuda_sm70_shflsync_bfly_p) ;  /* 0x0000096000007944 */ /* 0x020fea0003c00000 */
[----:B01----:R-:W-:Y:S01]  /*2df0*/  FADD.FTZ R114, R114, R63 ;  /* 0x0000003f72727221 */ /* 0x003fe20000010000 */
[----:B------:R-:W-:Y:S01]  /*2e00*/  HFMA2.MMA R63, -RZ, RZ, 0, 2.384185791015625e-07 ;  /* 0x00000004ff3f7435 */ /* 0x000fe200000001ff */
[----:B------:R-:W-:Y:S02]  /*2e10*/  MOV R112, 0x1f ;  /* 0x0000001f00707802 */ /* 0x000fe40000000f00 */
[----:B------:R-:W-:-:S02]  /*2e20*/  MOV R117, 0xffffffff ;  /* 0xffffffff00757802 */ /* 0x000fc40000000f00 */
[----:B------:R-:W-:Y:S02]  /*2e30*/  MOV R64, 0x2e50 ;  /* 0x00002e5000407802 */ /* 0x000fe40000000f00 */
[----:B------:R-:W-:Y:S05]  /*2e40*/  CALL.REL.NOINC `($__internal_63_$__cuda_sm70_shflsync_bfly_p) ;  /* 0x0000090000007944 */ /* 0x000fea0003c00000 */
[----:B01----:R-:W-:Y:S01]  /*2e50*/  FADD.FTZ R114, R114, R63 ;  /* 0x0000003f72727221 */ /* 0x003fe20000010000 */
[----:B------:R-:W-:Y:S01]  /*2e60*/  HFMA2.MMA R63, -RZ, RZ, 0, 4.76837158203125e-07 ;  /* 0x00000008ff3f7435 */ /* 0x000fe200000001ff */
[----:B------:R-:W-:Y:S02]  /*2e70*/  MOV R112, 0x1f ;  /* 0x0000001f00707802 */ /* 0x000fe40000000f00 */
[----:B------:R-:W-:Y:S02]  /*2e80*/  MOV R117, 0xffffffff ;  /* 0xffffffff00757802 */ /* 0x000fe40000000f00 */
[----:B------:R-:W-:Y:S02]  /*2e90*/  MOV R64, 0x2eb0 ;  /* 0x00002eb000407802 */ /* 0x000fe40000000f00 */
[----:B------:R-:W-:Y:S05]  /*2ea0*/  CALL.REL.NOINC `($__internal_63_$__cuda_sm70_shflsync_bfly_p) ;  /* 0x000008a000007944 */ /* 0x000fea0003c00000 */
[----:B01----:R-:W-:Y:S01]  /*2eb0*/  FADD.FTZ R114, R114, R63 ;  /* 0x0000003f72727221 */ /* 0x003fe20000010000 */
[----:B------:R-:W-:Y:S01]  /*2ec0*/  HFMA2.MMA R63, -RZ, RZ, 0, 9.5367431640625e-07 ;  /* 0x00000010ff3f7435 */ /* 0x000fe200000001ff */
[----:B------:R-:W-:Y:S02]  /*2ed0*/  MOV R112, 0x1f ;  /* 0x0000001f00707802 */ /* 0x000fe40000000f00 */
[----:B------:R-:W-:-:S02]  /*2ee0*/  MOV R117, 0xffffffff ;  /* 0xffffffff00757802 */ /* 0x000fc40000000f00 */
[----:B------:R-:W-:Y:S02]  /*2ef0*/  MOV R64, 0x2f10 ;  /* 0x00002f1000407802 */ /* 0x000fe40000000f00 */
[----:B------:R-:W-:Y:S05]  /*2f00*/  CALL.REL.NOINC `($__internal_63_$__cuda_sm70_shflsync_bfly_p) ;  /* 0x0000084000007944 */ /* 0x000fea0003c00000 */
        /* <DEDUP_REMOVED lines=106> */
[----:B------:R-:W-:Y:S05]  /*35b0*/  CALL.REL.NOINC `($__internal_63_$__cuda_sm70_shflsync_bfly_p) ;  /* 0x0000019000007944 */ /* 0x000fea0003c00000 */
[----:B01----:R-:W-:Y:S01]  /*35c0*/  FADD.FTZ R114, R114, R63 ;  /* 0x0000003f72727221 */ /* 0x003fe20000010000 */
[----:B------:R-:W-:Y:S01]  /*35d0*/  HFMA2.MMA R63, -RZ, RZ, 0, 1.1920928955078125e-07 ;  /* 0x00000002ff3f7435 */ /* 0x000fe200000001ff */
[----:B------:R-:W-:Y:S02]  /*35e0*/  MOV R112, 0x1f ;  /* 0x0000001f00707802 */ /* 0x000fe40000000f00 */
[----:B------:R-:W-:Y:S02]  /*35f0*/  MOV R117, 0xffffffff ;  /* 0xffffffff00757802 */ /* 0x000fe40000000f00 */
[----:B------:R-:W-:Y:S02]  /*3600*/  MOV R64, 0x3620 ;  /* 0x0000362000407802 */ /* 0x000fe40000000f00 */
[----:B------:R-:W-:Y:S05]  /*3610*/  CALL.REL.NOINC `($__internal_63_$__cuda_sm70_shflsync_bfly_p) ;  /* 0x0000013000007944 */ /* 0x000fea0003c00000 */
[----:B01----:R-:W-:Y:S01]  /*3620*/  FADD.FTZ R114, R114, R63 ;  /* 0x0000003f72727221 */ /* 0x003fe20000010000 */
[----:B------:R-:W-:Y:S01]  /*3630*/  HFMA2.MMA R63, -RZ, RZ, 0, 2.384185791015625e-07 ;  /* 0x00000004ff3f7435 */ /* 0x000fe200000001ff */
[----:B------:R-:W-:-:S02]  /*3640*/  MOV R112, 0x1f ;  /* 0x0000001f00707802 */ /* 0x000fc40000000f00 */
[----:B------:R-:W-:Y:S02]  /*3650*/  MOV R117, 0xffffffff ;  /* 0xffffffff00757802 */ /* 0x000fe40000000f00 */
        /* <DEDUP_REMOVED lines=10> */
[----:B------:R-:W-:-:S02]  /*3700*/  MOV R112, 0x1f ;  /* 0x0000001f00707802 */ /* 0x000fc40000000f00 */
[----:B------:R-:W-:Y:S02]  /*3710*/  MOV R117, 0xffffffff ;  /* 0xffffffff00757802 */ /* 0x000fe40000000f00 */
[----:B------:R-:W-:Y:S02]  /*3720*/  MOV R64, 0x3740 ;  /* 0x0000374000407802 */ /* 0x000fe40000000f00 */
[----:B------:R-:W-:Y:S05]  /*3730*/  CALL.REL.NOINC `($__internal_63_$__cuda_sm70_shflsync_bfly_p) ;  /* 0x0000001000007944 */ /* 0x000fea0003c00000 */
[----:B01----:R-:W-:Y:S05]  /*3740*/  BRA `(.L_x_574) ;  /* 0xffffe01000007947 */ /* 0x003fea000383ffff */
        .weak           $__internal_63_$__cuda_sm70_shflsync_bfly_p
        .type           $__internal_63_$__cuda_sm70_shflsync_bfly_p,@function
        .size           $__internal_63_$__cuda_sm70_shflsync_bfly_p,(.L_x_1112 - $__internal_63_$__cuda_sm70_shflsync_bfly_p)
$__internal_63_$__cuda_sm70_shflsync_bfly_p:
[----:B------:R-:W-:Y:S01]  /*3750*/  HFMA2.MMA R65, -RZ, RZ, 0, 0 ;  /* 0x00000000ff417435 */ /* 0x000fe200000001ff */
[----:B------:R-:W-:Y:S04]  /*3760*/  WARPSYNC R117 ;  /* 0x0000007500007348 */ /* 0x000fe80003800000 */
[----:B------:R0:W1:Y:S01]  /*3770*/  SHFL.BFLY PT, R63, R114, R63, R112 ;  /* 0x0c00003f723f7389 */ /* 0x00006200000e0070 */
[----:B------:R-:W-:Y:S05]  /*3780*/  RET.REL.NODEC R64 `(_ZN10layer_norm13ln_fwd_kernelINS_13Kernel_traitsI6__halfS2_S2_fjLj12800ELj2ELj1ELj4ELj4ENS_18Kernel_traits_baseILj12800ES2_S2_S2_fjLj128EEEEEEEvNS_9FwdParamsE) ;  /* 0xffffc87040007950 */ /* 0x000fea0003c3ffff */
.L_x_575:
        /* <DEDUP_REMOVED lines=15> */
.L_x_1112:


//--------------------- .text._ZN10layer_norm13ln_fwd_kernelINS_13Kernel_traitsIffffjLj12800ELj2ELj1ELj4ELj4ENS_18Kernel_traits_baseILj12800EffffjLj128EEEEEEEvNS_9FwdParamsE --------------------------
	.section	.text._ZN10layer_norm13ln_fwd_kernelINS_13Kernel_traitsIffffjLj12800ELj2ELj1ELj4ELj4ENS_18Kernel_traits_baseILj12800EffffjLj128EEEEEEEvNS_9FwdParamsE,"ax",@progbits
	.sectioninfo	@"SHI_REGISTERS=222"
	.align	128
        .global         _ZN10layer_norm13ln_fwd_kernelINS_13Kernel_traitsIffffjLj12800ELj2ELj1ELj4ELj4ENS_18Kernel_traits_baseILj12800EffffjLj128EEEEEEEvNS_9FwdParamsE
        .type           _ZN10layer_norm13ln_fwd_kernelINS_13Kernel_traitsIffffjLj12800ELj2ELj1ELj4ELj4ENS_18Kernel_traits_baseILj12800EffffjLj128EEEEEEEvNS_9FwdParamsE,@function
        .size           _ZN10layer_norm13ln_fwd_kernelINS_13Kernel_traitsIffffjLj12800ELj2ELj1ELj4ELj4ENS_18Kernel_traits_baseILj12800EffffjLj128EEEEEEEvNS_9FwdParamsE,(.L_x_1113 - _ZN10layer_norm13ln_fwd_kernelINS_13Kernel_traitsIffffjLj12800ELj2ELj1ELj4ELj4ENS_18Kernel_traits_baseILj12800EffffjLj128EEEEEEEvNS_9FwdParamsE)
        .other          _ZN10layer_norm13ln_fwd_kernelINS_13Kernel_traitsIffffjLj12800ELj2ELj1ELj4ELj4ENS_18Kernel_traits_baseILj12800EffffjLj128EEEEEEEvNS_9FwdParamsE,@"STO_CUDA_ENTRY STV_DEFAULT"
_ZN10layer_norm13ln_fwd_kernelINS_13Kernel_traitsIffffjLj12800ELj2ELj1ELj4ELj4ENS_18Kernel_traits_baseILj12800EffffjLj128EEEEEEEvNS_9FwdParamsE:
.text._ZN10layer_norm13ln_fwd_kernelINS_13Kernel_traitsIffffjLj12800ELj2ELj1ELj4ELj4ENS_18Kernel_traits_baseILj12800EffffjLj128EEEEEEEvNS_9FwdParamsE:
        /* <DEDUP_REMOVED lines=118> */
.L_x_581:
        /* <DEDUP_REMOVED lines=211> */
.L_x_582:
        /* <DEDUP_REMOVED lines=120> */
.L_x_583:
        /* <DEDUP_REMOVED lines=71> */
.L_x_579:
[----:B------:R-:W2:Y:S01]  /*2080*/  LDG.E.STRONG.GPU R4, [R2.64] ;  /* 0x0000000602047981 */ /* 0x000ea2000c1ef900 */
[----:B------:R-:W-:Y:S01]  /*2090*/  YIELD ;  /* 0x0000000000007946 */ /* 0x000fe20003800000 */
[----:B--2---:R-:W-:Y:S01]  /*20a0*/  ISETP.NE.AND P0, PT, R4, R5, PT ;  /* 0x000000050400720c */ /* 0x004fe20003f05270 */
[----:B------:R-:W-:-:S12]  /*20b0*/  CCTL.IVALL ;  /* 0x00000000ff00798f */ /* 0x000fd80002000000 */
[----:B------:R-:W-:Y:S05]  /*20c0*/  @P0 BRA `(.L_x_579) ;  /* 0xffffffb000000947 */ /* 0x000fea000383ffff */
.L_x_578:
        /* <DEDUP_REMOVED lines=15> */
[----:B0-----:R-:W-:-:S02]  /*21c0*/  LOP3.LUT R2, R15, 0x1, R0, 0xf8, !PT ;  /* 0x000000010f027812 */ /* 0x001fc400078ef800 */
[----:B------:R-:W-:Y:S02]  /*21d0*/  LOP3.LUT R117, R117, 0x3, RZ, 0xc0, !PT ;  /* 0x0000000375757812 */ /* 0x000fe400078ec0ff */
[----:B------:R-:W-:Y:S02]  /*21e0*/  LOP3.LUT P0, RZ, R2, R7, RZ, 0xfc, !PT ;  /* 0x0000000702ff7212 */ /* 0x000fe4000780fcff */
[----:B------:R-:W-:Y:S01]  /*21f0*/  MOV R7, 0x4 ;  /* 0x0000000400077802 */ /* 0x000fe20000000f00 */
[----:B-1----:R-:W-:-:S06]  /*2200*/  FADD.FTZ R10, R6, R215 ;  /* 0x000000d7060a7221 */ /* 0x002fcc0000010000 */
        /* <DEDUP_REMOVED lines=9> */
[----:B------:R-:W-:Y:S01]  /*22a0*/  SHF.L.U32 R4, R14, 0x7, RZ ;  /* 0x000000070e047819 */ /* 0x000fe200000006ff */
[----:B------:R-:W-:Y:S01]  /*22b0*/  FMUL.FTZ R217, R6, R217 ;  /* 0x000000d906d97220 */ /* 0x000fe20000410000 */
[----:B------:R-:W-:Y:S01]  /*22c0*/  MOV R6, 0x38a3d70a ;  /* 0x38a3d70a00067802 */ /* 0x000fe20000000f00 */
[----:B0-----:R-:W-:Y:S01]  /*22d0*/  FMUL.FTZ R219, R10, R219 ;  /* 0x000000db0adb7220 */ /* 0x001fe20000410000 */
[----:B------:R-:W-:Y:S01]  /*22e0*/  LOP3.LUT R5, R4, 0x80, R15, 0xe2, !PT ;  /* 0x0000008004057812 */ /* 0x000fe200078ee20f */
[----:B------:R-:W-:-:S02]  /*22f0*/  FFMA.FTZ R217, R10, R217, R3 ;  /* 0x000000d90ad97223 */ /* 0x000fc40000010003 */
[CC--:B------:R-:W-:Y:S01]  /*2300*/  @!P0 IMAD.WIDE R2, R118.reuse, R7.reuse, c[0x0][0x180] ;  /* 0x0000600076028625 */ /* 0x0c0fe200078e0207 */
[----:B------:R-:W0:Y:S01]  /*2310*/  SHFL.IDX PT, R126, R219, RZ, 0x1f ;  /* 0x00001fffdb7e7589 */ /* 0x000e2200000e0000 */
[----:B------:R-:W-:Y:S02]  /*2320*/  LOP3.LUT R215, R5, 0x60, R12, 0xf8, !PT ;  /* 0x0000006005d77812 */ /* 0x000fe400078ef80c */
[C---:B------:R-:W-:Y:S01]  /*2330*/  @!P0 IMAD.WIDE R4, R118.reuse, R7, c[0x0][0x188] ;  /* 0x0000620076048625 */ /* 0x040fe200078e0207 */
[----:B------:R-:W1:Y:S03]  /*2340*/  SHFL.IDX PT, R217, R217, RZ, 0x1f ;  /* 0x00001fffd9d97589 */ /* 0x000e6600000e0000 */
[C---:B------:R-:W-:Y:S01]  /*2350*/  IMAD R128, R118.reuse, 0x3200, R215 ;  /* 0x0000320076807824 */ /* 0x040fe200078e02d7 */
[----:B------:R-:W-:-:S04]  /*2360*/  IADD3 R118, R118, c[0x0][0x160], RZ ;  /* 0x0000580076767a10 */ /* 0x000fc80007ffe0ff */
[C---:B------:R-:W-:Y:S02]  /*2370*/  IADD3 R10, R128.reuse, 0x300, RZ ;  /* 0x00000300800a7810 */ /* 0x040fe40007ffe0ff */
[C---:B------:R-:W-:Y:S02]  /*2380*/  IADD3 R120, R128.reuse, 0x400, RZ ;  /* 0x0000040080787810 */ /* 0x040fe40007ffe0ff */
[----:B------:R-:W-:Y:S01]  /*2390*/  IADD3 R176, R128, 0x600, RZ ;  /* 0x0000060080b07810 */ /* 0x000fe20007ffe0ff */
[----:B0-----:R0:W-:Y:S01]  /*23a0*/  @!P0 STG.E [R2.64], R126 ;  /* 0x0000007e02008986 */ /* 0x0011e2000c101906 */
[--C-:B------:R-:W-:Y:S02]  /*23b0*/  FADD.FTZ R158, R145, -R126.reuse ;  /* 0x8000007e919e7221 */ /* 0x100fe40000010000 */
[----:B------:R-:W-:Y:S02]  /*23c0*/  FADD.FTZ R162, R147, -R126 ;  /* 0x8000007e93a27221 */ /* 0x000fe40000010000 */
[----:B-1----:R-:W-:-:S02]  /*23d0*/  FFMA.FTZ R6, R217, R6, c[0x0][0x1b0] ;  /* 0x00006c00d9067623 */ /* 0x002fc40000010006 */
[--C-:B------:R-:W-:Y:S02]  /*23e0*/  FADD.FTZ R160, R149, -R126.reuse ;  /* 0x8000007e95a07221 */ /* 0x100fe40000010000 */
[----:B------:R-:W1:Y:S01]  /*23f0*/  MUFU.RSQ R8, R6 ;  /* 0x0000000600087308 */ /* 0x000e620000001400 */
        /* <DEDUP_REMOVED lines=8> */
[----:B-1----:R1:W-:Y:S01]  /*2480*/  @!P0 STG.E [R4.64], R8 ;  /* 0x0000000804008986 */ /* 0x0023e2000c101906 */
[--C-:B------:R-:W-:Y:S01]  /*2490*/  FADD.FTZ R125, R125, -R126.reuse ;  /* 0x8000007e7d7d7221 */ /* 0x100fe20000010000 */
[----:B------:R-:W-:Y:S01]  /*24a0*/  ISETP.GE.AND P0, PT, R118, c[0x0][0x164], PT ;  /* 0x0000590076007a0c */ /* 0x000fe20003f06270 */
[--C-:B0-----:R-:W-:Y:S02]  /*24b0*/  FADD.FTZ R2, R123, -R126.reuse ;  /* 0x8000007e7b027221 */ /* 0x101fe40000010000 */
[----:B------:R-:W-:-:S02]  /*24c0*/  FADD.FTZ R119, R119, -R126 ;  /* 0x8000007e77777221 */ /* 0x000fc40000010000 */
[--C-:B------:R-:W-:Y:S02]  /*24d0*/  FADD.FTZ R143, R143, -R126.reuse ;  /* 0x8000007e8f8f7221 */ /* 0x100fe40000010000 */
[--C-:B------:R-:W-:Y:S02]  /*24e0*/  FADD.FTZ R151, R151, -R126.reuse ;  /* 0x8000007e97977221 */ /* 0x100fe40000010000 */
[--C-:B------:R-:W-:Y:S01]  /*24f0*/  FADD.FTZ R156, R153, -R126.reuse ;  /* 0x8000007e999c7221 */ /* 0x100fe20000010000 */
[----:B-1----:R-:W-:Y:S01]  /*2500*/  IADD3 R4, R128, 0x100, RZ ;  /* 0x0000010080047810 */ /* 0x002fe20007ffe0ff */
        /* <DEDUP_REMOVED lines=82> */
[----:B------:R-:W-:Y:S01]  /*2a30*/  FMUL.FTZ R126, R8, R126 ;  /* 0x0000007e087e7220 */ /* 0x000fe20000410000 */
[C---:B------:R-:W-:Y:S01]  /*2a40*/  IADD3 R8, R128.reuse, 0x200, RZ ;  /* 0x0000020080087810 */ /* 0x040fe20007ffe0ff */
[----:B------:R-:W-:-:S04]  /*2a50*/  IMAD.WIDE.U32 R2, R128, R7, c[0x0][0x178] ;  /* 0x00005e0080027625 */ /* 0x000fc800078e0007 */
[----:B-----5:R-:W-:Y:S01]  /*2a60*/  FFMA.FTZ R163, R16, R122, R67 ;  /* 0x0000007a10a37223 */ /* 0x020fe20000010043 */
[----:B------:R-:W-:Y:S01]  /*2a70*/  IADD3 R122, R128, 0x500, RZ ;  /* 0x00000500807a7810 */ /* 0x000fe20007ffe0ff */
[----:B------:R-:W-:-:S03]  /*2a80*/  IMAD.WIDE.U32 R4, R4, R7, c[0x0][0x178] ;  /* 0x00005e0004047625 */ /* 0x000fc600078e0007 */
[----:B------:R0:W-:Y:S01]  /*2a90*/  STG.E [R2.64], R163 ;  /* 0x000000a302007986 */ /* 0x0001e2000c101906 */
[----:B------:R-:W-:Y:S02]  /*2aa0*/  FFMA.FTZ R165, R17, R123, R66 ;  /* 0x0000007b11a57223 */ /* 0x000fe40000010042 */
[----:B------:R-:W-:-:S03]  /*2ab0*/  IMAD.WIDE.U32 R8, R8, R7, c[0x0][0x178] ;  /* 0x00005e0008087625 */ /* 0x000fc600078e0007 */
[----:B------:R1:W-:Y:S01]  /*2ac0*/  STG.E [R4.64], R165 ;  /* 0x000000a504007986 */ /* 0x0003e2000c101906 */
[----:B------:R-:W-:Y:S01]  /*2ad0*/  FFMA.FTZ R167, R18, R164, R69 ;  /* 0x000000a412a77223 */ /* 0x000fe20000010045 */
[----:B------:R-:W-:Y:S01]  /*2ae0*/  IADD3 R164, R128, 0x900, RZ ;  /* 0x0000090080a47810 */ /* 0x000fe20007ffe0ff */
[----:B------:R-:W-:-:S03]  /*2af0*/  IMAD.WIDE.U32 R10, R10, R7, c[0x0][0x178] ;  /* 0x00005e000a0a7625 */ /* 0x000fc600078e0007 */
[----:B------:R-:W-:Y:S01]  /*2b00*/  STG.E [R8.64], R167 ;  /* 0x000000a708007986 */ /* 0x000fe2000c101906 */
[----:B------:R-:W-:Y:S01]  /*2b10*/  FFMA.FTZ R169, R19, R166, R68 ;  /* 0x000000a613a97223 */ /* 0x000fe20000010044 */
[----:B------:R-:W-:Y:S01]  /*2b20*/  IADD3 R166, R128, 0x800, RZ ;  /* 0x0000080080a67810 */ /* 0x000fe20007ffe0ff */
[----:B------:R-:W-:-:S03]  /*2b30*/  IMAD.WIDE.U32 R120, R120, R7, c[0x0][0x178] ;  /* 0x00005e0078787625 */ /* 0x000fc600078e0007 */
[----:B------:R-:W-:Y:S01]  /*2b40*/  STG.E [R10.64], R169 ;  /* 0x000000a90a007986 */ /* 0x000fe2000c101906 */
[----:B------:R-:W-:Y:S01]  /*2b50*/  FFMA.FTZ R171, R20, R168, R71 ;  /* 0x000000a814ab7223 */ /* 0x000fe20000010047 */
[----:B------:R-:W-:Y:S01]  /*2b60*/  IADD3 R168, R128, 0x700, RZ ;  /* 0x0000070080a87810 */ /* 0x000fe20007ffe0ff */
[----:B------:R-:W-:-:S03]  /*2b70*/  IMAD.WIDE.U32 R122, R122, R7, c[0x0][0x178] ;  /* 0x00005e007a7a7625 */ /* 0x000fc600078e0007 */
[----:B------:R2:W-:Y:S01]  /*2b80*/  STG.E [R120.64], R171 ;  /* 0x000000ab78007986 */ /* 0x0005e2000c101906 */
[----:B0-----:R-:W-:Y:S01]  /*2b90*/  FFMA.FTZ R163, R21, R170, R70 ;  /* 0x000000aa15a37223 */ /* 0x001fe20000010046 */
[----:B------:R-:W-:Y:S01]  /*2ba0*/  IADD3 R170, R128, 0xb00, RZ ;  /* 0x00000b0080aa7810 */ /* 0x000fe20007ffe0ff */
[----:B------:R-:W-:-:S03]  /*2bb0*/  IMAD.WIDE.U32 R2, R176, R7, c[0x0][0x178] ;  /* 0x00005e00b0027625 */ /* 0x000fc600078e0007 */
[----:B------:R0:W-:Y:S01]  /*2bc0*/  STG.E [R122.64], R163 ;  /* 0x000000a37a007986 */ /* 0x0001e2000c101906 */
[----:B-1----:R-:W-:Y:S02]  /*2bd0*/  FFMA.FTZ R165, R22, R172, R73 ;  /* 0x000000ac16a57223 */ /* 0x002fe40000010049 */
[----:B------:R-:W-:Y:S01]  /*2be0*/  IMAD.WIDE.U32 R4, R168, R7, c[0x0][0x178] ;  /* 0x00005e00a8047625 */ /* 0x000fe200078e0007 */
[C---:B------:R-:W-:Y:S02]  /*2bf0*/  IADD3 R168, R128.reuse, 0xc00, RZ ;  /* 0x00000c0080a87810 */ /* 0x040fe40007ffe0ff */
[----:B--2---:R-:W-:Y:S01]  /*2c00*/  IADD3 R120, R128, 0xa00, RZ ;  /* 0x00000a0080787810 */ /* 0x004fe20007ffe0ff */
[----:B------:R-:W-:Y:S01]  /*2c10*/  FFMA.FTZ R173, R23, R173, R72 ;  /* 0x000000ad17ad7223 */ /* 0x000fe20000010048 */
[----:B------:R1:W-:Y:S01]  /*2c20*/  STG.E [R2.64], R165 ;  /* 0x000000a502007986 */ /* 0x0003e2000c101906 */
[----:B------:R-:W-:Y:S01]  /*2c30*/  IMAD.WIDE.U32 R8, R166, R7, c[0x0][0x178] ;  /* 0x00005e00a6087625 */ /* 0x000fe200078e0007 */
[----:B------:R-:W-:-:S02]  /*2c40*/  IADD3 R166, R128, 0xd00, RZ ;  /* 0x00000d0080a67810 */ /* 0x000fc40007ffe0ff */
[----:B------:R-:W-:Y:S01]  /*2c50*/  STG.E [R4.64], R173 ;  /* 0x000000ad04007986 */ /* 0x000fe2000c101906 */
[----:B------:R-:W-:Y:S02]  /*2c60*/  FFMA.FTZ R167, R24, R174, R75 ;  /* 0x000000ae18a77223 */ /* 0x000fe4000001004b */
[----:B------:R-:W-:Y:S01]  /*2c70*/  IMAD.WIDE.U32 R10, R164, R7, c[0x0][0x178] ;  /* 0x00005e00a40a7625 */ /* 0x000fe200078e0007 */
[----:B------:R-:W-:Y:S02]  /*2c80*/  IADD3 R164, R128, 0xe00, RZ ;  /* 0x00000e0080a47810 */ /* 0x000fe40007ffe0ff */
[----:B------:R-:W-:Y:S01]  /*2c90*/  STG.E [R8.64], R167 ;  /* 0x000000a708007986 */ /* 0x000fe2000c101906 */
[----:B------:R-:W-:Y:S02]  /*2ca0*/  FFMA.FTZ R175, R25, R175, R74 ;  /* 0x000000af19af7223 */ /* 0x000fe4000001004a */
[----:B------:R-:W-:-:S03]  /*2cb0*/  IMAD.WIDE.U32 R120, R120, R7, c[0x0][0x178] ;  /* 0x00005e0078787625 */ /* 0x000fc600078e0007 */
[----:B------:R2:W-:Y:S01]  /*2cc0*/  STG.E [R10.64], R175 ;  /* 0x000000af0a007986 */ /* 0x0005e2000c101906 */
[----:B------:R-:W-:Y:S02]  /*2cd0*/  FFMA.FTZ R159, R26, R159, R77 ;  /* 0x0000009f1a9f7223 */ /* 0x000fe4000001004d */
[----:B0-----:R-:W-:-:S03]  /*2ce0*/  IMAD.WIDE.U32 R122, R170, R7, c[0x0][0x178] ;  /* 0x00005e00aa7a7625 */ /* 0x001fc600078e0007 */
[----:B------:R0:W-:Y:S01]  /*2cf0*/  STG.E [R120.64], R159 ;  /* 0x0000009f78007986 */ /* 0x0001e2000c101906 */
[----:B------:R-:W-:Y:S02]  /*2d00*/  FFMA.FTZ R161, R27, R161, R76 ;  /* 0x000000a11ba17223 */ /* 0x000fe4000001004c */
[----:B-1----:R-:W-:Y:S01]  /*2d10*/  IMAD.WIDE.U32 R2, R168, R7, c[0x0][0x178] ;  /* 0x00005e00a8027625 */ /* 0x002fe200078e0007 */
[----:B--2---:R-:W-:-:S03]  /*2d20*/  IADD3 R10, R128, 0xf00, RZ ;  /* 0x00000f00800a7810 */ /* 0x004fc60007ffe0ff */
[----:B------:R-:W-:Y:S01]  /*2d30*/  FFMA.FTZ R163, R28, R158, R79 ;  /* 0x0000009e1ca37223 */ /* 0x000fe2000001004f */
[----:B------:R1:W-:Y:S01]  /*2d40*/  STG.E [R122.64], R161 ;  /* 0x000000a17a007986 */ /* 0x0003e2000c101906 */
[-C--:B------:R-:W-:Y:S01]  /*2d50*/  IMAD.WIDE.U32 R4, R166, R7.reuse, c[0x0][0x178] ;  /* 0x00005e00a6047625 */ /* 0x080fe200078e0007 */
[----:B------:R-:W-:Y:S02]  /*2d60*/  IADD3 R158, R128, 0x1300, RZ ;  /* 0x00001300809e7810 */ /* 0x000fe40007ffe0ff */
[----:B------:R2:W-:Y:S01]  /*2d70*/  STG.E [R2.64], R163 ;  /* 0x000000a302007986 */ /* 0x0005e2000c101906 */
[----:B------:R-:W-:Y:S01]  /*2d80*/  IMAD.WIDE.U32 R8, R164, R7, c[0x0][0x178] ;  /* 0x00005e00a4087625 */ /* 0x000fe200078e0007 */
[----:B------:R-:W-:-:S03]  /*2d90*/  IADD3 R164, R128, 0x1000, RZ ;  /* 0x0000100080a47810 */ /* 0x000fc60007ffe0ff */
[----:B------:R-:W-:Y:S01]  /*2da0*/  FFMA.FTZ R165, R29, R162, R78 ;  /* 0x000000a21da57223 */ /* 0x000fe2000001004e */
[----:B------:R-:W-:Y:S01]  /*2db0*/  IADD3 R162, R128, 0x1100, RZ ;  /* 0x0000110080a27810 */ /* 0x000fe20007ffe0ff */
[----:B------:R-:W-:Y:S01]  /*2dc0*/  FFMA.FTZ R167, R30, R160, R81 ;  /* 0x000000a01ea77223 */ /* 0x000fe20000010051 */
[----:B------:R-:W-:Y:S01]  /*2dd0*/  IADD3 R160, R128, 0x1200, RZ ;  /* 0x0000120080a07810 */ /* 0x000fe20007ffe0ff */
[----:B------:R-:W-:Y:S01]  /*2de0*/  IMAD.WIDE.U32 R10, R10, R7, c[0x0][0x178] ;  /* 0x00005e000a0a7625 */ /* 0x000fe200078e0007 */
[----:B------:R-:W-:Y:S03]  /*2df0*/  STG.E [R4.64], R165 ;  /* 0x000000a504007986 */ /* 0x000fe6000c101906 */
[----:B------:R-:W-:Y:S01]  /*2e00*/  FFMA.FTZ R153, R31, R153, R80 ;  /* 0x000000991f997223 */ /* 0x000fe20000010050 */
[----:B------:R3:W-:Y:S01]  /*2e10*/  STG.E [R8.64], R167 ;  /* 0x000000a708007986 */ /* 0x0007e2000c101906 */
[----:B0-----:R-:W-:-:S03]  /*2e20*/  IMAD.WIDE.U32 R120, R164, R7, c[0x0][0x178] ;  /* 0x00005e00a4787625 */ /* 0x001fc600078e0007 */
[----:B------:R0:W-:Y:S01]  /*2e30*/  STG.E [R10.64], R153 ;  /* 0x000000990a007986 */ /* 0x0001e2000c101906 */
[----:B------:R-:W-:Y:S01]  /*2e40*/  FFMA.FTZ R159, R32, R156, R83 ;  /* 0x0000009c209f7223 */ /* 0x000fe20000010053 */
[----:B------:R-:W-:Y:S01]  /*2e50*/  IADD3 R156, R128, 0x1700, RZ ;  /* 0x00001700809c7810 */ /* 0x000fe20007ffe0ff */
[----:B-1----:R-:W-:-:S03]  /*2e60*/  IMAD.WIDE.U32 R122, R162, R7, c[0x0][0x178] ;  /* 0x00005e00a27a7625 */ /* 0x002fc600078e0007 */
[----:B------:R1:W-:Y:S01]  /*2e70*/  STG.E [R120.64], R159 ;  /* 0x0000009f78007986 */ /* 0x0003e2000c101906 */
[----:B--2---:R-:W-:Y:S01]  /*2e80*/  IMAD.WIDE.U32 R2, R160, R7, c[0x0][0x178] ;  /* 0x00005e00a0027625 */ /* 0x004fe200078e0007 */
[C---:B---3--:R-:W-:Y:S02]  /*2e90*/  IADD3 R8, R128.reuse, 0x1400, RZ ;  /* 0x0000140080087810 */ /* 0x048fe40007ffe0ff */
[----:B------:R-:W-:Y:S01]  /*2ea0*/  IADD3 R160, R128, 0x1500, RZ ;  /* 0x0000150080a07810 */ /* 0x000fe20007ffe0ff */
[----:B------:R-:W-:Y:S02]  /*2eb0*/  FFMA.FTZ R157, R33, R157, R82 ;  /* 0x0000009d219d7223 */ /* 0x000fe40000010052 */
[----:B------:R-:W-:Y:S01]  /*2ec0*/  IMAD.WIDE.U32 R4, R158, R7, c[0x0][0x178] ;  /* 0x00005e009e047625 */ /* 0x000fe200078e0007 */
[----:B------:R-:W-:Y:S02]  /*2ed0*/  IADD3 R158, R128, 0x1600, RZ ;  /* 0x00001600809e7810 */ /* 0x000fe40007ffe0ff */
[----:B------:R-:W-:Y:S01]  /*2ee0*/  STG.E [R122.64], R157 ;  /* 0x0000009d7a007986 */ /* 0x000fe2000c101906 */
[----:B------:R-:W-:-:S02]  /*2ef0*/  FFMA.FTZ R155, R34, R155, R85 ;  /* 0x0000009b229b7223 */ /* 0x000fc40000010055 */
[----:B------:R-:W-:Y:S01]  /*2f00*/  FFMA.FTZ R161, R35, R154, R84 ;  /* 0x0000009a23a17223 */ /* 0x000fe20000010054 */
[----:B------:R-:W-:Y:S01]  /*2f10*/  IADD3 R154, R128, 0x1800, RZ ;  /* 0x00001800809a7810 */ /* 0x000fe20007ffe0ff */
[-C--:B------:R-:W-:Y:S01]  /*2f20*/  IMAD.WIDE.U32 R8, R8, R7.reuse, c[0x0][0x178] ;  /* 0x00005e0008087625 */ /* 0x080fe200078e0007 */
[----:B------:R2:W-:Y:S03]  /*2f30*/  STG.E [R2.64], R155 ;  /* 0x0000009b02007986 */ /* 0x0005e6000c101906 */
[----:B0-----:R-:W-:Y:S01]  /*2f40*/  FFMA.FTZ R153, R36, R148, R87 ;  /* 0x0000009424997223 */ /* 0x001fe20000010057 */
[----:B------:R0:W-:Y:S01]  /*2f50*/  STG.E [R4.64], R161 ;  /* 0x000000a104007986 */ /* 0x0001e2000c101906 */
[----:B------:R-:W-:Y:S01]  /*2f60*/  IMAD.WIDE.U32 R10, R160, R7, c[0x0][0x178] ;  /* 0x00005e00a00a7625 */ /* 0x000fe200078e0007 */
[----:B------:R-:W-:Y:S02]  /*2f70*/  IADD3 R148, R128, 0x1d00, RZ ;  /* 0x00001d0080947810 */ /* 0x000fe40007ffe0ff */
[----:B------:R3:W-:Y:S01]  /*2f80*/  STG.E [R8.64], R153 ;  /* 0x0000009908007986 */ /* 0x0007e2000c101906 */
[----:B------:R-:W-:-:S02]  /*2f90*/  FFMA.FTZ R149, R37, R149, R86 ;  /* 0x0000009525957223 */ /* 0x000fc40000010056 */
[----:B-1----:R-:W-:-:S03]  /*2fa0*/  IMAD.WIDE.U32 R120, R158, R7, c[0x0][0x178] ;  /* 0x00005e009e787625 */ /* 0x002fc600078e0007 */
[----:B------:R-:W-:Y:S01]  /*2fb0*/  STG.E [R10.64], R149 ;  /* 0x000000950a007986 */ /* 0x000fe2000c101906 */
[----:B--2---:R-:W-:Y:S01]  /*2fc0*/  FFMA.FTZ R155, R38, R150, R89 ;  /* 0x00000096269b7223 */ /* 0x004fe20000010059 */
[----:B0-----:R-:W-:Y:S01]  /*2fd0*/  IADD3 R4, R128, 0x1900, RZ ;  /* 0x0000190080047810 */ /* 0x001fe20007ffe0ff */
[----:B------:R-:W-:Y:S01]  /*2fe0*/  IMAD.WIDE.U32 R122, R156, R7, c[0x0][0x178] ;  /* 0x00005e009c7a7625 */ /* 0x000fe200078e0007 */
[----:B------:R-:W-:Y:S02]  /*2ff0*/  IADD3 R150, R128, 0x1c00, RZ ;  /* 0x00001c0080967810 */ /* 0x000fe40007ffe0ff */
[----:B------:R0:W-:Y:S01]  /*3000*/  STG.E [R120.64], R155 ;  /* 0x0000009b78007986 */ /* 0x0001e2000c101906 */
[----:B------:R-:W-:Y:S02]  /*3010*/  FFMA.FTZ R151, R39, R151, R88 ;  /* 0x0000009727977223 */ /* 0x000fe40000010058 */
[----:B------:R-:W-:Y:S01]  /*3020*/  IMAD.WIDE.U32 R2, R154, R7, c[0x0][0x178] ;  /* 0x00005e009a027625 */ /* 0x000fe200078e0007 */
[----:B------:R-:W-:-:S02]  /*3030*/  IADD3 R154, R128, 0x1a00, RZ ;  /* 0x00001a00809a7810 */ /* 0x000fc40007ffe0ff */
[----:B------:R-:W-:Y:S01]  /*3040*/  STG.E [R122.64], R151 ;  /* 0x000000977a007986 */ /* 0x000fe2000c101906 */
[----:B------:R-:W-:Y:S01]  /*3050*/  FFMA.FTZ R157, R40, R152, R91 ;  /* 0x00000098289d7223 */ /* 0x000fe2000001005b */
[----:B------:R-:W-:Y:S01]  /*3060*/  IADD3 R152, R128, 0x1b00, RZ ;  /* 0x00001b0080987810 */ /* 0x000fe20007ffe0ff */
[----:B------:R-:W-:-:S03]  /*3070*/  IMAD.WIDE.U32 R4, R4, R7, c[0x0][0x178] ;  /* 0x00005e0004047625 */ /* 0x000fc600078e0007 */
[----:B------:R1:W-:Y:S01]  /*3080*/  STG.E [R2.64], R157 ;  /* 0x0000009d02007986 */ /* 0x0003e2000c101906 */
[----:B------:R-:W-:Y:S02]  /*3090*/  FFMA.FTZ R143, R41, R143, R90 ;  /* 0x0000008f298f7223 */ /* 0x000fe4000001005a */
[----:B---3--:R-:W-:-:S03]  /*30a0*/  IMAD.WIDE.U32 R8, R154, R7, c[0x0][0x178] ;  /* 0x00005e009a087625 */ /* 0x008fc600078e0007 */
[----:B------:R2:W-:Y:S01]  /*30b0*/  STG.E [R4.64], R143 ;  /* 0x0000008f04007986 */ /* 0x0005e2000c101906 */
[----:B0-----:R-:W-:Y:S01]  /*30c0*/  IMAD.WIDE.U32 R120, R150, R7, c[0x0][0x178] ;  /* 0x00005e0096787625 */ /* 0x001fe200078e0007 */
[----:B------:R-:W-:-:S03]  /*30d0*/  IADD3 R150, R128, 0x1f00, RZ ;  /* 0x00001f0080967810 */ /* 0x000fc60007ffe0ff */
[----:B------:R-:W-:Y:S01]  /*30e0*/  FFMA.FTZ R149, R42, R144, R93 ;  /* 0x000000902a957223 */ /* 0x000fe2000001005d */
[----:B-1----:R-:W-:Y:S01]  /*30f0*/  IADD3 R2, R128, 0x1e00, RZ ;  /* 0x00001e0080027810 */ /* 0x002fe20007ffe0ff */
[-C--:B------:R-:W-:Y:S01]  /*3100*/  IMAD.WIDE.U32 R10, R152, R7.reuse, c[0x0][0x178] ;  /* 0x00005e00980a7625 */ /* 0x080fe200078e0007 */
[----:B------:R-:W-:Y:S02]  /*3110*/  IADD3 R144, R128, 0x2200, RZ ;  /* 0x0000220080907810 */ /* 0x000fe40007ffe0ff */
[----:B------:R0:W-:Y:S01]  /*3120*/  STG.E [R8.64], R149 ;  /* 0x0000009508007986 */ /* 0x0001e2000c101906 */
[----:B------:R-:W-:Y:S01]  /*3130*/  IMAD.WIDE.U32 R122, R148, R7, c[0x0][0x178] ;  /* 0x00005e00947a7625 */ /* 0x000fe200078e0007 */
[----:B------:R-:W-:-:S03]  /*3140*/  IADD3 R148, R128, 0x2000, RZ ;  /* 0x0000200080947810 */ /* 0x000fc60007ffe0ff */
[----:B------:R-:W-:Y:S02]  /*3150*/  FFMA.FTZ R145, R43, R145, R92 ;  /* 0x000000912b917223 */ /* 0x000fe4000001005c */
[----:B------:R-:W-:Y:S01]  /*3160*/  FFMA.FTZ R151, R44, R146, R95 ;  /* 0x000000922c977223 */ /* 0x000fe2000001005f */
[----:B------:R-:W-:Y:S01]  /*3170*/  IADD3 R146, R128, 0x2100, RZ ;  /* 0x0000210080927810 */ /* 0x000fe20007ffe0ff */
[----:B------:R-:W-:Y:S01]  /*3180*/  FFMA.FTZ R147, R45, R147, R94 ;  /* 0x000000932d937223 */ /* 0x000fe2000001005e */
[----:B------:R1:W-:Y:S01]  /*3190*/  STG.E [R10.64], R145 ;  /* 0x000000910a007986 */ /* 0x0003e2000c101906 */
[----:B------:R-:W-:-:S03]  /*31a0*/  IMAD.WIDE.U32 R2, R2, R7, c[0x0][0x178] ;  /* 0x00005e0002027625 */ /* 0x000fc600078e0007 */
[----:B------:R-:W-:Y:S01]  /*31b0*/  STG.E [R120.64], R151 ;  /* 0x0000009778007986 */ /* 0x000fe2000c101906 */
[----:B------:R-:W-:Y:S02]  /*31c0*/  FFMA.FTZ R139, R46, R139, R97 ;  /* 0x0000008b2e8b7223 */ /* 0x000fe40000010061 */
[----:B--2---:R-:W-:Y:S01]  /*31d0*/  IMAD.WIDE.U32 R4, R150, R7, c[0x0][0x178] ;  /* 0x00005e0096047625 */ /* 0x004fe200078e0007 */
[----:B------:R2:W-:Y:S03]  /*31e0*/  STG.E [R122.64], R147 ;  /* 0x000000937a007986 */ /* 0x0005e6000c101906 */
[----:B------:R-:W-:Y:S01]  /*31f0*/  FFMA.FTZ R141, R47, R141, R96 ;  /* 0x0000008d2f8d7223 */ /* 0x000fe20000010060 */
[----:B------:R3:W-:Y:S01]  /*3200*/  STG.E [R2.64], R139 ;  /* 0x0000008b02007986 */ /* 0x0007e2000c101906 */
[----:B0-----:R-:W-:-:S03]  /*3210*/  IMAD.WIDE.U32 R8, R148, R7, c[0x0][0x178] ;  /* 0x00005e0094087625 */ /* 0x001fc600078e0007 */
[----:B------:R0:W-:Y:S01]  /*3220*/  STG.E [R4.64], R141 ;  /* 0x0000008d04007986 */ /* 0x0001e2000c101906 */
[----:B------:R-:W-:Y:S01]  /*3230*/  FFMA.FTZ R143, R48, R138, R99 ;  /* 0x0000008a308f7223 */ /* 0x000fe20000010063 */
[----:B------:R-:W-:Y:S01]  /*3240*/  IADD3 R138, R128, 0x2700, RZ ;  /* 0x00002700808a7810 */ /* 0x000fe20007ffe0ff */
[-C--:B-1----:R-:W-:Y:S01]  /*3250*/  IMAD.WIDE.U32 R10, R146, R7.reuse, c[0x0][0x178] ;  /* 0x00005e00920a7625 */ /* 0x082fe200078e0007 */
[C---:B--2---:R-:W-:Y:S02]  /*3260*/  IADD3 R122, R128.reuse, 0x2300, RZ ;  /* 0x00002300807a7810 */ /* 0x044fe40007ffe0ff */
[----:B------:R-:W-:Y:S01]  /*3270*/  STG.E [R8.64], R143 ;  /* 0x0000008f08007986 */ /* 0x000fe2000c101906 */
[----:B------:R-:W-:Y:S01]  /*3280*/  FFMA.FTZ R145, R49, R142, R98 ;  /* 0x0000008e31917223 */ /* 0x000fe20000010062 */
[----:B------:R-:W-:Y:S01]  /*3290*/  IADD3 R142, R128, 0x2500, RZ ;  /* 0x00002500808e7810 */ /* 0x000fe20007ffe0ff */
[----:B------:R-:W-:Y:S01]  /*32a0*/  IMAD.WIDE.U32 R120, R144, R7, c[0x0][0x178] ;  /* 0x00005e0090787625 */ /* 0x000fe200078e0007 */
[----:B------:R-:W-:-:S02]  /*32b0*/  IADD3 R144, R128, 0x2400, RZ ;  /* 0x0000240080907810 */ /* 0x000fc40007ffe0ff */
[----:B------:R-:W-:Y:S01]  /*32c0*/  STG.E [R10.64], R145 ;  /* 0x000000910a007986 */ /* 0x000fe2000c101906 */
[----:B------:R-:W-:Y:S01]  /*32d0*/  FFMA.FTZ R147, R50, R140, R101 ;  /* 0x0000008c32937223 */ /* 0x000fe20000010065 */
[----:B------:R-:W-:Y:S01]  /*32e0*/  IADD3 R140, R128, 0x2600, RZ ;  /* 0x00002600808c7810 */ /* 0x000fe20007ffe0ff */
[----:B------:R-:W-:-:S03]  /*32f0*/  IMAD.WIDE.U32 R122, R122, R7, c[0x0][0x178] ;  /* 0x00005e007a7a7625 */ /* 0x000fc600078e0007 */
[----:B------:R1:W-:Y:S01]  /*3300*/  STG.E [R120.64], R147 ;  /* 0x0000009378007986 */ /* 0x0003e2000c101906 */
[----:B---3--:R-:W-:Y:S01]  /*3310*/  FFMA.FTZ R139, R51, R134, R100 ;  /* 0x00000086338b7223 */ /* 0x008fe20000010064 */
[----:B------:R-:W-:Y:S01]  /*3320*/  IADD3 R134, R128, 0x2900, RZ ;  /* 0x0000290080867810 */ /* 0x000fe20007ffe0ff */
[----:B------:R-:W-:-:S03]  /*3330*/  IMAD.WIDE.U32 R2, R144, R7, c[0x0][0x178] ;  /* 0x00005e0090027625 */ /* 0x000fc600078e0007 */
[----:B------:R2:W-:Y:S01]  /*3340*/  STG.E [R122.64], R139 ;  /* 0x0000008b7a007986 */ /* 0x0005e2000c101906 */
[----:B0-----:R-:W-:Y:S01]  /*3350*/  FFMA.FTZ R141, R52, R136, R103 ;  /* 0x00000088348d7223 */ /* 0x001fe20000010067 */
[----:B------:R-:W-:Y:S01]  /*3360*/  IADD3 R136, R128, 0x2c00, RZ ;  /* 0x00002c0080887810 */ /* 0x000fe20007ffe0ff */
[----:B------:R-:W-:Y:S01]  /*3370*/  IMAD.WIDE.U32 R4, R142, R7, c[0x0][0x178] ;  /* 0x00005e008e047625 */ /* 0x000fe200078e0007 */
[----:B-1----:R-:W-:-:S03]  /*3380*/  IADD3 R120, R128, 0x2800, RZ ;  /* 0x0000280080787810 */ /* 0x002fc60007ffe0ff */
[----:B------:R-:W-:Y:S01]  /*3390*/  IMAD.WIDE.U32 R8, R140, R7, c[0x0][0x178] ;  /* 0x00005e008c087625 */ /* 0x000fe200078e0007 */
[----:B------:R-:W-:Y:S01]  /*33a0*/  IADD3 R140, R128, 0x2a00, RZ ;  /* 0x00002a00808c7810 */ /* 0x000fe20007ffe0ff */
[----:B------:R-:W-:Y:S02]  /*33b0*/  STG.E [R2.64], R141 ;  /* 0x0000008d02007986 */ /* 0x000fe4000c101906 */
[----:B------:R-:W-:Y:S02]  /*33c0*/  FFMA.FTZ R133, R53, R133, R102 ;  /* 0x0000008535857223 */ /* 0x000fe40000010066 */
[----:B------:R-:W-:Y:S01]  /*33d0*/  IMAD.WIDE.U32 R10, R138, R7, c[0x0][0x178] ;  /* 0x00005e008a0a7625 */ /* 0x000fe200078e0007 */
[----:B------:R-:W-:Y:S02]  /*33e0*/  IADD3 R138, R128, 0x2b00, RZ ;  /* 0x00002b00808a7810 */ /* 0x000fe40007ffe0ff */
[----:B------:R-:W-:Y:S01]  /*33f0*/  STG.E [R4.64], R133 ;  /* 0x0000008504007986 */ /* 0x000fe2000c101906 */
[----:B------:R-:W-:-:S02]  /*3400*/  FFMA.FTZ R137, R54, R137, R105 ;  /* 0x0000008936897223 */ /* 0x000fc40000010069 */
[----:B------:R-:W-:Y:S02]  /*3410*/  FFMA.FTZ R143, R55, R135, R104 ;  /* 0x00000087378f7223 */ /* 0x000fe40000010068 */
[----:B------:R-:W-:Y:S01]  /*3420*/  IMAD.WIDE.U32 R120, R120, R7, c[0x0][0x178] ;  /* 0x00005e0078787625 */ /* 0x000fe200078e0007 */
[----:B------:R0:W-:Y:S03]  /*3430*/  STG.E [R8.64], R137 ;  /* 0x0000008908007986 */ /* 0x0001e6000c101906 */
[----:B------:R-:W-:Y:S01]  /*3440*/  FFMA.FTZ R127, R56, R127, R107 ;  /* 0x0000007f387f7223 */ /* 0x000fe2000001006b */
[----:B------:R1:W-:Y:S01]  /*3450*/  STG.E [R10.64], R143 ;  /* 0x0000008f0a007986 */ /* 0x0003e2000c101906 */
[----:B------:R-:W-:-:S03]  /*3460*/  IMAD.WIDE.U32 R134, R134, R7, c[0x0][0x178] ;  /* 0x00005e0086867625 */ /* 0x000fc600078e0007 */
[----:B------:R3:W-:Y:S01]  /*3470*/  STG.E [R120.64], R127 ;  /* 0x0000007f78007986 */ /* 0x0007e2000c101906 */
[----:B------:R-:W-:Y:S02]  /*3480*/  FFMA.FTZ R129, R57, R129, R106 ;  /* 0x0000008139817223 */ /* 0x000fe4000001006a */
[-C--:B--2---:R-:W-:Y:S01]  /*3490*/  IMAD.WIDE.U32 R122, R140, R7.reuse, c[0x0][0x178] ;  /* 0x00005e008c7a7625 */ /* 0x084fe200078e0007 */
[----:B0-----:R-:W-:Y:S02]  /*34a0*/  IADD3 R8, R128, 0x2d00, RZ ;  /* 0x00002d0080087810 */ /* 0x001fe40007ffe0ff */
[----:B------:R-:W-:Y:S01]  /*34b0*/  STG.E [R134.64], R129 ;  /* 0x0000008186007986 */ /* 0x000fe2000c101906 */
[----:B------:R-:W-:Y:S01]  /*34c0*/  FFMA.FTZ R133, R58, R130, R109 ;  /* 0x000000823a857223 */ /* 0x000fe2000001006d */
[----:B-1----:R-:W-:Y:S01]  /*34d0*/  IADD3 R10, R128, 0x2e00, RZ ;  /* 0x00002e00800a7810 */ /* 0x002fe20007ffe0ff */
[----:B------:R-:W-:Y:S01]  /*34e0*/  IMAD.WIDE.U32 R4, R138, R7, c[0x0][0x178] ;  /* 0x00005e008a047625 */ /* 0x000fe200078e0007 */
[----:B------:R-:W-:-:S02]  /*34f0*/  IADD3 R130, R128, 0x3000, RZ ;  /* 0x0000300080827810 */ /* 0x000fc40007ffe0ff */
[----:B------:R0:W-:Y:S01]  /*3500*/  STG.E [R122.64], R133 ;  /* 0x000000857a007986 */ /* 0x0001e2000c101906 */
[----:B------:R-:W-:Y:S02]  /*3510*/  FFMA.FTZ R131, R59, R131, R108 ;  /* 0x000000833b837223 */ /* 0x000fe4000001006c */
[----:B------:R-:W-:-:S03]  /*3520*/  IMAD.WIDE.U32 R2, R136, R7, c[0x0][0x178] ;  /* 0x00005e0088027625 */ /* 0x000fc600078e0007 */
[----:B------:R-:W-:Y:S01]  /*3530*/  STG.E [R4.64], R131 ;  /* 0x0000008304007986 */ /* 0x000fe2000c101906 */
[----:B------:R-:W-:Y:S01]  /*3540*/  FFMA.FTZ R137, R60, R132, R111 ;  /* 0x000000843c897223 */ /* 0x000fe2000001006f */
[----:B------:R-:W-:Y:S01]  /*3550*/  IADD3 R132, R128, 0x2f00, RZ ;  /* 0x00002f0080847810 */ /* 0x000fe20007ffe0ff */
[-C--:B------:R-:W-:Y:S01]  /*3560*/  IMAD.WIDE.U32 R8, R8, R7.reuse, c[0x0][0x178] ;  /* 0x00005e0008087625 */ /* 0x080fe200078e0007 */
[----:B------:R-:W-:Y:S02]  /*3570*/  IADD3 R128, R128, 0x3100, RZ ;  /* 0x0000310080807810 */ /* 0x000fe40007ffe0ff */
[----:B------:R1:W-:Y:S01]  /*3580*/  STG.E [R2.64], R137 ;  /* 0x0000008902007986 */ /* 0x0003e2000c101906 */
[----:B------:R-:W-:-:S04]  /*3590*/  IMAD.WIDE.U32 R10, R10, R7, c[0x0][0x178] ;  /* 0x00005e000a0a7625 */ /* 0x000fc800078e0007 */
[----:B---3--:R-:W-:-:S04]  /*35a0*/  IMAD.WIDE.U32 R120, R132, R7, c[0x0][0x178] ;  /* 0x00005e0084787625 */ /* 0x008fc800078e0007 */
[----:B0-----:R-:W-:-:S04]  /*35b0*/  IMAD.WIDE.U32 R122, R130, R7, c[0x0][0x178] ;  /* 0x00005e00827a7625 */ /* 0x001fc800078e0007 */
[----:B-1----:R-:W-:Y:S02]  /*35c0*/  FFMA.FTZ R3, R61, R6, R110 ;  /* 0x000000063d037223 */ /* 0x002fe4000001006e */
[----:B------:R-:W-:-:S03]  /*35d0*/  IMAD.WIDE.U32 R4, R128, R7, c[0x0][0x178] ;  /* 0x00005e0080047625 */ /* 0x000fc600078e0007 */
[----:B------:R0:W-:Y:S01]  /*35e0*/  STG.E [R8.64], R3 ;  /* 0x0000000308007986 */ /* 0x0001e2000c101906 */
[----:B------:R-:W-:Y:S02]  /*35f0*/  FFMA.FTZ R119, R62, R119, R113 ;  /* 0x000000773e777223 */ /* 0x000fe40000010071 */
[----:B------:R-:W-:Y:S02]  /*3600*/  FFMA.FTZ R7, R63, R124, R112 ;  /* 0x0000007c3f077223 */ /* 0x000fe40000010070 */
[----:B------:R-:W-:Y:S01]  /*3610*/  FFMA.FTZ R125, R64, R125, R115 ;  /* 0x0000007d407d7223 */ /* 0x000fe20000010073 */
[----:B------:R0:W-:Y:S01]  /*3620*/  STG.E [R10.64], R119 ;  /* 0x000000770a007986 */ /* 0x0001e2000c101906 */
[----:B------:R-:W-:-:S03]  /*3630*/  FFMA.FTZ R127, R65, R126, R114 ;  /* 0x0000007e417f7223 */ /* 0x000fc60000010072 */
[----:B------:R0:W-:Y:S04]  /*3640*/  STG.E [R120.64], R7 ;  /* 0x0000000778007986 */ /* 0x0001e8000c101906 */
[----:B------:R0:W-:Y:S04]  /*3650*/  STG.E [R122.64], R125 ;  /* 0x0000007d7a007986 */ /* 0x0001e8000c101906 */
[----:B------:R0:W-:Y:S02]  /*3660*/  STG.E [R4.64], R127 ;  /* 0x0000007f04007986 */ /* 0x0001e4000c101906 */
[----:B0-----:R-:W-:Y:S01]  /*3670*/  @P0 CALL.REL.NOINC `(.L_x_580) ;  /* 0x0000001000000944 */ /* 0x001fe20003c00000 */
[----:B------:R-:W-:Y:S05]  /*3680*/  BRA `(.L_x_581) ;  /* 0xffffd0d000007947 */ /* 0x000fea000383ffff */
.L_x_580:
[----:B------:R-:W-:Y:S05]  /*3690*/  EXIT ;  /* 0x000000000000794d */ /* 0x000fea0003800000 */
.L_x_576:
[----:B------:R-:W-:Y:S01]  /*36a0*/  HFMA2.MMA R3, -RZ, RZ, 0, 5.9604644775390625e-08 ;  /* 0x00000001ff037435 */ /* 0x000fe200000001ff */
[----:B------:R-:W-:-:S02]  /*36b0*/  MOV R7, 0x1f ;  /* 0x0000001f00077802 */ /* 0x000fc40000000f00 */
[----:B------:R-:W-:Y:S02]  /*36c0*/  MOV R8, 0xffffffff ;  /* 0xffffffff00087802 */ /* 0x000fe40000000f00 */
[----:B------:R-:W-:Y:S02]  /*36d0*/  MOV R4, 0x36f0 ;  /* 0x000036f000047802 */ /* 0x000fe40000000f00 */
[----:B-----5:R-:W-:Y:S05]  /*36e0*/  CALL.REL.NOINC `($__internal_64_$__cuda_sm70_shflsync_bfly_p) ;  /* 0x000009e000007944 */ /* 0x020fea0003c00000 */
[----:B-1----:R-:W-:Y:S01]  /*36f0*/  MOV R2, R3 ;  /* 0x0000000300027202 */ /* 0x002fe20000000f00 */
[----:B0-----:R-:W-:Y:S05]  /*3700*/  BRA `(.L_x_582) ;  /* 0xffffdd8000007947 */ /* 0x001fea000383ffff */
.L_x_577:
[----:B------:R-:W-:Y:S01]  /*3710*/  HFMA2.MMA R3, -RZ, RZ, 0, 1.1920928955078125e-07 ;  /* 0x00000002ff037435 */ /* 0x000fe200000001ff */
[----:B------:R-:W-:Y:S02]  /*3720*/  MOV R7, 0x1f ;  /* 0x0000001f00077802 */ /* 0x000fe40000000f00 */
[----:B------:R-:W-:Y:S02]  /*3730*/  MOV R8, 0xffffffff ;  /* 0xffffffff00087802 */ /* 0x000fe40000000f00 */
[----:B------:R-:W-:Y:S02]  /*3740*/  MOV R4, 0x3760 ;  /* 0x0000376000047802 */ /* 0x000fe40000000f00 */
[----:B-----5:R-:W-:Y:S05]  /*3750*/  CALL.REL.NOINC `($__internal_64_$__cuda_sm70_shflsync_bfly_p) ;  /* 0x0000097000007944 */ /* 0x020fea0003c00000 */
[----:B01----:R-:W-:Y:S01]  /*3760*/  FADD.FTZ R10, R10, R3 ;  /* 0x000000030a0a7221 */ /* 0x003fe20000010000 */
[----:B------:R-:W-:Y:S01]  /*3770*/  HFMA2.MMA R3, -RZ, RZ, 0, 2.384185791015625e-07 ;  /* 0x00000004ff037435 */ /* 0x000fe200000001ff */
[----:B------:R-:W-:-:S02]  /*3780*/  MOV R7, 0x1f ;  /* 0x0000001f00077802 */ /* 0x000fc40000000f00 */
[----:B------:R-:W-:Y:S02]  /*3790*/  MOV R8, 0xffffffff ;  /* 0xffffffff00087802 */ /* 0x000fe40000000f00 */
[----:B------:R-:W-:Y:S02]  /*37a0*/  MOV R4, 0x37c0 ;  /* 0x000037c000047802 */ /* 0x000fe40000000f00 */
[----:B------:R-:W-:Y:S05]  /*37b0*/  CALL.REL.NOINC `($__internal_64_$__cuda_sm70_shflsync_bfly_p) ;  /* 0x0000091000007944 */ /* 0x000fea0003c00000 */
[----:B01----:R-:W-:Y:S01]  /*37c0*/  FADD.FTZ R10, R10, R3 ;  /* 0x000000030a0a7221 */ /* 0x003fe20000010000 */
[----:B------:R-:W-:Y:S01]  /*37d0*/  HFMA2.MMA R3, -RZ, RZ, 0, 4.76837158203125e-07 ;  /* 0x00000008ff037435 */ /* 0x000fe200000001ff */
[----:B------:R-:W-:Y:S02]  /*37e0*/  MOV R7, 0x1f ;  /* 0x0000001f00077802 */ /* 0x000fe40000000f00 */
[----:B------:R-:W-:Y:S02]  /*37f0*/  MOV R8, 0xffffffff ;  /* 0xffffffff00087802 */ /* 0x000fe40000000f00 */
[----:B------:R-:W-:Y:S02]  /*3800*/  MOV R4, 0x3820 ;  /* 0x0000382000047802 */ /* 0x000fe40000000f00 */
[----:B------:R-:W-:Y:S05]  /*3810*/  CALL.REL.NOINC `($__internal_64_$__cuda_sm70_shflsync_bfly_p) ;  /* 0x000008b000007944 */ /* 0x000fea0003c00000 */
[----:B01----:R-:W-:Y:S01]  /*3820*/  FADD.FTZ R10, R10, R3 ;  /* 0x000000030a0a7221 */ /* 0x003fe20000010000 */
[----:B------:R-:W-:Y:S01]  /*3830*/  HFMA2.MMA R3, -RZ, RZ, 0, 9.5367431640625e-07 ;  /* 0x00000010ff037435 */ /* 0x000fe200000001ff */
[----:B------:R-:W-:-:S02]  /*3840*/  MOV R7, 0x1f ;  /* 0x0000001f00077802 */ /* 0x000fc40000000f00 */
[----:B------:R-:W-:Y:S02]  /*3850*/  MOV R8, 0xffffffff ;  /* 0xffffffff00087802 */ /* 0x000fe40000000f00 */
[----:B------:R-:W-:Y:S02]  /*3860*/  MOV R4, 0x3880 ;  /* 0x0000388000047802 */ /* 0x000fe40000000f00 */
[----:B------:R-:W-:Y:S05]  /*3870*/  CALL.REL.NOINC `($__internal_64_$__cuda_sm70_shflsync_bfly_p) ;  /* 0x0000085000007944 */ /* 0x000fea0003c00000 */
        /* <DEDUP_REMOVED lines=106> */
[----:B------:R-:W-:Y:S05]  /*3f20*/  CALL.REL.NOINC `($__internal_64_$__cuda_sm70_shflsync_bfly_p) ;  /* 0x000001a000007944 */ /* 0x000fea0003c00000 */
[----:B01----:R-:W-:Y:S01]  /*3f30*/  FADD.FTZ R10, R10, R3 ;  /* 0x000000030a0a7221 */ /* 0x003fe20000010000 */
[----:B------:R-:W-:Y:S01]  /*3f40*/  HFMA2.MMA R3, -RZ, RZ, 0, 1.1920928955078125e-07 ;  /* 0x00000002ff037435 */ /* 0x000fe200000001ff */
[----:B------:R-:W-:Y:S02]  /*3f50*/  MOV R7, 0x1f ;  /* 0x0000001f00077802 */ /* 0x000fe40000000f00 */
[----:B------:R-:W-:Y:S02]  /*3f60*/  MOV R8, 0xffffffff ;  /* 0xffffffff00087802 */ /* 0x000fe40000000f00 */
[----:B------:R-:W-:Y:S02]  /*3f70*/  MOV R4, 0x3f90 ;  /* 0x00003f9000047802 */ /* 0x000fe40000000f00 */
[----:B------:R-:W-:Y:S05]  /*3f80*/  CALL.REL.NOINC `($__internal_64_$__cuda_sm70_shflsync_bfly_p) ;  /* 0x0000014000007944 */ /* 0x000fea0003c00000 */
        /* <DEDUP_REMOVED lines=18> */
[----:B-1----:R-:W-:Y:S01]  /*40b0*/  MOV R5, R3 ;  /* 0x0000000300057202 */ /* 0x002fe20000000f00 */
[----:B0-----:R-:W-:Y:S05]  /*40c0*/  BRA `(.L_x_583) ;  /* 0xffffdb4000007947 */ /* 0x001fea000383ffff */
        .weak           $__internal_64_$__cuda_sm70_shflsync_bfly_p
        .type           $__internal_64_$__cuda_sm70_shflsync_bfly_p,@function
        .size           $__internal_64_$__cuda_sm70_shflsync_bfly_p,(.L_x_1113 - $__internal_64_$__cuda_sm70_shflsync_bfly_p)
$__internal_64_$__cuda_sm70_shflsync_bfly_p:
[----:B------:R-:W-:Y:S01]  /*40d0*/  HFMA2.MMA R5, -RZ, RZ, 0, 0 ;  /* 0x00000000ff057435 */ /* 0x000fe200000001ff */
[----:B------:R-:W-:Y:S04]  /*40e0*/  WARPSYNC R8 ;  /* 0x0000000800007348 */ /* 0x000fe80003800000 */
[----:B------:R0:W1:Y:S01]  /*40f0*/  SHFL.BFLY PT, R3, R10, R3, R7 ;  /* 0x0c0000030a037389 */ /* 0x00006200000e0007 */
[----:B------:R-:W-:Y:S05]  /*4100*/  RET.REL.NODEC R4 `(_ZN10layer_norm13ln_fwd_kernelINS_13Kernel_traitsIffffjLj12800ELj2ELj1ELj4ELj4ENS_18Kernel_traits_baseILj12800EffffjLj128EEEEEEEvNS_9FwdParamsE) ;  /* 0xffffbef004007950 */ /* 0x000fea0003c3ffff */
.L_x_584:
        /* <DEDUP_REMOVED lines=15> */
.L_x_1113:


//--------------------- .text._ZN10layer_norm13ln_fwd_kernelINS_13Kernel_traitsI13__nv_bfloat16fS2_fjLj12288ELj2ELj1ELj4ELj16ENS_18Kernel_traits_baseILj12288ES2_fS2_fjLj128EEEEEEEvNS_9FwdParamsE --------------------------
	.section	.text._ZN10layer_norm13ln_fwd_kernelINS_13Kernel_traitsI13__nv_bfloat16fS2_fjLj12288ELj2ELj1ELj4ELj16ENS_18Kernel_traits_baseILj12288ES2_fS2_fjLj128EEEEEEEvNS_9FwdParamsE,"ax",@progbits
	.sectioninfo	@"SHI_REGISTERS=117"
	.align	128
        .global         _ZN10layer_norm13ln_fwd_kernelINS_13Kernel_traitsI13__nv_bfloat16fS2_fjLj12288ELj2ELj1ELj4ELj16ENS_18Kernel_traits_baseILj12288ES2_fS2_fjLj128EEEEEEEvNS_9FwdParamsE
        .type           _ZN10layer_norm13ln_fwd_kernelINS_13Kernel_traitsI13__nv_bfloat16fS2_fjLj12288ELj2ELj1ELj4ELj16ENS_18Kernel_traits_baseILj12288ES2_fS2_fjLj128EEEEEEEvNS_9FwdParamsE,@function
        .size           _ZN10layer_norm13ln_fwd_kernelINS_13Kernel_traitsI13__nv_bfloat16fS2_fjLj12288ELj2ELj1ELj4ELj16ENS_18Kernel_traits_baseILj12288ES2_fS2_fjLj128EEEEEEEvNS_9FwdParamsE,(.L_x_1114 - _ZN10layer_norm13ln_fwd_kernelINS_13Kernel_traitsI13__nv_bfloat16fS2_fjLj12288ELj2ELj1ELj4ELj16ENS_18Kernel_traits_baseILj12288ES2_fS2_fjLj128EEEEEEEvNS_9FwdParamsE)
        .other          _ZN10layer_norm13ln_fwd_kernelINS_13Kernel_traitsI13__nv_bfloat16fS2_fjLj12288ELj2ELj1ELj4ELj16ENS_18Kernel_traits_baseILj12288ES2_fS2_fjLj128EEEEEEEvNS_9FwdParamsE,@"STO_CUDA_ENTRY STV_DEFAULT"
_ZN10layer_norm13ln_fwd_kernelINS_13Kernel_traitsI13__nv_bfloat16fS2_fjLj12288ELj2ELj1ELj4ELj16ENS_18Kernel_traits_baseILj12288ES2_fS2_fjLj128EEEEEEEvNS_9FwdParamsE:
.text._ZN10layer_norm13ln_fwd_kernelINS_13Kernel_traitsI13__nv_bfloat16fS2_fjLj12288ELj2ELj1ELj4ELj16ENS_18Kernel_traits_baseILj12288ES2_fS2_fjLj128EEEEEEEvNS_9FwdParamsE:
        /* <DEDUP_REMOVED lines=43> */
.L_x_590:
        /* <DEDUP_REMOVED lines=97> */
.L_x_591:
        /* <DEDUP_REMOVED lines=116> */
.L_x_592:
        /* <DEDUP_REMOVED lines=8> */
[----:B0-----:R-:W-:Y:S01]  /*1080*/  @!P0 IADD3 R108, R105, R104, RZ ;  /* 0x00000068696c8210 */ /* 0x001fe20007ffe0ff */
        /* <DEDUP_REMOVED lines=62> */
.L_x_588:
[----:B0-----:R-:W2:Y:S01]  /*1470*/  LDG.E.STRONG.GPU R105, [R102.64] ;  /* 0x0000000866697981 */ /* 0x001ea2000c1ef900 */
[----:B------:R-:W-:Y:S01]  /*1480*/  YIELD ;  /* 0x0000000000007946 */ /* 0x000fe20003800000 */
[----:B--2---:R-:W-:Y:S01]  /*1490*/  ISETP.NE.AND P0, PT, R105, R106, PT ;  /* 0x0000006a6900720c */ /* 0x004fe20003f05270 */
[----:B------:R-:W-:-:S12]  /*14a0*/  CCTL.IVALL ;  /* 0x00000000ff00798f */ /* 0x000fd80002000000 */
[----:B------:R-:W-:Y:S05]  /*14b0*/  @P0 BRA `(.L_x_588) ;  /* 0xffffffb000000947 */ /* 0x000fea000383ffff */
.L_x_587:
        /* <DEDUP_REMOVED lines=15> */
[----:B------:R-:W-:Y:S02]  /*15b0*/  SEL R99, RZ, 0x1, P1 ;  /* 0x00000001ff637807 */ /* 0x000fe40000800000 */
[----:B0-----:R-:W-:-:S02]  /*15c0*/  MOV R107, UR10 ;  /* 0x0000000a006b7c02 */ /* 0x001fc40008000f00 */
[----:B------:R-:W-:Y:S02]  /*15d0*/  LOP3.LUT R100, R100, 0x3, RZ, 0xc0, !PT ;  /* 0x0000000364647812 */ /* 0x000fe400078ec0ff */
[----:B------:R-:W-:-:S04]  /*15e0*/  LOP3.LUT R107, R107, 0x80, R98, 0xe2, !PT ;  /* 0x000000806b6b7812 */ /* 0x000fc800078ee262 */
[----:B------:R-:W-:Y:S01]  /*15f0*/  LOP3.LUT R107, R107, 0x60, R0, 0xf8, !PT ;  /* 0x000000606b6b7812 */ /* 0x000fe200078ef800 */
[----:B-1----:R-:W-:-:S06]  /*1600*/  FADD.FTZ R111, R108, R105 ;  /* 0x000000696c6f7221 */ /* 0x002fcc0000010000 */
[----:B------:R-:W0:Y:S01]  /*1610*/  MUFU.RCP R111, R111 ;  /* 0x0000006f006f7308 */ /* 0x000e220000001000 */
[----:B--2---:R-:W1:Y:S02]  /*1620*/  SHFL.DOWN PT, R109, R102, 0x1, 0x1f ;  /* 0x08201f00666d7f89 */ /* 0x004e6400000e0000 */
[----:B-1----:R-:W-:Y:S02]  /*1630*/  FMUL.FTZ R110, R108, R109 ;  /* 0x0000006d6c6e7220 */ /* 0x002fe40000410000 */
[----:B------:R-:W-:Y:S02]  /*1640*/  FADD.FTZ R109, -R109, R102 ;  /* 0x000000666d6d7221 */ /* 0x000fe40000010100 */
[----:B------:R-:W-:Y:S02]  /*1650*/  FFMA.FTZ R110, R105, R102, R110 ;  /* 0x00000066696e7223 */ /* 0x000fe4000001006e */
[----:B------:R-:W-:Y:S02]  /*1660*/  FMUL.FTZ R106, R109, R109 ;  /* 0x0000006d6d6a7220 */ /* 0x000fe40000410000 */
[----:B0-----:R-:W-:-:S02]  /*1670*/  FMUL.FTZ R112, R111, R110 ;  /* 0x0000006e6f707220 */ /* 0x001fc40000410000 */
[----:B------:R-:W0:Y:S01]  /*1680*/  SHFL.DOWN PT, R110, R103, 0x1, 0x1f ;  /* 0x08201f00676e7f89 */ /* 0x000e2200000e0000 */
[----:B------:R-:W-:Y:S02]  /*1690*/  FMUL.FTZ R105, R106, R105 ;  /* 0x000000696a697220 */ /* 0x000fe40000410000 */
[----:B------:R-:W-:Y:S01]  /*16a0*/  IMAD R102, R101, 0xc00, RZ ;  /* 0x00000c0065667824 */ /* 0x000fe200078e02ff */
[----:B------:R-:W1:Y:S01]  /*16b0*/  SHFL.IDX PT, R112, R112, RZ, 0x1f ;  /* 0x00001fff70707589 */ /* 0x000e6200000e0000 */
[----:B------:R-:W-:-:S03]  /*16c0*/  FMUL.FTZ R105, R108, R105 ;  /* 0x000000696c697220 */ /* 0x000fc60000410000 */
[----:B------:R-:W-:Y:S02]  /*16d0*/  LOP3.LUT R102, R102, R107, RZ, 0xfc, !PT ;  /* 0x0000006b66667212 */ /* 0x000fe400078efcff */
[----:B------:R-:W-:Y:S01]  /*16e0*/  MOV R107, 0x38aaaaab ;  /* 0x38aaaaab006b7802 */ /* 0x000fe20000000f00 */
[----:B0-----:R-:W-:Y:S01]  /*16f0*/  FADD.FTZ R110, R110, R103 ;  /* 0x000000676e6e7221 */ /* 0x001fe20000010000 */
[----:B------:R-:W-:-:S03]  /*1700*/  MOV R103, UR7 ;  /* 0x0000000700677c02 */ /* 0x000fc60008000f00 */
[----:B------:R-:W-:Y:S01]  /*1710*/  FFMA.FTZ R105, R111, R105, R110 ;  /* 0x000000696f697223 */ /* 0x000fe2000001006e */
[----:B-1----:R-:W0:Y:S01]  /*1720*/  R2UR UR4, R112 ;  /* 0x00000000700473c2 */ /* 0x002e2200000e0000 */
[----:B------:R-:W-:-:S03]  /*1730*/  LOP3.LUT R103, R98, 0x1, R103, 0xf8, !PT ;  /* 0x0000000162677812 */ /* 0x000fc600078ef867 */
[----:B------:R-:W1:Y:S01]  /*1740*/  SHFL.IDX PT, R106, R105, RZ, 0x1f ;  /* 0x00001fff696a7589 */ /* 0x000e6200000e0000 */
[----:B------:R-:W-:Y:S01]  /*1750*/  LOP3.LUT P0, RZ, R103, R104, RZ, 0xfc, !PT ;  /* 0x0000006867ff7212 */ /* 0x000fe2000780fcff */
[----:B0-----:R-:W-:Y:S01]  /*1760*/  FADD.FTZ R4, R4, -UR4 ;  /* 0x8000000404047e21 */ /* 0x001fe20008010000 */
[----:B------:R-:W-:Y:S01]  /*1770*/  MOV R111, UR4 ;  /* 0x00000004006f7c02 */ /* 0x000fe20008000f00 */
[----:B------:R-:W-:Y:S02]  /*1780*/  FADD.FTZ R5, R5, -UR4 ;  /* 0x8000000405057e21 */ /* 0x000fe40008010000 */
[----:B-1----:R-:W-:Y:S02]  /*1790*/  FFMA.FTZ R107, R106, R107, c[0x0][0x1b0] ;  /* 0x00006c006a6b7623 */ /* 0x002fe4000001006b */
[----:B------:R-:W-:-:S06]  /*17a0*/  FADD.FTZ R103, R14, -UR4 ;  /* 0x800000040e677e21 */ /* 0x000fcc0008010000 */
[----:B------:R-:W-:Y:S01]  /*17b0*/  @!P0 MOV R14, 0x4 ;  /* 0x00000004000e8802 */ /* 0x000fe20000000f00 */
[----:B------:R-:W-:Y:S01]  /*17c0*/  FADD.FTZ R8, R8, -UR4 ;  /* 0x8000000408087e21 */ /* 0x000fe20008010000 */
[----:B------:R-:W0:Y:S01]  /*17d0*/  MUFU.RSQ R107, R107 ;  /* 0x0000006b006b7308 */ /* 0x000e220000001400 */
[----:B------:R-:W-:Y:S02]  /*17e0*/  FADD.FTZ R7, R7, -UR4 ;  /* 0x8000000407077e21 */ /* 0x000fe40008010000 */
[----:B------:R-:W-:Y:S02]  /*17f0*/  FADD.FTZ R10, R10, -UR4 ;  /* 0x800000040a0a7e21 */ /* 0x000fe40008010000 */
[----:B------:R-:W-:Y:S02]  /*1800*/  FADD.FTZ R104, R15, -UR4 ;  /* 0x800000040f687e21 */ /* 0x000fe40008010000 */
[----:B------:R-:W-:-:S04]  /*1810*/  @!P0 IMAD.WIDE R14, R101, R14, c[0x0][0x180] ;  /* 0x00006000650e8625 */ /* 0x000fc800078e020e */
[----:B------:R-:W-:Y:S01]  /*1820*/  FADD.FTZ R29, R29, -UR4 ;  /* 0x800000041d1d7e21 */ /* 0x000fe20008010000 */
[----:B------:R1:W-:Y:S01]  /*1830*/  @!P0 STG.E [R14.64], R111 ;  /* 0x0000006f0e008986 */ /* 0x0003e2000c101908 */
[----:B------:R-:W-:Y:S02]  /*1840*/  FADD.FTZ R31, R31, -UR4 ;  /* 0x800000041f1f7e21 */ /* 0x000fe40008010000 */
[----:B------:R-:W-:Y:S01]  /*1850*/  FADD.FTZ R6, R6, -UR4 ;  /* 0x8000000406067e21 */ /* 0x000fe20008010000 */
[----:B0-----:R-:W0:Y:S01]  /*1860*/  R2UR UR10, R107 ;  /* 0x000000006b0a73c2 */ /* 0x001e2200000e0000 */
        /* <DEDUP_REMOVED lines=11> */
[----:B------:R-:W-:Y:S02]  /*1920*/  FADD.FTZ R27, R27, -UR4 ;  /* 0x800000041b1b7e21 */ /* 0x000fe40008010000 */
[----:B------:R-:W-:Y:S01]  /*1930*/  FADD.FTZ R37, R37, -UR4 ;  /* 0x8000000425257e21 */ /* 0x000fe20008010000 */
[----:B0-----:R-:W-:Y:S01]  /*1940*/  MOV R113, UR10 ;  /* 0x0000000a00717c02 */ /* 0x001fe20008000f00 */
[----:B------:R-:W-:Y:S02]  /*1950*/  FMUL.FTZ R4, R4, UR10 ;  /* 0x0000000a04047c20 */ /* 0x000fe40008410000 */
        /* <DEDUP_REMOVED lines=8> */
[--C-:B-----5:R-:W-:Y:S01]  /*19e0*/  SHF.R.U64 R29, R2, 0x10, R3.reuse ;  /* 0x00000010021d7819 */ /* 0x120fe20000001203 */
[----:B------:R-:W-:Y:S01]  /*19f0*/  FMUL.FTZ R112, R31, UR10 ;  /* 0x0000000a1f707c20 */ /* 0x000fe20008410000 */
[----:B------:R-:W-:Y:S01]  /*1a00*/  F2FP.BF16.PACK_AB R8, RZ, R107 ;  /* 0x0000006bff08723e */ /* 0x000fe200000010ff */
[----:B------:R-:W-:Y:S01]  /*1a10*/  FMUL.FTZ R6, R6, UR10 ;  /* 0x0000000a06067c20 */ /* 0x000fe20008410000 */
[----:B------:R-:W-:Y:S01]  /*1a20*/  SHF.R.U32.HI R31, RZ, 0x10, R3 ;  /* 0x00000010ff1f7819 */ /* 0x000fe20000011603 */
[----:B-1----:R-:W-:Y:S01]  /*1a30*/  FMUL.FTZ R15, R11, UR10 ;  /* 0x0000000a0b0f7c20 */ /* 0x002fe20008410000 */
[----:B------:R-:W-:Y:S01]  /*1a40*/  HFMA2.BF16_V2 R4, R29.H0_H0, R4.H0_H0, -RZ.H0_H0 ;  /* 0x200000041d047231 */ /* 0x000fe200003408ff */
        /* <DEDUP_REMOVED lines=9> */
[----:B------:R-:W-:Y:S01]  /*1ae0*/  SHF.R.U32.HI R30, RZ, 0x10, R53 ;  /* 0x00000010ff1e7819 */ /* 0x000fe20000011635 */
[----:B------:R-:W-:Y:S01]  /*1af0*/  FMUL.FTZ R110, R35, UR10 ;  /* 0x0000000a236e7c20 */ /* 0x000fe20008410000 */
[----:B------:R-:W-:Y:S01]  /*1b00*/  F2FP.BF16.PACK_AB R14, RZ, R14 ;  /* 0x0000000eff0e723e */ /* 0x000fe200000010ff */
[----:B------:R-:W-:Y:S01]  /*1b10*/  FMUL.FTZ R13, R13, UR10 ;  /* 0x0000000a0d0d7c20 */ /* 0x000fe20008410000 */
[----:B------:R-:W-:Y:S01]  /*1b20*/  F2FP.BF16.PACK_AB R104, RZ, R104 ;  /* 0x00000068ff68723e */ /* 0x000fe200000010ff */
[----:B------:R-:W-:Y:S01]  /*1b30*/  FMUL.FTZ R35, R44, UR10 ;  /* 0x0000000a2c237c20 */ /* 0x000fe20008410000 */
[----:B------:R-:W-:Y:S01]  /*1b40*/  SHF.R.U32.HI R29, RZ, 0x10, R55 ;  /* 0x00000010ff1d7819 */ /* 0x000fe20000011637 */
[----:B------:R-:W-:Y:S01]  /*1b50*/  FMUL.FTZ R106, R23, UR10 ;  /* 0x0000000a176a7c20 */ /* 0x000fe20008410000 */
[----:B------:R-:W-:Y:S01]  /*1b60*/  SHF.R.U64 R31, R56, 0x10, R57 ;  /* 0x00000010381f7819 */ /* 0x000fe20000001239 */
[----:B------:R-:W-:Y:S01]  /*1b70*/  @!P0 IMAD.WIDE R16, R101, R16, c[0x0][0x188] ;  /* 0x0000620065108625 */ /* 0x000fe200078e0210 */
[----:B------:R-:W-:Y:S01]  /*1b80*/  F2FP.BF16.PACK_AB R9, RZ, R109 ;  /* 0x0000006dff09723e */ /* 0x000fe200000010ff */
[----:B------:R-:W-:Y:S01]  /*1b90*/  HFMA2.BF16_V2 R15, R30.H0_H0, R15.H0_H0, -RZ.H0_H0 ;  /* 0x2000000f1e0f7231 */ /* 0x000fe200003408ff */
[----:B------:R-:W-:Y:S01]  /*1ba0*/  F2FP.BF16.PACK_AB R107, RZ, R107 ;  /* 0x0000006bff6b723e */ /* 0x000fe200000010ff */
[----:B------:R-:W-:Y:S01]  /*1bb0*/  FMUL.FTZ R109, R27, UR10 ;  /* 0x0000000a1b6d7c20 */ /* 0x000fe20008410000 */
[----:B------:R-:W-:Y:S01]  /*1bc0*/  SHF.R.U64 R44, R58, 0x10, R59 ;  /* 0x000000103a2c7819 */ /* 0x000fe2000000123b */
[----:B------:R-:W-:Y:S01]  /*1bd0*/  FADD.FTZ R39, R39, -UR4 ;  /* 0x8000000427277e21 */ /* 0x000fe20008010000 */
[----:B------:R-:W-:Y:S01]  /*1be0*/  F2FP.BF16.PACK_AB R13, RZ, R13 ;  /* 0x0000000dff0d723e */ /* 0x000fe200000010ff */
[----:B------:R-:W-:Y:S01]  /*1bf0*/  FADD.FTZ R18, R18, -UR4 ;  /* 0x8000000412127e21 */ /* 0x000fe20008010000 */
[----:B------:R-:W-:Y:S01]  /*1c00*/  SHF.R.U64 R30, R54, 0x10, R55 ;  /* 0x00000010361e7819 */ /* 0x000fe20000001237 */
[----:B------:R-:W-:Y:S01]  /*1c10*/  FADD.FTZ R25, R25, -UR4 ;  /* 0x8000000419197e21 */ /* 0x000fe20008010000 */
[----:B------:R-:W-:Y:S01]  /*1c20*/  HFMA2.BF16_V2 R14, R29.H0_H0, R14.H0_H0, -RZ.H0_H0 ;  /* 0x2000000e1d0e7231 */ /* 0x000fe200003408ff */
[----:B------:R-:W-:Y:S01]  /*1c30*/  FADD.FTZ R28, R28, -UR4 ;  /* 0x800000041c1c7e21 */ /* 0x000fe20008010000 */
[----:B------:R-:W-:Y:S01]  /*1c40*/  HFMA2.BF16_V2 R104, R31.H0_H0, R104.H0_H0, -RZ.H0_H0 ;  /* 0x200000681f687231 */ /* 0x000fe200003408ff */
[----:B------:R-:W-:Y:S01]  /*1c50*/  FADD.FTZ R20, R20, -UR4 ;  /* 0x8000000414147e21 */ /* 0x000fe20008010000 */
[----:B------:R-:W-:Y:S01]  /*1c60*/  F2FP.BF16.PACK_AB R106, RZ, R106 ;  /* 0x0000006aff6a723e */ /* 0x000fe200000010ff */
[----:B------:R-:W-:Y:S01]  /*1c70*/  FADD.FTZ R38, R38, -UR4 ;  /* 0x8000000426267e21 */ /* 0x000fe20008010000 */
[----:B------:R-:W-:Y:S01]  /*1c80*/  HFMA2.BF16_V2 R29, R44.H0_H0, R107.H0_H0, -RZ.H0_H0 ;  /* 0x2000006b2c1d7231 */ /* 0x000fe200003408ff */
[----:B------:R-:W-:Y:S01]  /*1c90*/  FADD.FTZ R50, R50, -UR4 ;  /* 0x8000000432327e21 */ /* 0x000fe20008010000 */
[----:B------:R-:W-:Y:S01]  /*1ca0*/  SHF.R.U32.HI R31, RZ, 0x10, R59 ;  /* 0x00000010ff1f7819 */ /* 0x000fe2000001163b */
[----:B------:R-:W-:Y:S01]  /*1cb0*/  FMUL.FTZ R37, R37, UR10 ;  /* 0x0000000a25257c20 */ /* 0x000fe20008410000 */
[----:B------:R0:W-:Y:S01]  /*1cc0*/  @!P0 STG.E [R16.64], R113 ;  /* 0x0000007110008986 */ /* 0x0001e2000c101908 */
[----:B------:R-:W-:Y:S01]  /*1cd0*/  FADD.FTZ R22, R22, -UR4 ;  /* 0x8000000416167e21 */ /* 0x000fe20008010000 */
[----:B------:R-:W-:Y:S01]  /*1ce0*/  F2FP.BF16.PACK_AB R109, RZ, R109 ;  /* 0x0000006dff6d723e */ /* 0x000fe200000010ff */
[----:B------:R-:W-:Y:S01]  /*1cf0*/  FADD.FTZ R51, R51, -UR4 ;  /* 0x8000000433337e21 */ /* 0x000fe20008010000 */
[----:B------:R-:W-:Y:S01]  /*1d00*/  SHF.R.U32.HI R44, RZ, 0x10, R61 ;  /* 0x00000010ff2c7819 */ /* 0x000fe2000001163d */
[----:B------:R-:W-:Y:S01]  /*1d10*/  FMUL.FTZ R39, R39, UR10 ;  /* 0x0000000a27277c20 */ /* 0x000fe20008410000 */
[----:B------:R-:W-:Y:S01]  /*1d20*/  HFMA2.BF16_V2 R13, R30.H0_H0, R13.H0_H0, -RZ.H0_H0 ;  /* 0x2000000d1e0d7231 */ /* 0x000fe200003408ff */
[----:B------:R-:W-:Y:S01]  /*1d30*/  FADD.FTZ R26, R26, -UR4 ;  /* 0x800000041a1a7e21 */ /* 0x000fe20008010000 */
[----:B------:R-:W-:Y:S01]  /*1d40*/  HFMA2.BF16_V2 R30, R31.H0_H0, R106.H0_H0, -RZ.H0_H0 ;  /* 0x2000006a1f1e7231 */ /* 0x000fe200003408ff */
[----:B------:R-:W-:Y:S01]  /*1d50*/  FADD.FTZ R42, R42, -UR4 ;  /* 0x800000042a2a7e21 */ /* 0x000fe20008010000 */
[----:B------:R-:W-:Y:S01]  /*1d60*/  HFMA2.BF16_V2 R31, R44.H0_H0, R109.H0_H0, -RZ.H0_H0 ;  /* 0x2000006d2c1f7231 */ /* 0x000fe200003408ff */
[----:B------:R-:W-:Y:S01]  /*1d70*/  FADD.FTZ R43, R43, -UR4 ;  /* 0x800000042b2b7e21 */ /* 0x000fe20008010000 */
[----:B------:R-:W-:Y:S01]  /*1d80*/  SHF.R.U32.HI R44, RZ, 0x10, R67 ;  /* 0x00000010ff2c7819 */ /* 0x000fe20000011643 */
[----:B0-----:R-:W-:Y:S01]  /*1d90*/  FMUL.FTZ R16, R105, UR10 ;  /* 0x0000000a69107c20 */ /* 0x001fe20008410000 */
[----:B------:R-:W-:Y:S01]  /*1da0*/  F2FP.BF16.PACK_AB R108, RZ, R108 ;  /* 0x0000006cff6c723e */ /* 0x000fe200000010ff */
        /* <DEDUP_REMOVED lines=9> */
[----:B------:R-:W-:Y:S01]  /*1e40*/  SHF.R.U64 R107, R76, 0x10, R77 ;  /* 0x000000104c6b7819 */ /* 0x000fe2000000124d */
[----:B------:R-:W-:Y:S01]  /*1e50*/  FMUL.FTZ R18, R20, UR10 ;  /* 0x0000000a14127c20 */ /* 0x000fe20008410000 */
[----:B------:R-:W-:Y:S01]  /*1e60*/  HFMA2.BF16_V2 R7, R3.H0_H0, R7.H0_H0, -RZ.H0_H0 ;  /* 0x2000000703077231 */ /* 0x000fe200003408ff */
[----:B------:R-:W-:Y:S01]  /*1e70*/  FMUL.FTZ R25, R38, UR10 ;  /* 0x0000000a26197c20 */ /* 0x000fe20008410000 */
[----:B------:R-:W-:Y:S01]  /*1e80*/  F2FP.BF16.PACK_AB R38, RZ, R37 ;  /* 0x00000025ff26723e */ /* 0x000fe200000010ff */
[----:B------:R-:W-:Y:S01]  /*1e90*/  FMUL.FTZ R28, R50, UR10 ;  /* 0x0000000a321c7c20 */ /* 0x000fe20008410000 */
[----:B------:R-:W-:Y:S01]  /*1ea0*/  F2FP.BF16.PACK_AB R37, RZ, R39 ;  /* 0x00000027ff25723e */ /* 0x000fe200000010ff */
[----:B------:R-:W-:Y:S01]  /*1eb0*/  FADD.FTZ R36, R36, -UR4 ;  /* 0x8000000424247e21 */ /* 0x000fe20008010000 */
[----:B------:R-:W-:Y:S01]  /*1ec0*/  HFMA2.BF16_V2 R7, R7.H0_H0, 1, 1, R75.H0_H0 ;  /* 0x3f803f8007077831 */ /* 0x000fe2000024084b */
[----:B------:R-:W-:Y:S01]  /*1ed0*/  FADD.FTZ R49, R49, -UR4 ;  /* 0x8000000431317e21 */ /* 0x000fe20008010000 */
[----:B------:R-:W-:Y:S01]  /*1ee0*/  HFMA2.BF16_V2 R10, R52.H0_H0, R10.H0_H0, -RZ.H0_H0 ;  /* 0x2000000a340a7231 */ /* 0x000fe200003408ff */
[----:B------:R-:W-:Y:S01]  /*1ef0*/  FMUL.FTZ R20, R22, UR10 ;  /* 0x0000000a16147c20 */ /* 0x000fe20008410000 */
[----:B------:R-:W-:Y:S01]  /*1f00*/  HFMA2.BF16_V2 R44, R44.H0_H0, R37.H0_H0, -RZ.H0_H0 ;  /* 0x200000252c2c7231 */ /* 0x000fe200003408ff */
[----:B------:R-:W-:Y:S01]  /*1f10*/  FMUL.FTZ R50, R51, UR10 ;  /* 0x0000000a33327c20 */ /* 0x000fe20008410000 */
[----:B------:R-:W-:Y:S01]  /*1f20*/  SHF.R.U64 R51, R66, 0x10, R67 ;  /* 0x0000001042337819 */ /* 0x000fe20000001243 */
[----:B------:R-:W-:Y:S01]  /*1f30*/  FADD.FTZ R48, R48, -UR4 ;  /* 0x8000000430307e21 */ /* 0x000fe20008010000 */
[----:B------:R-:W-:Y:S01]  /*1f40*/  SHF.R.U64 R37, R70, 0x10, R71 ;  /* 0x0000001046257819 */ /* 0x000fe20000001247 */
[----:B------:R-:W-:Y:S01]  /*1f50*/  FMUL.FTZ R22, R26, UR10 ;  /* 0x0000000a1a167c20 */ /* 0x000fe20008410000 */
[----:B------:R-:W-:Y:S01]  /*1f60*/  F2FP.BF16.PACK_AB R50, RZ, R50 ;  /* 0x00000032ff32723e */ /* 0x000fe200000010ff */
[----:B------:R-:W-:Y:S01]  /*1f70*/  FMUL.FTZ R26, R42, UR10 ;  /* 0x0000000a2a1a7c20 */ /* 0x000fe20008410000 */
[----:B------:R-:W-:Y:S01]  /*1f80*/  HFMA2.BF16_V2 R9, R53.H0_H0, R9.H0_H0, -RZ.H0_H0 ;  /* 0x2000000935097231 */ /* 0x000fe200003408ff */
[----:B------:R-:W-:Y:S01]  /*1f90*/  FMUL.FTZ R39, R43, UR10 ;  /* 0x0000000a2b277c20 */ /* 0x000fe20008410000 */
[----:B------:R-:W-:Y:S01]  /*1fa0*/  SHF.R.U64 R43, R62, 0x10, R63 ;  /* 0x000000103e2b7819 */ /* 0x000fe2000000123f */
[----:B------:R-:W-:Y:S01]  /*1fb0*/  FADD.FTZ R41, R41, -UR4 ;  /* 0x8000000429297e21 */ /* 0x000fe20008010000 */
[----:B------:R-:W-:Y:S01]  /*1fc0*/  F2FP.BF16.PACK_AB R26, RZ, R26 ;  /* 0x0000001aff1a723e */ /* 0x000fe200000010ff */
[----:B------:R-:W-:Y:S01]  /*1fd0*/  FMUL.FTZ R111, R33, UR10 ;  /* 0x0000000a216f7c20 */ /* 0x000fe20008410000 */
[----:B------:R-:W-:Y:S01]  /*1fe0*/  F2FP.BF16.PACK_AB R39, RZ, R39 ;  /* 0x00000027ff27723e */ /* 0x000fe200000010ff */
[----:B------:R-:W-:Y:S01]  /*1ff0*/  FMUL.FTZ R42, R45, UR10 ;  /* 0x0000000a2d2a7c20 */ /* 0x000fe20008410000 */
[----:B------:R-:W-:Y:S01]  /*2000*/  HFMA2.BF16_V2 R43, R43.H0_H0, R108.H0_H0, -RZ.H0_H0 ;  /* 0x2000006c2b2b7231 */ /* 0x000fe200003408ff */
[----:B------:R-:W-:Y:S01]  /*2010*/  FMUL.FTZ R33, R36, UR10 ;  /* 0x0000000a24217c20 */ /* 0x000fe20008410000 */
[----:B------:R-:W-:Y:S01]  /*2020*/  SHF.R.U64 R108, R72, 0x10, R73 ;  /* 0x00000010486c7819 */ /* 0x000fe20000001249 */
[----:B------:R-:W-:Y:S01]  /*2030*/  FMUL.FTZ R49, R49, UR10 ;  /* 0x0000000a31317c20 */ /* 0x000fe20008410000 */
[----:B------:R-:W-:Y:S01]  /*2040*/  F2FP.BF16.PACK_AB R42, RZ, R42 ;  /* 0x0000002aff2a723e */ /* 0x000fe200000010ff */
[----:B------:R-:W-:Y:S01]  /*2050*/  FMUL.FTZ R36, R48, UR10 ;  /* 0x0000000a30247c20 */ /* 0x000fe20008410000 */
        /* <DEDUP_REMOVED lines=8> */
[----:B------:R-:W-:Y:S01]  /*20e0*/  HFMA2.BF16_V2 R39, R38.H0_H0, R39.H0_H0, -RZ.H0_H0 ;  /* 0x2000002726277231 */ /* 0x000fe200003408ff */
[----:B------:R-:W-:Y:S01]  /*20f0*/  FADD.FTZ R34, R34, -UR4 ;  /* 0x8000000422227e21 */ /* 0x000fe20008010000 */
[----:B------:R-:W-:Y:S01]  /*2100*/  HFMA2.BF16_V2 R38, R37.H0_H0, R42.H0_H0, -RZ.H0_H0 ;  /* 0x2000002a25267231 */ /* 0x000fe200003408ff */
[----:B------:R-:W-:Y:S01]  /*2110*/  FMUL.FTZ R11, R103, UR10 ;  /* 0x0000000a670b7c20 */ /* 0x000fe20008410000 */
[----:B------:R-:W-:Y:S01]  /*2120*/  HFMA2.BF16_V2 R37, R108.H0_H0, R49.H0_H0, -RZ.H0_H0 ;  /* 0x200000316c257231 */ /* 0x000fe200003408ff */
[----:B------:R-:W-:Y:S01]  /*2130*/  FADD.FTZ R40, R40, -UR4 ;  /* 0x8000000428287e21 */ /* 0x000fe20008010000 */
[----:B------:R-:W-:Y:S01]  /*2140*/  SHF.R.U64 R49, R74, 0x10, R75 ;  /* 0x000000104a317819 */ /* 0x000fe2000000124b */
[----:B------:R-:W-:Y:S01]  /*2150*/  FMUL.FTZ R103, R19, UR10 ;  /* 0x0000000a13677c20 */ /* 0x000fe20008410000 */
[----:B------:R-:W-:Y:S01]  /*2160*/  HFMA2.BF16_V2 R45, R106.H0_H0, R45.H0_H0, -RZ.H0_H0 ;  /* 0x2000002d6a2d7231 */ /* 0x000fe200003408ff */
        /* <DEDUP_REMOVED lines=8> */
[----:B------:R-:W-:Y:S01]  /*21f0*/  HFMA2.BF16_V2 R4, R4.H0_H0, 1, 1, R49.H0_H0 ;  /* 0x3f803f8004047831 */ /* 0x000fe20000240831 */
[----:B------:R-:W-:Y:S01]  /*2200*/  SHF.R.U32.HI R51, RZ, 0x10, R73 ;  /* 0x00000010ff337819 */ /* 0x000fe20000011649 */
[----:B------:R-:W-:Y:S01]  /*2210*/  HFMA2.BF16_V2 R42, R106.H0_H0, R47.H0_H0, -RZ.H0_H0 ;  /* 0x2000002f6a2a7231 */ /* 0x000fe200003408ff */
[----:B------:R-:W-:Y:S01]  /*2220*/  SHF.R.U32.HI R49, RZ, 0x10, R79 ;  /* 0x00000010ff317819 */ /* 0x000fe2000001164f */
[----:B------:R-:W-:Y:S01]  /*2230*/  HFMA2.BF16_V2 R103, R40.H0_H0, R103.H0_H0, -RZ.H0_H0 ;  /* 0x2000006728677231 */ /* 0x000fe200003408ff */
[----:B------:R-:W-:Y:S01]  /*2240*/  SHF.R.U64 R40, R60, 0x10, R61 ;  /* 0x000000103c287819 */ /* 0x000fe2000000123d */
[----:B------:R-:W-:Y:S01]  /*2250*/  HFMA2.BF16_V2 R47, R51.H0_H0, R50.H0_H0, -RZ.H0_H0 ;  /* 0x20000032332f7231 */ /* 0x000fe200003408ff */
[----:B------:R-:W-:Y:S01]  /*2260*/  SHF.R.U32.HI R51, RZ, 0x10, R75 ;  /* 0x00000010ff337819 */ /* 0x000fe2000001164b */
[----:B------:R-:W-:Y:S01]  /*2270*/  HFMA2.BF16_V2 R14, R14.H0_H0, 1, 1, R49.H0_H0 ;  /* 0x3f803f800e0e7831 */ /* 0x000fe20000240831 */
[----:B------:R-:W-:Y:S01]  /*2280*/  SHF.R.U64 R41, R52, 0x10, R53 ;  /* 0x0000001034297819 */ /* 0x000fe20000001235 */
[----:B------:R-:W-:Y:S01]  /*2290*/  HFMA2.BF16_V2 R105, R40.H0_H0, R105.H0_H0, -RZ.H0_H0 ;  /* 0x2000006928697231 */ /* 0x000fe200003408ff */
[----:B------:R-:W-:Y:S01]  /*22a0*/  SHF.R.U32.HI R49, RZ, 0x10, R83 ;  /* 0x00000010ff317819 */ /* 0x000fe20000011653 */
[----:B------:R-:W-:Y:S01]  /*22b0*/  HFMA2.BF16_V2 R8, R8.H0_H0, 1, 1, R51.H0_H0 ;  /* 0x3f803f8008087831 */ /* 0x000fe20000240833 */
[----:B------:R-:W-:Y:S01]  /*22c0*/  F2FP.BF16.PACK_AB R111, RZ, R111 ;  /* 0x0000006fff6f723e */ /* 0x000fe200000010ff */
[----:B------:R-:W-:Y:S01]  /*22d0*/  HFMA2.BF16_V2 R6, R41.H0_H0, R6.H0_H0, -RZ.H0_H0 ;  /* 0x2000000629067231 */ /* 0x000fe200003408ff */
[----:B------:R-:W-:Y:S01]  /*22e0*/  SHF.R.U64 R40, R64, 0x10, R65 ;  /* 0x0000001040287819 */ /* 0x000fe20000001241 */
[----:B------:R-:W-:Y:S01]  /*22f0*/  HFMA2.BF16_V2 R30, R30.H0_H0, 1, 1, R49.H0_H0 ;  /* 0x3f803f801e1e7831 */ /* 0x000fe20000240831 */
[----:B------:R-:W-:Y:S01]  /*2300*/  SHF.R.U64 R51, R80, 0x10, R81 ;  /* 0x0000001050337819 */ /* 0x000fe20000001251 */
[----:B------:R-:W-:Y:S01]  /*2310*/  FADD.FTZ R46, R46, -UR4 ;  /* 0x800000042e2e7e21 */ /* 0x000fe20008010000 */
[----:B------:R-:W-:Y:S01]  /*2320*/  SHF.R.U32.HI R41, RZ, 0x10, R63 ;  /* 0x00000010ff297819 */ /* 0x000fe2000001163f */
[----:B------:R-:W-:Y:S01]  /*2330*/  HFMA2.BF16_V2 R40, R40.H0_H0, R111.H0_H0, -RZ.H0_H0 ;  /* 0x2000006f28287231 */ /* 0x000fe200003408ff */
[----:B------:R-:W-:Y:S01]  /*2340*/  SHF.R.U64 R49, R88, 0x10, R89 ;  /* 0x0000001058317819 */ /* 0x000fe20000001259 */
[----:B------:R-:W-:Y:S01]  /*2350*/  HFMA2.BF16_V2 R104, R104.H0_H0, 1, 1, R51.H0_H0 ;  /* 0x3f803f8068687831 */ /* 0x000fe20000240833 */
[----:B------:R-:W-:Y:S01]  /*2360*/  FMUL.FTZ R27, R46, UR10 ;  /* 0x0000000a2e1b7c20 */ /* 0x000fe20008410000 */
[----:B------:R-:W-:Y:S01]  /*2370*/  SHF.R.U32.HI R51, RZ, 0x10, R87 ;  /* 0x00000010ff337819 */ /* 0x000fe20000011657 */
[----:B------:R-:W-:Y:S01]  /*2380*/  HFMA2.BF16_V2 R46, R41.H0_H0, R112.H0_H0, -RZ.H0_H0 ;  /* 0x20000070292e7231 */ /* 0x000fe200003408ff */
[----:B------:R-:W-:Y:S01]  /*2390*/  SHF.R.U32.HI R50, RZ, 0x10, R77 ;  /* 0x00000010ff327819 */ /* 0x000fe2000001164d */
[----:B------:R-:W-:Y:S01]  /*23a0*/  HFMA2.BF16_V2 R40, R40.H0_H0, 1, 1, R49.H0_H0 ;  /* 0x3f803f8028287831 */ /* 0x000fe20000240831 */
[----:B------:R-:W-:Y:S01]  /*23b0*/  SHF.R.U64 R49, R94, 0x10, R95 ;  /* 0x000000105e317819 */ /* 0x000fe2000000125f */
[----:B------:R-:W-:Y:S01]  /*23c0*/  HFMA2.BF16_V2 R26, R69.H0_H0, R26.H0_H0, -RZ.H0_H0 ;  /* 0x2000001a451a7231 */ /* 0x000fe200003408ff */
[----:B------:R-:W-:Y:S01]  /*23d0*/  FADD.FTZ R12, R12, -UR4 ;  /* 0x800000040c0c7e21 */ /* 0x000fe20008010000 */
[----:B------:R-:W-:Y:S01]  /*23e0*/  HFMA2.BF16_V2 R46, R46.H0_H0, 1, 1, R51.H0_H0 ;  /* 0x3f803f802e2e7831 */ /* 0x000fe20000240833 */
[----:B------:R-:W-:Y:S01]  /*23f0*/  SHF.R.U64 R51, R90, 0x10, R91 ;  /* 0x000000105a337819 */ /* 0x000fe2000000125b */
[----:B------:R-:W-:Y:S01]  /*2400*/  HFMA2.BF16_V2 R38, R38.H0_H0, 1, 1, R49.H0_H0 ;  /* 0x3f803f8026267831 */ /* 0x000fe20000240831 */
[----:B------:R-:W-:Y:S01]  /*2410*/  F2FP.BF16.PACK_AB R11, RZ, R11 ;  /* 0x0000000bff0b723e */ /* 0x000fe200000010ff */
[----:B------:R-:W-:Y:S01]  /*2420*/  HFMA2.BF16_V2 R49, R5.H0_H0, 1, 1, R74.H0_H0 ;  /* 0x3f803f8005317831 */ /* 0x000fe2000024084a */
[----:B------:R-:W-:Y:S01]  /*2430*/  FMUL.FTZ R12, R12, UR10 ;  /* 0x0000000a0c0c7c20 */ /* 0x000fe20008410000 */
[----:B------:R-:W-:Y:S01]  /*2440*/  HFMA2.BF16_V2 R5, R26.H0_H0, 1, 1, R93.H0_H0 ;  /* 0x3f803f801a057831 */ /* 0x000fe2000024085d */
[----:B------:R-:W-:Y:S01]  /*2450*/  PRMT R26, R4, 0x7610, R26 ;  /* 0x00007610041a7816 */ /* 0x000fe2000000001a */
[----:B------:R-:W-:Y:S01]  /*2460*/  HFMA2.BF16_V2 R6, R6.H0_H0, 1, 1, R107.H0_H0 ;  /* 0x3f803f8006067831 */ /* 0x000fe2000024086b */
[----:B------:R-:W-:Y:S01]  /*2470*/  PRMT R4, R49, 0x7610, R4 ;  /* 0x0000761031047816 */ /* 0x000fe20000000004 */
[----:B------:R-:W-:Y:S01]  /*2480*/  HFMA2.BF16_V2 R48, R48.H0_H0, 1, 1, R51.H0_H0 ;  /* 0x3f803f8030307831 */ /* 0x000fe20000240833 */
[----:B------:R-:W-:Y:S01]  /*2490*/  SHF.R.U32.HI R51, RZ, 0x10, R95 ;  /* 0x00000010ff337819 */ /* 0x000fe2000001165f */
[----:B------:R-:W-:Y:S01]  /*24a0*/  HFMA2.BF16_V2 R15, R15.H0_H0, 1, 1, R50.H0_H0 ;  /* 0x3f803f800f0f7831 */ /* 0x000fe20000240832 */
[----:B------:R-:W-:Y:S01]  /*24b0*/  SHF.R.U64 R50, R78, 0x10, R79 ;  /* 0x000000104e327819 */ /* 0x000fe2000000124f */
[----:B------:R-:W-:Y:S01]  /*24c0*/  HFMA2.BF16_V2 R11, R55.H0_H0, R11.H0_H0, -RZ.H0_H0 ;  /* 0x2000000b370b7231 */ /* 0x000fe200003408ff */
[----:B------:R-:W-:Y:S01]  /*24d0*/  LOP3.LUT R49, R26, 0xffff, RZ, 0xc0, !PT ;  /* 0x0000ffff1a317812 */ /* 0x000fe200078ec0ff */
[----:B------:R-:W-:Y:S01]  /*24e0*/  HFMA2.BF16_V2 R42, R42.H0_H0, 1, 1, R51.H0_H0 ;  /* 0x3f803f802a2a7831 */ /* 0x000fe20000240833 */
[----:B------:R-:W-:Y:S01]  /*24f0*/  LOP3.LUT R26, R6, 0xffff, RZ, 0xc0, !PT ;  /* 0x0000ffff061a7812 */ /* 0x000fe200078ec0ff */
[----:B------:R-:W-:Y:S01]  /*2500*/  HFMA2.BF16_V2 R13, R13.H0_H0, 1, 1, R50.H0_H0 ;  /* 0x3f803f800d0d7831 */ /* 0x000fe20000240832 */
[----:B------:R-:W-:Y:S01]  /*2510*/  LOP3.LUT R7, R7, 0xffff, RZ, 0xc0, !PT ;  /* 0x0000ffff07077812 */ /* 0x000fe200078ec0ff */
[----:B------:R-:W-:Y:S01]  /*2520*/  HFMA2.BF16_V2 R10, R10.H0_H0, 1, 1, R76.H0_H0 ;  /* 0x3f803f800a0a7831 */ /* 0x000fe2000024084c */
[C---:B------:R-:W-:Y:S01]  /*2530*/  SHF.L.U32 R51, R49.reuse, 0x10, RZ ;  /* 0x0000001031337819 */ /* 0x040fe200000006ff */
[----:B------:R-:W-:Y:S01]  /*2540*/  HFMA2.BF16_V2 R9, R9.H0_H0, 1, 1, R77.H0_H0 ;  /* 0x3f803f8009097831 */ /* 0x000fe2000024084d */
[----:B------:R-:W-:Y:S01]  /*2550*/  SHF.L.U64.HI R6, R49, 0x10, RZ ;  /* 0x0000001031067819 */ /* 0x000fe200000102ff */
[----:B------:R-:W-:Y:S01]  /*2560*/  HFMA2.BF16_V2 R11, R11.H0_H0, 1, 1, R79.H0_H0 ;  /* 0x3f803f800b0b7831 */ /* 0x000fe2000024084f */
[----:B------:R-:W-:Y:S01]  /*2570*/  F2FP.BF16.PACK_AB R12, RZ, R12 ;  /* 0x0000000cff0c723e */ /* 0x000fe200000010ff */
[----:B------:R-:W-:Y:S01]  /*2580*/  FADD.FTZ R32, R32, -UR4 ;  /* 0x8000000420207e21 */ /* 0x000fe20008010000 */
[----:B------:R-:W-:-:S02]  /*2590*/  SHF.L.U32 R49, R26, 0x10, RZ ;  /* 0x000000101a317819 */ /* 0x000fc400000006ff */
[----:B------:R-:W-:Y:S01]  /*25a0*/  F2FP.BF16.PACK_AB R16, RZ, R16 ;  /* 0x00000010ff10723e */ /* 0x000fe200000010ff */
[----:B------:R-:W-:Y:S01]  /*25b0*/  HFMA2.BF16_V2 R12, R54.H0_H0, R12.H0_H0, -RZ.H0_H0 ;  /* 0x2000000c360c7231 */ /* 0x000fe200003408ff */
[----:B------:R-:W-:Y:S01]  /*25c0*/  F2FP.BF16.PACK_AB R17, RZ, R17 ;  /* 0x00000011ff11723e */ /* 0x000fe200000010ff */
[----:B------:R-:W-:Y:S01]  /*25d0*/  FMUL.FTZ R32, R32, UR10 ;  /* 0x0000000a20207c20 */ /* 0x000fe20008410000 */
[----:B------:R-:W-:Y:S01]  /*25e0*/  F2FP.BF16.PACK_AB R20, RZ, R20 ;  /* 0x00000014ff14723e */ /* 0x000fe200000010ff */
[----:B------:R-:W-:Y:S01]  /*25f0*/  HFMA2.BF16_V2 R16, R56.H0_H0, R16.H0_H0, -RZ.H0_H0 ;  /* 0x2000001038107231 */ /* 0x000fe200003408ff */
[----:B------:R-:W-:Y:S01]  /*2600*/  SHF.R.U64 R108, R82, 0x10, R83 ;  /* 0x00000010526c7819 */ /* 0x000fe20000001253 */
[----:B------:R-:W-:Y:S01]  /*2610*/  HFMA2.BF16_V2 R17, R57.H0_H0, R17.H0_H0, -RZ.H0_H0 ;  /* 0x2000001139117231 */ /* 0x000fe200003408ff */
[----:B------:R-:W-:Y:S01]  /*2620*/  LOP3.LUT R7, R7, 0xffff0000, R6, 0xf8, !PT ;  /* 0xffff000007077812 */ /* 0x000fe200078ef806 */
[----:B------:R-:W-:Y:S01]  /*2630*/  HFMA2.BF16_V2 R20, R59.H0_H0, R20.H0_H0, -RZ.H0_H0 ;  /* 0x200000143b147231 */ /* 0x000fe200003408ff */
[----:B------:R-:W-:Y:S01]  /*2640*/  SHF.R.U32.HI R106, RZ, 0x10, R81 ;  /* 0x00000010ff6a7819 */ /* 0x000fe20000011651 */
[----:B------:R-:W-:Y:S01]  /*2650*/  HFMA2.BF16_V2 R29, R29.H0_H0, 1, 1, R108.H0_H0 ;  /* 0x3f803f801d1d7831 */ /* 0x000fe2000024086c */
[----:B------:R-:W-:Y:S01]  /*2660*/  SHF.R.U64 R50, R84, 0x10, R85 ;  /* 0x0000001054327819 */ /* 0x000fe20000001255 */
[----:B------:R-:W-:Y:S01]  /*2670*/  HFMA2.BF16_V2 R12, R12.H0_H0, 1, 1, R78.H0_H0 ;  /* 0x3f803f800c0c7831 */ /* 0x000fe2000024084e */
[----:B------:R-:W-:Y:S01]  /*2680*/  LOP3.LUT R6, R49, 0xffff, R10, 0xf8, !PT ;  /* 0x0000ffff31067812 */ /* 0x000fe200078ef80a */
[----:B------:R-:W-:Y:S01]  /*2690*/  HFMA2.BF16_V2 R103, R103.H0_H0, 1, 1, R106.H0_H0 ;  /* 0x3f803f8067677831 */ /* 0x000fe2000024086a */
[----:B------:R-:W-:Y:S01]  /*26a0*/  LOP3.LUT R13, R13, 0xffff, RZ, 0xc0, !PT ;  /* 0x0000ffff0d0d7812 */ /* 0x000fe200078ec0ff */
[----:B------:R-:W-:Y:S01]  /*26b0*/  HFMA2.BF16_V2 R105, R105.H0_H0, 1, 1, R50.H0_H0 ;  /* 0x3f803f8069697831 */ /* 0x000fe20000240832 */
[----:B------:R-:W-:Y:S01]  /*26c0*/  LOP3.LUT R10, R9, 0xffff, RZ, 0xc0, !PT ;  /* 0x0000ffff090a7812 */ /* 0x000fe200078ec0ff */
[----:B------:R-:W-:Y:S01]  /*26d0*/  HFMA2.BF16_V2 R16, R16.H0_H0, 1, 1, R80.H0_H0 ;  /* 0x3f803f8010107831 */ /* 0x000fe20000240850 */
[----:B------:R-:W-:Y:S01]  /*26e0*/  LOP3.LUT R9, R11, 0xffff, RZ, 0xc0, !PT ;  /* 0x0000ffff0b097812 */ /* 0x000fe200078ec0ff */
[----:B------:R-:W-:Y:S01]  /*26f0*/  HFMA2.BF16_V2 R17, R17.H0_H0, 1, 1, R81.H0_H0 ;  /* 0x3f803f8011117831 */ /* 0x000fe20000240851 */
[----:B------:R-:W-:Y:S01]  /*2700*/  F2FP.BF16.PACK_AB R18, RZ, R18 ;  /* 0x00000012ff12723e */ /* 0x000fe200000010ff */
[----:B------:R-:W-:Y:S01]  /*2710*/  HFMA2.BF16_V2 R20, R20.H0_H0, 1, 1, R83.H0_H0 ;  /* 0x3f803f8014147831 */ /* 0x000fe20000240853 */
[----:B------:R-:W-:-:S02]  /*2720*/  LOP3.LUT R104, R104, 0xffff, RZ, 0xc0, !PT ;  /* 0x0000ffff68687812 */ /* 0x000fc400078ec0ff */
[----:B------:R-:W-:Y:S01]  /*2730*/  SHF.L.U64.HI R11, R26, 0x10, RZ ;  /* 0x000000101a0b7819 */ /* 0x000fe200000102ff */
[----:B------:R-:W-:Y:S01]  /*2740*/  HFMA2.BF16_V2 R18, R58.H0_H0, R18.H0_H0, -RZ.H0_H0 ;  /* 0x200000123a127231 */ /* 0x000fe200003408ff */
[----:B------:R-:W-:Y:S02]  /*2750*/  F2FP.BF16.PACK_AB R19, RZ, R19 ;  /* 0x00000013ff13723e */ /* 0x000fe400000010ff */
[C---:B------:R-:W-:Y:S01]  /*2760*/  SHF.L.U64.HI R26, R13.reuse, 0x10, RZ ;  /* 0x000000100d1a7819 */ /* 0x040fe200000102ff */
[----:B------:R-:W-:Y:S01]  /*2770*/  HFMA2.BF16_V2 R18, R18.H0_H0, 1, 1, R82.H0_H0 ;  /* 0x3f803f8012127831 */ /* 0x000fe20000240852 */
[----:B------:R-:W-:Y:S01]  /*2780*/  F2FP.BF16.PACK_AB R22, RZ, R22 ;  /* 0x00000016ff16723e */ /* 0x000fe200000010ff */
[----:B------:R-:W-:Y:S01]  /*2790*/  HFMA2.BF16_V2 R19, R60.H0_H0, R19.H0_H0, -RZ.H0_H0 ;  /* 0x200000133c137231 */ /* 0x000fe200003408ff */
[----:B------:R-:W-:Y:S02]  /*27a0*/  F2FP.BF16.PACK_AB R21, RZ, R21 ;  /* 0x00000015ff15723e */ /* 0x000fe400000010ff */
[----:B------:R-:W-:Y:S01]  /*27b0*/  SHF.R.U32.HI R106, RZ, 0x10, R85 ;  /* 0x00000010ff6a7819 */ /* 0x000fe20000011655 */
[----:B------:R-:W-:Y:S01]  /*27c0*/  HFMA2.BF16_V2 R22, R61.H0_H0, R22.H0_H0, -RZ.H0_H0 ;  /* 0x200000163d167231 */ /* 0x000fe200003408ff */
[----:B------:R-:W-:Y:S01]  /*27d0*/  SHF.R.U64 R108, R86, 0x10, R87 ;  /* 0x00000010566c7819 */ /* 0x000fe20000001257 */
[----:B------:R-:W-:Y:S01]  /*27e0*/  HFMA2.BF16_V2 R21, R63.H0_H0, R21.H0_H0, -RZ.H0_H0 ;  /* 0x200000153f157231 */ /* 0x000fe200003408ff */
[----:B------:R-:W-:Y:S01]  /*27f0*/  SHF.L.U32 R49, R13, 0x10, RZ ;  /* 0x000000100d317819 */ /* 0x000fe200000006ff */
[----:B------:R-:W-:Y:S01]  /*2800*/  HFMA2.BF16_V2 R31, R31.H0_H0, 1, 1, R106.H0_H0 ;  /* 0x3f803f801f1f7831 */ /* 0x000fe2000024086a */
[----:B------:R-:W-:Y:S01]  /*2810*/  SHF.L.U32 R13, R104, 0x10, RZ ;  /* 0x00000010680d7819 */ /* 0x000fe200000006ff */
[----:B------:R-:W-:Y:S01]  /*2820*/  HFMA2.BF16_V2 R43, R43.H0_H0, 1, 1, R108.H0_H0 ;  /* 0x3f803f802b2b7831 */ /* 0x000fe2000024086c */
[----:B------:R-:W-:Y:S01]  /*2830*/  LOP3.LUT R9, R9, 0xffff0000, R26, 0xf8, !PT ;  /* 0xffff000009097812 */ /* 0x000fe200078ef81a */
[----:B------:R-:W-:Y:S01]  /*2840*/  HFMA2.BF16_V2 R19, R19.H0_H0, 1, 1, R84.H0_H0 ;  /* 0x3f803f8013137831 */ /* 0x000fe20000240854 */
[----:B------:R-:W-:Y:S01]  /*2850*/  LOP3.LUT R11, R10, 0xffff0000, R11, 0xf8, !PT ;  /* 0xffff00000a0b7812 */ /* 0x000fe200078ef80b */
[----:B------:R-:W-:Y:S01]  /*2860*/  HFMA2.BF16_V2 R22, R22.H0_H0, 1, 1, R85.H0_H0 ;  /* 0x3f803f8016167831 */ /* 0x000fe20000240855 */
[----:B------:R-:W-:Y:S01]  /*2870*/  LOP3.LUT R26, R29, 0xffff, RZ, 0xc0, !PT ;  /* 0x0000ffff1d1a7812 */ /* 0x000fe200078ec0ff */
[----:B------:R-:W-:Y:S01]  /*2880*/  HFMA2.BF16_V2 R21, R21.H0_H0, 1, 1, R87.H0_H0 ;  /* 0x3f803f8015157831 */ /* 0x000fe20000240857 */
[----:B------:R-:W-:-:S02]  /*2890*/  LOP3.LUT R10, R49, 0xffff, R12, 0xf8, !PT ;  /* 0x0000ffff310a7812 */ /* 0x000fc400078ef80c */
[----:B------:R-:W-:Y:S02]  /*28a0*/  LOP3.LUT R105, R105, 0xffff, RZ, 0xc0, !PT ;  /* 0x0000ffff69697812 */ /* 0x000fe400078ec0ff */
[----:B------:R-:W-:Y:S02]  /*28b0*/  F2FP.BF16.PACK_AB R32, RZ, R32 ;  /* 0x00000020ff20723e */ /* 0x000fe400000010ff */
[----:B------:R-:W-:Y:S02]  /*28c0*/  F2FP.BF16.PACK_AB R25, RZ, R25 ;  /* 0x00000019ff19723e */ /* 0x000fe400000010ff */
[----:B------:R-:W-:Y:S01]  /*28d0*/  LOP3.LUT R12, R13, 0xffff, R16, 0xf8, !PT ;  /* 0x0000ffff0d0c7812 */ /* 0x000fe200078ef810 */
[----:B------:R-:W-:Y:S01]  /*28e0*/  HFMA2.BF16_V2 R32, R64.H0_H0, R32.H0_H0, -RZ.H0_H0 ;  /* 0x2000002040207231 */ /* 0x000fe200003408ff */
[----:B------:R-:W-:Y:S01]  /*28f0*/  SHF.R.U64 R106, R92, 0x10, R93 ;  /* 0x000000105c6a7819 */ /* 0x000fe2000000125d */
[----:B------:R-:W-:Y:S01]  /*2900*/  HFMA2.BF16_V2 R25, R67.H0_H0, R25.H0_H0, -RZ.H0_H0 ;  /* 0x2000001943197231 */ /* 0x000fe200003408ff */
[----:B------:R-:W-:Y:S01]  /*2910*/  LOP3.LUT R13, R17, 0xffff, RZ, 0xc0, !PT ;  /* 0x0000ffff110d7812 */ /* 0x000fe200078ec0ff */
[----:B------:R-:W-:Y:S01]  /*2920*/  HFMA2.BF16_V2 R32, R32.H0_H0, 1, 1, R88.H0_H0 ;  /* 0x3f803f8020207831 */ /* 0x000fe20000240858 */
[----:B------:R-:W-:Y:S01]  /*2930*/  SHF.L.U64.HI R16, R104, 0x10, RZ ;  /* 0x0000001068107819 */ /* 0x000fe200000102ff */
[----:B------:R-:W-:Y:S01]  /*2940*/  HFMA2.BF16_V2 R45, R45.H0_H0, 1, 1, R106.H0_H0 ;  /* 0x3f803f802d2d7831 */ /* 0x000fe2000024086a */
[----:B------:R-:W-:Y:S01]  /*2950*/  LOP3.LUT R17, R20, 0xffff, RZ, 0xc0, !PT ;  /* 0x0000ffff14117812 */ /* 0x000fe200078ec0ff */
[----:B------:R-:W-:Y:S01]  /*2960*/  HFMA2.BF16_V2 R25, R25.H0_H0, 1, 1, R91.H0_H0 ;  /* 0x3f803f8019197831 */ /* 0x000fe2000024085b */
[----:B------:R-:W-:-:S02]  /*2970*/  SHF.L.U32 R29, R26, 0x10, RZ ;  /* 0x000000101a1d7819 */ /* 0x000fc400000006ff */
[----:B------:R-:W-:Y:S02]  /*2980*/  SHF.L.U32 R20, R105, 0x10, RZ ;  /* 0x0000001069147819 */ /* 0x000fe400000006ff */
[----:B------:R-:W-:Y:S02]  /*2990*/  SHF.L.U64.HI R26, R26, 0x10, RZ ;  /* 0x000000101a1a7819 */ /* 0x000fe400000102ff */
[----:B------:R-:W-:Y:S02]  /*29a0*/  F2FP.BF16.PACK_AB R34, RZ, R34 ;  /* 0x00000022ff22723e */ /* 0x000fe400000010ff */
[----:B------:R-:W-:Y:S02]  /*29b0*/  LOP3.LUT R13, R13, 0xffff0000, R16, 0xf8, !PT ;  /* 0xffff00000d0d7812 */ /* 0x000fe400078ef810 */
[----:B------:R-:W-:Y:S01]  /*29c0*/  LOP3.LUT R43, R43, 0xffff, RZ, 0xc0, !PT ;  /* 0x0000ffff2b2b7812 */ /* 0x000fe200078ec0ff */
[----:B------:R-:W-:Y:S01]  /*29d0*/  HFMA2.BF16_V2 R34, R68.H0_H0, R34.H0_H0, -RZ.H0_H0 ;  /* 0x2000002244227231 */ /* 0x000fe200003408ff */
[----:B------:R-:W-:-:S02]  /*29e0*/  F2FP.BF16.PACK_AB R27, RZ, R27 ;  /* 0x0000001bff1b723e */ /* 0x000fc400000010ff */
[----:B------:R-:W-:Y:S01]  /*29f0*/  LOP3.LUT R16, R29, 0xffff, R18, 0xf8, !PT ;  /* 0x0000ffff1d107812 */ /* 0x000fe200078ef812 */
[----:B------:R-:W-:Y:S01]  /*2a00*/  HFMA2.BF16_V2 R34, R34.H0_H0, 1, 1, R92.H0_H0 ;  /* 0x3f803f8022227831 */ /* 0x000fe2000024085c */
[----:B------:R-:W-:Y:S01]  /*2a10*/  LOP3.LUT R40, R40, 0xffff, RZ, 0xc0, !PT ;  /* 0x0000ffff28287812 */ /* 0x000fe200078ec0ff */
[----:B------:R-:W-:Y:S01]  /*2a20*/  HFMA2.BF16_V2 R27, R71.H0_H0, R27.H0_H0, -RZ.H0_H0 ;  /* 0x2000001b471b7231 */ /* 0x000fe200003408ff */
[----:B------:R-:W-:Y:S02]  /*2a30*/  LOP3.LUT R18, R20, 0xffff, R19, 0xf8, !PT ;  /* 0x0000ffff14127812 */ /* 0x000fe400078ef813 */
[----:B------:R-:W-:Y:S01]  /*2a40*/  LOP3.LUT R17, R17, 0xffff0000, R26, 0xf8, !PT ;  /* 0xffff000011117812 */ /* 0x000fe200078ef81a */
[----:B------:R-:W-:Y:S01]  /*2a50*/  HFMA2.BF16_V2 R27, R27.H0_H0, 1, 1, R95.H0_H0 ;  /* 0x3f803f801b1b7831 */ /* 0x000fe2000024085f */
[----:B------:R-:W-:Y:S02]  /*2a60*/  LOP3.LUT R19, R22, 0xffff, RZ, 0xc0, !PT ;  /* 0x0000ffff16137812 */ /* 0x000fe400078ec0ff */
[----:B------:R-:W-:-:S02]  /*2a70*/  LOP3.LUT R21, R21, 0xffff, RZ, 0xc0, !PT ;  /* 0x0000ffff15157812 */ /* 0x000fc400078ec0ff */
[----:B------:R-:W-:Y:S02]  /*2a80*/  SHF.L.U64.HI R26, R105, 0x10, RZ ;  /* 0x00000010691a7819 */ /* 0x000fe400000102ff */
[----:B------:R-:W-:Y:S02]  /*2a90*/  SHF.L.U64.HI R22, R43, 0x10, RZ ;  /* 0x000000102b167819 */ /* 0x000fe400000102ff */
[----:B------:R-:W-:Y:S02]  /*2aa0*/  SHF.L.U32 R29, R40, 0x10, RZ ;  /* 0x00000010281d7819 */ /* 0x000fe400000006ff */
[----:B------:R-:W-:Y:S02]  /*2ab0*/  LOP3.LUT R48, R48, 0xffff, RZ, 0xc0, !PT ;  /* 0x0000ffff30307812 */ /* 0x000fe400078ec0ff */
[----:B------:R-:W-:Y:S02]  /*2ac0*/  F2FP.BF16.PACK_AB R28, RZ, R28 ;  /* 0x0000001cff1c723e */ /* 0x000fe400000010ff */
[----:B------:R-:W-:-:S02]  /*2ad0*/  SHF.R.U64 R106, R96, 0x10, R97 ;  /* 0x00000010606a7819 */ /* 0x000fc40000001261 */
[----:B------:R-:W-:Y:S01]  /*2ae0*/  LOP3.LUT R45, R45, 0xffff, RZ, 0xc0, !PT ;  /* 0x0000ffff2d2d7812 */ /* 0x000fe200078ec0ff */
[----:B------:R-:W-:Y:S01]  /*2af0*/  HFMA2.BF16_V2 R28, R73.H0_H0, R28.H0_H0, -RZ.H0_H0 ;  /* 0x2000001c491c7231 */ /* 0x000fe200003408ff */
[----:B------:R-:W-:Y:S01]  /*2b00*/  LOP3.LUT R19, R19, 0xffff0000, R26, 0xf8, !PT ;  /* 0xffff000013137812 */ /* 0x000fe200078ef81a */
[----:B------:R-:W-:Y:S01]  /*2b10*/  HFMA2.BF16_V2 R37, R37.H0_H0, 1, 1, R106.H0_H0 ;  /* 0x3f803f8025257831 */ /* 0x000fe2000024086a */
[----:B------:R-:W-:Y:S01]  /*2b20*/  LOP3.LUT R21, R21, 0xffff0000, R22, 0xf8, !PT ;  /* 0xffff000015157812 */ /* 0x000fe200078ef816 */
[----:B------:R-:W-:Y:S01]  /*2b30*/  HFMA2.BF16_V2 R28, R28.H0_H0, 1, 1, R97.H0_H0 ;  /* 0x3f803f801c1c7831 */ /* 0x000fe20000240861 */
[----:B------:R-:W-:Y:S02]  /*2b40*/  LOP3.LUT R22, R29, 0xffff, R32, 0xf8, !PT ;  /* 0x0000ffff1d167812 */ /* 0x000fe400078ef820 */
[----:B------:R-:W-:Y:S02]  /*2b50*/  LOP3.LUT R25, R25, 0xffff, RZ, 0xc0, !PT ;  /* 0x0000ffff19197812 */ /* 0x000fe400078ec0ff */
[----:B------:R-:W-:-:S02]  /*2b60*/  SHF.L.U64.HI R26, R48, 0x10, RZ ;  /* 0x00000010301a7819 */ /* 0x000fc400000102ff */
[----:B------:R-:W-:Y:S02]  /*2b70*/  SHF.L.U32 R29, R45, 0x10, RZ ;  /* 0x000000102d1d7819 */ /* 0x000fe400000006ff */
[----:B------:R-:W-:Y:S02]  /*2b80*/  LOP3.LUT R38, R38, 0xffff, RZ, 0xc0, !PT ;  /* 0x0000ffff26267812 */ /* 0x000fe400078ec0ff */
[----:B------:R-:W-:Y:S02]  /*2b90*/  LOP3.LUT R25, R25, 0xffff0000, R26, 0xf8, !PT ;  /* 0xffff000019197812 */ /* 0x000fe400078ef81a */
[----:B------:R-:W-:Y:S02]  /*2ba0*/  SHF.L.U64.HI R32, R40, 0x10, RZ ;  /* 0x0000001028207819 */ /* 0x000fe400000102ff */
[----:B------:R-:W-:Y:S02]  /*2bb0*/  LOP3.LUT R26, R29, 0xffff, R34, 0xf8, !PT ;  /* 0x0000ffff1d1a7812 */ /* 0x000fe400078ef822 */
[----:B------:R-:W-:-:S02]  /*2bc0*/  LOP3.LUT R5, R5, 0xffff, RZ, 0xc0, !PT ;  /* 0x0000ffff05057812 */ /* 0x000fc400078ec0ff */
[----:B------:R-:W-:Y:S02]  /*2bd0*/  LOP3.LUT R29, R27, 0xffff, RZ, 0xc0, !PT ;  /* 0x0000ffff1b1d7812 */ /* 0x000fe400078ec0ff */
[----:B------:R-:W-:Y:S02]  /*2be0*/  SHF.L.U64.HI R40, R45, 0x10, RZ ;  /* 0x000000102d287819 */ /* 0x000fe400000102ff */
[----:B------:R-:W-:Y:S02]  /*2bf0*/  SHF.L.U64.HI R34, R38, 0x10, RZ ;  /* 0x0000001026227819 */ /* 0x000fe400000102ff */
[----:B------:R-:W-:Y:S02]  /*2c00*/  LOP3.LUT R37, R37, 0xffff, RZ, 0xc0, !PT ;  /* 0x0000ffff25257812 */ /* 0x000fe400078ec0ff */
[----:B------:R-:W-:Y:S02]  /*2c10*/  F2FP.BF16.PACK_AB R23, RZ, R23 ;  /* 0x00000017ff17723e */ /* 0x000fe400000010ff */
[----:B------:R-:W-:-:S02]  /*2c20*/  F2FP.BF16.PACK_AB R24, RZ, R24 ;  /* 0x00000018ff18723e */ /* 0x000fc400000010ff */
[----:B------:R-:W-:Y:S01]  /*2c30*/  LOP3.LUT R27, R5, 0xffff0000, R40, 0xf8, !PT ;  /* 0xffff0000051b7812 */ /* 0x000fe200078ef828 */
[----:B------:R-:W-:Y:S01]  /*2c40*/  HFMA2.BF16_V2 R23, R62.H0_H0, R23.H0_H0, -RZ.H0_H0 ;  /* 0x200000173e177231 */ /* 0x000fe200003408ff */
[----:B------:R-:W-:Y:S01]  /*2c50*/  LOP3.LUT R29, R29, 0xffff0000, R34, 0xf8, !PT ;  /* 0xffff00001d1d7812 */ /* 0x000fe200078ef822 */
[----:B------:R-:W-:Y:S01]  /*2c60*/  HFMA2.BF16_V2 R24, R65.H0_H0, R24.H0_H0, -RZ.H0_H0 ;  /* 0x2000001841187231 */ /* 0x000fe200003408ff */
[----:B------:R-:W-:Y:S01]  /*2c70*/  LOP3.LUT R5, R28, 0xffff, RZ, 0xc0, !PT ;  /* 0x0000ffff1c057812 */ /* 0x000fe200078ec0ff */
[----:B------:R-:W-:Y:S01]  /*2c80*/  HFMA2.BF16_V2 R23, R23.H0_H0, 1, 1, R86.H0_H0 ;  /* 0x3f803f8017177831 */ /* 0x000fe20000240856 */
[----:B------:R-:W-:Y:S01]  /*2c90*/  SHF.L.U64.HI R34, R37, 0x10, RZ ;  /* 0x0000001025227819 */ /* 0x000fe200000102ff */
[----:B------:R-:W-:Y:S01]  /*2ca0*/  HFMA2.BF16_V2 R24, R24.H0_H0, 1, 1, R89.H0_H0 ;  /* 0x3f803f8018187831 */ /* 0x000fe20000240859 */
[----:B------:R-:W-:Y:S02]  /*2cb0*/  PRMT R28, R15, 0x7610, R28 ;  /* 0x000076100f1c7816 */ /* 0x000fe4000000001c */
[----:B------:R-:W-:-:S02]  /*2cc0*/  F2FP.BF16.PACK_AB R110, RZ, R110 ;  /* 0x0000006eff6e723e */ /* 0x000fc400000010ff */
[----:B------:R-:W-:Y:S02]  /*2cd0*/  SHF.R.U32.HI R41, RZ, 0x10, R65 ;  /* 0x00000010ff297819 */ /* 0x000fe40000011641 */
[----:B------:R-:W-:Y:S02]  /*2ce0*/  LOP3.LUT R15, R5, 0xffff0000, R34, 0xf8, !PT ;  /* 0xffff0000050f7812 */ /* 0x000fe400078ef822 */
[----:B------:R-:W-:Y:S01]  /*2cf0*/  LOP3.LUT R34, R28, 0xffff, RZ, 0xc0, !PT ;  /* 0x0000ffff1c227812 */ /* 0x000fe200078ec0ff */
[----:B------:R-:W-:Y:S01]  /*2d00*/  HFMA2.BF16_V2 R41, R41.H0_H0, R110.H0_H0, -RZ.H0_H0 ;  /* 0x2000006e29297231 */ /* 0x000fe200003408ff */
[----:B------:R-:W-:Y:S02]  /*2d10*/  SHF.R.U32.HI R50, RZ, 0x10, R89 ;  /* 0x00000010ff327819 */ /* 0x000fe40000011659 */
[----:B------:R-:W-:Y:S02]  /*2d20*/  LOP3.LUT R28, R14, 0xffff, RZ, 0xc0, !PT ;  /* 0x0000ffff0e1c7812 */ /* 0x000fe400078ec0ff */
[----:B------:R-:W-:Y:S01]  /*2d30*/  F2FP.BF16.PACK_AB R33, RZ, R33 ;  /* 0x00000021ff21723e */ /* 0x000fe200000010ff */
[----:B------:R-:W-:Y:S01]  /*2d40*/  HFMA2.BF16_V2 R41, R41.H0_H0, 1, 1, R50.H0_H0 ;  /* 0x3f803f8029297831 */ /* 0x000fe20000240832 */
[----:B------:R-:W-:-:S02]  /*2d50*/  LOP3.LUT R14, R103, 0xffff, RZ, 0xc0, !PT ;  /* 0x0000ffff670e7812 */ /* 0x000fc400078ec0ff */
[----:B------:R-:W-:Y:S01]  /*2d60*/  SHF.L.U32 R20, R43, 0x10, RZ ;  /* 0x000000102b147819 */ /* 0x000fe200000006ff */
[----:B------:R-:W-:Y:S01]  /*2d70*/  HFMA2.BF16_V2 R33, R66.H0_H0, R33.H0_H0, -RZ.H0_H0 ;  /* 0x2000002142217231 */ /* 0x000fe200003408ff */
[----:B------:R-:W-:Y:S02]  /*2d80*/  PRMT R13, R13, 0x5410, R14 ;  /* 0x000054100d0d7816 */ /* 0x000fe4000000000e */
[----:B------:R-:W-:Y:S01]  /*2d90*/  F2FP.BF16.PACK_AB R36, RZ, R36 ;  /* 0x00000024ff24723e */ /* 0x000fe200000010ff */
[----:B------:R-:W-:Y:S01]  /*2da0*/  HFMA2.BF16_V2 R33, R33.H0_H0, 1, 1, R90.H0_H0 ;  /* 0x3f803f8021217831 */ /* 0x000fe2000024085a */
[----:B------:R-:W-:Y:S02]  /*2db0*/  SHF.R.U32.HI R50, RZ, 0x10, R93 ;  /* 0x00000010ff327819 */ /* 0x000fe4000001165d */
[----:B------:R-:W-:Y:S01]  /*2dc0*/  LOP3.LUT R20, R20, 0xffff, R23, 0xf8, !PT ;  /* 0x0000ffff14147812 */ /* 0x000fe200078ef817 */
[----:B------:R-:W-:Y:S01]  /*2dd0*/  HFMA2.BF16_V2 R36, R72.H0_H0, R36.H0_H0, -RZ.H0_H0 ;  /* 0x2000002448247231 */ /* 0x000fe200003408ff */
[----:B------:R-:W-:Y:S01]  /*2de0*/  LOP3.LUT R14, R31, 0xffff, RZ, 0xc0, !PT ;  /* 0x0000ffff1f0e7812 */ /* 0x000fe200078ec0ff */
[----:B------:R-:W-:Y:S01]  /*2df0*/  HFMA2.BF16_V2 R39, R39.H0_H0, 1, 1, R50.H0_H0 ;  /* 0x3f803f8027277831 */ /* 0x000fe20000240832 */
[----:B------:R-:W-:Y:S01]  /*2e00*/  LOP3.LUT R23, R24, 0xffff, RZ, 0xc0, !PT ;  /* 0x0000ffff18177812 */ /* 0x000fe200078ec0ff */
[----:B------:R-:W-:Y:S01]  /*2e10*/  HFMA2.BF16_V2 R36, R36.H0_H0, 1, 1, R96.H0_H0 ;  /* 0x3f803f8024247831 */ /* 0x000fe20000240860 */
[----:B------:R-:W-:-:S02]  /*2e20*/  PRMT R19, R19, 0x5410, R14 ;  /* 0x0000541013137816 */ /* 0x000fc4000000000e */
[----:B------:R-:W-:Y:S02]  /*2e30*/  SHF.R.U32.HI R108, RZ, 0x10, R97 ;  /* 0x00000010ff6c7819 */ /* 0x000fe40000011661 */
[----:B------:R-:W-:Y:S02]  /*2e40*/  SHF.L.U32 R24, R48, 0x10, RZ ;  /* 0x0000001030187819 */ /* 0x000fe400000006ff */
[----:B------:R-:W-:Y:S01]  /*2e50*/  LOP3.LUT R23, R23, 0xffff0000, R32, 0xf8, !PT ;  /* 0xffff000017177812 */ /* 0x000fe200078ef820 */
[----:B------:R-:W-:Y:S01]  /*2e60*/  HFMA2.BF16_V2 R47, R47.H0_H0, 1, 1, R108.H0_H0 ;  /* 0x3f803f802f2f7831 */ /* 0x000fe2000024086c */
[----:B------:R-:W-:Y:S02]  /*2e70*/  LOP3.LUT R14, R41, 0xffff, RZ, 0xc0, !PT ;  /* 0x0000ffff290e7812 */ /* 0x000fe400078ec0ff */
[----:B------:R-:W-:Y:S02]  /*2e80*/  F2FP.BF16.PACK_AB R35, RZ, R35 ;  /* 0x00000023ff23723e */ /* 0x000fe400000010ff */
[----:B------:R-:W-:-:S02]  /*2e90*/  SHF.L.U32 R32, R38, 0x10, RZ ;  /* 0x0000001026207819 */ /* 0x000fc400000006ff */
[----:B------:R-:W-:Y:S01]  /*2ea0*/  LOP3.LUT R24, R24, 0xffff, R33, 0xf8, !PT ;  /* 0x0000ffff18187812 */ /* 0x000fe200078ef821 */
[----:B------:R-:W-:Y:S01]  /*2eb0*/  HFMA2.BF16_V2 R35, R70.H0_H0, R35.H0_H0, -RZ.H0_H0 ;  /* 0x2000002346237231 */ /* 0x000fe200003408ff */
[----:B------:R-:W-:Y:S02]  /*2ec0*/  LOP3.LUT R38, R8, 0xffff, RZ, 0xc0, !PT ;  /* 0x0000ffff08267812 */ /* 0x000fe400078ec0ff */
[----:B------:R-:W-:Y:S01]  /*2ed0*/  PRMT R23, R23, 0x5410, R14 ;  /* 0x0000541017177816 */ /* 0x000fe2000000000e */
[----:B------:R-:W-:Y:S01]  /*2ee0*/  HFMA2.BF16_V2 R35, R35.H0_H0, 1, 1, R94.H0_H0 ;  /* 0x3f803f8023237831 */ /* 0x000fe2000024085e */
[----:B------:R-:W-:Y:S02]  /*2ef0*/  SHF.L.U32 R33, R37, 0x10, RZ ;  /* 0x0000001025217819 */ /* 0x000fe400000006ff */
[----:B------:R-:W-:Y:S02]  /*2f00*/  LOP3.LUT R14, R39, 0xffff, RZ, 0xc0, !PT ;  /* 0x0000ffff270e7812 */ /* 0x000fe400078ec0ff */
[----:B------:R-:W-:-:S02]  /*2f10*/  LOP3.LUT R30, R30, 0xffff, RZ, 0xc0, !PT ;  /* 0x0000ffff1e1e7812 */ /* 0x000fc400078ec0ff */
[----:B------:R-:W-:Y:S02]  /*2f20*/  MOV R41, 0x8 ;  /* 0x0000000800297802 */ /* 0x000fe40000000f00 */
[----:B------:R-:W-:Y:S02]  /*2f30*/  LOP3.LUT R42, R42, 0xffff, RZ, 0xc0, !PT ;  /* 0x0000ffff2a2a7812 */ /* 0x000fe400078ec0ff */
[----:B------:R-:W-:Y:S02]  /*2f40*/  PRMT R5, R7, 0x5410, R38 ;  /* 0x0000541007057816 */ /* 0x000fe40000000026 */
[----:B------:R-:W-:Y:S02]  /*2f50*/  LOP3.LUT R8, R33, 0xffff, R36, 0xf8, !PT ;  /* 0x0000ffff21087812 */ /* 0x000fe400078ef824 */
[----:B------:R-:W-:Y:S02]  /*2f60*/  PRMT R7, R11, 0x5410, R34 ;  /* 0x000054100b077816 */ /* 0x000fe40000000022 */
[----:B------:R-:W-:-:S02]  /*2f70*/  PRMT R27, R27, 0x5410, R14 ;  /* 0x000054101b1b7816 */ /* 0x000fc4000000000e */
[----:B------:R-:W-:Y:S02]  /*2f80*/  PRMT R11, R9, 0x5410, R28 ;  /* 0x00005410090b7816 */ /* 0x000fe4000000001c */
[----:B------:R-:W-:Y:S02]  /*2f90*/  PRMT R17, R17, 0x5410, R30 ;  /* 0x0000541011117816 */ /* 0x000fe4000000001e */
[----:B------:R-:W-:Y:S02]  /*2fa0*/  LOP3.LUT R14, R47, 0xffff, RZ, 0xc0, !PT ;  /* 0x0000ffff2f0e7812 */ /* 0x000fe400078ec0ff */
[C---:B------:R-:W-:Y:S02]  /*2fb0*/  IADD3 R31, R102.reuse, 0x100, RZ ;  /* 0x00000100661f7810 */ /* 0x040fe40007ffe0ff */
[----:B------:R-:W-:Y:S01]  /*2fc0*/  PRMT R33, R29, 0x5410, R42 ;  /* 0x000054101d217816 */ /* 0x000fe2000000002a */
[----:B------:R-:W-:Y:S01]  /*2fd0*/  IMAD.WIDE.U32 R28, R102, R41, c[0x0][0x178] ;  /* 0x00005e00661c7625 */ /* 0x000fe200078e0029 */
[----:B------:R-:W-:-:S02]  /*2fe0*/  LOP3.LUT R4, R51, 0xffff, R4, 0xf8, !PT ;  /* 0x0000ffff33047812 */ /* 0x000fc400078ef804 */
[C---:B------:R-:W-:Y:S02]  /*2ff0*/  IADD3 R30, R102.reuse, 0x200, RZ ;  /* 0x00000200661e7810 */ /* 0x040fe40007ffe0ff */
[----:B------:R-:W-:Y:S01]  /*3000*/  SHF.R.U32.HI R107, RZ, 0x10, R91 ;  /* 0x00000010ff6b7819 */ /* 0x000fe2000001165b */
[----:B------:R0:W-:Y:S01]  /*3010*/  STG.E.64 [R28.64], R4 ;  /* 0x000000041c007986 */ /* 0x0001e2000c101b08 */
[C---:B------:R-:W-:Y:S02]  /*3020*/  IADD3 R34, R102.reuse, 0x300, RZ ;  /* 0x0000030066227810 */ /* 0x040fe40007ffe0ff */
[----:B------:R-:W-:Y:S01]  /*3030*/  IADD3 R36, R102, 0x400, RZ ;  /* 0x0000040066247810 */ /* 0x000fe20007ffe0ff */
[----:B------:R-:W-:Y:S01]  /*3040*/  HFMA2.BF16_V2 R44, R44.H0_H0, 1, 1, R107.H0_H0 ;  /* 0x3f803f802c2c7831 */ /* 0x000fe2000024086b */
[----:B------:R-:W-:Y:S01]  /*3050*/  PRMT R9, R15, 0x5410, R14 ;  /* 0x000054100f097816 */ /* 0x000fe2000000000e */
[----:B------:R-:W-:Y:S01]  /*3060*/  IMAD.WIDE.U32 R14, R31, R41, c[0x0][0x178] ;  /* 0x00005e001f0e7625 */ /* 0x000fe200078e0029 */
[----:B------:R-:W-:-:S02]  /*3070*/  LOP3.LUT R32, R32, 0xffff, R35, 0xf8, !PT ;  /* 0x0000ffff20207812 */ /* 0x000fc400078ef823 */
[----:B------:R-:W-:Y:S01]  /*3080*/  IADD3 R39, R102, 0x500, RZ ;  /* 0x0000050066277810 */ /* 0x000fe20007ffe0ff */
[-C--:B------:R-:W-:Y:S01]  /*3090*/  IMAD.WIDE.U32 R30, R30, R41.reuse, c[0x0][0x178] ;  /* 0x00005e001e1e7625 */ /* 0x080fe200078e0029 */
[----:B------:R-:W-:Y:S01]  /*30a0*/  IADD3 R38, R102, 0x600, RZ ;  /* 0x0000060066267810 */ /* 0x000fe20007ffe0ff */
[----:B------:R1:W-:Y:S01]  /*30b0*/  STG.E.64 [R14.64], R6 ;  /* 0x000000060e007986 */ /* 0x0003e2000c101b08 */
[----:B------:R-:W-:Y:S01]  /*30c0*/  LOP3.LUT R46, R46, 0xffff, RZ, 0xc0, !PT ;  /* 0x0000ffff2e2e7812 */ /* 0x000fe200078ec0ff */
[-C--:B------:R-:W-:Y:S01]  /*30d0*/  IMAD.WIDE.U32 R34, R34, R41.reuse, c[0x0][0x178] ;  /* 0x00005e0022227625 */ /* 0x080fe200078e0029 */
[----:B0-----:R-:W-:Y:S01]  /*30e0*/  IADD3 R28, R102, 0x700, RZ ;  /* 0x00000700661c7810 */ /* 0x001fe20007ffe0ff */
[----:B------:R0:W-:Y:S01]  /*30f0*/  STG.E.64 [R30.64], R10 ;  /* 0x0000000a1e007986 */ /* 0x0001e2000c101b08 */
[----:B------:R-:W-:Y:S01]  /*3100*/  LOP3.LUT R44, R44, 0xffff, RZ, 0xc0, !PT ;  /* 0x0000ffff2c2c7812 */ /* 0x000fe200078ec0ff */
[-C--:B------:R-:W-:Y:S01]  /*3110*/  IMAD.WIDE.U32 R36, R36, R41.reuse, c[0x0][0x178] ;  /* 0x00005e0024247625 */ /* 0x080fe200078e0029 */
[----:B------:R-:W-:Y:S01]  /*3120*/  PRMT R21, R21, 0x5410, R46 ;  /* 0x0000541015157816 */ /* 0x000fe2000000002e */
[----:B------:R2:W-:Y:S01]  /*3130*/  STG.E.64 [R34.64], R12 ;  /* 0x0000000c22007986 */ /* 0x0005e2000c101b08 */
[----:B------:R-:W-:Y:S01]  /*3140*/  PRMT R25, R25, 0x5410, R44 ;  /* 0x0000541019197816 */ /* 0x000fe2000000002c */
[-C--:B------:R-:W-:Y:S01]  /*3150*/  IMAD.WIDE.U32 R4, R39, R41.reuse, c[0x0][0x178] ;  /* 0x00005e0027047625 */ /* 0x080fe200078e0029 */
[----:B------:R-:W-:Y:S01]  /*3160*/  IADD3 R101, R101, c[0x0][0x160], RZ ;  /* 0x0000580065657a10 */ /* 0x000fe20007ffe0ff */
[----:B------:R3:W-:Y:S01]  /*3170*/  STG.E.64 [R36.64], R16 ;  /* 0x0000001024007986 */ /* 0x0007e2000c101b08 */
[----:B-1----:R-:W-:Y:S01]  /*3180*/  IADD3 R15, R102, 0x800, RZ ;  /* 0x00000800660f7810 */ /* 0x002fe20007ffe0ff */
[-C--:B------:R-:W-:Y:S01]  /*3190*/  IMAD.WIDE.U32 R6, R38, R41.reuse, c[0x0][0x178] ;  /* 0x00005e0026067625 */ /* 0x080fe200078e0029 */
[----:B------:R-:W-:Y:S01]  /*31a0*/  IADD3 R14, R102, 0x900, RZ ;  /* 0x00000900660e7810 */ /* 0x000fe20007ffe0ff */
[----:B------:R1:W-:Y:S01]  /*31b0*/  STG.E.64 [R4.64], R18 ;  /* 0x0000001204007986 */ /* 0x0003e2000c101b08 */
[----:B------:R-:W-:Y:S01]  /*31c0*/  ISETP.GE.AND P0, PT, R101, c[0x0][0x164], PT ;  /* 0x0000590065007a0c */ /* 0x000fe20003f06270 */
[-C--:B0-----:R-:W-:Y:S01]  /*31d0*/  IMAD.WIDE.U32 R10, R28, R41.reuse, c[0x0][0x178] ;  /* 0x00005e001c0a7625 */ /* 0x081fe200078e0029 */
[----:B------:R-:W-:Y:S01]  /*31e0*/  IADD3 R28, R102, 0xa00, RZ ;  /* 0x00000a00661c7810 */ /* 0x000fe20007ffe0ff */
[----:B------:R0:W-:Y:S02]  /*31f0*/  STG.E.64 [R6.64], R20 ;  /* 0x0000001406007986 */ /* 0x0001e4000c101b08 */
[----:B--2---:R-:W-:-:S02]  /*3200*/  IMAD.WIDE.U32 R12, R15, R41, c[0x0][0x178] ;  /* 0x00005e000f0c7625 */ /* 0x004fc400078e0029 */
[----:B------:R0:W-:Y:S01]  /*3210*/  STG.E.64 [R10.64], R22 ;  /* 0x000000160a007986 */ /* 0x0001e2000c101b08 */
[----:B---3--:R-:W-:Y:S01]  /*3220*/  IADD3 R16, R102, 0xb00, RZ ;  /* 0x00000b0066107810 */ /* 0x008fe20007ffe0ff */
[-C--:B------:R-:W-:Y:S02]  /*3230*/  IMAD.WIDE.U32 R14, R14, R41.reuse, c[0x0][0x178] ;  /* 0x00005e000e0e7625 */ /* 0x080fe400078e0029 */
[----:B------:R0:W-:Y:S02]  /*3240*/  STG.E.64 [R12.64], R24 ;  /* 0x000000180c007986 */ /* 0x0001e4000c101b08 */
[-C--:B-1----:R-:W-:Y:S02]  /*3250*/  IMAD.WIDE.U32 R4, R28, R41.reuse, c[0x0][0x178] ;  /* 0x00005e001c047625 */ /* 0x082fe400078e0029 */
[----:B------:R0:W-:Y:S02]  /*3260*/  STG.E.64 [R14.64], R26 ;  /* 0x0000001a0e007986 */ /* 0x0001e4000c101b08 */
[----:B------:R-:W-:-:S02]  /*3270*/  IMAD.WIDE.U32 R16, R16, R41, c[0x0][0x178] ;  /* 0x00005e0010107625 */ /* 0x000fc400078e0029 */
[----:B------:R0:W-:Y:S04]  /*3280*/  STG.E.64 [R4.64], R32 ;  /* 0x0000002004007986 */ /* 0x0001e8000c101b08 */
[----:B------:R0:W-:Y:S02]  /*3290*/  STG.E.64 [R16.64], R8 ;  /* 0x0000000810007986 */ /* 0x0001e4000c101b08 */
[----:B0-----:R-:W-:Y:S01]  /*32a0*/  @P0 CALL.REL.NOINC `(.L_x_589) ;  /* 0x0000001000000944 */ /* 0x001fe20003c00000 */
[----:B------:R-:W-:Y:S05]  /*32b0*/  BRA `(.L_x_590) ;  /* 0xffffcff000007947 */ /* 0x000fea000383ffff */
.L_x_589:
[----:B------:R-:W-:Y:S05]  /*32c0*/  EXIT ;  /* 0x000000000000794d */ /* 0x000fea0003800000 */
.L_x_585:
[----:B------:R-:W-:Y:S01]  /*32d0*/  HFMA2.MMA R109, -RZ, RZ, 0, 5.9604644775390625e-08 ;  /* 0x00000001ff6d7435 */ /* 0x000fe200000001ff */
[----:B------:R-:W-:Y:S02]  /*32e0*/  MOV R103, 0x1f ;  /* 0x0000001f00677802 */ /* 0x000fe40000000f00 */
[----:B------:R-:W-:Y:S02]  /*32f0*/  MOV R104, 0xffffffff ;  /* 0xffffffff00687802 */ /* 0x000fe40000000f00 */
[----:B------:R-:W-:-:S02]  /*3300*/  MOV R106, 0x3320 ;  /* 0x00003320006a7802 */ /* 0x000fc40000000f00 */
[----:B-----5:R-:W-:Y:S05]  /*3310*/  CALL.REL.NOINC `($__internal_65_$__cuda_sm70_shflsync_bfly_p) ;  /* 0x0000099000007944 */ /* 0x020fea0003c00000 */
[----:B-1----:R-:W-:Y:S01]  /*3320*/  MOV R102, R109 ;  /* 0x0000006d00667202 */ /* 0x002fe20000000f00 */
[----:B0-----:R-:W-:Y:S05]  /*3330*/  BRA `(.L_x_591) ;  /* 0xffffd58000007947 */ /* 0x001fea000383ffff */
.L_x_586:
[----:B------:R-:W-:Y:S01]  /*3340*/  HFMA2.MMA R109, -RZ, RZ, 0, 1.1920928955078125e-07 ;  /* 0x00000002ff6d7435 */ /* 0x000fe200000001ff */
[----:B------:R-:W-:-:S02]  /*3350*/  MOV R103, 0x1f ;  /* 0x0000001f00677802 */ /* 0x000fc40000000f00 */
[----:B------:R-:W-:Y:S02]  /*3360*/  MOV R104, 0xffffffff ;  /* 0xffffffff00687802 */ /* 0x000fe40000000f00 */
[----:B------:R-:W-:Y:S02]  /*3370*/  MOV R106, 0x3390 ;  /* 0x00003390006a7802 */ /* 0x000fe40000000f00 */
[----:B-----5:R-:W-:Y:S05]  /*3380*/  CALL.REL.NOINC `($__internal_65_$__cuda_sm70_shflsync_bfly_p) ;  /* 0x0000092000007944 */ /* 0x020fea0003c00000 */
[----:B01----:R-:W-:Y:S01]  /*3390*/  FADD.FTZ R108, R108, R109 ;  /* 0x0000006d6c6c7221 */ /* 0x003fe20000010000 */
[----:B------:R-:W-:Y:S01]  /*33a0*/  HFMA2.MMA R109, -RZ, RZ, 0, 2.384185791015625e-07 ;  /* 0x00000004ff6d7435 */ /* 0x000fe200000001ff */
[----:B------:R-:W-:Y:S02]  /*33b0*/  MOV R103, 0x1f ;  /* 0x0000001f00677802 */ /* 0x000fe40000000f00 */
[----:B------:R-:W-:Y:S02]  /*33c0*/  MOV R104, 0xffffffff ;  /* 0xffffffff00687802 */ /* 0x000fe40000000f00 */
[----:B------:R-:W-:Y:S02]  /*33d0*/  MOV R106, 0x33f0 ;  /* 0x000033f0006a7802 */ /* 0x000fe40000000f00 */
[----:B------:R-:W-:Y:S05]  /*33e0*/  CALL.REL.NOINC `($__internal_65_$__cuda_sm70_shflsync_bfly_p) ;  /* 0x000008c000007944 */ /* 0x000fea0003c00000 */
[----:B01----:R-:W-:Y:S01]  /*33f0*/  FADD.FTZ R108, R108, R109 ;  /* 0x0000006d6c6c7221 */ /* 0x003fe20000010000 */
[----:B------:R-:W-:Y:S01]  /*3400*/  HFMA2.MMA R109, -RZ, RZ, 0, 4.76837158203125e-07 ;  /* 0x00000008ff6d7435 */ /* 0x000fe200000001ff */
[----:B------:R-:W-:-:S02]  /*3410*/  MOV R103, 0x1f ;  /* 0x0000001f00677802 */ /* 0x000fc40000000f00 */
[----:B------:R-:W-:Y:S02]  /*3420*/  MOV R104, 0xffffffff ;  /* 0xffffffff00687802 */ /* 0x000fe40000000f00 */
[----:B------:R-:W-:Y:S02]  /*3430*/  MOV R106, 0x3450 ;  /* 0x00003450006a7802 */ /* 0x000fe40000000f00 */
[----:B------:R-:W-:Y:S05]  /*3440*/  CALL.REL.NOINC `($__internal_65_$__cuda_sm70_shflsync_bfly_p) ;  /* 0x0000086000007944 */ /* 0x000fea0003c00000 */
[----:B01----:R-:W-:Y:S01]  /*3450*/  FADD.FTZ R108, R108, R109 ;  /* 0x0000006d6c6c7221 */ /* 0x003fe20000010000 */
[----:B------:R-:W-:Y:S01]  /*3460*/  HFMA2.MMA R109, -RZ, RZ, 0, 9.5367431640625e-07 ;  /* 0x00000010ff6d7435 */ /* 0x000fe200000001ff */
[----:B------:R-:W-:Y:S02]  /*3470*/  MOV R103, 0x1f ;  /* 0x0000001f00677802 */ /* 0x000fe40000000f00 */
[----:B------:R-:W-:Y:S02]  /*3480*/  MOV R104, 0xffffffff ;  /* 0xffffffff00687802 */ /* 0x000fe40000000f00 */
[----:B------:R-:W-:Y:S02]  /*3490*/  MOV R106, 0x34b0 ;  /* 0x000034b0006a7802 */ /* 0x000fe40000000f00 */
[----:B------:R-:W-:Y:S05]  /*34a0*/  CALL.REL.NOINC `($__internal_65_$__cuda_sm70_shflsync_bfly_p) ;  /* 0x0000080000007944 */ /* 0x000fea0003c00000 */
[----:B-1----:R-:W-:Y:S01]  /*34b0*/  FADD.FTZ R102, R108, R109 ;  /* 0x0000006d6c667221 */ /* 0x002fe20000010000 */
[----:B------:R-:W-:-:S03]  /*34c0*/  HFMA2.MMA R109, -RZ, RZ, 0, 5.9604644775390625e-08 ;  /* 0x00000001ff6d7435 */ /* 0x000fc600000001ff */
[----:B------:R-:W-:-:S04]  /*34d0*/  FMUL.FTZ R102, R102, 0.00065104168606922030449 ;  /* 0x3a2aaaab66667820 */ /* 0x000fc80000410000 */
        /* <DEDUP_REMOVED lines=99> */
[----:B------:R-:W-:Y:S05]  /*3b10*/  CALL.REL.NOINC `($__internal_65_$__cuda_sm70_shflsync_bfly_p) ;  /* 0x0000019000007944 */ /* 0x000fea0003c00000 */
[----:B01----:R-:W-:Y:S01]  /*3b20*/  FADD.FTZ R108, R108, R109 ;  /* 0x0000006d6c6c7221 */ /* 0x003fe20000010000 */
[----:B------:R-:W-:Y:S01]  /*3b30*/  HFMA2.MMA R109, -RZ, RZ, 0, 1.1920928955078125e-07 ;  /* 0x00000002ff6d7435 */ /* 0x000fe200000001ff */
[----:B------:R-:W-:Y:S02]  /*3b40*/  MOV R103, 0x1f ;  /* 0x0000001f00677802 */ /* 0x000fe40000000f00 */
[----:B------:R-:W-:Y:S02]  /*3b50*/  MOV R104, 0xffffffff ;  /* 0xffffffff00687802 */ /* 0x000fe40000000f00 */
[----:B------:R-:W-:Y:S02]  /*3b60*/  MOV R106, 0x3b80 ;  /* 0x00003b80006a7802 */ /* 0x000fe40000000f00 */
[----:B------:R-:W-:Y:S05]  /*3b70*/  CALL.REL.NOINC `($__internal_65_$__cuda_sm70_shflsync_bfly_p) ;  /* 0x0000013000007944 */ /* 0x000fea0003c00000 */
[----:B01----:R-:W-:Y:S01]  /*3b80*/  FADD.FTZ R108, R108, R109 ;  /* 0x0000006d6c6c7221 */ /* 0x003fe20000010000 */
[----:B------:R-:W-:Y:S01]  /*3b90*/  HFMA2.MMA R109, -RZ, RZ, 0, 2.384185791015625e-07 ;  /* 0x00000004ff6d7435 */ /* 0x000fe200000001ff */
[----:B------:R-:W-:-:S02]  /*3ba0*/  MOV R103, 0x1f ;  /* 0x0000001f00677802 */ /* 0x000fc40000000f00 */
[----:B------:R-:W-:Y:S02]  /*3bb0*/  MOV R104, 0xffffffff ;  /* 0xffffffff00687802 */ /* 0x000fe40000000f00 */
[----:B------:R-:W-:Y:S02]  /*3bc0*/  MOV R106, 0x3be0 ;  /* 0x00003be0006a7802 */ /* 0x000fe40000000f00 */
[----:B------:R-:W-:Y:S05]  /*3bd0*/  CALL.REL.NOINC `($__internal_65_$__cuda_sm70_shflsync_bfly_p) ;  /* 0x000000d000007944 */ /* 0x000fea0003c00000 */
[----:B01----:R-:W-:Y:S01]  /*3be0*/  FADD.FTZ R108, R108, R109 ;  /* 0x0000006d6c6c7221 */ /* 0x003fe20000010000 */
[----:B------:R-:W-:Y:S01]  /*3bf0*/  HFMA2.MMA R109, -RZ, RZ, 0, 4.76837158203125e-07 ;  /* 0x00000008ff6d7435 */ /* 0x000fe200000001ff */
[----:B------:R-:W-:Y:S02]  /*3c00*/  MOV R103, 0x1f ;  /* 0x0000001f00677802 */ /* 0x000fe40000000f00 */
[----:B------:R-:W-:Y:S02]  /*3c10*/  MOV R104, 0xffffffff ;  /* 0xffffffff00687802 */ /* 0x000fe40000000f00 */
[----:B------:R-:W-:Y:S02]  /*3c20*/  MOV R106, 0x3c40 ;  /* 0x00003c40006a7802 */ /* 0x000fe40000000f00 */
[----:B------:R-:W-:Y:S05]  /*3c30*/  CALL.REL.NOINC `($__internal_65_$__cuda_sm70_shflsync_bfly_p) ;  /* 0x0000007000007944 */ /* 0x000fea0003c00000 */
[----:B01----:R-:W-:Y:S01]  /*3c40*/  FADD.FTZ R108, R108, R109 ;  /* 0x0000006d6c6c7221 */ /* 0x003fe20000010000 */
[----:B------:R-:W-:Y:S01]  /*3c50*/  HFMA2.MMA R109, -RZ, RZ, 0, 9.5367431640625e-07 ;  /* 0x00000010ff6d7435 */ /* 0x000fe200000001ff */
[----:B------:R-:W-:-:S02]  /*3c60*/  MOV R103, 0x1f ;  /* 0x0000001f00677802 */ /* 0x000fc40000000f00 */
[----:B------:R-:W-:Y:S02]  /*3c70*/  MOV R104, 0xffffffff ;  /* 0xffffffff00687802 */ /* 0x000fe40000000f00 */
[----:B------:R-:W-:Y:S02]  /*3c80*/  MOV R106, 0x3ca0 ;  /* 0x00003ca0006a7802 */ /* 0x000fe40000000f00 */
[----:B------:R-:W-:Y:S05]  /*3c90*/  CALL.REL.NOINC `($__internal_65_$__cuda_sm70_shflsync_bfly_p) ;  /* 0x0000001000007944 */ /* 0x000fea0003c00000 */
[----:B01----:R-:W-:Y:S05]  /*3ca0*/  BRA `(.L_x_592) ;  /* 0xffffd35000007947 */ /* 0x003fea000383ffff */
        .weak           $__internal_65_$__cuda_sm70_shflsync_bfly_p
        .type           $__internal_65_$__cuda_sm70_shflsync_bfly_p,@function
        .size           $__internal_65_$__cuda_sm70_shflsync_bfly_p,(.L_x_1114 - $__internal_65_$__cuda_sm70_shflsync_bfly_p)
$__internal_65_$__cuda_sm70_shflsync_bfly_p:
[----:B------:R-:W-:Y:S01]  /*3cb0*/  HFMA2.MMA R107, -RZ, RZ, 0, 0 ;  /* 0x00000000ff6b7435 */ /* 0x000fe200000001ff */
[----:B------:R-:W-:Y:S04]  /*3cc0*/  WARPSYNC R104 ;  /* 0x0000006800007348 */ /* 0x000fe80003800000 */
[----:B------:R0:W1:Y:S01]  /*3cd0*/  SHFL.BFLY PT, R109, R108, R109, R103 ;  /* 0x0c00006d6c6d7389 */ /* 0x00006200000e0067 */
[----:B------:R-:W-:Y:S05]  /*3ce0*/  RET.REL.NODEC R106 `(_ZN10layer_norm13ln_fwd_kernelINS_13Kernel_traitsI13__nv_bfloat16fS2_fjLj12288ELj2ELj1ELj4ELj16ENS_18Kernel_traits_baseILj12288ES2_fS2_fjLj128EEEEEEEvNS_9FwdParamsE) ;  /* 0xffffc3106a007950 */ /* 0x000fea0003c3ffff */
.L_x_593:
        /* <DEDUP_REMOVED lines=9> */
.L_x_1114:


//--------------------- .text._ZN10layer_norm13ln_fwd_kernelINS_13Kernel_traitsI13__nv_bfloat16S2_S2_fjLj12288ELj2ELj1ELj4ELj16ENS_18Kernel_traits_baseILj12288ES2_S2_S2_fjLj128EEEEEEEvNS_9FwdParamsE --------------------------
	.section	.text._ZN10layer_norm13ln_fwd_kernelINS_13Kernel_traitsI13__nv_bfloat16S2_S2_fjLj12288ELj2ELj1ELj4ELj16ENS_18Kernel_traits_baseILj12288ES2_S2_S2_fjLj128EEEEEEEvNS_9FwdParamsE,"ax",@progbits
	.sectioninfo	@"SHI_REGISTERS=128"
	.align	128
        .global         _ZN10layer_norm13ln_fwd_kernelINS_13Kernel_traitsI13__nv_bfloat16S2_S2_fjLj12288ELj2ELj1ELj4ELj16ENS_18Kernel_traits_baseILj12288ES2_S2_S2_fjLj128EEEEEEEvNS_9FwdParamsE
        .type           _ZN10layer_norm13ln_fwd_kernelINS_13Kernel_traitsI13__nv_bfloat16S2_S2_fjLj12288ELj2ELj1ELj4ELj16ENS_18Kernel_traits_baseILj12288ES2_S2_S2_fjLj128EEEEEEEvNS_9FwdParamsE,@function
        .size           _ZN10layer_norm13ln_fwd_kernelINS_13Kernel_traitsI13__nv_bfloat16S2_S2_fjLj12288ELj2ELj1ELj4ELj16ENS_18Kernel_traits_baseILj12288ES2_S2_S2_fjLj128EEEEEEEvNS_9FwdParamsE,(.L_x_1115 - _ZN10layer_norm13ln_fwd_kernelINS_13Kernel_traitsI13__nv_bfloat16S2_S2_fjLj12288ELj2ELj1ELj4ELj16ENS_18Kernel_traits_baseILj12288ES2_S2_S2_fjLj128EEEEEEEvNS_9FwdParamsE)
        .other          _ZN10layer_norm13ln_fwd_kernelINS_13Kernel_traitsI13__nv_bfloat16S2_S2_fjLj12288ELj2ELj1ELj4ELj16ENS_18Kernel_traits_baseILj12288ES2_S2_S2_fjLj128EEEEEEEvNS_9FwdParamsE,@"STO_CUDA_ENTRY STV_DEFAULT"
_ZN10layer_norm13ln_fwd_kernelINS_13Kernel_traitsI13__nv_bfloat16S2_S2_fjLj12288ELj2ELj1ELj4ELj16ENS_18Kernel_traits_baseILj12288ES2_S2_S2_fjLj128EEEEEEEvNS_9FwdParamsE:
.text._ZN10layer_norm13ln_fwd_kernelINS_13Kernel_traitsI13__nv_bfloat16S2_S2_fjLj12288ELj2ELj1ELj4ELj16ENS_18Kernel_traits_baseILj12288ES2_S2_S2_fjLj128EEEEEEEvNS_9FwdParamsE:
        /* <DEDUP_REMOVED lines=27> */
[----:B------:R0:W5:Y:S01]  /*01b0*/  LDG.E.128 R4, [R52.64+0x5000] ;  /* 0x0050000634047981 */ /* 0x000162000c1e1d00 */
[----:B------:R-:W-:Y:S01]  /*01c0*/  HFMA2.MMA R76, -RZ, RZ, 0, 5.9604644775390625e-08 ;  /* 0x00000001ff4c7435 */ /* 0x000fe200000001ff */
[----:B------:R-:W-:-:S02]  /*01d0*/  MOV R77, RZ ;  /* 0x000000ff004d7202 */ /* 0x000fc40000000f00 */
.L_x_599:
[----:B------:R-:W-:Y:S02]  /*01e0*/  SHF.L.U32 R0, R80, 0x7, RZ ;  /* 0x0000000750007819 */ /* 0x000fe400000006ff */
[----:B0-----:R-:W-:-:S02]  /*01f0*/  MOV R53, 0x10 ;  /* 0x0000001000357802 */ /* 0x001fc40000000f00 */
        /* <DEDUP_REMOVED lines=30> */
[--C-:B------:R-:W-:Y:S01]  /*03e0*/  PRMT R87, RZ, 0x5410, R59.reuse ;  /* 0x00005410ff577816 */ /* 0x100fe2000000003b */
[----:B------:R-:W-:Y:S01]  /*03f0*/  FADD.FTZ R85, R83, R0 ;  /* 0x0000000053557221 */ /* 0x000fe20000010000 */
[----:B------:R-:W-:-:S02]  /*0400*/  PRMT R91, RZ, 0x7610, R59 ;  /* 0x00007610ff5b7816 */ /* 0x000fc4000000003b */
[----:B---3--:R-:W-:Y:S01]  /*0410*/  PRMT R59, RZ, 0x5410, R60 ;  /* 0x00005410ff3b7816 */ /* 0x008fe2000000003c */
[----:B------:R-:W-:Y:S01]  /*0420*/  FADD.FTZ R0, R56, R85 ;  /* 0x0000005538007221 */ /* 0x000fe20000010000 */
[----:B------:R-:W-:Y:S02]  /*0430*/  PRMT R85, RZ, 0x7610, R57 ;  /* 0x00007610ff557816 */ /* 0x000fe40000000039 */
[----:B------:R-:W-:Y:S02]  /*0440*/  PRMT R57, RZ, 0x5410, R58 ;  /* 0x00005410ff397816 */ /* 0x000fe4000000003a */
        /* <DEDUP_REMOVED lines=11> */
[--C-:B----4-:R-:W-:Y:S02]  /*0500*/  PRMT R63, RZ, 0x5410, R64.reuse ;  /* 0x00005410ff3f7816 */ /* 0x110fe40000000040 */
        /* <DEDUP_REMOVED lines=67> */
[----:B------:R-:W-:-:S03]  /*0940*/  PRMT R0, RZ, 0x5410, R55 ;  /* 0x00005410ff007816 */ /* 0x000fc60000000037 */
[----:B------:R-:W-:-:S04]  /*0950*/  FADD.FTZ R53, R86, R53 ;  /* 0x0000003556357221 */ /* 0x000fc80000010000 */
[----:B------:R-:W-:-:S04]  /*0960*/  FADD.FTZ R53, R2, R53 ;  /* 0x0000003502357221 */ /* 0x000fc80000010000 */
[----:B------:R-:W-:-:S04]  /*0970*/  FADD.FTZ R53, R0, R53 ;  /* 0x0000003500357221 */ /* 0x000fc80000010000 */
[----:B------:R-:W-:Y:S01]  /*0980*/  FADD.FTZ R96, R90, R53 ;  /* 0x000000355a607221 */ /* 0x000fe20000010000 */
[----:B------:R-:W-:Y:S05]  /*0990*/  BRA.DIV ~URZ, `(.L_x_594) ;  /* 0x00001de27f007947 */ /* 0x000fea000b800000 */
[----:B------:R0:W1:Y:S02]  /*09a0*/  SHFL.BFLY PT, R52, R96, 0x1, 0x1f ;  /* 0x0c201f0060347f89 */ /* 0x00006400000e0000 */
.L_x_600:
        /* <DEDUP_REMOVED lines=116> */
.L_x_601:
        /* <DEDUP_REMOVED lines=29> */
[----:B------:R-:W-:Y:S02]  /*12c0*/  FMUL.FTZ R55, R102, R52 ;  /* 0x0000003466377220 */ /* 0x000fe40000410000 */
[----:B------:R-:W0:Y:S02]  /*12d0*/  SHFL.DOWN PT, R52, R104, 0x1, 0x1f ;  /* 0x08201f0068347f89 */ /* 0x000e2400000e0000 */
[----:B------:R-:W-:-:S05]  /*12e0*/  FFMA.FTZ R55, R108, R55, R106 ;  /* 0x000000376c377223 */ /* 0x000fca000001006a */
[----:B------:R-:W2:Y:S01]  /*12f0*/  SHFL.DOWN PT, R54, R55, 0x1, 0x1f ;  /* 0x08201f0037367f89 */ /* 0x000ea200000e0000 */
[----:B-1----:R-:W-:-:S06]  /*1300*/  FADD.FTZ R96, R92, R53 ;  /* 0x000000355c607221 */ /* 0x002fcc0000010000 */
[----:B------:R-:W1:Y:S01]  /*1310*/  MUFU.RCP R96, R96 ;  /* 0x0000006000607308 */ /* 0x000e620000001000 */
[----:B0-----:R-:W-:Y:S02]  /*1320*/  FADD.FTZ R98, R104, -R52 ;  /* 0x8000003468627221 */ /* 0x001fe40000010000 */
[----:B------:R-:W-:Y:S02]  /*1330*/  FMUL.FTZ R52, R53, R52 ;  /* 0x0000003435347220 */ /* 0x000fe40000410000 */
[----:B------:R-:W-:Y:S02]  /*1340*/  FMUL.FTZ R98, R98, R98 ;  /* 0x0000006262627220 */ /* 0x000fe40000410000 */
[C---:B------:R-:W-:Y:S02]  /*1350*/  FFMA.FTZ R52, R92.reuse, R104, R52 ;  /* 0x000000685c347223 */ /* 0x040fe40000010034 */
[----:B------:R-:W-:Y:S01]  /*1360*/  FMUL.FTZ R98, R92, R98 ;  /* 0x000000625c627220 */ /* 0x000fe20000410000 */
[----:B------:R-:W-:Y:S01]  /*1370*/  LOP3.LUT R92, R77, 0x1, RZ, 0xc0, !PT ;  /* 0x000000014d5c7812 */ /* 0x000fe200078ec0ff */
[----:B--2---:R-:W-:Y:S01]  /*1380*/  FADD.FTZ R54, R55, R54 ;  /* 0x0000003637367221 */ /* 0x004fe20000010000 */
[----:B------:R-:W-:Y:S01]  /*1390*/  LEA.HI R55, R82, R81, RZ, 0x19 ;  /* 0x0000005152377211 */ /* 0x000fe200078fc8ff */
[----:B------:R-:W-:Y:S01]  /*13a0*/  FMUL.FTZ R53, R53, R98 ;  /* 0x0000006235357220 */ /* 0x000fe20000410000 */
[----:B------:R-:W-:Y:S01]  /*13b0*/  IADD3 R98, -R92, RZ, RZ ;  /* 0x000000ff5c627210 */ /* 0x000fe20007ffe1ff */
[----:B-1----:R-:W-:-:S02]  /*13c0*/  FMUL.FTZ R52, R96, R52 ;  /* 0x0000003460347220 */ /* 0x002fc40000410000 */
        /* <DEDUP_REMOVED lines=25> */
.L_x_597:
[----:B------:R-:W2:Y:S01]  /*1560*/  LDG.E.STRONG.GPU R54, [R52.64] ;  /* 0x0000000634367981 */ /* 0x000ea2000c1ef900 */
[----:B------:R-:W-:Y:S01]  /*1570*/  YIELD ;  /* 0x0000000000007946 */ /* 0x000fe20003800000 */
[----:B--2---:R-:W-:Y:S01]  /*1580*/  ISETP.NE.AND P0, PT, R54, R55, PT ;  /* 0x000000373600720c */ /* 0x004fe20003f05270 */
[----:B------:R-:W-:-:S12]  /*1590*/  CCTL.IVALL ;  /* 0x00000000ff00798f */ /* 0x000fd80002000000 */
[----:B------:R-:W-:Y:S05]  /*15a0*/  @P0 BRA `(.L_x_597) ;  /* 0xffffffb000000947 */ /* 0x000fea000383ffff */
.L_x_596:
        /* <DEDUP_REMOVED lines=46> */
[--C-:B0-----:R-:W-:Y:S02]  /*1890*/  FADD.FTZ R55, R58, -R92.reuse ;  /* 0x8000005c3a377221 */ /* 0x101fe40000010000 */
[--C-:B------:R-:W-:Y:S02]  /*18a0*/  FADD.FTZ R89, R89, -R92.reuse ;  /* 0x8000005c59597221 */ /* 0x100fe40000010000 */
[--C-:B------:R-:W-:Y:S02]  /*18b0*/  FADD.FTZ R87, R87, -R92.reuse ;  /* 0x8000005c57577221 */ /* 0x100fe40000010000 */
[--C-:B------:R-:W-:Y:S02]  /*18c0*/  FADD.FTZ R91, R91, -R92.reuse ;  /* 0x8000005c5b5b7221 */ /* 0x100fe40000010000 */
[--C-:B------:R-:W-:Y:S02]  /*18d0*/  FADD.FTZ R59, R59, -R92.reuse ;  /* 0x8000005c3b3b7221 */ /* 0x100fe40000010000 */
[----:B------:R-:W-:-:S02]  /*18e0*/  FADD.FTZ R95, R95, -R92 ;  /* 0x8000005c5f5f7221 */ /* 0x000fc40000010000 */
[--C-:B------:R-:W-:Y:S01]  /*18f0*/  FADD.FTZ R93, R93, -R92.reuse ;  /* 0x8000005c5d5d7221 */ /* 0x100fe20000010000 */
[----:B-1----:R0:W-:Y:S01]  /*1900*/  @!P0 STG.E [R52.64], R94 ;  /* 0x0000005e34008986 */ /* 0x0021e2000c101906 */
[----:B------:R-:W-:Y:S02]  /*1910*/  FMUL.FTZ R3, R94, R3 ;  /* 0x000000035e037220 */ /* 0x000fe40000410000 */
[--C-:B------:R-:W-:Y:S02]  /*1920*/  FADD.FTZ R97, R97, -R92.reuse ;  /* 0x8000005c61617221 */ /* 0x100fe40000010000 */
[--C-:B------:R-:W-:Y:S02]  /*1930*/  FADD.FTZ R61, R61, -R92.reuse ;  /* 0x8000005c3d3d7221 */ /* 0x100fe40000010000 */
[--C-:B------:R-:W-:Y:S02]  /*1940*/  FADD.FTZ R101, R101, -R92.reuse ;  /* 0x8000005c65657221 */ /* 0x100fe40000010000 */
[----:B------:R-:W-:-:S02]  /*1950*/  FADD.FTZ R99, R99, -R92 ;  /* 0x8000005c63637221 */ /* 0x000fc40000010000 */
[--C-:B------:R-:W-:Y:S01]  /*1960*/  FADD.FTZ R103, R103, -R92.reuse ;  /* 0x8000005c67677221 */ /* 0x100fe20000010000 */
[----:B0-----:R-:W-:Y:S01]  /*1970*/  F2FP.BF16.PACK_AB R53, RZ, R3 ;  /* 0x00000003ff35723e */ /* 0x001fe200000010ff */
        /* <DEDUP_REMOVED lines=31> */
[----:B------:R-:W-:Y:S01]  /*1b70*/  SHF.L.U32 R92, R80, 0x7, RZ ;  /* 0x00000007505c7819 */ /* 0x000fe200000006ff */
[C---:B------:R-:W-:Y:S02]  /*1b80*/  FMUL.FTZ R83, R94.reuse, R83 ;  /* 0x000000535e537220 */ /* 0x040fe40000410000 */
[----:B------:R-:W-:Y:S01]  /*1b90*/  FMUL.FTZ R57, R94, R57 ;  /* 0x000000395e397220 */ /* 0x000fe20000410000 */
[----:B------:R-:W-:Y:S01]  /*1ba0*/  LOP3.LUT R3, R92, 0x80, R79, 0xe2, !PT ;  /* 0x000000805c037812 */ /* 0x000fe200078ee24f */
[C---:B------:R-:W-:Y:S01]  /*1bb0*/  FMUL.FTZ R2, R94.reuse, R85 ;  /* 0x000000555e027220 */ /* 0x040fe20000410000 */
[----:B------:R-:W-:Y:S01]  /*1bc0*/  F2FP.BF16.PACK_AB R85, RZ, R83 ;  /* 0x00000053ff55723e */ /* 0x000fe200000010ff */
[C---:B------:R-:W-:Y:S01]  /*1bd0*/  FMUL.FTZ R54, R94.reuse, R56 ;  /* 0x000000385e367220 */ /* 0x040fe20000410000 */
[----:B------:R-:W-:Y:S01]  /*1be0*/  F2FP.BF16.PACK_AB R52, RZ, R57 ;  /* 0x00000039ff34723e */ /* 0x000fe200000010ff */
[C---:B------:R-:W-:Y:S01]  /*1bf0*/  FMUL.FTZ R89, R94.reuse, R89 ;  /* 0x000000595e597220 */ /* 0x040fe20000410000 */
[----:B------:R-:W-:Y:S01]  /*1c00*/  F2FP.BF16.PACK_AB R83, RZ, R2 ;  /* 0x00000002ff53723e */ /* 0x000fe200000010ff */
[C---:B------:R-:W-:Y:S01]  /*1c10*/  FMUL.FTZ R2, R94.reuse, R87 ;  /* 0x000000575e027220 */ /* 0x040fe20000410000 */
        /* <DEDUP_REMOVED lines=22> */
[----:B------:R-:W-:Y:S01]  /*1d80*/  MOV R56, 0x10 ;  /* 0x0000001000387802 */ /* 0x000fe20000000f00 */
        /* <DEDUP_REMOVED lines=79> */
[----:B------:R-:W-:Y:S02]  /*2280*/  PRMT R59, R59, 0x5410, R95 ;  /* 0x000054103b3b7816 */ /* 0x000fe4000000005f */
[----:B------:R-:W-:Y:S02]  /*2290*/  PRMT R93, R93, 0x5410, R97 ;  /* 0x000054105d5d7816 */ /* 0x000fe40000000061 */
[----:B------:R-:W-:Y:S02]  /*22a0*/  PRMT R83, R83, 0x5410, R101 ;  /* 0x0000541053537816 */ /* 0x000fe40000000065 */
[----:B------:R-:W-:-:S02]  /*22b0*/  PRMT R99, R99, 0x5410, R103 ;  /* 0x0000541063637816 */ /* 0x000fc40000000067 */
[----:B------:R-:W-:Y:S02]  /*22c0*/  PRMT R63, R63, 0x5410, R107 ;  /* 0x000054103f3f7816 */ /* 0x000fe4000000006b */
[----:B------:R-:W-:Y:S02]  /*22d0*/  PRMT R105, R105, 0x5410, R109 ;  /* 0x0000541069697816 */ /* 0x000fe4000000006d */
[----:B------:R-:W-:Y:S01]  /*22e0*/  PRMT R87, R65, 0x5410, R113 ;  /* 0x0000541041577816 */ /* 0x000fe20000000071 */
[----:B------:R-:W-:Y:S01]  /*22f0*/  HFMA2.BF16_V2 R65, R45, R93, -RZ.H0_H0 ;  /* 0x0000005d2d417231 */ /* 0x000fe200003400ff */
[----:B------:R-:W-:Y:S02]  /*2300*/  PRMT R111, R111, 0x5410, R115 ;  /* 0x000054106f6f7816 */ /* 0x000fe40000000073 */
[----:B------:R-:W-:Y:S01]  /*2310*/  PRMT R123, R123, 0x5410, R92 ;  /* 0x000054107b7b7816 */ /* 0x000fe2000000005c */
[----:B------:R-:W-:Y:S01]  /*2320*/  HFMA2.BF16_V2 R65, R65, 1, 1, R21 ;  /* 0x3f803f8041417831 */ /* 0x000fe20000200015 */
[----:B------:R-:W-:Y:S01]  /*2330*/  PRMT R89, R67, 0x5410, R119 ;  /* 0x0000541043597816 */ /* 0x000fe20000000077 */
[----:B------:R-:W-:Y:S01]  /*2340*/  HFMA2.BF16_V2 R67, R47, R99, -RZ.H0_H0 ;  /* 0x000000632f437231 */ /* 0x000fe200003400ff */
[----:B------:R-:W-:-:S02]  /*2350*/  PRMT R117, R117, 0x5410, R121 ;  /* 0x0000541075757816 */ /* 0x000fc40000000079 */
        /* <DEDUP_REMOVED lines=12> */
[C---:B0-----:R-:W-:Y:S01]  /*2420*/  IADD3 R3, R57.reuse, 0x100, RZ ;  /* 0x0000010039037810 */ /* 0x041fe20007ffe0ff */
        /* <DEDUP_REMOVED lines=15> */
[-C--:B------:R-:W-:Y:S01]  /*2520*/  IMAD.WIDE.U32 R2, R3, R56.reuse, c[0x0][0x178] ;  /* 0x00005e0003027625 */ /* 0x080fe200078e0038 */
        /* <DEDUP_REMOVED lines=36> */
.L_x_598:
[----:B------:R-:W-:Y:S05]  /*2770*/  EXIT ;  /* 0x000000000000794d */ /* 0x000fea0003800000 */
.L_x_594:
[----:B------:R-:W-:Y:S01]  /*2780*/  HFMA2.MMA R53, -RZ, RZ, 0, 5.9604644775390625e-08 ;  /* 0x00000001ff357435 */ /* 0x000fe200000001ff */
[----:B------:R-:W-:Y:S02]  /*2790*/  MOV R98, 0x1f ;  /* 0x0000001f00627802 */ /* 0x000fe40000000f00 */
[----:B------:R-:W-:Y:S02]  /*27a0*/  MOV R94, 0xffffffff ;  /* 0xffffffff005e7802 */ /* 0x000fe40000000f00 */
[----:B------:R-:W-:Y:S02]  /*27b0*/  MOV R54, 0x27d0 ;  /* 0x000027d000367802 */ /* 0x000fe40000000f00 */
[----:B-----5:R-:W-:Y:S05]  /*27c0*/  CALL.REL.NOINC `($__internal_66_$__cuda_sm70_shflsync_bfly_p) ;  /* 0x0000099000007944 */ /* 0x020fea0003c00000 */
[----:B-1----:R-:W-:Y:S01]  /*27d0*/  MOV R52, R98 ;  /* 0x0000006200347202 */ /* 0x002fe20000000f00 */
[----:B0-----:R-:W-:Y:S05]  /*27e0*/  BRA `(.L_x_600) ;  /* 0xffffe1c000007947 */ /* 0x001fea000383ffff */
.L_x_595:
[----:B------:R-:W-:Y:S01]  /*27f0*/  HFMA2.MMA R53, -RZ, RZ, 0, 1.1920928955078125e-07 ;  /* 0x00000002ff357435 */ /* 0x000fe200000001ff */
[----:B------:R-:W-:Y:S02]  /*2800*/  MOV R98, 0x1f ;  /* 0x0000001f00627802 */ /* 0x000fe40000000f00 */
[----:B------:R-:W-:-:S02]  /*2810*/  MOV R94, 0xffffffff ;  /* 0xffffffff005e7802 */ /* 0x000fc40000000f00 */
[----:B------:R-:W-:Y:S02]  /*2820*/  MOV R54, 0x2840 ;  /* 0x0000284000367802 */ /* 0x000fe40000000f00 */
[----:B-----5:R-:W-:Y:S05]  /*2830*/  CALL.REL.NOINC `($__internal_66_$__cuda_sm70_shflsync_bfly_p) ;  /* 0x0000092000007944 */ /* 0x020fea0003c00000 */
[----:B0-----:R-:W-:Y:S01]  /*2840*/  HFMA2.MMA R53, -RZ, RZ, 0, 2.384185791015625e-07 ;  /* 0x00000004ff357435 */ /* 0x001fe200000001ff */
[----:B-1----:R-:W-:Y:S01]  /*2850*/  FADD.FTZ R96, R96, R98 ;  /* 0x0000006260607221 */ /* 0x002fe20000010000 */
[----:B------:R-:W-:Y:S02]  /*2860*/  MOV R98, 0x1f ;  /* 0x0000001f00627802 */ /* 0x000fe40000000f00 */
[----:B------:R-:W-:Y:S02]  /*2870*/  MOV R94, 0xffffffff ;  /* 0xffffffff005e7802 */ /* 0x000fe40000000f00 */
[----:B------:R-:W-:Y:S02]  /*2880*/  MOV R54, 0x28a0 ;  /* 0x000028a000367802 */ /* 0x000fe40000000f00 */
[----:B------:R-:W-:Y:S05]  /*2890*/  CALL.REL.NOINC `($__internal_66_$__cuda_sm70_shflsync_bfly_p) ;  /* 0x000008c000007944 */ /* 0x000fea0003c00000 */
[----:B0-----:R-:W-:Y:S01]  /*28a0*/  HFMA2.MMA R53, -RZ, RZ, 0, 4.76837158203125e-07 ;  /* 0x00000008ff357435 */ /* 0x001fe200000001ff */
[----:B-1----:R-:W-:Y:S01]  /*28b0*/  FADD.FTZ R96, R96, R98 ;  /* 0x0000006260607221 */ /* 0x002fe20000010000 */
[----:B------:R-:W-:Y:S02]  /*28c0*/  MOV R98, 0x1f ;  /* 0x0000001f00627802 */ /* 0x000fe40000000f00 */
[----:B------:R-:W-:-:S02]  /*28d0*/  MOV R94, 0xffffffff ;  /* 0xffffffff005e7802 */ /* 0x000fc40000000f00 */
[----:B------:R-:W-:Y:S02]  /*28e0*/  MOV R54, 0x2900 ;  /* 0x0000290000367802 */ /* 0x000fe40000000f00 */
[----:B------:R-:W-:Y:S05]  /*28f0*/  CALL.REL.NOINC `($__internal_66_$__cuda_sm70_shflsync_bfly_p) ;  /* 0x0000086000007944 */ /* 0x000fea0003c00000 */
[----:B0-----:R-:W-:Y:S01]  /*2900*/  HFMA2.MMA R53, -RZ, RZ, 0, 9.5367431640625e-07 ;  /* 0x00000010ff357435 */ /* 0x001fe200000001ff */
[----:B-1----:R-:W-:Y:S01]  /*2910*/  FADD.FTZ R96, R96, R98 ;  /* 0x0000006260607221 */ /* 0x002fe20000010000 */
[----:B------:R-:W-:Y:S02]  /*2920*/  MOV R98, 0x1f ;  /* 0x0000001f00627802 */ /* 0x000fe40000000f00 */
[----:B------:R-:W-:Y:S02]  /*2930*/  MOV R94, 0xffffffff ;  /* 0xffffffff005e7802 */ /* 0x000fe40000000f00 */
[----:B------:R-:W-:Y:S02]  /*2940*/  MOV R54, 0x2960 ;  /* 0x0000296000367802 */ /* 0x000fe40000000f00 */
[----:B------:R-:W-:Y:S05]  /*2950*/  CALL.REL.NOINC `($__internal_66_$__cuda_sm70_shflsync_bfly_p) ;  /* 0x0000080000007944 */ /* 0x000fea0003c00000 */
[----:B-1----:R-:W-:Y:S01]  /*2960*/  FADD.FTZ R52, R96, R98 ;  /* 0x0000006260347221 */ /* 0x002fe20000010000 */
[----:B------:R-:W-:-:S03]  /*2970*/  MOV R98, 0x1f ;  /* 0x0000001f00627802 */ /* 0x000fc60000000f00 */
        /* <DEDUP_REMOVED lines=100> */
[----:B------:R-:W-:Y:S05]  /*2fc0*/  CALL.REL.NOINC `($__internal_66_$__cuda_sm70_shflsync_bfly_p) ;  /* 0x0000019000007944 */ /* 0x000fea0003c00000 */
[----:B0-----:R-:W-:Y:S01]  /*2fd0*/  HFMA2.MMA R53, -RZ, RZ, 0, 1.1920928955078125e-07 ;  /* 0x00000002ff357435 */ /* 0x001fe200000001ff */
[----:B-1----:R-:W-:Y:S01]  /*2fe0*/  FADD.FTZ R96, R96, R98 ;  /* 0x0000006260607221 */ /* 0x002fe20000010000 */
[----:B------:R-:W-:Y:S02]  /*2ff0*/  MOV R98, 0x1f ;  /* 0x0000001f00627802 */ /* 0x000fe40000000f00 */
[----:B------:R-:W-:Y:S02]  /*3000*/  MOV R94, 0xffffffff ;  /* 0xffffffff005e7802 */ /* 0x000fe40000000f00 */
[----:B------:R-:W-:Y:S02]  /*3010*/  MOV R54, 0x3030 ;  /* 0x0000303000367802 */ /* 0x000fe40000000f00 */
[----:B------:R-:W-:Y:S05]  /*3020*/  CALL.REL.NOINC `($__internal_66_$__cuda_sm70_shflsync_bfly_p) ;  /* 0x0000013000007944 */ /* 0x000fea0003c00000 */
[----:B0-----:R-:W-:Y:S01]  /*3030*/  HFMA2.MMA R53, -RZ, RZ, 0, 2.384185791015625e-07 ;  /* 0x00000004ff357435 */ /* 0x001fe200000001ff */
[----:B-1----:R-:W-:Y:S01]  /*3040*/  FADD.FTZ R96, R96, R98 ;  /* 0x0000006260607221 */ /* 0x002fe20000010000 */
[----:B------:R-:W-:-:S02]  /*3050*/  MOV R98, 0x1f ;  /* 0x0000001f00627802 */ /* 0x000fc40000000f00 */
[----:B------:R-:W-:Y:S02]  /*3060*/  MOV R94, 0xffffffff ;  /* 0xffffffff005e7802 */ /* 0x000fe40000000f00 */
[----:B------:R-:W-:Y:S02]  /*3070*/  MOV R54, 0x3090 ;  /* 0x0000309000367802 */ /* 0x000fe40000000f00 */
[----:B------:R-:W-:Y:S05]  /*3080*/  CALL.REL.NOINC `($__internal_66_$__cuda_sm70_shflsync_bfly_p) ;  /* 0x000000d000007944 */ /* 0x000fea0003c00000 */
[----:B0-----:R-:W-:Y:S01]  /*3090*/  HFMA2.MMA R53, -RZ, RZ, 0, 4.76837158203125e-07 ;  /* 0x00000008ff357435 */ /* 0x001fe200000001ff */
[----:B-1----:R-:W-:Y:S01]  /*30a0*/  FADD.FTZ R96, R96, R98 ;  /* 0x0000006260607221 */ /* 0x002fe20000010000 */
[----:B------:R-:W-:Y:S02]  /*30b0*/  MOV R98, 0x1f ;  /* 0x0000001f00627802 */ /* 0x000fe40000000f00 */
[----:B------:R-:W-:Y:S02]  /*30c0*/  MOV R94, 0xffffffff ;  /* 0xffffffff005e7802 */ /* 0x000fe40000000f00 */
[----:B------:R-:W-:Y:S02]  /*30d0*/  MOV R54, 0x30f0 ;  /* 0x000030f000367802 */ /* 0x000fe40000000f00 */
[----:B------:R-:W-:Y:S05]  /*30e0*/  CALL.REL.NOINC `($__internal_66_$__cuda_sm70_shflsync_bfly_p) ;  /* 0x0000007000007944 */ /* 0x000fea0003c00000 */
[----:B0-----:R-:W-:Y:S01]  /*30f0*/  HFMA2.MMA R53, -RZ, RZ, 0, 9.5367431640625e-07 ;  /* 0x00000010ff357435 */ /* 0x001fe200000001ff */
[----:B-1----:R-:W-:Y:S01]  /*3100*/  FADD.FTZ R96, R96, R98 ;  /* 0x0000006260607221 */ /* 0x002fe20000010000 */
[----:B------:R-:W-:-:S02]  /*3110*/  MOV R98, 0x1f ;  /* 0x0000001f00627802 */ /* 0x000fc40000000f00 */
[----:B------:R-:W-:Y:S02]  /*3120*/  MOV R94, 0xffffffff ;  /* 0xffffffff005e7802 */ /* 0x000fe40000000f00 */
[----:B------:R-:W-:Y:S02]  /*3130*/  MOV R54, 0x3150 ;  /* 0x0000315000367802 */ /* 0x000fe40000000f00 */
[----:B------:R-:W-:Y:S05]  /*3140*/  CALL.REL.NOINC `($__internal_66_$__cuda_sm70_shflsync_bfly_p) ;  /* 0x0000001000007944 */ /* 0x000fea0003c00000 */
[----:B01----:R-:W-:Y:S05]  /*3150*/  BRA `(.L_x_601) ;  /* 0xffffdf9000007947 */ /* 0x003fea000383ffff */
        .weak           $__internal_66_$__cuda_sm70_shflsync_bfly_p
        .type           $__internal_66_$__cuda_sm70_shflsync_bfly_p,@function
        .size           $__internal_66_$__cuda_sm70_shflsync_bfly_p,(.L_x_1115 - $__internal_66_$__cuda_sm70_shflsync_bfly_p)
$__internal_66_$__cuda_sm70_shflsync_bfly_p:
[----:B------:R-:W-:Y:S01]  /*3160*/  HFMA2.MMA R55, -RZ, RZ, 0, 0 ;  /* 0x00000000ff377435 */ /* 0x000fe200000001ff */
[----:B------:R-:W-:Y:S04]  /*3170*/  WARPSYNC R94 ;  /* 0x0000005e00007348 */ /* 0x000fe80003800000 */
[----:B------:R0:W1:Y:S01]  /*3180*/  SHFL.BFLY PT, R98, R96, R53, R98 ;  /* 0x0c00003560627389 */ /* 0x00006200000e0062 */
[----:B------:R-:W-:Y:S05]  /*3190*/  RET.REL.NODEC R54 `(_ZN10layer_norm13ln_fwd_kernelINS_13Kernel_traitsI13__nv_bfloat16S2_S2_fjLj12288ELj2ELj1ELj4ELj16ENS_18Kernel_traits_baseILj12288ES2_S2_S2_fjLj128EEEEEEEvNS_9FwdParamsE) ;  /* 0xffffce6036007950 */ /* 0x000fea0003c3ffff */
.L_x_602:
        /* <DEDUP_REMOVED lines=14> */
.L_x_1115:


//--------------------- .text._ZN10layer_norm13ln_fwd_kernelINS_13Kernel_traitsI6__halffS2_fjLj12288ELj2ELj1ELj4ELj16ENS_18Kernel_traits_baseILj12288ES2_fS2_fjLj128EEEEEEEvNS_9FwdParamsE --------------------------
	.section	.text._ZN10layer_norm13ln_fwd_kernelINS_13Kernel_traitsI6__halffS2_fjLj12288ELj2ELj1ELj4ELj16ENS_18Kernel_traits_baseILj12288ES2_fS2_fjLj128EEEEEEEvNS_9FwdParamsE,"ax",@progbits
	.sectioninfo	@"SHI_REGISTERS=117"
	.align	128
        .global         _ZN10layer_norm13ln_fwd_kernelINS_13Kernel_traitsI6__halffS2_fjLj12288ELj2ELj1ELj4ELj16ENS_18Kernel_traits_baseILj12288ES2_fS2_fjLj128EEEEEEEvNS_9FwdParamsE
        .type           _ZN10layer_norm13ln_fwd_kernelINS_13Kernel_traitsI6__halffS2_fjLj12288ELj2ELj1ELj4ELj16ENS_18Kernel_traits_baseILj12288ES2_fS2_fjLj128EEEEEEEvNS_9FwdParamsE,@function
        .size           _ZN10layer_norm13ln_fwd_kernelINS_13Kernel_traitsI6__halffS2_fjLj12288ELj2ELj1ELj4ELj16ENS_18Kernel_traits_baseILj12288ES2_fS2_fjLj128EEEEEEEvNS_9FwdParamsE,(.L_x_1116 - _ZN10layer_norm13ln_fwd_kernelINS_13Kernel_traitsI6__halffS2_fjLj12288ELj2ELj1ELj4ELj16ENS_18Kernel_traits_baseILj12288ES2_fS2_fjLj128EEEEEEEvNS_9FwdParamsE)
        .other          _ZN10layer_norm13ln_fwd_kernelINS_13Kernel_traitsI6__halffS2_fjLj12288ELj2ELj1ELj4ELj16ENS_18Kernel_traits_baseILj12288ES2_fS2_fjLj128EEEEEEEvNS_9FwdParamsE,@"STO_CUDA_ENTRY STV_DEFAULT"
_ZN10layer_norm13ln_fwd_kernelINS_13Kernel_traitsI6__halffS2_fjLj12288ELj2ELj1ELj4ELj16ENS_18Kernel_traits_baseILj12288ES2_fS2_fjLj128EEEEEEEvNS_9FwdParamsE:
.text._ZN10layer_norm13ln_fwd_kernelINS_13Kernel_traitsI6__halffS2_fjLj12288ELj2ELj1ELj4ELj16ENS_18Kernel_traits_baseILj12288ES2_fS2_fjLj128EEEEEEEvNS_9FwdParamsE:
        /* <DEDUP_REMOVED lines=43> */
.L_x_608:
        /* <DEDUP_REMOVED lines=97> */
.L_x_609:
        /* <DEDUP_REMOVED lines=116> */
.L_x_610:
        /* <DEDUP_REMOVED lines=71> */
.L_x_606:
[----:B0-----:R-:W2:Y:S01]  /*1470*/  LDG.E.STRONG.GPU R105, [R102.64] ;  /* 0x0000000866697981 */ /* 0x001ea2000c1ef900 */
[----:B------:R-:W-:Y:S01]  /*1480*/  YIELD ;  /* 0x0000000000007946 */ /* 0x000fe20003800000 */
[----:B--2---:R-:W-:Y:S01]  /*1490*/  ISETP.NE.AND P0, PT, R105, R106, PT ;  /* 0x0000006a6900720c */ /* 0x004fe20003f05270 */
[----:B------:R-:W-:-:S12]  /*14a0*/  CCTL.IVALL ;  /* 0x00000000ff00798f */ /* 0x000fd80002000000 */
[----:B------:R-:W-:Y:S05]  /*14b0*/  @P0 BRA `(.L_x_606) ;  /* 0xffffffb000000947 */ /* 0x000fea000383ffff */
.L_x_605:
        /* <DEDUP_REMOVED lines=12> */
[----:B-----5:R-:W-:Y:S02]  /*1580*/  SHF.R.U32.HI R114, RZ, 0x10, R63 ;  /* 0x00000010ff727819 */ /* 0x020fe4000001163f */
[----:B------:R-:W-:Y:S01]  /*1590*/  LOP3.LUT P1, RZ, R99, 0xff, RZ, 0xc0, !PT ;  /* 0x000000ff63ff7812 */ /* 0x000fe2000782c0ff */
[----:B------:R-:W1:Y:S01]  /*15a0*/  SHFL.DOWN PT, R108, R105, 0x1, 0x1f ;  /* 0x08201f00696c7f89 */ /* 0x000e6200000e0000 */
[----:B------:R-:W-:Y:S02]  /*15b0*/  IADD3 R100, R100, 0x1, RZ ;  /* 0x0000000164647810 */ /* 0x000fe40007ffe0ff */
[----:B0-----:R-:W-:-:S02]  /*15c0*/  MOV R107, UR10 ;  /* 0x0000000a006b7c02 */ /* 0x001fc40008000f00 */
[----:B------:R-:W-:Y:S02]  /*15d0*/  SEL R99, RZ, 0x1, P1 ;  /* 0x00000001ff637807 */ /* 0x000fe40000800000 */
[----:B------:R-:W-:Y:S02]  /*15e0*/  LOP3.LUT R107, R107, 0x80, R98, 0xe2, !PT ;  /* 0x000000806b6b7812 */ /* 0x000fe400078ee262 */
[----:B------:R-:W-:Y:S02]  /*15f0*/  LOP3.LUT R100, R100, 0x3, RZ, 0xc0, !PT ;  /* 0x0000000364647812 */ /* 0x000fe400078ec0ff */
        /* <DEDUP_REMOVED lines=19> */
[----:B-1----:R0:W1:Y:S01]  /*1730*/  R2UR UR4, R112 ;  /* 0x00000000700473c2 */ /* 0x00206200000e0000 */
[----:B------:R-:W-:Y:S02]  /*1740*/  LOP3.LUT R103, R98, 0x1, R103, 0xf8, !PT ;  /* 0x0000000162677812 */ /* 0x000fe400078ef867 */
[----:B------:R-:W-:Y:S01]  /*1750*/  SHF.R.U32.HI R110, RZ, 0x10, R53 ;  /* 0x00000010ff6e7819 */ /* 0x000fe20000011635 */
[----:B------:R2:W3:Y:S01]  /*1760*/  SHFL.IDX PT, R106, R105, RZ, 0x1f ;  /* 0x00001fff696a7589 */ /* 0x0004e200000e0000 */
[----:B------:R-:W-:Y:S02]  /*1770*/  LOP3.LUT P0, RZ, R103, R104, RZ, 0xfc, !PT ;  /* 0x0000006867ff7212 */ /* 0x000fe4000780fcff */
[----:B0-----:R-:W-:Y:S01]  /*1780*/  SHF.R.U64 R112, R82, 0x10, R83 ;  /* 0x0000001052707819 */ /* 0x001fe20000001253 */
[----:B-1----:R-:W-:-:S10]  /*1790*/  FADD.FTZ R103, R14, -UR4 ;  /* 0x800000040e677e21 */ /* 0x002fd40008010000 */
[----:B------:R-:W-:Y:S01]  /*17a0*/  @!P0 MOV R14, 0x4 ;  /* 0x00000004000e8802 */ /* 0x000fe20000000f00 */
[----:B--2---:R-:W-:Y:S01]  /*17b0*/  FADD.FTZ R105, R16, -UR4 ;  /* 0x8000000410697e21 */ /* 0x004fe20008010000 */
[----:B------:R-:W-:Y:S01]  /*17c0*/  @!P0 MOV R16, 0x4 ;  /* 0x0000000400108802 */ /* 0x000fe20000000f00 */
[----:B---3--:R-:W-:Y:S01]  /*17d0*/  FFMA.FTZ R107, R106, R107, c[0x0][0x1b0] ;  /* 0x00006c006a6b7623 */ /* 0x008fe2000001006b */
[----:B------:R-:W-:Y:S01]  /*17e0*/  MOV R109, UR4 ;  /* 0x00000004006d7c02 */ /* 0x000fe20008000f00 */
[----:B------:R-:W-:Y:S02]  /*17f0*/  FADD.FTZ R104, R15, -UR4 ;  /* 0x800000040f687e21 */ /* 0x000fe40008010000 */
[----:B------:R-:W-:Y:S02]  /*1800*/  FADD.FTZ R106, R17, -UR4 ;  /* 0x80000004116a7e21 */ /* 0x000fe40008010000 */
[----:B------:R-:W0:Y:S01]  /*1810*/  MUFU.RSQ R107, R107 ;  /* 0x0000006b006b7308 */ /* 0x000e220000001400 */
[----:B------:R-:W-:-:S04]  /*1820*/  @!P0 IMAD.WIDE R14, R101, R14, c[0x0][0x180] ;  /* 0x00006000650e8625 */ /* 0x000fc800078e020e */
[C---:B------:R-:W-:Y:S01]  /*1830*/  @!P0 IMAD.WIDE R16, R101.reuse, R16, c[0x0][0x188] ;  /* 0x0000620065108625 */ /* 0x040fe200078e0210 */
[----:B------:R-:W-:Y:S01]  /*1840*/  @!P0 STG.E [R14.64], R109 ;  /* 0x0000006d0e008986 */ /* 0x000fe2000c101908 */
[----:B------:R-:W-:Y:S02]  /*1850*/  IADD3 R101, R101, c[0x0][0x160], RZ ;  /* 0x0000580065657a10 */ /* 0x000fe40007ffe0ff */
[----:B------:R-:W-:Y:S02]  /*1860*/  FADD.FTZ R11, R11, -UR4 ;  /* 0x800000040b0b7e21 */ /* 0x000fe40008010000 */
[----:B------:R-:W-:Y:S02]  /*1870*/  FADD.FTZ R27, R27, -UR4 ;  /* 0x800000041b1b7e21 */ /* 0x000fe40008010000 */
[----:B------:R-:W-:Y:S02]  /*1880*/  FADD.FTZ R7, R7, -UR4 ;  /* 0x8000000407077e21 */ /* 0x000fe40008010000 */
[----:B------:R-:W-:Y:S01]  /*1890*/  FADD.FTZ R29, R29, -UR4 ;  /* 0x800000041d1d7e21 */ /* 0x000fe20008010000 */
[----:B0-----:R-:W0:Y:S01]  /*18a0*/  R2UR UR10, R107 ;  /* 0x000000006b0a73c2 */ /* 0x001e2200000e0000 */
        /* <DEDUP_REMOVED lines=12> */
[----:B0-----:R-:W-:Y:S01]  /*1970*/  MOV R111, UR10 ;  /* 0x0000000a006f7c02 */ /* 0x001fe20008000f00 */
[----:B------:R-:W-:-:S02]  /*1980*/  FMUL.FTZ R27, R27, UR10 ;  /* 0x0000000a1b1b7c20 */ /* 0x000fc40008410000 */
[----:B------:R-:W-:Y:S02]  /*1990*/  FADD.FTZ R24, R24, -UR4 ;  /* 0x8000000418187e21 */ /* 0x000fe40008010000 */
[----:B------:R0:W-:Y:S01]  /*19a0*/  @!P0 STG.E [R16.64], R111 ;  /* 0x0000006f10008986 */ /* 0x0001e2000c101908 */
[----:B------:R-:W-:Y:S01]  /*19b0*/  FMUL.FTZ R7, R7, UR10 ;  /* 0x0000000a07077c20 */ /* 0x000fe20008410000 */
[----:B------:R-:W-:Y:S01]  /*19c0*/  ISETP.GE.AND P0, PT, R101, c[0x0][0x164], PT ;  /* 0x0000590065007a0c */ /* 0x000fe20003f06270 */
[----:B------:R-:W-:Y:S02]  /*19d0*/  FMUL.FTZ R29, R29, UR10 ;  /* 0x0000000a1d1d7c20 */ /* 0x000fe40008410000 */
[----:B------:R-:W-:Y:S02]  /*19e0*/  FADD.FTZ R23, R23, -UR4 ;  /* 0x8000000417177e21 */ /* 0x000fe40008010000 */
[----:B------:R-:W-:Y:S02]  /*19f0*/  FADD.FTZ R30, R30, -UR4 ;  /* 0x800000041e1e7e21 */ /* 0x000fe40008010000 */
[----:B------:R-:W-:-:S02]  /*1a00*/  FADD.FTZ R34, R34, -UR4 ;  /* 0x8000000422227e21 */ /* 0x000fc40008010000 */
[----:B------:R-:W-:Y:S01]  /*1a10*/  FMUL.FTZ R6, R6, UR10 ;  /* 0x0000000a06067c20 */ /* 0x000fe20008410000 */
[----:B0-----:R-:W-:Y:S01]  /*1a20*/  SHF.R.U64 R111, R58, 0x10, R59 ;  /* 0x000000103a6f7819 */ /* 0x001fe2000000123b */
[----:B------:R-:W-:Y:S02]  /*1a30*/  FMUL.FTZ R17, R11, UR10 ;  /* 0x0000000a0b117c20 */ /* 0x000fe40008410000 */
[----:B------:R-:W-:Y:S02]  /*1a40*/  FMUL.FTZ R11, R103, UR10 ;  /* 0x0000000a670b7c20 */ /* 0x000fe40008410000 */
        /* <DEDUP_REMOVED lines=9> */
[----:B------:R-:W-:Y:S01]  /*1ae0*/  HFMA2 R8, R3.H0_H0, R8.H0_H0, R75.H0_H0 ;  /* 0x2000000803087231 */ /* 0x000fe2000004084b */
[----:B------:R-:W-:Y:S01]  /*1af0*/  FADD.FTZ R40, R40, -UR4 ;  /* 0x8000000428287e21 */ /* 0x000fe20008010000 */
[----:B------:R-:W-:Y:S01]  /*1b00*/  HFMA2 R11, R55.H0_H0, R11.H0_H0, R79.H0_H0 ;  /* 0x2000000b370b7231 */ /* 0x000fe2000004084f */
[----:B------:R-:W-:-:S02]  /*1b10*/  FADD.FTZ R43, R43, -UR4 ;  /* 0x800000042b2b7e21 */ /* 0x000fc40008010000 */
        /* <DEDUP_REMOVED lines=13> */
[----:B------:R-:W-:Y:S01]  /*1bf0*/  LOP3.LUT R11, R11, 0xffff, RZ, 0xc0, !PT ;  /* 0x0000ffff0b0b7812 */ /* 0x000fe200078ec0ff */
[----:B------:R-:W-:-:S02]  /*1c00*/  FADD.FTZ R38, R38, -UR4 ;  /* 0x8000000426267e21 */ /* 0x000fc40008010000 */
[----:B------:R-:W-:Y:S01]  /*1c10*/  FADD.FTZ R44, R44, -UR4 ;  /* 0x800000042c2c7e21 */ /* 0x000fe20008010000 */
[----:B------:R-:W-:Y:S01]  /*1c20*/  HFMA2 R19, R59.H0_H0, R19.H0_H0, R83.H0_H0 ;  /* 0x200000133b137231 */ /* 0x000fe20000040853 */
[----:B------:R-:W-:Y:S02]  /*1c30*/  FMUL.FTZ R104, R106, UR10 ;  /* 0x0000000a6a687c20 */ /* 0x000fe40008410000 */
        /* <DEDUP_REMOVED lines=12> */
[----:B------:R-:W-:Y:S02]  /*1d00*/  FMUL.FTZ R5, R5, UR10 ;  /* 0x0000000a05057c20 */ /* 0x000fe40008410000 */
        /* <DEDUP_REMOVED lines=16> */
[----:B------:R-:W-:Y:S01]  /*1e10*/  FADD.FTZ R13, R13, -UR4 ;  /* 0x800000040d0d7e21 */ /* 0x000fe20008010000 */
[----:B------:R-:W-:Y:S01]  /*1e20*/  HFMA2 R106, R111.H0_H0, R106.H0_H0, R112.H0_H0 ;  /* 0x2000006a6f6a7231 */ /* 0x000fe20000040870 */
[----:B------:R-:W-:Y:S01]  /*1e30*/  FMUL.FTZ R23, R26, UR10 ;  /* 0x0000000a1a177c20 */ /* 0x000fe20008410000 */
[----:B------:R-:W-:Y:S01]  /*1e40*/  SHF.R.U64 R112, R62, 0x10, R63 ;  /* 0x000000103e707819 */ /* 0x000fe2000000123f */
[----:B------:R-:W-:Y:S01]  /*1e50*/  FMUL.FTZ R30, R33, UR10 ;  /* 0x0000000a211e7c20 */ /* 0x000fe20008410000 */
[----:B------:R-:W-:Y:S01]  /*1e60*/  SHF.R.U64 R111, R92, 0x10, R93 ;  /* 0x000000105c6f7819 */ /* 0x000fe2000000125d */
[----:B------:R-:W-:Y:S01]  /*1e70*/  FMUL.FTZ R29, R35, UR10 ;  /* 0x0000000a231d7c20 */ /* 0x000fe20008410000 */
[----:B------:R-:W-:Y:S01]  /*1e80*/  F2FP.PACK_AB R23, RZ, R23 ;  /* 0x00000017ff17723e */ /* 0x000fe200000000ff */
[----:B------:R-:W-:Y:S01]  /*1e90*/  FMUL.FTZ R34, R40, UR10 ;  /* 0x0000000a28227c20 */ /* 0x000fe20008410000 */
[----:B------:R-:W-:Y:S01]  /*1ea0*/  F2FP.PACK_AB R40, RZ, R37 ;  /* 0x00000025ff28723e */ /* 0x000fe200000000ff */
[----:B------:R-:W-:Y:S01]  /*1eb0*/  FMUL.FTZ R109, R43, UR10 ;  /* 0x0000000a2b6d7c20 */ /* 0x000fe20008410000 */
[----:B------:R-:W-:Y:S01]  /*1ec0*/  F2FP.PACK_AB R43, RZ, R41 ;  /* 0x00000029ff2b723e */ /* 0x000fe200000000ff */
[----:B------:R-:W-:Y:S01]  /*1ed0*/  FMUL.FTZ R107, R31, UR10 ;  /* 0x0000000a1f6b7c20 */ /* 0x000fe20008410000 */
[----:B------:R-:W-:Y:S01]  /*1ee0*/  SHF.R.U32.HI R41, RZ, 0x10, R3 ;  /* 0x00000010ff297819 */ /* 0x000fe20000011603 */
[----:B------:R-:W-:Y:S01]  /*1ef0*/  FMUL.FTZ R33, R36, UR10 ;  /* 0x0000000a24217c20 */ /* 0x000fe20008410000 */
[----:B------:R-:W-:Y:S01]  /*1f00*/  F2FP.PACK_AB R30, RZ, R30 ;  /* 0x0000001eff1e723e */ /* 0x000fe200000000ff */
        /* <DEDUP_REMOVED lines=8> */
[----:B------:R-:W-:Y:S01]  /*1f90*/  FMUL.FTZ R108, R45, UR10 ;  /* 0x0000000a2d6c7c20 */ /* 0x000fe20008410000 */
[----:B------:R-:W-:Y:S01]  /*1fa0*/  SHF.R.U64 R45, R76, 0x10, R77 ;  /* 0x000000104c2d7819 */ /* 0x000fe2000000124d */
[----:B------:R-:W-:Y:S01]  /*1fb0*/  FMUL.FTZ R37, R46, UR10 ;  /* 0x0000000a2e257c20 */ /* 0x000fe20008410000 */
[----:B------:R-:W-:Y:S01]  /*1fc0*/  SHF.R.U64 R46, R52, 0x10, R53 ;  /* 0x00000010342e7819 */ /* 0x000fe20000001235 */
[----:B------:R-:W-:Y:S01]  /*1fd0*/  FMUL.FTZ R38, R50, UR10 ;  /* 0x0000000a32267c20 */ /* 0x000fe20008410000 */
[----:B------:R-:W-:Y:S01]  /*1fe0*/  HFMA2 R10, R41.H0_H0, R10.H0_H0, R44.H0_H0 ;  /* 0x2000000a290a7231 */ /* 0x000fe2000004082c */
[----:B------:R-:W-:Y:S01]  /*1ff0*/  FMUL.FTZ R50, R51, UR10 ;  /* 0x0000000a33327c20 */ /* 0x000fe20008410000 */
[----:B------:R-:W-:Y:S01]  /*2000*/  SHF.R.U32.HI R51, RZ, 0x10, R77 ;  /* 0x00000010ff337819 */ /* 0x000fe2000001164d */
[----:B------:R-:W-:Y:S01]  /*2010*/  FMUL.FTZ R13, R13, UR10 ;  /* 0x0000000a0d0d7c20 */ /* 0x000fe20008410000 */
[----:B------:R-:W-:Y:S01]  /*2020*/  HFMA2 R39, R42.H0_H0, R5.H0_H0, R39.H0_H0 ;  /* 0x200000052a277231 */ /* 0x000fe20000040827 */
[----:B------:R-:W-:Y:S01]  /*2030*/  FADD.FTZ R25, R25, -UR4 ;  /* 0x8000000419197e21 */ /* 0x000fe20008010000 */
[----:B------:R-:W-:Y:S01]  /*2040*/  HFMA2 R44, R46.H0_H0, R9.H0_H0, R45.H0_H0 ;  /* 0x200000092e2c7231 */ /* 0x000fe2000004082d */
[----:B------:R-:W-:Y:S01]  /*2050*/  SHF.R.U64 R5, R78, 0x10, R79 ;  /* 0x000000104e057819 */ /* 0x000fe2000000124f */
[----:B------:R-:W-:Y:S01]  /*2060*/  HFMA2 R17, R110.H0_H0, R17.H0_H0, R51.H0_H0 ;  /* 0x200000116e117231 */ /* 0x000fe20000040833 */
[----:B------:R-:W-:Y:S01]  /*2070*/  F2FP.PACK_AB R13, RZ, R13 ;  /* 0x0000000dff0d723e */ /* 0x000fe200000000ff */
[----:B------:R-:W-:Y:S01]  /*2080*/  FMUL.FTZ R25, R25, UR10 ;  /* 0x0000000a19197c20 */ /* 0x000fe20008410000 */
[----:B------:R-:W-:Y:S01]  /*2090*/  SHF.R.U64 R42, R54, 0x10, R55 ;  /* 0x00000010362a7819 */ /* 0x000fe20000001237 */
[----:B------:R-:W-:Y:S01]  /*20a0*/  FADD.FTZ R49, R49, -UR4 ;  /* 0x8000000431317e21 */ /* 0x000fe20008010000 */
        /* <DEDUP_REMOVED lines=24> */
[----:B------:R-:W-:Y:S01]  /*2230*/  SHF.R.U64 R110, R60, 0x10, R61 ;  /* 0x000000103c6e7819 */ /* 0x000fe2000000123d */
[----:B------:R-:W-:Y:S01]  /*2240*/  FADD.FTZ R12, R12, -UR4 ;  /* 0x800000040c0c7e21 */ /* 0x000fe20008010000 */
[--C-:B------:R-:W-:Y:S01]  /*2250*/  SHF.R.U64 R45, R86, 0x10, R87.reuse ;  /* 0x00000010562d7819 */ /* 0x100fe20000001257 */
[----:B------:R-:W-:Y:S01]  /*2260*/  FMUL.FTZ R18, R18, UR10 ;  /* 0x0000000a12127c20 */ /* 0x000fe20008410000 */
[----:B------:R-:W-:Y:S01]  /*2270*/  SHF.R.U32.HI R51, RZ, 0x10, R87 ;  /* 0x00000010ff337819 */ /* 0x000fe20000011657 */
[----:B------:R-:W-:Y:S01]  /*2280*/  HFMA2 R46, R110.H0_H0, R25.H0_H0, R9.H0_H0 ;  /* 0x200000196e2e7231 */ /* 0x000fe20000040809 */
[----:B------:R-:W-:Y:S01]  /*2290*/  SHF.R.U64 R9, R88, 0x10, R89 ;  /* 0x0000001058097819 */ /* 0x000fe20000001259 */
[----:B------:R-:W-:Y:S01]  /*22a0*/  HFMA2 R41, R112.H0_H0, R27.H0_H0, R45.H0_H0 ;  /* 0x2000001b70297231 */ /* 0x000fe2000004082d */
[----:B------:R-:W-:Y:S01]  /*22b0*/  SHF.R.U64 R45, R64, 0x10, R65 ;  /* 0x00000010402d7819 */ /* 0x000fe20000001241 */
[----:B------:R-:W-:Y:S01]  /*22c0*/  HFMA2 R5, R114.H0_H0, R107.H0_H0, R51.H0_H0 ;  /* 0x2000006b72057231 */ /* 0x000fe20000040833 */
[----:B------:R-:W-:Y:S01]  /*22d0*/  F2FP.PACK_AB R29, RZ, R29 ;  /* 0x0000001dff1d723e */ /* 0x000fe200000000ff */
[----:B------:R-:W-:Y:S01]  /*22e0*/  FMUL.FTZ R12, R12, UR10 ;  /* 0x0000000a0c0c7c20 */ /* 0x000fe20008410000 */
[----:B------:R-:W-:Y:S01]  /*22f0*/  F2FP.PACK_AB R36, RZ, R36 ;  /* 0x00000024ff24723e */ /* 0x000fe200000000ff */
        /* <DEDUP_REMOVED lines=14> */
[----:B------:R-:W-:Y:S01]  /*23e0*/  FADD.FTZ R48, R48, -UR4 ;  /* 0x8000000430307e21 */ /* 0x000fe20008010000 */
[----:B------:R-:W-:Y:S01]  /*23f0*/  F2FP.PACK_AB R109, RZ, R109 ;  /* 0x0000006dff6d723e */ /* 0x000fe200000000ff */
[----:B------:R-:W-:Y:S01]  /*2400*/  HFMA2 R36, R51.H0_H0, R36.H0_H0, R107.H0_H0 ;  /* 0x2000002433247231 */ /* 0x000fe2000004086b */
[----:B------:R-:W-:Y:S01]  /*2410*/  SHF.R.U32.HI R9, RZ, 0x10, R93 ;  /* 0x00000010ff097819 */ /* 0x000fe2000001165d */
[----:B------:R-:W-:Y:S01]  /*2420*/  HFMA2 R43, R112.H0_H0, R43.H0_H0, R111.H0_H0 ;  /* 0x2000002b702b7231 */ /* 0x000fe2000004086f */
[----:B------:R-:W-:Y:S01]  /*2430*/  SHF.R.U32.HI R30, RZ, 0x10, R69 ;  /* 0x00000010ff1e7819 */ /* 0x000fe20000011645 */
[----:B------:R-:W-:Y:S01]  /*2440*/  FMUL.FTZ R48, R48, UR10 ;  /* 0x0000000a30307c20 */ /* 0x000fe20008410000 */
[----:B------:R-:W-:-:S02]  /*2450*/  F2FP.PACK_AB R108, RZ, R108 ;  /* 0x0000006cff6c723e */ /* 0x000fc400000000ff */
[----:B------:R-:W-:Y:S01]  /*2460*/  F2FP.PACK_AB R49, RZ, R49 ;  /* 0x00000031ff31723e */ /* 0x000fe200000000ff */
[----:B------:R-:W-:Y:S01]  /*2470*/  HFMA2 R30, R30.H0_H0, R109.H0_H0, R9.H0_H0 ;  /* 0x2000006d1e1e7231 */ /* 0x000fe20000040809 */
[----:B------:R-:W-:Y:S02]  /*2480*/  SHF.R.U64 R25, R94, 0x10, R95 ;  /* 0x000000105e197819 */ /* 0x000fe4000000125f */
[----:B------:R-:W-:Y:S02]  /*2490*/  SHF.R.U64 R13, R70, 0x10, R71 ;  /* 0x00000010460d7819 */ /* 0x000fe40000001247 */
[----:B------:R-:W-:Y:S02]  /*24a0*/  SHF.R.U64 R51, R96, 0x10, R97 ;  /* 0x0000001060337819 */ /* 0x000fe40000001261 */
[----:B------:R-:W-:Y:S01]  /*24b0*/  SHF.R.U64 R112, R72, 0x10, R73 ;  /* 0x0000001048707819 */ /* 0x000fe20000001249 */
[----:B------:R-:W-:Y:S01]  /*24c0*/  HFMA2 R13, R13.H0_H0, R108.H0_H0, R25.H0_H0 ;  /* 0x2000006c0d0d7231 */ /* 0x000fe20000040819 */
[----:B------:R-:W-:-:S02]  /*24d0*/  F2FP.PACK_AB R4, RZ, R4 ;  /* 0x00000004ff04723e */ /* 0x000fc400000000ff */
[----:B------:R-:W-:Y:S01]  /*24e0*/  F2FP.PACK_AB R50, RZ, R50 ;  /* 0x00000032ff32723e */ /* 0x000fe200000000ff */
[----:B------:R-:W-:Y:S01]  /*24f0*/  HFMA2 R9, R112.H0_H0, R49.H0_H0, R51.H0_H0 ;  /* 0x2000003170097231 */ /* 0x000fe20000040833 */
[----:B------:R-:W-:Y:S01]  /*2500*/  SHF.R.U32.HI R111, RZ, 0x10, R97 ;  /* 0x00000010ff6f7819 */ /* 0x000fe20000011661 */
[----:B------:R-:W-:Y:S01]  /*2510*/  HFMA2 R49, R2.H0_H0, R4.H0_H0, R74.H0_H0 ;  /* 0x2000000402317231 */ /* 0x000fe2000004084a */
[----:B------:R-:W-:Y:S01]  /*2520*/  SHF.R.U32.HI R107, RZ, 0x10, R73 ;  /* 0x00000010ff6b7819 */ /* 0x000fe20000011649 */
[----:B------:R-:W-:Y:S01]  /*2530*/  HFMA2 R4, R58.H0_H0, R15.H0_H0, R82.H0_H0 ;  /* 0x2000000f3a047231 */ /* 0x000fe20000040852 */
[----:B------:R-:W-:Y:S02]  /*2540*/  F2FP.PACK_AB R47, RZ, R47 ;  /* 0x0000002fff2f723e */ /* 0x000fe400000000ff */
[----:B------:R-:W-:Y:S01]  /*2550*/  SHF.R.U32.HI R27, RZ, 0x10, R95 ;  /* 0x00000010ff1b7819 */ /* 0x000fe2000001165f */
[----:B------:R-:W-:Y:S01]  /*2560*/  HFMA2 R25, R107.H0_H0, R50.H0_H0, R111.H0_H0 ;  /* 0x200000326b197231 */ /* 0x000fe2000004086f */
[----:B------:R-:W-:-:S02]  /*2570*/  SHF.R.U32.HI R110, RZ, 0x10, R71 ;  /* 0x00000010ff6e7819 */ /* 0x000fc40000011647 */
[----:B------:R-:W-:Y:S02]  /*2580*/  LOP3.LUT R50, R39, 0xffff, RZ, 0xc0, !PT ;  /* 0x0000ffff27327812 */ /* 0x000fe400078ec0ff */
[----:B------:R-:W-:Y:S01]  /*2590*/  LOP3.LUT R44, R44, 0xffff, RZ, 0xc0, !PT ;  /* 0x0000ffff2c2c7812 */ /* 0x000fe200078ec0ff */
[----:B------:R-:W-:Y:S01]  /*25a0*/  HFMA2 R27, R110.H0_H0, R47.H0_H0, R27.H0_H0 ;  /* 0x2000002f6e1b7231 */ /* 0x000fe2000004081b */
[----:B------:R-:W-:Y:S01]  /*25b0*/  PRMT R15, R7, 0x7610, R15 ;  /* 0x00007610070f7816 */ /* 0x000fe2000000000f */
[----:B------:R-:W-:Y:S01]  /*25c0*/  HFMA2 R47, R53.H0_H0, R6.H0_H0, R77.H0_H0 ;  /* 0x20000006352f7231 */ /* 0x000fe2000004084d */
[----:B------:R-:W-:Y:S02]  /*25d0*/  PRMT R6, R49, 0x7610, R6 ;  /* 0x0000761031067816 */ /* 0x000fe40000000006 */
        /* <DEDUP_REMOVED lines=9> */
[----:B------:R-:W-:-:S02]  /*2670*/  LOP3.LUT R42, R42, 0xffff, RZ, 0xc0, !PT ;  /* 0x0000ffff2a2a7812 */ /* 0x000fc400078ec0ff */
[----:B------:R-:W-:Y:S02]  /*2680*/  SHF.L.U32 R39, R104, 0x10, RZ ;  /* 0x0000001068277819 */ /* 0x000fe400000006ff */
[----:B------:R-:W-:Y:S02]  /*2690*/  LOP3.LUT R8, R8, 0xffff, R15, 0xf8, !PT ;  /* 0x0000ffff08087812 */ /* 0x000fe400078ef80f */
[----:B------:R-:W-:Y:S02]  /*26a0*/  LOP3.LUT R15, R47, 0xffff, RZ, 0xc0, !PT ;  /* 0x0000ffff2f0f7812 */ /* 0x000fe400078ec0ff */
[----:B------:R-:W-:Y:S02]  /*26b0*/  SHF.L.U32 R47, R42, 0x10, RZ ;  /* 0x000000102a2f7819 */ /* 0x000fe400000006ff */
[----:B------:R-:W-:Y:S02]  /*26c0*/  LOP3.LUT R106, R106, 0xffff, RZ, 0xc0, !PT ;  /* 0x0000ffff6a6a7812 */ /* 0x000fe400078ec0ff */
[----:B------:R-:W-:-:S02]  /*26d0*/  F2FP.PACK_AB R21, RZ, R21 ;  /* 0x00000015ff15723e */ /* 0x000fc400000000ff */
[----:B------:R-:W-:Y:S02]  /*26e0*/  LOP3.LUT R16, R39, 0xffff, R16, 0xf8, !PT ;  /* 0x0000ffff27107812 */ /* 0x000fe400078ef810 */
[----:B------:R-:W-:Y:S01]  /*26f0*/  LOP3.LUT R46, R46, 0xffff, RZ, 0xc0, !PT ;  /* 0x0000ffff2e2e7812 */ /* 0x000fe200078ec0ff */
[----:B------:R-:W-:Y:S01]  /*2700*/  HFMA2 R21, R63.H0_H0, R21.H0_H0, R87.H0_H0 ;  /* 0x200000153f157231 */ /* 0x000fe20000040857 */
[----:B------:R-:W-:Y:S02]  /*2710*/  LOP3.LUT R39, R19, 0xffff, RZ, 0xc0, !PT ;  /* 0x0000ffff13277812 */ /* 0x000fe400078ec0ff */
[----:B------:R-:W-:Y:S02]  /*2720*/  SHF.L.U64.HI R42, R42, 0x10, RZ ;  /* 0x000000102a2a7819 */ /* 0x000fe400000102ff */
[----:B------:R-:W-:Y:S02]  /*2730*/  LOP3.LUT R18, R18, 0xffff, RZ, 0xc0, !PT ;  /* 0x0000ffff12127812 */ /* 0x000fe400078ec0ff */
[----:B------:R-:W-:-:S02]  /*2740*/  SHF.L.U64.HI R19, R104, 0x10, RZ ;  /* 0x0000001068137819 */ /* 0x000fc400000102ff */
[----:B------:R-:W-:Y:S02]  /*2750*/  LOP3.LUT R12, R47, 0xffff, R12, 0xf8, !PT ;  /* 0x0000ffff2f0c7812 */ /* 0x000fe400078ef80c */
[----:B------:R-:W-:Y:S02]  /*2760*/  SHF.L.U32 R49, R106, 0x10, RZ ;  /* 0x000000106a317819 */ /* 0x000fe400000006ff */
[----:B------:R-:W-:Y:S02]  /*2770*/  SHF.L.U32 R47, R46, 0x10, RZ ;  /* 0x000000102e2f7819 */ /* 0x000fe400000006ff */
[----:B------:R-:W-:Y:S02]  /*2780*/  LOP3.LUT R11, R11, 0xffff0000, R42, 0xf8, !PT ;  /* 0xffff00000b0b7812 */ /* 0x000fe400078ef82a */
[----:B------:R-:W-:Y:S02]  /*2790*/  LOP3.LUT R19, R18, 0xffff0000, R19, 0xf8, !PT ;  /* 0xffff000012137812 */ /* 0x000fe400078ef813 */
[----:B------:R-:W-:-:S02]  /*27a0*/  F2FP.PACK_AB R32, RZ, R32 ;  /* 0x00000020ff20723e */ /* 0x000fc400000000ff */
[----:B------:R-:W-:Y:S02]  /*27b0*/  SHF.L.U64.HI R42, R106, 0x10, RZ ;  /* 0x000000106a2a7819 */ /* 0x000fe400000102ff */
[----:B------:R-:W-:Y:S01]  /*27c0*/  LOP3.LUT R18, R49, 0xffff, R4, 0xf8, !PT ;  /* 0x0000ffff31127812 */ /* 0x000fe200078ef804 */
[----:B------:R-:W-:Y:S01]  /*27d0*/  HFMA2 R32, R64.H0_H0, R32.H0_H0, R88.H0_H0 ;  /* 0x2000002040207231 */ /* 0x000fe20000040858 */
[----:B------:R-:W-:Y:S02]  /*27e0*/  F2FP.PACK_AB R33, RZ, R33 ;  /* 0x00000021ff21723e */ /* 0x000fe400000000ff */
[----:B------:R-:W-:Y:S02]  /*27f0*/  F2FP.PACK_AB R34, RZ, R34 ;  /* 0x00000022ff22723e */ /* 0x000fe400000000ff */
[----:B------:R-:W-:Y:S01]  /*2800*/  LOP3.LUT R4, R47, 0xffff, R20, 0xf8, !PT ;  /* 0x0000ffff2f047812 */ /* 0x000fe200078ef814 */
[----:B------:R-:W-:Y:S01]  /*2810*/  HFMA2 R33, R66.H0_H0, R33.H0_H0, R90.H0_H0 ;  /* 0x2000002142217231 */ /* 0x000fe2000004085a */
[----:B------:R-:W-:Y:S01]  /*2820*/  LOP3.LUT R41, R41, 0xffff, RZ, 0xc0, !PT ;  /* 0x0000ffff29297812 */ /* 0x000fe200078ec0ff */
[----:B------:R-:W-:Y:S01]  /*2830*/  HFMA2 R34, R68.H0_H0, R34.H0_H0, R92.H0_H0 ;  /* 0x2000002244227231 */ /* 0x000fe2000004085c */
[----:B------:R-:W-:-:S02]  /*2840*/  F2FP.PACK_AB R24, RZ, R24 ;  /* 0x00000018ff18723e */ /* 0x000fc400000000ff */
[----:B------:R-:W-:Y:S02]  /*2850*/  LOP3.LUT R20, R23, 0xffff, RZ, 0xc0, !PT ;  /* 0x0000ffff17147812 */ /* 0x000fe400078ec0ff */
[----:B------:R-:W-:Y:S01]  /*2860*/  LOP3.LUT R45, R45, 0xffff, RZ, 0xc0, !PT ;  /* 0x0000ffff2d2d7812 */ /* 0x000fe200078ec0ff */
[----:B------:R-:W-:Y:S01]  /*2870*/  HFMA2 R24, R65.H0_H0, R24.H0_H0, R89.H0_H0 ;  /* 0x2000001841187231 */ /* 0x000fe20000040859 */
[----:B------:R-:W-:Y:S02]  /*2880*/  F2FP.PACK_AB R26, RZ, R26 ;  /* 0x0000001aff1a723e */ /* 0x000fe400000000ff */
[----:B------:R-:W-:Y:S02]  /*2890*/  LOP3.LUT R23, R21, 0xffff, RZ, 0xc0, !PT ;  /* 0x0000ffff15177812 */ /* 0x000fe400078ec0ff */
[----:B------:R-:W-:Y:S01]  /*28a0*/  LOP3.LUT R39, R39, 0xffff0000, R42, 0xf8, !PT ;  /* 0xffff000027277812 */ /* 0x000fe200078ef82a */
[----:B------:R-:W-:Y:S01]  /*28b0*/  HFMA2 R26, R67.H0_H0, R26.H0_H0, R91.H0_H0 ;  /* 0x2000001a431a7231 */ /* 0x000fe2000004085b */
[----:B------:R-:W-:-:S02]  /*28c0*/  SHF.L.U64.HI R21, R46, 0x10, RZ ;  /* 0x000000102e157819 */ /* 0x000fc400000102ff */
[C---:B------:R-:W-:Y:S02]  /*28d0*/  SHF.L.U32 R47, R41.reuse, 0x10, RZ ;  /* 0x00000010292f7819 */ /* 0x040fe400000006ff */
[----:B------:R-:W-:Y:S02]  /*28e0*/  SHF.L.U64.HI R42, R41, 0x10, RZ ;  /* 0x00000010292a7819 */ /* 0x000fe400000102ff */
[----:B------:R-:W-:Y:S02]  /*28f0*/  SHF.L.U32 R41, R45, 0x10, RZ ;  /* 0x000000102d297819 */ /* 0x000fe400000006ff */
[----:B------:R-:W-:Y:S02]  /*2900*/  LOP3.LUT R21, R20, 0xffff0000, R21, 0xf8, !PT ;  /* 0xffff000014157812 */ /* 0x000fe400078ef815 */
[----:B------:R-:W-:Y:S02]  /*2910*/  F2FP.PACK_AB R37, RZ, R37 ;  /* 0x00000025ff25723e */ /* 0x000fe400000000ff */
[----:B------:R-:W-:-:S02]  /*2920*/  LOP3.LUT R20, R47, 0xffff, R22, 0xf8, !PT ;  /* 0x0000ffff2f147812 */ /* 0x000fc400078ef816 */
[----:B------:R-:W-:Y:S01]  /*2930*/  LOP3.LUT R40, R40, 0xffff, RZ, 0xc0, !PT ;  /* 0x0000ffff28287812 */ /* 0x000fe200078ec0ff */
[----:B------:R-:W-:Y:S01]  /*2940*/  HFMA2 R37, R71.H0_H0, R37.H0_H0, R95.H0_H0 ;  /* 0x2000002547257231 */ /* 0x000fe2000004085f */
[--C-:B------:R-:W-:Y:S02]  /*2950*/  LOP3.LUT R22, R41, 0xffff, R32.reuse, 0xf8, !PT ;  /* 0x0000ffff29167812 */ /* 0x100fe400078ef820 */
[----:B------:R-:W-:Y:S02]  /*2960*/  PRMT R32, R33, 0x7610, R32 ;  /* 0x0000761021207816 */ /* 0x000fe40000000020 */
[----:B------:R-:W-:Y:S02]  /*2970*/  PRMT R41, R34, 0x7610, R41 ;  /* 0x0000761022297816 */ /* 0x000fe40000000029 */
[----:B------:R-:W-:Y:S02]  /*2980*/  F2FP.PACK_AB R35, RZ, R35 ;  /* 0x00000023ff23723e */ /* 0x000fe400000000ff */
[----:B------:R-:W-:-:S02]  /*2990*/  LOP3.LUT R33, R24, 0xffff, RZ, 0xc0, !PT ;  /* 0x0000ffff18217812 */ /* 0x000fc400078ec0ff */
[----:B------:R-:W-:Y:S01]  /*29a0*/  SHF.L.U64.HI R34, R45, 0x10, RZ ;  /* 0x000000102d227819 */ /* 0x000fe200000102ff */
[----:B------:R-:W-:Y:S01]  /*29b0*/  HFMA2 R35, R70.H0_H0, R35.H0_H0, R94.H0_H0 ;  /* 0x2000002346237231 */ /* 0x000fe2000004085e */
[----:B------:R-:W-:Y:S02]  /*29c0*/  LOP3.LUT R26, R26, 0xffff, RZ, 0xc0, !PT ;  /* 0x0000ffff1a1a7812 */ /* 0x000fe400078ec0ff */
[----:B------:R-:W-:Y:S02]  /*29d0*/  SHF.L.U64.HI R47, R40, 0x10, RZ ;  /* 0x00000010282f7819 */ /* 0x000fe400000102ff */
[----:B------:R-:W-:Y:S02]  /*29e0*/  F2FP.PACK_AB R38, RZ, R38 ;  /* 0x00000026ff26723e */ /* 0x000fe400000000ff */
[----:B------:R-:W-:Y:S02]  /*29f0*/  LOP3.LUT R13, R13, 0xffff, RZ, 0xc0, !PT ;  /* 0x0000ffff0d0d7812 */ /* 0x000fe400078ec0ff */
[----:B------:R-:W-:Y:S01]  /*2a00*/  LOP3.LUT R33, R33, 0xffff0000, R34, 0xf8, !PT ;  /* 0xffff000021217812 */ /* 0x000fe200078ef822 */
[----:B------:R-:W-:Y:S01]  /*2a10*/  HFMA2 R38, R73.H0_H0, R38.H0_H0, R97.H0_H0 ;  /* 0x2000002649267231 */ /* 0x000fe20000040861 */
[----:B------:R-:W-:-:S02]  /*2a20*/  LOP3.LUT R34, R26, 0xffff0000, R47, 0xf8, !PT ;  /* 0xffff00001a227812 */ /* 0x000fc400078ef82f */
[----:B------:R-:W-:Y:S02]  /*2a30*/  SHF.L.U32 R45, R40, 0x10, RZ ;  /* 0x00000010282d7819 */ /* 0x000fe400000006ff */
[----:B------:R-:W-:Y:S02]  /*2a40*/  SHF.L.U32 R26, R13, 0x10, RZ ;  /* 0x000000100d1a7819 */ /* 0x000fe400000006ff */
[----:B------:R-:W-:Y:S02]  /*2a50*/  LOP3.LUT R37, R37, 0xffff, RZ, 0xc0, !PT ;  /* 0x0000ffff25257812 */ /* 0x000fe400078ec0ff */
[----:B------:R-:W-:Y:S02]  /*2a60*/  SHF.L.U64.HI R40, R13, 0x10, RZ ;  /* 0x000000100d287819 */ /* 0x000fe400000102ff */
[----:B------:R-:W-:Y:S02]  /*2a70*/  LOP3.LUT R13, R9, 0xffff, RZ, 0xc0, !PT ;  /* 0x0000ffff090d7812 */ /* 0x000fe400078ec0ff */
[----:B------:R-:W-:-:S02]  /*2a80*/  LOP3.LUT R26, R26, 0xffff, R35, 0xf8, !PT ;  /* 0x0000ffff1a1a7812 */ /* 0x000fc400078ef823 */
[----:B------:R-:W-:Y:S02]  /*2a90*/  F2FP.PACK_AB R48, RZ, R48 ;  /* 0x00000030ff30723e */ /* 0x000fe400000000ff */
[----:B------:R-:W-:Y:S02]  /*2aa0*/  LOP3.LUT R35, R37, 0xffff0000, R40, 0xf8, !PT ;  /* 0xffff000025237812 */ /* 0x000fe400078ef828 */
[----:B------:R-:W-:Y:S01]  /*2ab0*/  LOP3.LUT R37, R38, 0xffff, RZ, 0xc0, !PT ;  /* 0x0000ffff26257812 */ /* 0x000fe200078ec0ff */
[----:B------:R-:W-:Y:S01]  /*2ac0*/  HFMA2 R48, R72.H0_H0, R48.H0_H0, R96.H0_H0 ;  /* 0x2000003048307231 */ /* 0x000fe20000040860 */
[----:B------:R-:W-:Y:S02]  /*2ad0*/  SHF.L.U64.HI R38, R13, 0x10, RZ ;  /* 0x000000100d267819 */ /* 0x000fe400000102ff */
[----:B------:R-:W-:Y:S02]  /*2ae0*/  SHF.L.U64.HI R50, R50, 0x10, RZ ;  /* 0x0000001032327819 */ /* 0x000fe400000102ff */
[----:B------:R-:W-:-:S02]  /*2af0*/  SHF.L.U64.HI R44, R44, 0x10, RZ ;  /* 0x000000102c2c7819 */ /* 0x000fc400000102ff */
[----:B------:R-:W-:Y:S02]  /*2b00*/  SHF.L.U32 R9, R13, 0x10, RZ ;  /* 0x000000100d097819 */ /* 0x000fe400000006ff */
[----:B------:R-:W-:Y:S02]  /*2b10*/  LOP3.LUT R37, R37, 0xffff0000, R38, 0xf8, !PT ;  /* 0xffff000025257812 */ /* 0x000fe400078ef826 */
[----:B------:R-:W-:Y:S02]  /*2b20*/  LOP3.LUT R7, R7, 0xffff0000, R50, 0xf8, !PT ;  /* 0xffff000007077812 */ /* 0x000fe400078ef832 */
[----:B------:R-:W-:Y:S02]  /*2b30*/  LOP3.LUT R15, R15, 0xffff0000, R44, 0xf8, !PT ;  /* 0xffff00000f0f7812 */ /* 0x000fe400078ef82c */
[----:B------:R-:W-:Y:S02]  /*2b40*/  LOP3.LUT R40, R10, 0xffff, RZ, 0xc0, !PT ;  /* 0x0000ffff0a287812 */ /* 0x000fe400078ec0ff */
[----:B------:R-:W-:-:S02]  /*2b50*/  LOP3.LUT R38, R17, 0xffff, RZ, 0xc0, !PT ;  /* 0x0000ffff11267812 */ /* 0x000fc400078ec0ff */
[----:B------:R-:W-:Y:S02]  /*2b60*/  LOP3.LUT R10, R9, 0xffff, R48, 0xf8, !PT ;  /* 0x0000ffff090a7812 */ /* 0x000fe400078ef830 */
[----:B------:R-:W-:Y:S02]  /*2b70*/  PRMT R7, R7, 0x5410, R40 ;  /* 0x0000541007077816 */ /* 0x000fe40000000028 */
[----:B------:R-:W-:Y:S02]  /*2b80*/  PRMT R9, R15, 0x5410, R38 ;  /* 0x000054100f097816 */ /* 0x000fe40000000026 */
[----:B------:R-:W-:Y:S02]  /*2b90*/  LOP3.LUT R40, R14, 0xffff, RZ, 0xc0, !PT ;  /* 0x0000ffff0e287812 */ /* 0x000fe400078ec0ff */
[----:B------:R-:W-:Y:S02]  /*2ba0*/  LOP3.LUT R38, R103, 0xffff, RZ, 0xc0, !PT ;  /* 0x0000ffff67267812 */ /* 0x000fe400078ec0ff */
[----:B------:R-:W-:-:S02]  /*2bb0*/  LOP3.LUT R14, R105, 0xffff, RZ, 0xc0, !PT ;  /* 0x0000ffff690e7812 */ /* 0x000fc400078ec0ff */
[----:B------:R-:W-:Y:S02]  /*2bc0*/  PRMT R17, R19, 0x5410, R38 ;  /* 0x0000541013117816 */ /* 0x000fe40000000026 */
[----:B------:R-:W-:Y:S02]  /*2bd0*/  F2FP.PACK_AB R31, RZ, R31 ;  /* 0x0000001fff1f723e */ /* 0x000fe400000000ff */
[----:B------:R-:W-:Y:S02]  /*2be0*/  PRMT R19, R39, 0x5410, R14 ;  /* 0x0000541027137816 */ /* 0x000fe4000000000e */
[----:B------:R-:W-:Y:S01]  /*2bf0*/  LOP3.LUT R14, R28, 0xffff, RZ, 0xc0, !PT ;  /* 0x0000ffff1c0e7812 */ /* 0x000fe200078ec0ff */
[----:B------:R-:W-:Y:S01]  /*2c00*/  HFMA2 R31, R69.H0_H0, R31.H0_H0, R93.H0_H0 ;  /* 0x2000001f451f7231 */ /* 0x000fe2000004085d */
[----:B------:R-:W-:Y:S02]  /*2c10*/  LOP3.LUT R28, R5, 0xffff, RZ, 0xc0, !PT ;  /* 0x0000ffff051c7812 */ /* 0x000fe400078ec0ff */
[----:B------:R-:W-:-:S02]  /*2c20*/  LOP3.LUT R23, R23, 0xffff0000, R42, 0xf8, !PT ;  /* 0xffff000017177812 */ /* 0x000fc400078ef82a */
[----:B------:R-:W-:Y:S02]  /*2c30*/  LOP3.LUT R43, R43, 0xffff, RZ, 0xc0, !PT ;  /* 0x0000ffff2b2b7812 */ /* 0x000fe400078ec0ff */
[----:B------:R-:W-:Y:S02]  /*2c40*/  PRMT R5, R21, 0x5410, R14 ;  /* 0x0000541015057816 */ /* 0x000fe4000000000e */
[----:B------:R-:W-:Y:S02]  /*2c50*/  PRMT R13, R11, 0x5410, R40 ;  /* 0x000054100b0d7816 */ /* 0x000fe40000000028 */
[----:B------:R-:W-:Y:S02]  /*2c60*/  LOP3.LUT R14, R29, 0xffff, RZ, 0xc0, !PT ;  /* 0x0000ffff1d0e7812 */ /* 0x000fe400078ec0ff */
[----:B------:R-:W-:Y:S02]  /*2c70*/  LOP3.LUT R11, R36, 0xffff, RZ, 0xc0, !PT ;  /* 0x0000ffff240b7812 */ /* 0x000fe400078ec0ff */
[----:B------:R-:W-:-:S02]  /*2c80*/  SHF.L.U32 R24, R43, 0x10, RZ ;  /* 0x000000102b187819 */ /* 0x000fc400000006ff */
[----:B------:R-:W-:Y:S02]  /*2c90*/  PRMT R21, R23, 0x5410, R28 ;  /* 0x0000541017157816 */ /* 0x000fe4000000001c */
[----:B------:R-:W-:Y:S02]  /*2ca0*/  LOP3.LUT R31, R31, 0xffff, RZ, 0xc0, !PT ;  /* 0x0000ffff1f1f7812 */ /* 0x000fe400078ec0ff */
[----:B------:R-:W-:Y:S02]  /*2cb0*/  SHF.L.U64.HI R42, R43, 0x10, RZ ;  /* 0x000000102b2a7819 */ /* 0x000fe400000102ff */
[----:B------:R-:W-:Y:S02]  /*2cc0*/  PRMT R23, R33, 0x5410, R14 ;  /* 0x0000541021177816 */ /* 0x000fe4000000000e */
[--C-:B------:R-:W-:Y:S02]  /*2cd0*/  PRMT R33, R34, 0x5410, R11.reuse ;  /* 0x0000541022217816 */ /* 0x100fe4000000000b */
[----:B------:R-:W-:-:S02]  /*2ce0*/  PRMT R11, R25, 0x7610, R11 ;  /* 0x00007610190b7816 */ /* 0x000fc4000000000b */
[----:B------:R-:W-:Y:S02]  /*2cf0*/  LOP3.LUT R24, R24, 0xffff, R41, 0xf8, !PT ;  /* 0x0000ffff18187812 */ /* 0x000fe400078ef829 */
[----:B------:R-:W-:Y:S02]  /*2d00*/  LOP3.LUT R31, R31, 0xffff0000, R42, 0xf8, !PT ;  /* 0xffff00001f1f7812 */ /* 0x000fe400078ef82a */
[----:B------:R-:W-:Y:S02]  /*2d10*/  LOP3.LUT R30, R30, 0xffff, RZ, 0xc0, !PT ;  /* 0x0000ffff1e1e7812 */ /* 0x000fe400078ec0ff */
[----:B------:R-:W-:Y:S02]  /*2d20*/  MOV R41, 0x8 ;  /* 0x0000000800297802 */ /* 0x000fe40000000f00 */
[----:B------:R-:W-:Y:S02]  /*2d30*/  LOP3.LUT R14, R27, 0xffff, RZ, 0xc0, !PT ;  /* 0x0000ffff1b0e7812 */ /* 0x000fe400078ec0ff */
[----:B------:R-:W-:-:S02]  /*2d40*/  LOP3.LUT R28, R11, 0xffff, RZ, 0xc0, !PT ;  /* 0x0000ffff0b1c7812 */ /* 0x000fc400078ec0ff */
[C---:B------:R-:W-:Y:S02]  /*2d50*/  IADD3 R29, R102.reuse, 0x100, RZ ;  /* 0x00000100661d7810 */ /* 0x040fe40007ffe0ff */
[----:B------:R-:W-:Y:S02]  /*2d60*/  PRMT R25, R31, 0x5410, R30 ;  /* 0x000054101f197816 */ /* 0x000fe4000000001e */
[----:B------:R-:W-:Y:S01]  /*2d70*/  PRMT R27, R35, 0x5410, R14 ;  /* 0x00005410231b7816 */ /* 0x000fe2000000000e */
[CC--:B------:R-:W-:Y:S01]  /*2d80*/  IMAD.WIDE.U32 R14, R102.reuse, R41.reuse, c[0x0][0x178] ;  /* 0x00005e00660e7625 */ /* 0x0c0fe200078e0029 */
[C---:B------:R-:W-:Y:S02]  /*2d90*/  IADD3 R30, R102.reuse, 0x200, RZ ;  /* 0x00000200661e7810 */ /* 0x040fe40007ffe0ff */
[----:B------:R-:W-:Y:S01]  /*2da0*/  PRMT R11, R37, 0x5410, R28 ;  /* 0x00005410250b7816 */ /* 0x000fe2000000001c */
[-C--:B------:R-:W-:Y:S01]  /*2db0*/  IMAD.WIDE.U32 R28, R29, R41.reuse, c[0x0][0x178] ;  /* 0x00005e001d1c7625 */ /* 0x080fe200078e0029 */
[C---:B------:R-:W-:Y:S01]  /*2dc0*/  IADD3 R34, R102.reuse, 0x300, RZ ;  /* 0x0000030066227810 */ /* 0x040fe20007ffe0ff */
[----:B------:R0:W-:Y:S01]  /*2dd0*/  STG.E.64 [R14.64], R6 ;  /* 0x000000060e007986 */ /* 0x0001e2000c101b08 */
[----:B------:R-:W-:Y:S01]  /*2de0*/  IADD3 R36, R102, 0x400, RZ ;  /* 0x0000040066247810 */ /* 0x000fe20007ffe0ff */
[-C--:B------:R-:W-:Y:S01]  /*2df0*/  IMAD.WIDE.U32 R30, R30, R41.reuse, c[0x0][0x178] ;  /* 0x00005e001e1e7625 */ /* 0x080fe200078e0029 */
[C---:B------:R-:W-:Y:S01]  /*2e00*/  IADD3 R39, R102.reuse, 0x500, RZ ;  /* 0x0000050066277810 */ /* 0x040fe20007ffe0ff */
[----:B------:R1:W-:Y:S01]  /*2e10*/  STG.E.64 [R28.64], R8 ;  /* 0x000000081c007986 */ /* 0x0003e2000c101b08 */
[----:B------:R-:W-:Y:S01]  /*2e20*/  IADD3 R38, R102, 0x600, RZ ;  /* 0x0000060066267810 */ /* 0x000fe20007ffe0ff */
[-C--:B------:R-:W-:Y:S01]  /*2e30*/  IMAD.WIDE.U32 R34, R34, R41.reuse, c[0x0][0x178] ;  /* 0x00005e0022227625 */ /* 0x080fe200078e0029 */
[----:B------:R-:W-:Y:S01]  /*2e40*/  LOP3.LUT R32, R45, 0xffff, R32, 0xf8, !PT ;  /* 0x0000ffff2d207812 */ /* 0x000fe200078ef820 */
[----:B------:R2:W-:Y:S02]  /*2e50*/  STG.E.64 [R30.64], R12 ;  /* 0x0000000c1e007986 */ /* 0x0005e4000c101b08 */
[----:B------:R-:W-:-:S02]  /*2e60*/  IMAD.WIDE.U32 R36, R36, R41, c[0x0][0x178] ;  /* 0x00005e0024247625 */ /* 0x000fc400078e0029 */
[----:B------:R3:W-:Y:S01]  /*2e70*/  STG.E.64 [R34.64], R16 ;  /* 0x0000001022007986 */ /* 0x0007e2000c101b08 */
[C---:B0-----:R-:W-:Y:S01]  /*2e80*/  IADD3 R15, R102.reuse, 0x700, RZ ;  /* 0x00000700660f7810 */ /* 0x041fe20007ffe0ff */
[-C--:B------:R-:W-:Y:S01]  /*2e90*/  IMAD.WIDE.U32 R6, R39, R41.reuse, c[0x0][0x178] ;  /* 0x00005e0027067625 */ /* 0x080fe200078e0029 */
[C---:B------:R-:W-:Y:S01]  /*2ea0*/  IADD3 R14, R102.reuse, 0x800, RZ ;  /* 0x00000800660e7810 */ /* 0x040fe20007ffe0ff */
[----:B------:R-:W-:Y:S01]  /*2eb0*/  STG.E.64 [R36.64], R18 ;  /* 0x0000001224007986 */ /* 0x000fe2000c101b08 */
[----:B-1----:R-:W-:Y:S01]  /*2ec0*/  IADD3 R29, R102, 0x900, RZ ;  /* 0x00000900661d7810 */ /* 0x002fe20007ffe0ff */
[-C--:B------:R-:W-:Y:S01]  /*2ed0*/  IMAD.WIDE.U32 R8, R38, R41.reuse, c[0x0][0x178] ;  /* 0x00005e0026087625 */ /* 0x080fe200078e0029 */
[C---:B------:R-:W-:Y:S01]  /*2ee0*/  IADD3 R28, R102.reuse, 0xa00, RZ ;  /* 0x00000a00661c7810 */ /* 0x040fe20007ffe0ff */
[----:B------:R0:W-:Y:S01]  /*2ef0*/  STG.E.64 [R6.64], R4 ;  /* 0x0000000406007986 */ /* 0x0001e2000c101b08 */
[----:B------:R-:W-:Y:S01]  /*2f00*/  IADD3 R102, R102, 0xb00, RZ ;  /* 0x00000b0066667810 */ /* 0x000fe20007ffe0ff */
[----:B--2---:R-:W-:-:S02]  /*2f10*/  IMAD.WIDE.U32 R12, R15, R41, c[0x0][0x178] ;  /* 0x00005e000f0c7625 */ /* 0x004fc400078e0029 */
[----:B------:R1:W-:Y:S02]  /*2f20*/  STG.E.64 [R8.64], R20 ;  /* 0x0000001408007986 */ /* 0x0003e4000c101b08 */
[-C--:B------:R-:W-:Y:S02]  /*2f30*/  IMAD.WIDE.U32 R14, R14, R41.reuse, c[0x0][0x178] ;  /* 0x00005e000e0e7625 */ /* 0x080fe400078e0029 */
[----:B------:R1:W-:Y:S02]  /*2f40*/  STG.E.64 [R12.64], R22 ;  /* 0x000000160c007986 */ /* 0x0003e4000c101b08 */
[-C--:B---3--:R-:W-:Y:S02]  /*2f50*/  IMAD.WIDE.U32 R16, R29, R41.reuse, c[0x0][0x178] ;  /* 0x00005e001d107625 */ /* 0x088fe400078e0029 */
[----:B------:R1:W-:Y:S02]  /*2f60*/  STG.E.64 [R14.64], R32 ;  /* 0x000000200e007986 */ /* 0x0003e4000c101b08 */
[----:B0-----:R-:W-:-:S02]  /*2f70*/  IMAD.WIDE.U32 R4, R28, R41, c[0x0][0x178] ;  /* 0x00005e001c047625 */ /* 0x001fc400078e0029 */
[----:B------:R1:W-:Y:S02]  /*2f80*/  STG.E.64 [R16.64], R24 ;  /* 0x0000001810007986 */ /* 0x0003e4000c101b08 */
[----:B------:R-:W-:Y:S02]  /*2f90*/  IMAD.WIDE.U32 R6, R102, R41, c[0x0][0x178] ;  /* 0x00005e0066067625 */ /* 0x000fe400078e0029 */
[----:B------:R1:W-:Y:S04]  /*2fa0*/  STG.E.64 [R4.64], R26 ;  /* 0x0000001a04007986 */ /* 0x0003e8000c101b08 */
[----:B------:R1:W-:Y:S02]  /*2fb0*/  STG.E.64 [R6.64], R10 ;  /* 0x0000000a06007986 */ /* 0x0003e4000c101b08 */
[----:B-1----:R-:W-:Y:S01]  /*2fc0*/  @P0 CALL.REL.NOINC `(.L_x_607) ;  /* 0x0000001000000944 */ /* 0x002fe20003c00000 */
[----:B------:R-:W-:Y:S05]  /*2fd0*/  BRA `(.L_x_608) ;  /* 0xffffd2d000007947 */ /* 0x000fea000383ffff */
.L_x_607:
[----:B------:R-:W-:Y:S05]  /*2fe0*/  EXIT ;  /* 0x000000000000794d */ /* 0x000fea0003800000 */
.L_x_603:
[----:B------:R-:W-:Y:S01]  /*2ff0*/  HFMA2.MMA R109, -RZ, RZ, 0, 5.9604644775390625e-08 ;  /* 0x00000001ff6d7435 */ /* 0x000fe200000001ff */
[----:B------:R-:W-:-:S02]  /*3000*/  MOV R103, 0x1f ;  /* 0x0000001f00677802 */ /* 0x000fc40000000f00 */
[----:B------:R-:W-:Y:S02]  /*3010*/  MOV R104, 0xffffffff ;  /* 0xffffffff00687802 */ /* 0x000fe40000000f00 */
[----:B------:R-:W-:Y:S02]  /*3020*/  MOV R106, 0x3040 ;  /* 0x00003040006a7802 */ /* 0x000fe40000000f00 */
[----:B-----5:R-:W-:Y:S05]  /*3030*/  CALL.REL.NOINC `($__internal_67_$__cuda_sm70_shflsync_bfly_p) ;  /* 0x0000099000007944 */ /* 0x020fea0003c00000 */
[----:B-1----:R-:W-:Y:S01]  /*3040*/  MOV R102, R109 ;  /* 0x0000006d00667202 */ /* 0x002fe20000000f00 */
[----:B0-----:R-:W-:Y:S05]  /*3050*/  BRA `(.L_x_609) ;  /* 0xffffd86000007947 */ /* 0x001fea000383ffff */
.L_x_604:
[----:B------:R-:W-:Y:S01]  /*3060*/  HFMA2.MMA R109, -RZ, RZ, 0, 1.1920928955078125e-07 ;  /* 0x00000002ff6d7435 */ /* 0x000fe200000001ff */
[----:B------:R-:W-:Y:S02]  /*3070*/  MOV R103, 0x1f ;  /* 0x0000001f00677802 */ /* 0x000fe40000000f00 */
[----:B------:R-:W-:Y:S02]  /*3080*/  MOV R104, 0xffffffff ;  /* 0xffffffff00687802 */ /* 0x000fe40000000f00 */
[----:B------:R-:W-:Y:S02]  /*3090*/  MOV R106, 0x30b0 ;  /* 0x000030b0006a7802 */ /* 0x000fe40000000f00 */
[----:B-----5:R-:W-:Y:S05]  /*30a0*/  CALL.REL.NOINC `($__internal_67_$__cuda_sm70_shflsync_bfly_p) ;  /* 0x0000092000007944 */ /* 0x020fea0003c00000 */
[----:B01----:R-:W-:Y:S01]  /*30b0*/  FADD.FTZ R108, R108, R109 ;  /* 0x0000006d6c6c7221 */ /* 0x003fe20000010000 */
[----:B------:R-:W-:Y:S01]  /*30c0*/  HFMA2.MMA R109, -RZ, RZ, 0, 2.384185791015625e-07 ;  /* 0x00000004ff6d7435 */ /* 0x000fe200000001ff */
[----:B------:R-:W-:-:S02]  /*30d0*/  MOV R103, 0x1f ;  /* 0x0000001f00677802 */ /* 0x000fc40000000f00 */
[----:B------:R-:W-:Y:S02]  /*30e0*/  MOV R104, 0xffffffff ;  /* 0xffffffff00687802 */ /* 0x000fe40000000f00 */
[----:B------:R-:W-:Y:S02]  /*30f0*/  MOV R106, 0x3110 ;  /* 0x00003110006a7802 */ /* 0x000fe40000000f00 */
[----:B------:R-:W-:Y:S05]  /*3100*/  CALL.REL.NOINC `($__internal_67_$__cuda_sm70_shflsync_bfly_p) ;  /* 0x000008c000007944 */ /* 0x000fea0003c00000 */
[----:B01----:R-:W-:Y:S01]  /*3110*/  FADD.FTZ R108, R108, R109 ;  /* 0x0000006d6c6c7221 */ /* 0x003fe20000010000 */
[----:B------:R-:W-:Y:S01]  /*3120*/  HFMA2.MMA R109, -RZ, RZ, 0, 4.76837158203125e-07 ;  /* 0x00000008ff6d7435 */ /* 0x000fe200000001ff */
[----:B------:R-:W-:Y:S02]  /*3130*/  MOV R103, 0x1f ;  /* 0x0000001f00677802 */ /* 0x000fe40000000f00 */
[----:B------:R-:W-:Y:S02]  /*3140*/  MOV R104, 0xffffffff ;  /* 0xffffffff00687802 */ /* 0x000fe40000000f00 */
[----:B------:R-:W-:Y:S02]  /*3150*/  MOV R106, 0x3170 ;  /* 0x00003170006a7802 */ /* 0x000fe40000000f00 */
[----:B------:R-:W-:Y:S05]  /*3160*/  CALL.REL.NOINC `($__internal_67_$__cuda_sm70_shflsync_bfly_p) ;  /* 0x0000086000007944 */ /* 0x000fea0003c00000 */
[----:B01----:R-:W-:Y:S01]  /*3170*/  FADD.FTZ R108, R108, R109 ;  /* 0x0000006d6c6c7221 */ /* 0x003fe20000010000 */
[----:B------:R-:W-:Y:S01]  /*3180*/  HFMA2.MMA R109, -RZ, RZ, 0, 9.5367431640625e-07 ;  /* 0x00000010ff6d7435 */ /* 0x000fe200000001ff */
[----:B------:R-:W-:-:S02]  /*3190*/  MOV R103, 0x1f ;  /* 0x0000001f00677802 */ /* 0x000fc40000000f00 */
[----:B------:R-:W-:Y:S02]  /*31a0*/  MOV R104, 0xffffffff ;  /* 0xffffffff00687802 */ /* 0x000fe40000000f00 */
[----:B------:R-:W-:Y:S02]  /*31b0*/  MOV R106, 0x31d0 ;  /* 0x000031d0006a7802 */ /* 0x000fe40000000f00 */
[----:B------:R-:W-:Y:S05]  /*31c0*/  CALL.REL.NOINC `($__internal_67_$__cuda_sm70_shflsync_bfly_p) ;  /* 0x0000080000007944 */ /* 0x000fea0003c00000 */
        /* <DEDUP_REMOVED lines=102> */
[----:B------:R-:W-:Y:S05]  /*3830*/  CALL.REL.NOINC `($__internal_67_$__cuda_sm70_shflsync_bfly_p) ;  /* 0x0000019000007944 */ /* 0x000fea0003c00000 */
[----:B01----:R-:W-:Y:S01]  /*3840*/  FADD.FTZ R108, R108, R109 ;  /* 0x0000006d6c6c7221 */ /* 0x003fe20000010000 */
[----:B------:R-:W-:Y:S01]  /*3850*/  HFMA2.MMA R109, -RZ, RZ, 0, 1.1920928955078125e-07 ;  /* 0x00000002ff6d7435 */ /* 0x000fe200000001ff */
[----:B------:R-:W-:Y:S02]  /*3860*/  MOV R103, 0x1f ;  /* 0x0000001f00677802 */ /* 0x000fe40000000f00 */
[----:B------:R-:W-:Y:S02]  /*3870*/  MOV R104, 0xffffffff ;  /* 0xffffffff00687802 */ /* 0x000fe40000000f00 */
[----:B------:R-:W-:Y:S02]  /*3880*/  MOV R106, 0x38a0 ;  /* 0x000038a0006a7802 */ /* 0x000fe40000000f00 */
[----:B------:R-:W-:Y:S05]  /*3890*/  CALL.REL.NOINC `($__internal_67_$__cuda_sm70_shflsync_bfly_p) ;  /* 0x0000013000007944 */ /* 0x000fea0003c00000 */
        /* <DEDUP_REMOVED lines=18> */
[----:B01----:R-:W-:Y:S05]  /*39c0*/  BRA `(.L_x_610) ;  /* 0xffffd63000007947 */ /* 0x003fea000383ffff */
        .weak           $__internal_67_$__cuda_sm70_shflsync_bfly_p
        .type           $__internal_67_$__cuda_sm70_shflsync_bfly_p,@function
        .size           $__internal_67_$__cuda_sm70_shflsync_bfly_p,(.L_x_1116 - $__internal_67_$__cuda_sm70_shflsync_bfly_p)
$__internal_67_$__cuda_sm70_shflsync_bfly_p:
[----:B------:R-:W-:Y:S01]  /*39d0*/  HFMA2.MMA R107, -RZ, RZ, 0, 0 ;  /* 0x00000000ff6b7435 */ /* 0x000fe200000001ff */
[----:B------:R-:W-:Y:S04]  /*39e0*/  WARPSYNC R104 ;  /* 0x0000006800007348 */ /* 0x000fe80003800000 */
[----:B------:R0:W1:Y:S01]  /*39f0*/  SHFL.BFLY PT, R109, R108, R109, R103 ;  /* 0x0c00006d6c6d7389 */ /* 0x00006200000e0067 */
[----:B------:R-:W-:Y:S05]  /*3a00*/  RET.REL.NODEC R106 `(_ZN10layer_norm13ln_fwd_kernelINS_13Kernel_traitsI6__halffS2_fjLj12288ELj2ELj1ELj4ELj16ENS_18Kernel_traits_baseILj12288ES2_fS2_fjLj128EEEEEEEvNS_9FwdParamsE) ;  /* 0xffffc5f06a007950 */ /* 0x000fea0003c3ffff */
.L_x_611:
        /* <DEDUP_REMOVED lines=15> */
.L_x_1116:


//--------------------- .text._ZN10layer_norm13ln_fwd_kernelINS_13Kernel_traitsI6__halfS2_S2_fjLj12288ELj2ELj1ELj4ELj16ENS_18Kernel_traits_baseILj12288ES2_S2_S2_fjLj128EEEEEEEvNS_9FwdParamsE --------------------------
	.section	.text._ZN10layer_norm13ln_fwd_kernelINS_13Kernel_traitsI6__halfS2_S2_fjLj12288ELj2ELj1ELj4ELj16ENS_18Kernel_traits_baseILj12288ES2_S2_S2_fjLj128EEEEEEEvNS_9FwdParamsE,"ax",@progbits
	.sectioninfo	@"SHI_REGISTERS=128"
	.align	128
        .global         _ZN10layer_norm13ln_fwd_kernelINS_13Kernel_traitsI6__halfS2_S2_fjLj12288ELj2ELj1ELj4ELj16ENS_18Kernel_traits_baseILj12288ES2_S2_S2_fjLj128EEEEEEEvNS_9FwdParamsE
        .type           _ZN10layer_norm13ln_fwd_kernelINS_13Kernel_traitsI6__halfS2_S2_fjLj12288ELj2ELj1ELj4ELj16ENS_18Kernel_traits_baseILj12288ES2_S2_S2_fjLj128EEEEEEEvNS_9FwdParamsE,@function
        .size           _ZN10layer_norm13ln_fwd_kernelINS_13Kernel_traitsI6__halfS2_S2_fjLj12288ELj2ELj1ELj4ELj16ENS_18Kernel_traits_baseILj12288ES2_S2_S2_fjLj128EEEEEEEvNS_9FwdParamsE,(.L_x_1117 - _ZN10layer_norm13ln_fwd_kernelINS_13Kernel_traitsI6__halfS2_S2_fjLj12288ELj2ELj1ELj4ELj16ENS_18Kernel_traits_baseILj12288ES2_S2_S2_fjLj128EEEEEEEvNS_9FwdParamsE)
        .other          _ZN10layer_norm13ln_fwd_kernelINS_13Kernel_traitsI6__halfS2_S2_fjLj12288ELj2ELj1ELj4ELj16ENS_18Kernel_traits_baseILj12288ES2_S2_S2_fjLj128EEEEEEEvNS_9FwdParamsE,@"STO_CUDA_ENTRY STV_DEFAULT"
_ZN10layer_norm13ln_fwd_kernelINS_13Kernel_traitsI6__halfS2_S2_fjLj12288ELj2ELj1ELj4ELj16ENS_18Kernel_traits_baseILj12288ES2_S2_S2_fjLj128EEEEEEEvNS_9FwdParamsE:
.text._ZN10layer_norm13ln_fwd_kernelINS_13Kernel_traitsI6__halfS2_S2_fjLj12288ELj2ELj1ELj4ELj16ENS_18Kernel_traits_baseILj12288ES2_S2_S2_fjLj128EEEEEEEvNS_9FwdParamsE:
        /* <DEDUP_REMOVED lines=30> */
.L_x_617:
        /* <DEDUP_REMOVED lines=35> */
[--C-:B------:R-:W-:Y:S01]  /*0410*/  HADD2.F32 R91, -RZ, R59.reuse.H1_H1 ;  /* 0x3000003bff5b7230 */ /* 0x100fe20000004100 */
[----:B------:R-:W-:Y:S01]  /*0420*/  FADD.FTZ R0, R56, R87 ;  /* 0x0000005738007221 */ /* 0x000fe20000010000 */
[----:B------:R-:W-:Y:S02]  /*0430*/  HADD2.F32 R87, -RZ, R59.H0_H0 ;  /* 0x2000003bff577230 */ /* 0x000fe40000004100 */
        /* <DEDUP_REMOVED lines=57> */
[----:B------:R-:W-:Y:S01]  /*07d0*/  HADD2.F32 R90, -RZ, R55.H1_H1 ;  /* 0x30000037ff5a7230 */ /* 0x000fe20000004100 */
        /* <DEDUP_REMOVED lines=21> */
[----:B------:R-:W-:-:S03]  /*0930*/  HADD2.F32 R0, -RZ, R55.H0_H0 ;  /* 0x20000037ff007230 */ /* 0x000fc60000004100 */
[----:B------:R-:W-:-:S04]  /*0940*/  FADD.FTZ R53, R88, R53 ;  /* 0x0000003558357221 */ /* 0x000fc80000010000 */
[----:B------:R-:W-:-:S04]  /*0950*/  FADD.FTZ R53, R86, R53 ;  /* 0x0000003556357221 */ /* 0x000fc80000010000 */
[----:B------:R-:W-:-:S04]  /*0960*/  FADD.FTZ R53, R2, R53 ;  /* 0x0000003502357221 */ /* 0x000fc80000010000 */
[----:B------:R-:W-:-:S04]  /*0970*/  FADD.FTZ R53, R0, R53 ;  /* 0x0000003500357221 */ /* 0x000fc80000010000 */
[----:B------:R-:W-:Y:S01]  /*0980*/  FADD.FTZ R96, R90, R53 ;  /* 0x000000355a607221 */ /* 0x000fe20000010000 */
[----:B------:R-:W-:Y:S05]  /*0990*/  BRA.DIV ~URZ, `(.L_x_612) ;  /* 0x000019627f007947 */ /* 0x000fea000b800000 */
[----:B------:R0:W1:Y:S02]  /*09a0*/  SHFL.BFLY PT, R52, R96, 0x1, 0x1f ;  /* 0x0c201f0060347f89 */ /* 0x00006400000e0000 */
.L_x_618:
        /* <DEDUP_REMOVED lines=116> */
.L_x_619:
        /* <DEDUP_REMOVED lines=71> */
.L_x_615:
[----:B------:R-:W2:Y:S01]  /*1560*/  LDG.E.STRONG.GPU R54, [R52.64] ;  /* 0x0000000634367981 */ /* 0x000ea2000c1ef900 */
[----:B------:R-:W-:Y:S01]  /*1570*/  YIELD ;  /* 0x0000000000007946 */ /* 0x000fe20003800000 */
[----:B--2---:R-:W-:Y:S01]  /*1580*/  ISETP.NE.AND P0, PT, R54, R55, PT ;  /* 0x000000373600720c */ /* 0x004fe20003f05270 */
[----:B------:R-:W-:-:S12]  /*1590*/  CCTL.IVALL ;  /* 0x00000000ff00798f */ /* 0x000fd80002000000 */
[----:B------:R-:W-:Y:S05]  /*15a0*/  @P0 BRA `(.L_x_615) ;  /* 0xffffffb000000947 */ /* 0x000fea000383ffff */
.L_x_614:
        /* <DEDUP_REMOVED lines=33> */
[----:B------:R-:W-:-:S03]  /*17c0*/  SHF.L.U32 R96, R80, 0x7, RZ ;  /* 0x0000000750607819 */ /* 0x000fc600000006ff */
[----:B------:R-:W1:Y:S01]  /*17d0*/  SHFL.IDX PT, R53, R100, RZ, 0x1f ;  /* 0x00001fff64357589 */ /* 0x000e6200000e0000 */
[----:B------:R-:W-:-:S05]  /*17e0*/  LOP3.LUT R96, R96, 0x80, R79, 0xe2, !PT ;  /* 0x0000008060607812 */ /* 0x000fca00078ee24f */
[----:B------:R-:W-:Y:S02]  /*17f0*/  @!P0 MOV R55, 0x4 ;  /* 0x0000000400378802 */ /* 0x000fe40000000f00 */
[----:B------:R-:W-:-:S03]  /*1800*/  @!P0 MOV R52, 0x4 ;  /* 0x0000000400348802 */ /* 0x000fc60000000f00 */
[----:B------:R-:W-:-:S04]  /*1810*/  @!P0 IMAD.WIDE R54, R78, R55, c[0x0][0x180] ;  /* 0x000060004e368625 */ /* 0x000fc800078e0237 */
[--C-:B0-----:R-:W-:Y:S01]  /*1820*/  FADD.FTZ R3, R3, -R92.reuse ;  /* 0x8000005c03037221 */ /* 0x101fe20000010000 */
[----:B------:R0:W-:Y:S01]  /*1830*/  @!P0 STG.E [R54.64], R92 ;  /* 0x0000005c36008986 */ /* 0x0001e2000c101906 */
[----:B------:R-:W-:Y:S02]  /*1840*/  FADD.FTZ R83, R83, -R92 ;  /* 0x8000005c53537221 */ /* 0x000fe40000010000 */
[----:B-1----:R-:W-:Y:S02]  /*1850*/  FFMA.FTZ R94, R53, R94, c[0x0][0x1b0] ;  /* 0x00006c00355e7623 */ /* 0x002fe4000001005e */
[----:B------:R-:W-:-:S04]  /*1860*/  @!P0 IMAD.WIDE R52, R78, R52, c[0x0][0x188] ;  /* 0x000062004e348625 */ /* 0x000fc800078e0234 */
[----:B------:R-:W1:Y:S01]  /*1870*/  MUFU.RSQ R94, R94 ;  /* 0x0000005e005e7308 */ /* 0x000e620000001400 */
[--C-:B------:R-:W-:Y:S02]  /*1880*/  FADD.FTZ R57, R57, -R92.reuse ;  /* 0x8000005c39397221 */ /* 0x100fe40000010000 */
[--C-:B------:R-:W-:Y:S02]  /*1890*/  FADD.FTZ R89, R89, -R92.reuse ;  /* 0x8000005c59597221 */ /* 0x100fe40000010000 */
[--C-:B------:R-:W-:Y:S02]  /*18a0*/  FADD.FTZ R56, R56, -R92.reuse ;  /* 0x8000005c38387221 */ /* 0x100fe40000010000 */
[--C-:B------:R-:W-:Y:S02]  /*18b0*/  FADD.FTZ R85, R85, -R92.reuse ;  /* 0x8000005c55557221 */ /* 0x100fe40000010000 */
[--C-:B------:R-:W-:Y:S02]  /*18c0*/  FADD.FTZ R87, R87, -R92.reuse ;  /* 0x8000005c57577221 */ /* 0x100fe40000010000 */
[----:B------:R-:W-:-:S02]  /*18d0*/  FADD.FTZ R91, R91, -R92 ;  /* 0x8000005c5b5b7221 */ /* 0x000fc40000010000 */
[--C-:B0-----:R-:W-:Y:S02]  /*18e0*/  FADD.FTZ R55, R58, -R92.reuse ;  /* 0x8000005c3a377221 */ /* 0x101fe40000010000 */
[--C-:B------:R-:W-:Y:S01]  /*18f0*/  FADD.FTZ R59, R59, -R92.reuse ;  /* 0x8000005c3b3b7221 */ /* 0x100fe20000010000 */
[----:B-1----:R0:W-:Y:S01]  /*1900*/  @!P0 STG.E [R52.64], R94 ;  /* 0x0000005e34008986 */ /* 0x0021e2000c101906 */
[C---:B------:R-:W-:Y:S02]  /*1910*/  FMUL.FTZ R3, R94.reuse, R3 ;  /* 0x000000035e037220 */ /* 0x040fe40000410000 */
[C---:B------:R-:W-:Y:S02]  /*1920*/  FMUL.FTZ R54, R94.reuse, R83 ;  /* 0x000000535e367220 */ /* 0x040fe40000410000 */
[----:B------:R-:W-:Y:S02]  /*1930*/  FMUL.FTZ R89, R94, R89 ;  /* 0x000000595e597220 */ /* 0x000fe40000410000 */
[----:B------:R-:W-:-:S02]  /*1940*/  FADD.FTZ R83, R2, -R92 ;  /* 0x8000005c02537221 */ /* 0x000fc40000010000 */
[C---:B------:R-:W-:Y:S01]  /*1950*/  FMUL.FTZ R2, R94.reuse, R56 ;  /* 0x000000385e027220 */ /* 0x040fe20000410000 */
[----:B------:R-:W-:Y:S01]  /*1960*/  MOV R56, 0x10 ;  /* 0x0000001000387802 */ /* 0x000fe20000000f00 */
[----:B------:R-:W-:Y:S01]  /*1970*/  FMUL.FTZ R85, R94, R85 ;  /* 0x000000555e557220 */ /* 0x000fe20000410000 */
[----:B0-----:R-:W-:Y:S01]  /*1980*/  F2FP.PACK_AB R53, R54, R3 ;  /* 0x000000033635723e */ /* 0x001fe200000000ff */
[----:B------:R-:W-:Y:S01]  /*1990*/  FMUL.FTZ R54, R94, R57 ;  /* 0x000000395e367220 */ /* 0x000fe20000410000 */
[----:B------:R-:W-:Y:S01]  /*19a0*/  LOP3.LUT R3, R96, 0x60, R82, 0xf8, !PT ;  /* 0x0000006060037812 */ /* 0x000fe200078ef852 */
[C---:B------:R-:W-:Y:S01]  /*19b0*/  FMUL.FTZ R58, R94.reuse, R87 ;  /* 0x000000575e3a7220 */ /* 0x040fe20000410000 */
[----:B------:R-:W-:Y:S01]  /*19c0*/  F2FP.PACK_AB R85, R85, R2 ;  /* 0x000000025555723e */ /* 0x000fe200000000ff */
[----:B------:R-:W-:Y:S01]  /*19d0*/  FMUL.FTZ R91, R94, R91 ;  /* 0x0000005b5e5b7220 */ /* 0x000fe20000410000 */
[----:B------:R-:W-:Y:S01]  /*19e0*/  F2FP.PACK_AB R54, R89, R54 ;  /* 0x000000365936723e */ /* 0x000fe200000000ff */
[--C-:B------:R-:W-:Y:S01]  /*19f0*/  FADD.FTZ R95, R95, -R92.reuse ;  /* 0x8000005c5f5f7221 */ /* 0x100fe20000010000 */
[----:B-----5:R-:W-:Y:S01]  /*1a00*/  HFMA2.MMA R52, R48, R53, R24 ;  /* 0x0000003530347235 */ /* 0x020fe20000000018 */
[--C-:B------:R-:W-:Y:S01]  /*1a10*/  FADD.FTZ R61, R61, -R92.reuse ;  /* 0x8000005c3d3d7221 */ /* 0x100fe20000010000 */
[----:B------:R-:W-:Y:S01]  /*1a20*/  F2FP.PACK_AB R58, R91, R58 ;  /* 0x0000003a5b3a723e */ /* 0x000fe200000000ff */
        /* <DEDUP_REMOVED lines=11> */
[C---:B------:R-:W-:Y:S01]  /*1ae0*/  IMAD R57, R78.reuse, 0x600, R3 ;  /* 0x000006004e397824 */ /* 0x040fe200078e0203 */
[----:B------:R-:W-:Y:S01]  /*1af0*/  IADD3 R78, R78, c[0x0][0x160], RZ ;  /* 0x000058004e4e7a10 */ /* 0x000fe20007ffe0ff */
[--C-:B------:R-:W-:Y:S02]  /*1b00*/  FADD.FTZ R63, R63, -R92.reuse ;  /* 0x8000005c3f3f7221 */ /* 0x100fe40000010000 */
[--C-:B------:R-:W-:Y:S01]  /*1b10*/  FADD.FTZ R107, R107, -R92.reuse ;  /* 0x8000005c6b6b7221 */ /* 0x100fe20000010000 */
[----:B------:R-:W-:Y:S01]  /*1b20*/  ISETP.GE.AND P0, PT, R78, c[0x0][0x164], PT ;  /* 0x000059004e007a0c */ /* 0x000fe20003f06270 */
        /* <DEDUP_REMOVED lines=24> */
[----:B------:R-:W-:Y:S01]  /*1cb0*/  FMUL.FTZ R116, R94, R55 ;  /* 0x000000375e747220 */ /* 0x000fe20000410000 */
[----:B------:R-:W-:Y:S01]  /*1cc0*/  HFMA2 R55, R51, R58, R27 ;  /* 0x0000003a33377231 */ /* 0x000fe2000000001b */
[----:B------:R-:W-:-:S04]  /*1cd0*/  IMAD.WIDE.U32 R2, R57, R56, c[0x0][0x178] ;  /* 0x00005e0039027625 */ /* 0x000fc800078e0038 */
[C---:B------:R-:W-:Y:S01]  /*1ce0*/  FMUL.FTZ R59, R94.reuse, R59 ;  /* 0x0000003b5e3b7220 */ /* 0x040fe20000410000 */
[----:B------:R0:W-:Y:S01]  /*1cf0*/  STG.E.128 [R2.64], R52 ;  /* 0x0000003402007986 */ /* 0x0001e2000c101d06 */
[C---:B------:R-:W-:Y:S02]  /*1d00*/  FMUL.FTZ R92, R94.reuse, R95 ;  /* 0x0000005f5e5c7220 */ /* 0x040fe40000410000 */
[C---:B------:R-:W-:Y:S02]  /*1d10*/  FMUL.FTZ R61, R94.reuse, R61 ;  /* 0x0000003d5e3d7220 */ /* 0x040fe40000410000 */
[----:B------:R-:W-:Y:S01]  /*1d20*/  FMUL.FTZ R98, R94, R101 ;  /* 0x000000655e627220 */ /* 0x000fe20000410000 */
[----:B------:R-:W-:Y:S01]  /*1d30*/  F2FP.PACK_AB R59, R92, R59 ;  /* 0x0000003b5c3b723e */ /* 0x000fe200000000ff */
[C---:B------:R-:W-:Y:S02]  /*1d40*/  FMUL.FTZ R69, R94.reuse, R69 ;  /* 0x000000455e457220 */ /* 0x040fe40000410000 */
[----:B------:R-:W-:Y:S01]  /*1d50*/  FMUL.FTZ R114, R94, R125 ;  /* 0x0000007d5e727220 */ /* 0x000fe20000410000 */
[----:B------:R-:W-:Y:S01]  /*1d60*/  F2FP.PACK_AB R61, R98, R61 ;  /* 0x0000003d623d723e */ /* 0x000fe200000000ff */
[----:B------:R-:W-:-:S02]  /*1d70*/  FMUL.FTZ R71, R94, R71 ;  /* 0x000000475e477220 */ /* 0x000fc40000410000 */
[C---:B------:R-:W-:Y:S02]  /*1d80*/  FMUL.FTZ R72, R94.reuse, R72 ;  /* 0x000000485e487220 */ /* 0x040fe40000410000 */
[C---:B------:R-:W-:Y:S02]  /*1d90*/  FMUL.FTZ R73, R94.reuse, R73 ;  /* 0x000000495e497220 */ /* 0x040fe40000410000 */
[C---:B------:R-:W-:Y:S01]  /*1da0*/  FMUL.FTZ R74, R94.reuse, R74 ;  /* 0x0000004a5e4a7220 */ /* 0x040fe20000410000 */
[----:B0-----:R-:W-:Y:S01]  /*1db0*/  IADD3 R3, R57, 0x100, RZ ;  /* 0x0000010039037810 */ /* 0x001fe20007ffe0ff */
[C---:B------:R-:W-:Y:S01]  /*1dc0*/  FMUL.FTZ R75, R94.reuse, R75 ;  /* 0x0000004b5e4b7220 */ /* 0x040fe20000410000 */
[----:B------:R-:W-:Y:S01]  /*1dd0*/  HFMA2.MMA R52, R44, R59, R20 ;  /* 0x0000003b2c347235 */ /* 0x000fe20000000014 */
[C---:B------:R-:W-:Y:S01]  /*1de0*/  FMUL.FTZ R70, R94.reuse, R70 ;  /* 0x000000465e467220 */ /* 0x040fe20000410000 */
[----:B------:R-:W-:Y:S01]  /*1df0*/  HFMA2.MMA R54, R46, R61, R22 ;  /* 0x0000003d2e367235 */ /* 0x000fe20000000016 */
[----:B------:R-:W-:-:S02]  /*1e00*/  FMUL.FTZ R63, R94, R63 ;  /* 0x0000003f5e3f7220 */ /* 0x000fc40000410000 */
        /* <DEDUP_REMOVED lines=10> */
[C---:B------:R-:W-:Y:S01]  /*1eb0*/  FMUL.FTZ R99, R94.reuse, R99 ;  /* 0x000000635e637220 */ /* 0x040fe20000410000 */
[----:B------:R-:W-:Y:S01]  /*1ec0*/  HFMA2.MMA R58, R42, R58, R18 ;  /* 0x0000003a2a3a7235 */ /* 0x000fe20000000012 */
        /* <DEDUP_REMOVED lines=16> */
[C---:B------:R-:W-:Y:S01]  /*1fd0*/  IADD3 R69, R57.reuse, 0x200, RZ ;  /* 0x0000020039457810 */ /* 0x040fe20007ffe0ff */
[C---:B------:R-:W-:Y:S01]  /*1fe0*/  FMUL.FTZ R83, R94.reuse, R83 ;  /* 0x000000535e537220 */ /* 0x040fe20000410000 */
[C---:B------:R-:W-:Y:S01]  /*1ff0*/  IADD3 R73, R57.reuse, 0x400, RZ ;  /* 0x0000040039497810 */ /* 0x040fe20007ffe0ff */
[----:B------:R-:W-:Y:S01]  /*2000*/  FMUL.FTZ R85, R94, R0 ;  /* 0x000000005e557220 */ /* 0x000fe20000410000 */
[----:B------:R-:W-:Y:S01]  /*2010*/  F2FP.PACK_AB R0, R72, R71 ;  /* 0x000000474800723e */ /* 0x000fe200000000ff */
[C---:B------:R-:W-:Y:S01]  /*2020*/  FMUL.FTZ R117, R94.reuse, R117 ;  /* 0x000000755e757220 */ /* 0x040fe20000410000 */
[C---:B------:R-:W-:Y:S01]  /*2030*/  IADD3 R71, R57.reuse, 0x300, RZ ;  /* 0x0000030039477810 */ /* 0x040fe20007ffe0ff */
[C---:B------:R-:W-:Y:S01]  /*2040*/  FMUL.FTZ R112, R94.reuse, R121 ;  /* 0x000000795e707220 */ /* 0x040fe20000410000 */
[----:B------:R-:W-:Y:S01]  /*2050*/  IADD3 R75, R57, 0x500, RZ ;  /* 0x00000500394b7810 */ /* 0x000fe20007ffe0ff */
        /* <DEDUP_REMOVED lines=10> */
[----:B------:R-:W-:Y:S01]  /*2100*/  IMAD.WIDE.U32 R2, R3, R56, c[0x0][0x178] ;  /* 0x00005e0003027625 */ /* 0x000fe200078e0038 */
[----:B------:R-:W-:Y:S01]  /*2110*/  F2FP.PACK_AB R91, R91, R68 ;  /* 0x000000445b5b723e */ /* 0x000fe200000000ff */
[----:B------:R-:W-:Y:S01]  /*2120*/  HFMA2 R55, R47, R99, R23 ;  /* 0x000000632f377231 */ /* 0x000fe20000000017 */
[----:B------:R-:W-:Y:S01]  /*2130*/  F2FP.PACK_AB R65, R87, R60 ;  /* 0x0000003c5741723e */ /* 0x000fe200000000ff */
[-C--:B------:R-:W-:Y:S01]  /*2140*/  IMAD.WIDE.U32 R68, R69, R56.reuse, c[0x0][0x178] ;  /* 0x00005e0045447625 */ /* 0x080fe200078e0038 */
[----:B------:R-:W-:Y:S01]  /*2150*/  F2FP.PACK_AB R85, R90, R85 ;  /* 0x000000555a55723e */ /* 0x000fe200000000ff */
[----:B------:R-:W-:Y:S01]  /*2160*/  HFMA2.MMA R60, R36, R67, R12 ;  /* 0x00000043243c7235 */ /* 0x000fe2000000000c */
[----:B------:R-:W-:Y:S01]  /*2170*/  HFMA2 R57, R41, R104, R17 ;  /* 0x0000006829397231 */ /* 0x000fe20000000011 */
[-C--:B------:R-:W-:Y:S01]  /*2180*/  IMAD.WIDE.U32 R70, R71, R56.reuse, c[0x0][0x178] ;  /* 0x00005e0047467625 */ /* 0x080fe200078e0038 */
[----:B------:R-:W-:Y:S01]  /*2190*/  HFMA2.MMA R62, R38, R62, R14 ;  /* 0x0000003e263e7235 */ /* 0x000fe2000000000e */
[----:B------:R-:W-:Y:S01]  /*21a0*/  HFMA2 R59, R43, R108, R19 ;  /* 0x0000006c2b3b7231 */ /* 0x000fe20000000013 */
[----:B------:R-:W-:Y:S01]  /*21b0*/  HFMA2.MMA R64, R32, R0, R8 ;  /* 0x0000000020407235 */ /* 0x000fe20000000008 */
[-C--:B------:R-:W-:Y:S01]  /*21c0*/  IMAD.WIDE.U32 R72, R73, R56.reuse, c[0x0][0x178] ;  /* 0x00005e0049487625 */ /* 0x080fe200078e0038 */
[----:B------:R-:W-:Y:S01]  /*21d0*/  HFMA2.MMA R66, R34, R66, R10 ;  /* 0x0000004222427235 */ /* 0x000fe2000000000a */
[----:B------:R-:W-:Y:S01]  /*21e0*/  HFMA2 R61, R37, R112, R13 ;  /* 0x00000070253d7231 */ /* 0x000fe2000000000d */
[----:B------:R-:W-:Y:S01]  /*21f0*/  HFMA2.MMA R88, R28, R88, R4 ;  /* 0x000000581c587235 */ /* 0x000fe20000000004 */
[----:B------:R-:W-:Y:S01]  /*2200*/  IMAD.WIDE.U32 R74, R75, R56, c[0x0][0x178] ;  /* 0x00005e004b4a7625 */ /* 0x000fe200078e0038 */
[----:B------:R-:W-:Y:S01]  /*2210*/  HFMA2.MMA R56, R40, R63, R16 ;  /* 0x0000003f28387235 */ /* 0x000fe20000000010 */
[----:B------:R-:W-:Y:S01]  /*2220*/  HFMA2 R63, R39, R116, R15 ;  /* 0x00000074273f7231 */ /* 0x000fe2000000000f */
[----:B------:R-:W-:Y:S01]  /*2230*/  HFMA2.MMA R90, R30, R86, R6 ;  /* 0x000000561e5a7235 */ /* 0x000fe20000000006 */
[----:B------:R-:W-:Y:S01]  /*2240*/  HFMA2 R67, R35, R89, R11 ;  /* 0x0000005923437231 */ /* 0x000fe2000000000b */
[----:B------:R0:W-:Y:S01]  /*2250*/  STG.E.128 [R2.64], R52 ;  /* 0x0000003402007986 */ /* 0x0001e2000c101d06 */
[----:B------:R-:W-:-:S02]  /*2260*/  HFMA2 R65, R33, R65, R9 ;  /* 0x0000004121417231 */ /* 0x000fc40000000009 */
        /* <DEDUP_REMOVED lines=8> */
.L_x_616:
[----:B------:R-:W-:Y:S05]  /*22f0*/  EXIT ;  /* 0x000000000000794d */ /* 0x000fea0003800000 */
.L_x_612:
[----:B------:R-:W-:Y:S01]  /*2300*/  HFMA2.MMA R98, -RZ, RZ, 0, 1.847743988037109375e-06 ;  /* 0x0000001fff627435 */ /* 0x000fe200000001ff */
[----:B------:R-:W-:-:S02]  /*2310*/  MOV R53, 0x1 ;  /* 0x0000000100357802 */ /* 0x000fc40000000f00 */
[----:B------:R-:W-:Y:S02]  /*2320*/  MOV R94, 0xffffffff ;  /* 0xffffffff005e7802 */ /* 0x000fe40000000f00 */
[----:B------:R-:W-:Y:S02]  /*2330*/  MOV R54, 0x2350 ;  /* 0x0000235000367802 */ /* 0x000fe40000000f00 */
[----:B-----5:R-:W-:Y:S05]  /*2340*/  CALL.REL.NOINC `($__internal_68_$__cuda_sm70_shflsync_bfly_p) ;  /* 0x0000099000007944 */ /* 0x020fea0003c00000 */
[----:B-1----:R-:W-:Y:S01]  /*2350*/  MOV R52, R98 ;  /* 0x0000006200347202 */ /* 0x002fe20000000f00 */
[----:B0-----:R-:W-:Y:S05]  /*2360*/  BRA `(.L_x_618) ;  /* 0xffffe64000007947 */ /* 0x001fea000383ffff */
.L_x_613:
[----:B------:R-:W-:Y:S01]  /*2370*/  HFMA2.MMA R53, -RZ, RZ, 0, 1.1920928955078125e-07 ;  /* 0x00000002ff357435 */ /* 0x000fe200000001ff */
[----:B------:R-:W-:Y:S02]  /*2380*/  MOV R98, 0x1f ;  /* 0x0000001f00627802 */ /* 0x000fe40000000f00 */
[----:B------:R-:W-:Y:S02]  /*2390*/  MOV R94, 0xffffffff ;  /* 0xffffffff005e7802 */ /* 0x000fe40000000f00 */
[----:B------:R-:W-:Y:S02]  /*23a0*/  MOV R54, 0x23c0 ;  /* 0x000023c000367802 */ /* 0x000fe40000000f00 */
[----:B-----5:R-:W-:Y:S05]  /*23b0*/  CALL.REL.NOINC `($__internal_68_$__cuda_sm70_shflsync_bfly_p) ;  /* 0x0000092000007944 */ /* 0x020fea0003c00000 */
[----:B0-----:R-:W-:Y:S01]  /*23c0*/  HFMA2.MMA R53, -RZ, RZ, 0, 2.384185791015625e-07 ;  /* 0x00000004ff357435 */ /* 0x001fe200000001ff */
[----:B-1----:R-:W-:Y:S01]  /*23d0*/  FADD.FTZ R96, R96, R98 ;  /* 0x0000006260607221 */ /* 0x002fe20000010000 */
[----:B------:R-:W-:-:S02]  /*23e0*/  MOV R98, 0x1f ;  /* 0x0000001f00627802 */ /* 0x000fc40000000f00 */
[----:B------:R-:W-:Y:S02]  /*23f0*/  MOV R94, 0xffffffff ;  /* 0xffffffff005e7802 */ /* 0x000fe40000000f00 */
[----:B------:R-:W-:Y:S02]  /*2400*/  MOV R54, 0x2420 ;  /* 0x0000242000367802 */ /* 0x000fe40000000f00 */
[----:B------:R-:W-:Y:S05]  /*2410*/  CALL.REL.NOINC `($__internal_68_$__cuda_sm70_shflsync_bfly_p) ;  /* 0x000008c000007944 */ /* 0x000fea0003c00000 */
[----:B0-----:R-:W-:Y:S01]  /*2420*/  HFMA2.MMA R53, -RZ, RZ, 0, 4.76837158203125e-07 ;  /* 0x00000008ff357435 */ /* 0x001fe200000001ff */
[----:B-1----:R-:W-:Y:S01]  /*2430*/  FADD.FTZ R96, R96, R98 ;  /* 0x0000006260607221 */ /* 0x002fe20000010000 */
[----:B------:R-:W-:Y:S02]  /*2440*/  MOV R98, 0x1f ;  /* 0x0000001f00627802 */ /* 0x000fe40000000f00 */
[----:B------:R-:W-:Y:S02]  /*2450*/  MOV R94, 0xffffffff ;  /* 0xffffffff005e7802 */ /* 0x000fe40000000f00 */
[----:B------:R-:W-:Y:S02]  /*2460*/  MOV R54, 0x2480 ;  /* 0x0000248000367802 */ /* 0x000fe40000000f00 */
[----:B------:R-:W-:Y:S05]  /*2470*/  CALL.REL.NOINC `($__internal_68_$__cuda_sm70_shflsync_bfly_p) ;  /* 0x0000086000007944 */ /* 0x000fea0003c00000 */
[----:B0-----:R-:W-:Y:S01]  /*2480*/  HFMA2.MMA R53, -RZ, RZ, 0, 9.5367431640625e-07 ;  /* 0x00000010ff357435 */ /* 0x001fe200000001ff */
[----:B-1----:R-:W-:Y:S01]  /*2490*/  FADD.FTZ R96, R96, R98 ;  /* 0x0000006260607221 */ /* 0x002fe20000010000 */
[----:B------:R-:W-:-:S02]  /*24a0*/  MOV R98, 0x1f ;  /* 0x0000001f00627802 */ /* 0x000fc40000000f00 */
[----:B------:R-:W-:Y:S02]  /*24b0*/  MOV R94, 0xffffffff ;  /* 0xffffffff005e7802 */ /* 0x000fe40000000f00 */
[----:B------:R-:W-:Y:S02]  /*24c0*/  MOV R54, 0x24e0 ;  /* 0x000024e000367802 */ /* 0x000fe40000000f00 */
[----:B------:R-:W-:Y:S05]  /*24d0*/  CALL.REL.NOINC `($__internal_68_$__cuda_sm70_shflsync_bfly_p) ;  /* 0x0000080000007944 */ /* 0x000fea0003c00000 */
        /* <DEDUP_REMOVED lines=102> */
[----:B------:R-:W-:Y:S05]  /*2b40*/  CALL.REL.NOINC `($__internal_68_$__cuda_sm70_shflsync_bfly_p) ;  /* 0x0000019000007944 */ /* 0x000fea0003c00000 */
[----:B0-----:R-:W-:Y:S01]  /*2b50*/  HFMA2.MMA R53, -RZ, RZ, 0, 1.1920928955078125e-07 ;  /* 0x00000002ff357435 */ /* 0x001fe200000001ff */
[----:B-1----:R-:W-:Y:S01]  /*2b60*/  FADD.FTZ R96, R96, R98 ;  /* 0x0000006260607221 */ /* 0x002fe20000010000 */
[----:B------:R-:W-:Y:S02]  /*2b70*/  MOV R98, 0x1f ;  /* 0x0000001f00627802 */ /* 0x000fe40000000f00 */
[----:B------:R-:W-:Y:S02]  /*2b80*/  MOV R94, 0xffffffff ;  /* 0xffffffff005e7802 */ /* 0x000fe40000000f00 */
[----:B------:R-:W-:Y:S02]  /*2b90*/  MOV R54, 0x2bb0 ;  /* 0x00002bb000367802 */ /* 0x000fe40000000f00 */
[----:B------:R-:W-:Y:S05]  /*2ba0*/  CALL.REL.NOINC `($__internal_68_$__cuda_sm70_shflsync_bfly_p) ;  /* 0x0000013000007944 */ /* 0x000fea0003c00000 */
        /* <DEDUP_REMOVED lines=18> */
[----:B01----:R-:W-:Y:S05]  /*2cd0*/  BRA `(.L_x_619) ;  /* 0xffffe41000007947 */ /* 0x003fea000383ffff */
        .weak           $__internal_68_$__cuda_sm70_shflsync_bfly_p
        .type           $__internal_68_$__cuda_sm70_shflsync_bfly_p,@function
        .size           $__internal_68_$__cuda_sm70_shflsync_bfly_p,(.L_x_1117 - $__internal_68_$__cuda_sm70_shflsync_bfly_p)
$__internal_68_$__cuda_sm70_shflsync_bfly_p:
[----:B------:R-:W-:Y:S01]  /*2ce0*/  HFMA2.MMA R55, -RZ, RZ, 0, 0 ;  /* 0x00000000ff377435 */ /* 0x000fe200000001ff */
[----:B------:R-:W-:Y:S04]  /*2cf0*/  WARPSYNC R94 ;  /* 0x0000005e00007348 */ /* 0x000fe80003800000 */
[----:B------:R0:W1:Y:S01]  /*2d00*/  SHFL.BFLY PT, R98, R96, R53, R98 ;  /* 0x0c00003560627389 */ /* 0x00006200000e0062 */
[----:B------:R-:W-:Y:S05]  /*2d10*/  RET.REL.NODEC R54 `(_ZN10layer_norm13ln_fwd_kernelINS_13Kernel_traitsI6__halfS2_S2_fjLj12288ELj2ELj1ELj4ELj16ENS_18Kernel_traits_baseILj12288ES2_S2_S2_fjLj128EEEEEEEvNS_9FwdParamsE) ;  /* 0xffffd2e036007950 */ /* 0x000fea0003c3ffff */
.L_x_620:
        /* <DEDUP_REMOVED lines=14> */
.L_x_1117:


//--------------------- .text._ZN10layer_norm13ln_fwd_kernelINS_13Kernel_traitsIffffjLj12288ELj2ELj1ELj4ELj16ENS_18Kernel_traits_baseILj12288EffffjLj128EEEEEEEvNS_9FwdParamsE --------------------------
	.section	.text._ZN10layer_norm13ln_fwd_kernelINS_13Kernel_traitsIffffjLj12288ELj2ELj1ELj4ELj16ENS_18Kernel_traits_baseILj12288EffffjLj128EEEEEEEvNS_9FwdParamsE,"ax",@progbits
	.sectioninfo	@"SHI_REGISTERS=165"
	.align	128
        .global         _ZN10layer_norm13ln_fwd_kernelINS_13Kernel_traitsIffffjLj12288ELj2ELj1ELj4ELj16ENS_18Kernel_traits_baseILj12288EffffjLj128EEEEEEEvNS_9FwdParamsE
        .type           _ZN10layer_norm13ln_fwd_kernelINS_13Kernel_traitsIffffjLj12288ELj2ELj1ELj4ELj16ENS_18Kernel_traits_baseILj12288EffffjLj128EEEEEEEvNS_9FwdParamsE,@function
        .size           _ZN10layer_norm13ln_fwd_kernelINS_13Kernel_traitsIffffjLj12288ELj2ELj1ELj4ELj16ENS_18Kernel_traits_baseILj12288EffffjLj128EEEEEEEvNS_9FwdParamsE,(.L_x_1118 - _ZN10layer_norm13ln_fwd_kernelINS_13Kernel_traitsIffffjLj12288ELj2ELj1ELj4ELj16ENS_18Kernel_traits_baseILj12288EffffjLj128EEEEEEEvNS_9FwdParamsE)
        .other          _ZN10layer_norm13ln_fwd_kernelINS_13Kernel_traitsIffffjLj12288ELj2ELj1ELj4ELj16ENS_18Kernel_traits_baseILj12288EffffjLj128EEEEEEEvNS_9FwdParamsE,@"STO_CUDA_ENTRY STV_DEFAULT"
_ZN10layer_norm13ln_fwd_kernelINS_13Kernel_traitsIffffjLj12288ELj2ELj1ELj4ELj16ENS_18Kernel_traits_baseILj12288EffffjLj128EEEEEEEvNS_9FwdParamsE:
.text._ZN10layer_norm13ln_fwd_kernelINS_13Kernel_traitsIffffjLj12288ELj2ELj1ELj4ELj16ENS_18Kernel_traits_baseILj12288EffffjLj128EEEEEEEvNS_9FwdParamsE:
        /* <DEDUP_REMOVED lines=45> */
.L_x_626:
        /* <DEDUP_REMOVED lines=97> */
.L_x_627:
        /* <DEDUP_REMOVED lines=116> */
.L_x_628:
        /* <DEDUP_REMOVED lines=71> */
.L_x_624:
[----:B------:R-:W2:Y:S01]  /*1490*/  LDG.E.STRONG.GPU R154, [R6.64] ;  /* 0x00000008069a7981 */ /* 0x000ea2000c1ef900 */
[----:B------:R-:W-:Y:S01]  /*14a0*/  YIELD ;  /* 0x0000000000007946 */ /* 0x000fe20003800000 */
[----:B--2---:R-:W-:Y:S01]  /*14b0*/  ISETP.NE.AND P0, PT, R154, R155, PT ;  /* 0x0000009b9a00720c */ /* 0x004fe20003f05270 */
[----:B------:R-:W-:-:S12]  /*14c0*/  CCTL.IVALL ;  /* 0x00000000ff00798f */ /* 0x000fd80002000000 */
[----:B------:R-:W-:Y:S05]  /*14d0*/  @P0 BRA `(.L_x_624) ;  /* 0xffffffb000000947 */ /* 0x000fea000383ffff */
.L_x_623:
        /* <DEDUP_REMOVED lines=23> */
[----:B------:R-:W-:Y:S01]  /*1650*/  HFMA2.MMA R7, -RZ, RZ, 0.5830078125, -0.052093505859375 ;  /* 0x38aaaaabff077435 */ /* 0x000fe200000001ff */
[----:B------:R-:W-:Y:S02]  /*1660*/  FMUL.FTZ R161, R160, R157 ;  /* 0x0000009da0a17220 */ /* 0x000fe40000410000 */
[----:B------:R-:W-:Y:S01]  /*1670*/  FFMA.FTZ R159, R157, R6, R159 ;  /* 0x000000069d9f7223 */ /* 0x000fe2000001009f */
[----:B------:R-:W-:Y:S01]  /*1680*/  MOV R157, UR7 ;  /* 0x00000007009d7c02 */ /* 0x000fe20008000f00 */
[----:B------:R-:W-:Y:S02]  /*1690*/  FMUL.FTZ R161, R152, R161 ;  /* 0x000000a198a17220 */ /* 0x000fe40000410000 */
[C---:B0-----:R-:W-:Y:S02]  /*16a0*/  FMUL.FTZ R159, R158.reuse, R159 ;  /* 0x0000009f9e9f7220 */ /* 0x041fe40000410000 */
[----:B------:R-:W-:Y:S01]  /*16b0*/  FFMA.FTZ R155, R158, R161, R155 ;  /* 0x000000a19e9b7223 */ /* 0x000fe2000001009b */
[----:B------:R-:W-:-:S03]  /*16c0*/  MOV R161, UR11 ;  /* 0x0000000b00a17c02 */ /* 0x000fc60008000f00 */
[----:B------:R-:W0:Y:S04]  /*16d0*/  SHFL.IDX PT, R159, R159, RZ, 0x1f ;  /* 0x00001fff9f9f7589 */ /* 0x000e2800000e0000 */
[----:B------:R-:W1:Y:S01]  /*16e0*/  SHFL.IDX PT, R6, R155, RZ, 0x1f ;  /* 0x00001fff9b067589 */ /* 0x000e6200000e0000 */
[----:B0-----:R-:W0:Y:S01]  /*16f0*/  R2UR UR4, R159 ;  /* 0x000000009f0473c2 */ /* 0x001e2200000e0000 */
[----:B-1----:R-:W-:Y:S01]  /*1700*/  FFMA.FTZ R7, R6, R7, c[0x0][0x1b0] ;  /* 0x00006c0006077623 */ /* 0x002fe20000010007 */
[----:B------:R-:W-:-:S04]  /*1710*/  LOP3.LUT R6, R2, 0x1, R157, 0xf8, !PT ;  /* 0x0000000102067812 */ /* 0x000fc800078ef89d */
[----:B------:R-:W-:Y:S01]  /*1720*/  LOP3.LUT P0, RZ, R6, R153, RZ, 0xfc, !PT ;  /* 0x0000009906ff7212 */ /* 0x000fe2000780fcff */
[----:B------:R-:W1:Y:S01]  /*1730*/  MUFU.RSQ R7, R7 ;  /* 0x0000000700077308 */ /* 0x000e620000001400 */
[----:B------:R-:W-:-:S11]  /*1740*/  IMAD R6, R5, 0xc00, RZ ;  /* 0x00000c0005067824 */ /* 0x000fd600078e02ff */
[----:B------:R-:W-:Y:S02]  /*1750*/  @!P0 MOV R152, 0x4 ;  /* 0x0000000400988802 */ /* 0x000fe40000000f00 */
[----:B0-----:R-:W-:Y:S01]  /*1760*/  MOV R157, UR4 ;  /* 0x00000004009d7c02 */ /* 0x001fe20008000f00 */
[----:B------:R-:W-:Y:S01]  /*1770*/  FADD.FTZ R148, R148, -UR4 ;  /* 0x8000000494947e21 */ /* 0x000fe20008010000 */
[----:B-1----:R0:W1:Y:S01]  /*1780*/  R2UR UR10, R7 ;  /* 0x00000000070a73c2 */ /* 0x00206200000e0000 */
[----:B------:R-:W-:Y:S01]  /*1790*/  @!P0 IMAD.WIDE R152, R5, R152, c[0x0][0x180] ;  /* 0x0000600005988625 */ /* 0x000fe200078e0298 */
[----:B------:R-:W-:-:S03]  /*17a0*/  @!P0 MOV R154, 0x4 ;  /* 0x00000004009a8802 */ /* 0x000fc60000000f00 */
[----:B------:R-:W-:Y:S01]  /*17b0*/  FADD.FTZ R149, R149, -UR4 ;  /* 0x8000000495957e21 */ /* 0x000fe20008010000 */
[----:B------:R2:W-:Y:S01]  /*17c0*/  @!P0 STG.E [R152.64], R157 ;  /* 0x0000009d98008986 */ /* 0x0005e2000c101908 */
[----:B------:R-:W-:Y:S01]  /*17d0*/  FADD.FTZ R150, R150, -UR4 ;  /* 0x8000000496967e21 */ /* 0x000fe20008010000 */
[----:B0-----:R-:W-:Y:S01]  /*17e0*/  LOP3.LUT R7, R161, 0x80, R2, 0xe2, !PT ;  /* 0x00000080a1077812 */ /* 0x001fe200078ee202 */
[----:B------:R-:W-:Y:S02]  /*17f0*/  FADD.FTZ R151, R151, -UR4 ;  /* 0x8000000497977e21 */ /* 0x000fe40008010000 */
[----:B------:R-:W-:Y:S01]  /*1800*/  @!P0 IMAD.WIDE R154, R5, R154, c[0x0][0x188] ;  /* 0x00006200059a8625 */ /* 0x000fe200078e029a */
[----:B------:R-:W-:Y:S02]  /*1810*/  LOP3.LUT R7, R7, 0x60, R0, 0xf8, !PT ;  /* 0x0000006007077812 */ /* 0x000fe400078ef800 */
[----:B------:R-:W-:Y:S01]  /*1820*/  IADD3 R5, R5, c[0x0][0x160], RZ ;  /* 0x0000580005057a10 */ /* 0x000fe20007ffe0ff */
[----:B------:R-:W-:Y:S01]  /*1830*/  FADD.FTZ R145, R145, -UR4 ;  /* 0x8000000491917e21 */ /* 0x000fe20008010000 */
[----:B------:R-:W-:Y:S01]  /*1840*/  LOP3.LUT R6, R6, R7, RZ, 0xfc, !PT ;  /* 0x0000000706067212 */ /* 0x000fe200078efcff */
[----:B------:R-:W-:Y:S01]  /*1850*/  FADD.FTZ R144, R144, -UR4 ;  /* 0x8000000490907e21 */ /* 0x000fe20008010000 */
[----:B--2---:R-:W-:Y:S01]  /*1860*/  HFMA2.MMA R153, -RZ, RZ, 0, 9.5367431640625e-07 ;  /* 0x00000010ff997435 */ /* 0x004fe200000001ff */
[----:B------:R-:W-:-:S02]  /*1870*/  FADD.FTZ R147, R147, -UR4 ;  /* 0x8000000493937e21 */ /* 0x000fc40008010000 */
[----:B------:R-:W-:Y:S02]  /*1880*/  FADD.FTZ R146, R146, -UR4 ;  /* 0x8000000492927e21 */ /* 0x000fe40008010000 */
[----:B------:R-:W-:Y:S01]  /*1890*/  FADD.FTZ R140, R140, -UR4 ;  /* 0x800000048c8c7e21 */ /* 0x000fe20008010000 */
[----:B-1----:R-:W-:Y:S01]  /*18a0*/  MOV R159, UR10 ;  /* 0x0000000a009f7c02 */ /* 0x002fe20008000f00 */
[----:B------:R-:W-:Y:S02]  /*18b0*/  FMUL.FTZ R7, R148, UR10 ;  /* 0x0000000a94077c20 */ /* 0x000fe40008410000 */
[----:B------:R-:W-:Y:S02]  /*18c0*/  FMUL.FTZ R148, R149, UR10 ;  /* 0x0000000a95947c20 */ /* 0x000fe40008410000 */
[----:B------:R-:W-:Y:S01]  /*18d0*/  FMUL.FTZ R149, R150, UR10 ;  /* 0x0000000a96957c20 */ /* 0x000fe20008410000 */
[----:B------:R-:W-:Y:S01]  /*18e0*/  @!P0 STG.E [R154.64], R159 ;  /* 0x0000009f9a008986 */ /* 0x000fe2000c101908 */
[----:B------:R-:W-:-:S02]  /*18f0*/  FMUL.FTZ R152, R151, UR10 ;  /* 0x0000000a97987c20 */ /* 0x000fc40008410000 */
[----:B-----5:R-:W-:Y:S02]  /*1900*/  FFMA.FTZ R150, R10, R149, R58 ;  /* 0x000000950a967223 */ /* 0x020fe4000001003a */
        /* <DEDUP_REMOVED lines=73> */
[----:B------:R-:W-:-:S02]  /*1da0*/  FADD.FTZ R126, R126, -UR4 ;  /* 0x800000047e7e7e21 */ /* 0x000fc40008010000 */
[----:B------:R-:W-:Y:S02]  /*1db0*/  FMUL.FTZ R133, R134, UR10 ;  /* 0x0000000a86857c20 */ /* 0x000fe40008410000 */
[----:B------:R-:W-:Y:S02]  /*1dc0*/  FMUL.FTZ R134, R135, UR10 ;  /* 0x0000000a87867c20 */ /* 0x000fe40008410000 */
[----:B------:R-:W-:Y:S02]  /*1dd0*/  FMUL.FTZ R135, R124, UR10 ;  /* 0x0000000a7c877c20 */ /* 0x000fe40008410000 */
[----:B------:R-:W-:Y:S02]  /*1de0*/  FMUL.FTZ R124, R125, UR10 ;  /* 0x0000000a7d7c7c20 */ /* 0x000fe40008410000 */
[----:B------:R-:W-:Y:S01]  /*1df0*/  FMUL.FTZ R125, R126, UR10 ;  /* 0x0000000a7e7d7c20 */ /* 0x000fe20008410000 */
[----:B------:R-:W-:Y:S01]  /*1e00*/  LEA R126, P0, R143, c[0x0][0x178], 0x4 ;  /* 0x00005e008f7e7a11 */ /* 0x000fe200078020ff */
[----:B------:R-:W-:-:S02]  /*1e10*/  FADD.FTZ R120, R120, -UR4 ;  /* 0x8000000478787e21 */ /* 0x000fc40008010000 */
[----:B------:R-:W-:Y:S02]  /*1e20*/  FADD.FTZ R121, R121, -UR4 ;  /* 0x8000000479797e21 */ /* 0x000fe40008010000 */
[----:B0-----:R-:W-:Y:S01]  /*1e30*/  FFMA.FTZ R105, R25, R132, R73 ;  /* 0x0000008419697223 */ /* 0x001fe20000010049 */
[----:B------:R-:W-:Y:S01]  /*1e40*/  IADD3 R132, R6, 0xa00, RZ ;  /* 0x00000a0006847810 */ /* 0x000fe20007ffe0ff */
[----:B-1----:R-:W-:Y:S01]  /*1e50*/  FMUL.FTZ R108, R127, UR10 ;  /* 0x0000000a7f6c7c20 */ /* 0x002fe20008410000 */
[----:B------:R-:W-:Y:S01]  /*1e60*/  LEA.HI.X R127, R143, c[0x0][0x17c], RZ, 0x4, P0 ;  /* 0x00005f008f7f7a11 */ /* 0x000fe200000f24ff */
[----:B------:R-:W-:Y:S02]  /*1e70*/  FFMA.FTZ R104, R24, R115, R72 ;  /* 0x0000007318687223 */ /* 0x000fe40000010048 */
[----:B------:R-:W-:Y:S01]  /*1e80*/  FFMA.FTZ R106, R26, R133, R74 ;  /* 0x000000851a6a7223 */ /* 0x000fe2000001004a */
[----:B------:R-:W-:Y:S01]  /*1e90*/  IADD3 R133, R6, 0x900, RZ ;  /* 0x0000090006857810 */ /* 0x000fe20007ffe0ff */
[----:B------:R-:W-:-:S02]  /*1ea0*/  FFMA.FTZ R107, R27, R134, R75 ;  /* 0x000000861b6b7223 */ /* 0x000fc4000001004b */
[----:B------:R-:W-:Y:S02]  /*1eb0*/  FFMA.FTZ R111, R31, R108, R79 ;  /* 0x0000006c1f6f7223 */ /* 0x000fe4000001004f */
[----:B------:R-:W-:Y:S01]  /*1ec0*/  FADD.FTZ R122, R122, -UR4 ;  /* 0x800000047a7a7e21 */ /* 0x000fe20008010000 */
[----:B------:R0:W-:Y:S01]  /*1ed0*/  STG.E.128 [R146.64], R104 ;  /* 0x0000006892007986 */ /* 0x0001e2000c101d08 */
[----:B------:R-:W-:Y:S02]  /*1ee0*/  FFMA.FTZ R110, R30, R125, R78 ;  /* 0x0000007d1e6e7223 */ /* 0x000fe4000001004e */
[----:B------:R-:W-:Y:S01]  /*1ef0*/  FFMA.FTZ R109, R29, R124, R77 ;  /* 0x0000007c1d6d7223 */ /* 0x000fe2000001004d */
[----:B------:R-:W-:Y:S01]  /*1f00*/  LEA R124, P1, R142, c[0x0][0x178], 0x4 ;  /* 0x00005e008e7c7a11 */ /* 0x000fe200078220ff */
[----:B------:R-:W-:Y:S02]  /*1f10*/  FFMA.FTZ R108, R28, R135, R76 ;  /* 0x000000871c6c7223 */ /* 0x000fe4000001004c */
[----:B------:R-:W-:Y:S01]  /*1f20*/  FADD.FTZ R123, R123, -UR4 ;  /* 0x800000047b7b7e21 */ /* 0x000fe20008010000 */
[----:B------:R-:W-:Y:S01]  /*1f30*/  LEA.HI.X R125, R142, c[0x0][0x17c], RZ, 0x4, P1 ;  /* 0x00005f008e7d7a11 */ /* 0x000fe200008f24ff */
[----:B------:R-:W-:Y:S01]  /*1f40*/  FMUL.FTZ R115, R120, UR10 ;  /* 0x0000000a78737c20 */ /* 0x000fe20008410000 */
[----:B------:R1:W-:Y:S01]  /*1f50*/  STG.E.128 [R140.64], R108 ;  /* 0x0000006c8c007986 */ /* 0x0003e2000c101d08 */
[----:B------:R-:W-:-:S02]  /*1f60*/  FMUL.FTZ R7, R7, UR10 ;  /* 0x0000000a07077c20 */ /* 0x000fc40008410000 */
[----:B------:R-:W-:Y:S02]  /*1f70*/  FMUL.FTZ R120, R121, UR10 ;  /* 0x0000000a79787c20 */ /* 0x000fe40008410000 */
[----:B------:R-:W-:Y:S02]  /*1f80*/  FMUL.FTZ R121, R122, UR10 ;  /* 0x0000000a7a797c20 */ /* 0x000fe40008410000 */
[----:B------:R-:W-:Y:S01]  /*1f90*/  FMUL.FTZ R122, R123, UR10 ;  /* 0x0000000a7b7a7c20 */ /* 0x000fe20008410000 */
[----:B------:R-:W-:Y:S01]  /*1fa0*/  IADD3 R123, R6, 0xb00, RZ ;  /* 0x00000b00067b7810 */ /* 0x000fe20007ffe0ff */
[----:B0-----:R-:W-:Y:S02]  /*1fb0*/  FFMA.FTZ R105, R33, R120, R81 ;  /* 0x0000007821697223 */ /* 0x001fe40000010051 */
[----:B------:R-:W-:Y:S02]  /*1fc0*/  FFMA.FTZ R104, R32, R115, R80 ;  /* 0x0000007320687223 */ /* 0x000fe40000010050 */
[----:B------:R-:W-:-:S02]  /*1fd0*/  FFMA.FTZ R106, R34, R121, R82 ;  /* 0x00000079226a7223 */ /* 0x000fc40000010052 */
[----:B------:R-:W-:Y:S02]  /*1fe0*/  FFMA.FTZ R107, R35, R122, R83 ;  /* 0x0000007a236b7223 */ /* 0x000fe40000010053 */
        /* <DEDUP_REMOVED lines=71> */
.L_x_625:
[----:B------:R-:W-:Y:S05]  /*2460*/  EXIT ;  /* 0x000000000000794d */ /* 0x000fea0003800000 */
.L_x_621:
[----:B------:R-:W-:Y:S01]  /*2470*/  HFMA2.MMA R156, -RZ, RZ, 0, 1.847743988037109375e-06 ;  /* 0x0000001fff9c7435 */ /* 0x000fe200000001ff */
[----:B------:R-:W-:Y:S02]  /*2480*/  MOV R155, 0x1 ;  /* 0x00000001009b7802 */ /* 0x000fe40000000f00 */
[----:B------:R-:W-:Y:S02]  /*2490*/  MOV R7, 0xffffffff ;  /* 0xffffffff00077802 */ /* 0x000fe40000000f00 */
[----:B------:R-:W-:Y:S02]  /*24a0*/  MOV R152, 0x24c0 ;  /* 0x000024c000987802 */ /* 0x000fe40000000f00 */
[----:B-----5:R-:W-:Y:S05]  /*24b0*/  CALL.REL.NOINC `($__internal_69_$__cuda_sm70_shflsync_bfly_p) ;  /* 0x0000099000007944 */ /* 0x020fea0003c00000 */
[----:B01----:R-:W-:Y:S05]  /*24c0*/  BRA `(.L_x_627) ;  /* 0xffffe41000007947 */ /* 0x003fea000383ffff */
.L_x_622:
[----:B------:R-:W-:Y:S01]  /*24d0*/  HFMA2.MMA R155, -RZ, RZ, 0, 1.1920928955078125e-07 ;  /* 0x00000002ff9b7435 */ /* 0x000fe200000001ff */
[----:B------:R-:W-:Y:S02]  /*24e0*/  MOV R156, 0x1f ;  /* 0x0000001f009c7802 */ /* 0x000fe40000000f00 */
[----:B------:R-:W-:-:S02]  /*24f0*/  MOV R7, 0xffffffff ;  /* 0xffffffff00077802 */ /* 0x000fc40000000f00 */
[----:B------:R-:W-:Y:S02]  /*2500*/  MOV R152, 0x2520 ;  /* 0x0000252000987802 */ /* 0x000fe40000000f00 */
[----:B-----5:R-:W-:Y:S05]  /*2510*/  CALL.REL.NOINC `($__internal_69_$__cuda_sm70_shflsync_bfly_p) ;  /* 0x0000093000007944 */ /* 0x020fea0003c00000 */
[----:B0-----:R-:W-:Y:S01]  /*2520*/  HFMA2.MMA R155, -RZ, RZ, 0, 2.384185791015625e-07 ;  /* 0x00000004ff9b7435 */ /* 0x001fe200000001ff */
[----:B-1----:R-:W-:Y:S01]  /*2530*/  FADD.FTZ R157, R157, R7 ;  /* 0x000000079d9d7221 */ /* 0x002fe20000010000 */
[----:B------:R-:W-:Y:S02]  /*2540*/  MOV R156, 0x1f ;  /* 0x0000001f009c7802 */ /* 0x000fe40000000f00 */
[----:B------:R-:W-:Y:S02]  /*2550*/  MOV R7, 0xffffffff ;  /* 0xffffffff00077802 */ /* 0x000fe40000000f00 */
[----:B------:R-:W-:Y:S02]  /*2560*/  MOV R152, 0x2580 ;  /* 0x0000258000987802 */ /* 0x000fe40000000f00 */
[----:B------:R-:W-:Y:S05]  /*2570*/  CALL.REL.NOINC `($__internal_69_$__cuda_sm70_shflsync_bfly_p) ;  /* 0x000008d000007944 */ /* 0x000fea0003c00000 */
[----:B0-----:R-:W-:Y:S01]  /*2580*/  HFMA2.MMA R155, -RZ, RZ, 0, 4.76837158203125e-07 ;  /* 0x00000008ff9b7435 */ /* 0x001fe200000001ff */
[----:B-1----:R-:W-:Y:S01]  /*2590*/  FADD.FTZ R157, R157, R7 ;  /* 0x000000079d9d7221 */ /* 0x002fe20000010000 */
[----:B------:R-:W-:Y:S02]  /*25a0*/  MOV R156, 0x1f ;  /* 0x0000001f009c7802 */ /* 0x000fe40000000f00 */
[----:B------:R-:W-:-:S02]  /*25b0*/  MOV R7, 0xffffffff ;  /* 0xffffffff00077802 */ /* 0x000fc40000000f00 */
[----:B------:R-:W-:Y:S02]  /*25c0*/  MOV R152, 0x25e0 ;  /* 0x000025e000987802 */ /* 0x000fe40000000f00 */
[----:B------:R-:W-:Y:S05]  /*25d0*/  CALL.REL.NOINC `($__internal_69_$__cuda_sm70_shflsync_bfly_p) ;  /* 0x0000087000007944 */ /* 0x000fea0003c00000 */
[----:B0-----:R-:W-:Y:S01]  /*25e0*/  HFMA2.MMA R155, -RZ, RZ, 0, 9.5367431640625e-07 ;  /* 0x00000010ff9b7435 */ /* 0x001fe200000001ff */
[----:B-1----:R-:W-:Y:S01]  /*25f0*/  FADD.FTZ R157, R157, R7 ;  /* 0x000000079d9d7221 */ /* 0x002fe20000010000 */
[----:B------:R-:W-:Y:S02]  /*2600*/  MOV R156, 0x1f ;  /* 0x0000001f009c7802 */ /* 0x000fe40000000f00 */
[----:B------:R-:W-:Y:S02]  /*2610*/  MOV R7, 0xffffffff ;  /* 0xffffffff00077802 */ /* 0x000fe40000000f00 */
[----:B------:R-:W-:Y:S02]  /*2620*/  MOV R152, 0x2640 ;  /* 0x0000264000987802 */ /* 0x000fe40000000f00 */
[----:B------:R-:W-:Y:S05]  /*2630*/  CALL.REL.NOINC `($__internal_69_$__cuda_sm70_shflsync_bfly_p) ;  /* 0x0000081000007944 */ /* 0x000fea0003c00000 */
        /* <DEDUP_REMOVED lines=102> */
[----:B------:R-:W-:Y:S05]  /*2ca0*/  CALL.REL.NOINC `($__internal_69_$__cuda_sm70_shflsync_bfly_p) ;  /* 0x000001a000007944 */ /* 0x000fea0003c00000 */
[----:B0-----:R-:W-:Y:S01]  /*2cb0*/  HFMA2.MMA R155, -RZ, RZ, 0, 1.1920928955078125e-07 ;  /* 0x00000002ff9b7435 */ /* 0x001fe200000001ff */
[----:B-1----:R-:W-:Y:S01]  /*2cc0*/  FADD.FTZ R157, R157, R7 ;  /* 0x000000079d9d7221 */ /* 0x002fe20000010000 */
[----:B------:R-:W-:Y:S02]  /*2cd0*/  MOV R156, 0x1f ;  /* 0x0000001f009c7802 */ /* 0x000fe40000000f00 */
[----:B------:R-:W-:Y:S02]  /*2ce0*/  MOV R7, 0xffffffff ;  /* 0xffffffff00077802 */ /* 0x000fe40000000f00 */
[----:B------:R-:W-:Y:S02]  /*2cf0*/  MOV R152, 0x2d10 ;  /* 0x00002d1000987802 */ /* 0x000fe40000000f00 */
[----:B------:R-:W-:Y:S05]  /*2d00*/  CALL.REL.NOINC `($__internal_69_$__cuda_sm70_shflsync_bfly_p) ;  /* 0x0000014000007944 */ /* 0x000fea0003c00000 */
[----:B0-----:R-:W-:Y:S01]  /*2d10*/  HFMA2.MMA R155, -RZ, RZ, 0, 2.384185791015625e-07 ;  /* 0x00000004ff9b7435 */ /* 0x001fe200000001ff */
[----:B-1----:R-:W-:Y:S01]  /*2d20*/  FADD.FTZ R157, R157, R7 ;  /* 0x000000079d9d7221 */ /* 0x002fe20000010000 */
[----:B------:R-:W-:-:S02]  /*2d30*/  MOV R156, 0x1f ;  /* 0x0000001f009c7802 */ /* 0x000fc40000000f00 */
[----:B------:R-:W-:Y:S02]  /*2d40*/  MOV R7, 0xffffffff ;  /* 0xffffffff00077802 */ /* 0x000fe40000000f00 */
[----:B------:R-:W-:Y:S02]  /*2d50*/  MOV R152, 0x2d70 ;  /* 0x00002d7000987802 */ /* 0x000fe40000000f00 */
[----:B------:R-:W-:Y:S05]  /*2d60*/  CALL.REL.NOINC `($__internal_69_$__cuda_sm70_shflsync_bfly_p) ;  /* 0x000000e000007944 */ /* 0x000fea0003c00000 */
[----:B0-----:R-:W-:Y:S01]  /*2d70*/  HFMA2.MMA R155, -RZ, RZ, 0, 4.76837158203125e-07 ;  /* 0x00000008ff9b7435 */ /* 0x001fe200000001ff */
[----:B-1----:R-:W-:Y:S01]  /*2d80*/  FADD.FTZ R157, R157, R7 ;  /* 0x000000079d9d7221 */ /* 0x002fe20000010000 */
[----:B------:R-:W-:Y:S02]  /*2d90*/  MOV R156, 0x1f ;  /* 0x0000001f009c7802 */ /* 0x000fe40000000f00 */
[----:B------:R-:W-:Y:S02]  /*2da0*/  MOV R7, 0xffffffff ;  /* 0xffffffff00077802 */ /* 0x000fe40000000f00 */
[----:B------:R-:W-:Y:S02]  /*2db0*/  MOV R152, 0x2dd0 ;  /* 0x00002dd000987802 */ /* 0x000fe40000000f00 */
[----:B------:R-:W-:Y:S05]  /*2dc0*/  CALL.REL.NOINC `($__internal_69_$__cuda_sm70_shflsync_bfly_p) ;  /* 0x0000008000007944 */ /* 0x000fea0003c00000 */
[----:B0-----:R-:W-:Y:S01]  /*2dd0*/  HFMA2.MMA R155, -RZ, RZ, 0, 9.5367431640625e-07 ;  /* 0x00000010ff9b7435 */ /* 0x001fe200000001ff */
[----:B-1----:R-:W-:Y:S01]  /*2de0*/  FADD.FTZ R157, R157, R7 ;  /* 0x000000079d9d7221 */ /* 0x002fe20000010000 */
[----:B------:R-:W-:-:S02]  /*2df0*/  MOV R156, 0x1f ;  /* 0x0000001f009c7802 */ /* 0x000fc40000000f00 */
[----:B------:R-:W-:Y:S02]  /*2e00*/  MOV R7, 0xffffffff ;  /* 0xffffffff00077802 */ /* 0x000fe40000000f00 */
[----:B------:R-:W-:Y:S02]  /*2e10*/  MOV R152, 0x2e30 ;  /* 0x00002e3000987802 */ /* 0x000fe40000000f00 */
[----:B------:R-:W-:Y:S05]  /*2e20*/  CALL.REL.NOINC `($__internal_69_$__cuda_sm70_shflsync_bfly_p) ;  /* 0x0000002000007944 */ /* 0x000fea0003c00000 */
[----:B-1----:R-:W-:Y:S01]  /*2e30*/  MOV R158, R7 ;  /* 0x00000007009e7202 */ /* 0x002fe20000000f00 */
[----:B0-----:R-:W-:Y:S05]  /*2e40*/  BRA `(.L_x_628) ;  /* 0xffffe1d000007947 */ /* 0x001fea000383ffff */
        .weak           $__internal_69_$__cuda_sm70_shflsync_bfly_p
        .type           $__internal_69_$__cuda_sm70_shflsync_bfly_p,@function
        .size           $__internal_69_$__cuda_sm70_shflsync_bfly_p,(.L_x_1118 - $__internal_69_$__cuda_sm70_shflsync_bfly_p)
$__internal_69_$__cuda_sm70_shflsync_bfly_p:
[----:B------:R-:W-:Y:S01]  /*2e50*/  HFMA2.MMA R153, -RZ, RZ, 0, 0 ;  /* 0x00000000ff997435 */ /* 0x000fe200000001ff */
[----:B------:R-:W-:Y:S04]  /*2e60*/  WARPSYNC R7 ;  /* 0x0000000700007348 */ /* 0x000fe80003800000 */
[----:B------:R0:W1:Y:S01]  /*2e70*/  SHFL.BFLY PT, R7, R157, R155, R156 ;  /* 0x0c00009b9d077389 */ /* 0x00006200000e009c */
[----:B------:R-:W-:Y:S05]  /*2e80*/  RET.REL.NODEC R152 `(_ZN10layer_norm13ln_fwd_kernelINS_13Kernel_traitsIffffjLj12288ELj2ELj1ELj4ELj16ENS_18Kernel_traits_baseILj12288EffffjLj128EEEEEEEvNS_9FwdParamsE) ;  /* 0xffffd17098007950 */ /* 0x000fea0003c3ffff */
.L_x_629:
        /* <DEDUP_REMOVED lines=15> */
.L_x_1118:


//--------------------- .text._ZN10layer_norm13ln_fwd_kernelINS_13Kernel_traitsI13__nv_bfloat16fS2_fjLj10240ELj1ELj1ELj4ELj16ENS_18Kernel_traits_baseILj10240ES2_fS2_fjLj128EEEEEEEvNS_9FwdParamsE --------------------------
	.section	.text._ZN10layer_norm13ln_fwd_kernelINS_13Kernel_traitsI13__nv_bfloat16fS2_fjLj10240ELj1ELj1ELj4ELj16ENS_18Kernel_traits_baseILj10240ES2_fS2_fjLj128EEEEEEEvNS_9FwdParamsE,"ax",@progbits
	.sectioninfo	@"SHI_REGISTERS=254"
	.align	128
        .global         _ZN10layer_norm13ln_fwd_kernelINS_13Kernel_traitsI13__nv_bfloat16fS2_fjLj10240ELj1ELj1ELj4ELj16ENS_18Kernel_traits_baseILj10240ES2_fS2_fjLj128EEEEEEEvNS_9FwdParamsE
        .type           _ZN10layer_norm13ln_fwd_kernelINS_13Kernel_traitsI13__nv_bfloat16fS2_fjLj10240ELj1ELj1ELj4ELj16ENS_18Kernel_traits_baseILj10240ES2_fS2_fjLj128EEEEEEEvNS_9FwdParamsE,@function
        .size           _ZN10layer_norm13ln_fwd_kernelINS_13Kernel_traitsI13__nv_bfloat16fS2_fjLj10240ELj1ELj1ELj4ELj16ENS_18Kernel_traits_baseILj10240ES2_fS2_fjLj128EEEEEEEvNS_9FwdParamsE,(.L_x_1119 - _ZN10layer_norm13ln_fwd_kernelINS_13Kernel_traitsI13__nv_bfloat16fS2_fjLj10240ELj1ELj1ELj4ELj16ENS_18Kernel_traits_baseILj10240ES2_fS2_fjLj128EEEEEEEvNS_9FwdParamsE)
        .other          _ZN10layer_norm13ln_fwd_kernelINS_13Kernel_traitsI13__nv_bfloat16fS2_fjLj10240ELj1ELj1ELj4ELj16ENS_18Kernel_traits_baseILj10240ES2_fS2_fjLj128EEEEEEEvNS_9FwdParamsE,@"STO_CUDA_ENTRY STV_DEFAULT"
_ZN10layer_norm13ln_fwd_kernelINS_13Kernel_traitsI13__nv_bfloat16fS2_fjLj10240ELj1ELj1ELj4ELj16ENS_18Kernel_traits_baseILj10240ES2_fS2_fjLj128EEEEEEEvNS_9FwdParamsE:
.text._ZN10layer_norm13ln_fwd_kernelINS_13Kernel_traitsI13__nv_bfloat16fS2_fjLj10240ELj1ELj1ELj4ELj16ENS_18Kernel_traits_baseILj10240ES2_fS2_fjLj128EEEEEEEvNS_9FwdParamsE:
[----:B------:R-:W-:Y:S02]  /*0000*/  MOV R1, c[0x0][0x28] ;  /* 0x00000a0000017a02 */ /* 0x000fe40000000f00 */
[----:B------:R-:W0:Y:S01]  /*0010*/  S2UR UR4, SR_CTAID.X ;  /* 0x00000000000479c3 */ /* 0x000e220000002500 */
[----:B------:R-:W0:Y:S02]  /*0020*/  S2R R0, SR_TID.X ;  /* 0x0000000000007919 */ /* 0x000e240000002100 */
[----:B0-----:R-:W-:-:S04]  /*0030*/  LEA.HI R162, R0, UR4, RZ, 0x19 ;  /* 0x0000000400a27c11 */ /* 0x001fc8000f8fc8ff */
[----:B------:R-:W-:-:S13]  /*0040*/  ISETP.GE.AND P0, PT, R162, c[0x0][0x164], PT ;  /* 0x00005900a2007a0c */ /* 0x000fda0003f06270 */
[----:B------:R-:W-:Y:S05]  /*0050*/  @P0 EXIT ;  /* 0x000000000000094d */ /* 0x000fea0003800000 */
[----:B------:R-:W-:Y:S01]  /*0060*/  SHF.L.U32 R0, R0, 0x3, RZ ;  /* 0x0000000300007819 */ /* 0x000fe200000006ff */
[----:B------:R-:W-:-:S03]  /*0070*/  ULDC.64 UR4, c[0x0][0x118] ;  /* 0x0000460000047ab9 */ /* 0x000fc60000000a00 */
[----:B------:R-:W-:-:S04]  /*0080*/  LOP3.LUT R0, R0, 0x3f8, RZ, 0xc0, !PT ;  /* 0x000003f800007812 */ /* 0x000fc800078ec0ff */
[C---:B------:R-:W-:Y:S02]  /*0090*/  IADD3 R4, P0, R0.reuse, c[0x0][0x190], RZ ;  /* 0x0000640000047a10 */ /* 0x040fe40007f1e0ff */
[----:B------:R-:W-:Y:S02]  /*00a0*/  IADD3 R6, P1, R0, c[0x0][0x198], RZ ;  /* 0x0000660000067a10 */ /* 0x000fe40007f3e0ff */
[----:B------:R-:W-:Y:S02]  /*00b0*/  IADD3.X R5, RZ, c[0x0][0x194], RZ, P0, !PT ;  /* 0x00006500ff057a10 */ /* 0x000fe400007fe4ff */
[----:B------:R-:W-:-:S03]  /*00c0*/  IADD3.X R7, RZ, c[0x0][0x19c], RZ, P1, !PT ;  /* 0x00006700ff077a10 */ /* 0x000fc60000ffe4ff */
        /* <DEDUP_REMOVED lines=40> */
[----:B------:R-:W-:-:S03]  /*0350*/  HFMA2.MMA R0, -RZ, RZ, 0, 5.9604644775390625e-08 ;  /* 0x00000001ff007435 */ /* 0x000fc600000001ff */
.L_x_633:
[----:B------:R-:W1:Y:S01]  /*0360*/  S2R R164, SR_TID.X ;  /* 0x0000000000a47919 */ /* 0x000e620000002100 */
[----:B------:R-:W-:-:S02]  /*0370*/  MOV R29, 0x10 ;  /* 0x00000010001d7802 */ /* 0x000fc40000000f00 */
[----:B01----:R-:W-:-:S05]  /*0380*/  LOP3.LUT R5, R164, 0x7f, RZ, 0xc0, !PT ;  /* 0x0000007fa4057812 */ /* 0x003fca00078ec0ff */
        /* <DEDUP_REMOVED lines=142> */
[----:B------:R-:W-:Y:S02]  /*0c70*/  LOP3.LUT P0, RZ, R164, 0x1f, RZ, 0xc0, !PT ;  /* 0x0000001fa4ff7812 */ /* 0x000fe4000780c0ff */
[----:B------:R-:W-:Y:S01]  /*0c80*/  @!P1 IADD3 R165, R165, 0x4, RZ ;  /* 0x00000004a5a59810 */ /* 0x000fe20007ffe0ff */
[----:B------:R-:W-:Y:S01]  /*0c90*/  FADD.FTZ R167, R31, R166 ;  /* 0x000000a61fa77221 */ /* 0x000fe20000010000 */
[----:B------:R-:W-:Y:S07]  /*0ca0*/  BRA.DIV ~URZ, `(.L_x_630) ;  /* 0x00003cc27f007947 */ /* 0x000fee000b800000 */
[----:B------:R0:W1:Y:S02]  /*0cb0*/  SHFL.BFLY PT, R163, R167, 0x1, 0x1f ;  /* 0x0c201f00a7a37f89 */ /* 0x00006400000e0000 */
.L_x_634:
        /* <DEDUP_REMOVED lines=180> */
.L_x_635:
[----:B------:R-:W2:Y:S01]  /*1800*/  S2R R163, SR_TID.X ;  /* 0x0000000000a37919 */ /* 0x000ea20000002100 */
[----:B------:R-:W-:Y:S01]  /*1810*/  @!P0 SHF.R.U32.HI R164, RZ, 0x5, R164 ;  /* 0x00000005ffa48819 */ /* 0x000fe200000116a4 */
[----:B01----:R-:W-:Y:S01]  /*1820*/  FADD.FTZ R167, R172, R167 ;  /* 0x000000a7aca77221 */ /* 0x003fe20000010000 */
[----:B------:R-:W-:Y:S02]  /*1830*/  WARPSYNC 0xffffffff ;  /* 0xffffffff00007948 */ /* 0x000fe40003800000 */
[----:B------:R-:W-:-:S04]  /*1840*/  @!P0 LOP3.LUT R164, R164, 0x3, RZ, 0xc0, !PT ;  /* 0x00000003a4a48812 */ /* 0x000fc800078ec0ff */
[----:B------:R-:W-:-:S05]  /*1850*/  @!P0 IADD3 R164, R165, R164, RZ ;  /* 0x000000a4a5a48210 */ /* 0x000fca0007ffe0ff */
[----:B------:R-:W-:Y:S01]  /*1860*/  @!P0 STS.64 [R164.X8], R166 ;  /* 0x000000a6a4008388 */ /* 0x000fe20000008a00 */
[----:B--2---:R-:W-:-:S03]  /*1870*/  LOP3.LUT R168, R163, 0x1f, RZ, 0xc0, !PT ;  /* 0x0000001fa3a87812 */ /* 0x004fc600078ec0ff */
[----:B------:R-:W-:Y:S01]  /*1880*/  BAR.SYNC.DEFER_BLOCKING 0x0 ;  /* 0x0000000000007b1d */ /* 0x000fe20000010000 */
[----:B------:R-:W-:-:S13]  /*1890*/  ISETP.GT.U32.AND P1, PT, R168, 0x3, PT ;  /* 0x00000003a800780c */ /* 0x000fda0003f24070 */
[----:B------:R-:W-:Y:S02]  /*18a0*/  @!P1 IADD3 R170, R165, R168, RZ ;  /* 0x000000a8a5aa9210 */ /* 0x000fe40007ffe0ff */
[----:B------:R-:W-:Y:S01]  /*18b0*/  CS2R R168, SRZ ;  /* 0x0000000000a87805 */ /* 0x000fe2000001ff00 */
[----:B------:R-:W-:Y:S02]  /*18c0*/  MOV R165, RZ ;  /* 0x000000ff00a57202 */ /* 0x000fe40000000f00 */
[----:B------:R-:W-:-:S03]  /*18d0*/  @!P1 MOV R165, 0x45200000 ;  /* 0x4520000000a59802 */ /* 0x000fc60000000f00 */
[----:B------:R-:W-:Y:S01]  /*18e0*/  @!P1 LDS.64 R168, [R170.X8] ;  /* 0x00000000aaa89984 */ /* 0x000fe20000008a00 */
[----:B------:R-:W-:-:S03]  /*18f0*/  LOP3.LUT P1, RZ, R0, 0xff, RZ, 0xc0, !PT ;  /* 0x000000ff00ff7812 */ /* 0x000fc6000782c0ff */
[----:B------:R-:W0:Y:S01]  /*1900*/  SHFL.DOWN PT, R172, R165, 0x2, 0x1f ;  /* 0x08401f00a5ac7f89 */ /* 0x000e2200000e0000 */
[----:B------:R-:W-:Y:S01]  /*1910*/  SEL R0, RZ, 0x1, P1 ;  /* 0x00000001ff007807 */ /* 0x000fe20000800000 */
[----:B0-----:R-:W-:-:S04]  /*1920*/  FADD.FTZ R173, R172, R165 ;  /* 0x000000a5acad7221 */ /* 0x001fc80000010000 */
[----:B------:R-:W0:Y:S01]  /*1930*/  MUFU.RCP R174, R173 ;  /* 0x000000ad00ae7308 */ /* 0x000e220000001000 */
[----:B------:R-:W1:Y:S04]  /*1940*/  SHFL.DOWN PT, R178, R173, 0x1, 0x1f ;  /* 0x08201f00adb27f89 */ /* 0x000e6800000e0000 */
[----:B------:R-:W2:Y:S04]  /*1950*/  SHFL.DOWN PT, R171, R168, 0x2, 0x1f ;  /* 0x08401f00a8ab7f89 */ /* 0x000ea800000e0000 */
[----:B------:R-:W3:Y:S01]  /*1960*/  SHFL.DOWN PT, R164, R169, 0x2, 0x1f ;  /* 0x08401f00a9a47f89 */ /* 0x000ee200000e0000 */
[----:B-1----:R-:W-:-:S06]  /*1970*/  FADD.FTZ R170, R173, R178 ;  /* 0x000000b2adaa7221 */ /* 0x002fcc0000010000 */
[----:B------:R-:W1:Y:S01]  /*1980*/  MUFU.RCP R170, R170 ;  /* 0x000000aa00aa7308 */ /* 0x000e620000001000 */
[----:B--2---:R-:W-:Y:S02]  /*1990*/  FMUL.FTZ R175, R172, R171 ;  /* 0x000000abacaf7220 */ /* 0x004fe40000410000 */
[----:B------:R-:W-:Y:S02]  /*19a0*/  FADD.FTZ R171, -R171, R168 ;  /* 0x000000a8abab7221 */ /* 0x000fe40000010100 */
[----:B------:R-:W-:Y:S01]  /*19b0*/  FFMA.FTZ R175, R165, R168, R175 ;  /* 0x000000a8a5af7223 */ /* 0x000fe200000100af */
[----:B------:R-:W-:Y:S01]  /*19c0*/  SHF.R.U32.HI R168, RZ, 0x5, R163 ;  /* 0x00000005ffa87819 */ /* 0x000fe200000116a3 */
[----:B------:R-:W-:Y:S02]  /*19d0*/  FMUL.FTZ R166, R171, R171 ;  /* 0x000000ababa67220 */ /* 0x000fe40000410000 */
[----:B0-----:R-:W-:Y:S01]  /*19e0*/  FMUL.FTZ R176, R174, R175 ;  /* 0x000000afaeb07220 */ /* 0x001fe20000410000 */
[----:B------:R-:W-:Y:S01]  /*19f0*/  LOP3.LUT R168, R168, 0x3, RZ, 0xc0, !PT ;  /* 0x00000003a8a87812 */ /* 0x000fe200078ec0ff */
[----:B------:R-:W-:-:S02]  /*1a00*/  FMUL.FTZ R167, R166, R165 ;  /* 0x000000a5a6a77220 */ /* 0x000fc40000410000 */
[----:B---3--:R-:W-:Y:S01]  /*1a10*/  FADD.FTZ R165, R164, R169 ;  /* 0x000000a9a4a57221 */ /* 0x008fe20000010000 */
[----:B------:R-:W0:Y:S01]  /*1a20*/  SHFL.DOWN PT, R175, R176, 0x1, 0x1f ;  /* 0x08201f00b0af7f89 */ /* 0x000e2200000e0000 */
[----:B------:R-:W-:Y:S01]  /*1a30*/  FMUL.FTZ R167, R172, R167 ;  /* 0x000000a7aca77220 */ /* 0x000fe20000410000 */
[----:B------:R-:W-:Y:S02]  /*1a40*/  LOP3.LUT P0, RZ, R168, 0x1f, R163, 0xf8, !PT ;  /* 0x0000001fa8ff7812 */ /* 0x000fe4000780f8a3 */
[----:B------:R-:W-:Y:S01]  /*1a50*/  LOP3.LUT R163, R163, 0x7f, RZ, 0xc0, !PT ;  /* 0x0000007fa3a37812 */ /* 0x000fe200078ec0ff */
[----:B------:R-:W-:-:S04]  /*1a60*/  FFMA.FTZ R165, R174, R167, R165 ;  /* 0x000000a7aea57223 */ /* 0x000fc800000100a5 */
[----:B------:R-:W-:Y:S01]  /*1a70*/  IMAD R163, R162, 0xa00, R163 ;  /* 0x00000a00a2a37824 */ /* 0x000fe200078e02a3 */
[----:B------:R-:W2:Y:S01]  /*1a80*/  SHFL.DOWN PT, R166, R165, 0x1, 0x1f ;  /* 0x08201f00a5a67f89 */ /* 0x000ea200000e0000 */
[----:B0-----:R-:W-:Y:S02]  /*1a90*/  FMUL.FTZ R164, R178, R175 ;  /* 0x000000afb2a47220 */ /* 0x001fe40000410000 */
[----:B------:R-:W-:Y:S02]  /*1aa0*/  FADD.FTZ R175, R176, -R175 ;  /* 0x800000afb0af7221 */ /* 0x000fe40000010000 */
[----:B------:R-:W-:Y:S02]  /*1ab0*/  FFMA.FTZ R167, R173, R176, R164 ;  /* 0x000000b0ada77223 */ /* 0x000fe400000100a4 */
[----:B------:R-:W-:Y:S02]  /*1ac0*/  FMUL.FTZ R168, R175, R175 ;  /* 0x000000afafa87220 */ /* 0x000fe40000410000 */
[----:B-1----:R-:W-:Y:S01]  /*1ad0*/  FMUL.FTZ R164, R170, R167 ;  /* 0x000000a7aaa47220 */ /* 0x002fe20000410000 */
[----:B------:R-:W-:Y:S01]  /*1ae0*/  @!P0 MOV R167, 0x4 ;  /* 0x0000000400a78802 */ /* 0x000fe20000000f00 */
[----:B------:R-:W-:Y:S01]  /*1af0*/  FMUL.FTZ R173, R173, R168 ;  /* 0x000000a8adad7220 */ /* 0x000fe20000410000 */
[----:B-----5:R-:W-:Y:S01]  /*1b00*/  SHF.R.U64 R168, R96, 0x10, R97 ;  /* 0x0000001060a87819 */ /* 0x020fe20000001261 */
[----:B--2---:R-:W-:-:S02]  /*1b10*/  FADD.FTZ R169, R165, R166 ;  /* 0x000000a6a5a97221 */ /* 0x004fc40000010000 */
[----:B------:R-:W0:Y:S01]  /*1b20*/  SHFL.IDX PT, R164, R164, RZ, 0x1f ;  /* 0x00001fffa4a47589 */ /* 0x000e2200000e0000 */
[----:B------:R-:W-:Y:S02]  /*1b30*/  FMUL.FTZ R173, R178, R173 ;  /* 0x000000adb2ad7220 */ /* 0x000fe40000410000 */
[----:B------:R-:W-:-:S04]  /*1b40*/  @!P0 IMAD.WIDE R166, R162, R167, c[0x0][0x180] ;  /* 0x00006000a2a68625 */ /* 0x000fc800078e02a7 */
[----:B------:R-:W-:-:S05]  /*1b50*/  FFMA.FTZ R169, R170, R173, R169 ;  /* 0x000000adaaa97223 */ /* 0x000fca00000100a9 */
[----:B------:R-:W1:Y:S01]  /*1b60*/  SHFL.IDX PT, R243, R169, RZ, 0x1f ;  /* 0x00001fffa9f37589 */ /* 0x000e6200000e0000 */
[--C-:B0-----:R-:W-:Y:S01]  /*1b70*/  FADD.FTZ R177, R8, -R164.reuse ;  /* 0x800000a408b17221 */ /* 0x101fe20000010000 */
[----:B------:R-:W-:Y:S01]  /*1b80*/  HFMA2.MMA R8, -RZ, RZ, 0.599609375, -19.203125 ;  /* 0x38cccccdff087435 */ /* 0x000fe200000001ff */
[--C-:B------:R-:W-:Y:S01]  /*1b90*/  FADD.FTZ R183, R24, -R164.reuse ;  /* 0x800000a418b77221 */ /* 0x100fe20000010000 */
[----:B------:R0:W-:Y:S01]  /*1ba0*/  @!P0 STG.E [R166.64], R164 ;  /* 0x000000a4a6008986 */ /* 0x0001e2000c101904 */
[--C-:B------:R-:W-:Y:S02]  /*1bb0*/  FADD.FTZ R77, R77, -R164.reuse ;  /* 0x800000a44d4d7221 */ /* 0x100fe40000010000 */
[--C-:B------:R-:W-:Y:S02]  /*1bc0*/  FADD.FTZ R175, R34, -R164.reuse ;  /* 0x800000a422af7221 */ /* 0x100fe40000010000 */
[--C-:B------:R-:W-:Y:S02]  /*1bd0*/  FADD.FTZ R24, R5, -R164.reuse ;  /* 0x800000a405187221 */ /* 0x100fe40000010000 */
        /* <DEDUP_REMOVED lines=11> */
[--C-:B0-----:R-:W-:Y:S02]  /*1c90*/  FADD.FTZ R167, R10, -R164.reuse ;  /* 0x800000a40aa77221 */ /* 0x101fe40000010000 */
[----:B------:R-:W-:Y:S01]  /*1ca0*/  FADD.FTZ R231, R13, -R164 ;  /* 0x800000a40de77221 */ /* 0x000fe20000010000 */
[----:B------:R-:W-:Y:S01]  /*1cb0*/  @!P0 MOV R13, 0x4 ;  /* 0x00000004000d8802 */ /* 0x000fe20000000f00 */
[----:B-1----:R-:W-:-:S02]  /*1cc0*/  FMUL.FTZ R77, R8, R77 ;  /* 0x0000004d084d7220 */ /* 0x002fc40000410000 */
        /* <DEDUP_REMOVED lines=8> */
[----:B------:R-:W-:Y:S01]  /*1d50*/  F2FP.BF16.PACK_AB R60, RZ, R76 ;  /* 0x0000004cff3c723e */ /* 0x000fe200000010ff */
[--C-:B------:R-:W-:Y:S01]  /*1d60*/  FADD.FTZ R31, R31, -R164.reuse ;  /* 0x800000a41f1f7221 */ /* 0x100fe20000010000 */
[----:B------:R-:W-:Y:S01]  /*1d70*/  SHF.R.U32.HI R76, RZ, 0x10, R85 ;  /* 0x00000010ff4c7819 */ /* 0x000fe20000011655 */
[C---:B------:R-:W-:Y:S01]  /*1d80*/  FMUL.FTZ R75, R8.reuse, R75 ;  /* 0x0000004b084b7220 */ /* 0x040fe20000410000 */
[----:B------:R-:W-:Y:S01]  /*1d90*/  F2FP.BF16.PACK_AB R40, RZ, R40 ;  /* 0x00000028ff28723e */ /* 0x000fe200000010ff */
[----:B------:R-:W-:Y:S01]  /*1da0*/  FMUL.FTZ R78, R8, R29 ;  /* 0x0000001d084e7220 */ /* 0x000fe20000410000 */
[----:B------:R-:W-:Y:S01]  /*1db0*/  F2FP.BF16.PACK_AB R29, RZ, R35 ;  /* 0x00000023ff1d723e */ /* 0x000fe200000010ff */
[----:B------:R-:W-:-:S02]  /*1dc0*/  FADD.FTZ R173, R32, -R164 ;  /* 0x800000a420ad7221 */ /* 0x000fc40000010000 */
[--C-:B------:R-:W-:Y:S02]  /*1dd0*/  FADD.FTZ R26, R6, -R164.reuse ;  /* 0x800000a4061a7221 */ /* 0x100fe40000010000 */
[----:B------:R-:W-:Y:S01]  /*1de0*/  FMUL.FTZ R33, R8, R33 ;  /* 0x0000002108217220 */ /* 0x000fe20000410000 */
[----:B------:R-:W-:Y:S01]  /*1df0*/  HFMA2.BF16_V2 R29, R76.H0_H0, R29.H0_H0, -RZ.H0_H0 ;  /* 0x2000001d4c1d7231 */ /* 0x000fe200003408ff */
[--C-:B------:R-:W-:Y:S01]  /*1e00*/  FADD.FTZ R165, R80, -R164.reuse ;  /* 0x800000a450a57221 */ /* 0x100fe20000010000 */
[----:B------:R-:W-:Y:S01]  /*1e10*/  SHF.R.U32.HI R76, RZ, 0x10, R89 ;  /* 0x00000010ff4c7819 */ /* 0x000fe20000011659 */
[--C-:B------:R-:W-:Y:S02]  /*1e20*/  FADD.FTZ R73, R73, -R164.reuse ;  /* 0x800000a449497221 */ /* 0x100fe40000010000 */
[--C-:B------:R-:W-:Y:S02]  /*1e30*/  FADD.FTZ R32, R7, -R164.reuse ;  /* 0x800000a407207221 */ /* 0x100fe40000010000 */
[----:B------:R-:W-:-:S02]  /*1e40*/  FADD.FTZ R83, R83, -R164 ;  /* 0x800000a453537221 */ /* 0x000fc40000010000 */
[--C-:B------:R-:W-:Y:S02]  /*1e50*/  FADD.FTZ R27, R27, -R164.reuse ;  /* 0x800000a41b1b7221 */ /* 0x100fe40000010000 */
[----:B------:R-:W-:Y:S02]  /*1e60*/  FMUL.FTZ R7, R8, R167 ;  /* 0x000000a708077220 */ /* 0x000fe40000410000 */
[--C-:B------:R-:W-:Y:S02]  /*1e70*/  FADD.FTZ R25, R25, -R164.reuse ;  /* 0x800000a419197221 */ /* 0x100fe40000010000 */
[--C-:B------:R-:W-:Y:S01]  /*1e80*/  FADD.FTZ R67, R67, -R164.reuse ;  /* 0x800000a443437221 */ /* 0x100fe20000010000 */
[----:B------:R-:W-:Y:S01]  /*1e90*/  F2FP.BF16.PACK_AB R7, RZ, R7 ;  /* 0x00000007ff07723e */ /* 0x000fe200000010ff */
[--C-:B------:R-:W-:Y:S02]  /*1ea0*/  FADD.FTZ R197, R62, -R164.reuse ;  /* 0x800000a43ec57221 */ /* 0x100fe40000010000 */
[----:B------:R-:W-:-:S02]  /*1eb0*/  FADD.FTZ R251, R4, -R164 ;  /* 0x800000a404fb7221 */ /* 0x000fc40000010000 */
[----:B------:R-:W-:Y:S01]  /*1ec0*/  FMUL.FTZ R167, R8, R31 ;  /* 0x0000001f08a77220 */ /* 0x000fe20000410000 */
[----:B------:R-:W-:Y:S01]  /*1ed0*/  F2FP.BF16.PACK_AB R31, RZ, R75 ;  /* 0x0000004bff1f723e */ /* 0x000fe200000010ff */
[--C-:B------:R-:W-:Y:S01]  /*1ee0*/  FADD.FTZ R61, R61, -R164.reuse ;  /* 0x800000a43d3d7221 */ /* 0x100fe20000010000 */
[----:B------:R-:W-:Y:S01]  /*1ef0*/  SHF.R.U64 R75, R84, 0x10, R85 ;  /* 0x00000010544b7819 */ /* 0x000fe20000001255 */
[----:B------:R-:W-:Y:S01]  /*1f00*/  @!P0 IMAD.WIDE R4, R162, R13, c[0x0][0x188] ;  /* 0x00006200a2048625 */ /* 0x000fe200078e020d */
[----:B------:R-:W-:Y:S01]  /*1f10*/  F2FP.BF16.PACK_AB R167, RZ, R167 ;  /* 0x000000a7ffa7723e */ /* 0x000fe200000010ff */
[----:B------:R-:W-:Y:S01]  /*1f20*/  HFMA2.BF16_V2 R31, R76.H0_H0, R31.H0_H0, -RZ.H0_H0 ;  /* 0x2000001f4c1f7231 */ /* 0x000fe200003408ff */
[----:B------:R-:W-:Y:S01]  /*1f30*/  SHF.R.U32.HI R76, RZ, 0x10, R93 ;  /* 0x00000010ff4c7819 */ /* 0x000fe2000001165d */
[----:B------:R-:W-:Y:S01]  /*1f40*/  FMUL.FTZ R62, R8, R26 ;  /* 0x0000001a083e7220 */ /* 0x000fe20000410000 */
[----:B------:R-:W-:Y:S01]  /*1f50*/  F2FP.BF16.PACK_AB R26, RZ, R33 ;  /* 0x00000021ff1a723e */ /* 0x000fe200000010ff */
[--C-:B------:R-:W-:Y:S01]  /*1f60*/  FADD.FTZ R30, R30, -R164.reuse ;  /* 0x800000a41e1e7221 */ /* 0x100fe20000010000 */
[----:B------:R0:W-:Y:S01]  /*1f70*/  @!P0 STG.E [R4.64], R8 ;  /* 0x0000000804008986 */ /* 0x0001e2000c101904 */
[----:B------:R-:W-:Y:S01]  /*1f80*/  FMUL.FTZ R165, R8, R165 ;  /* 0x000000a508a57220 */ /* 0x000fe20000410000 */
[----:B------:R-:W-:Y:S01]  /*1f90*/  IADD3 R162, R162, c[0x0][0x160], RZ ;  /* 0x00005800a2a27a10 */ /* 0x000fe20007ffe0ff */
[C---:B------:R-:W-:Y:S01]  /*1fa0*/  FMUL.FTZ R73, R8.reuse, R73 ;  /* 0x0000004908497220 */ /* 0x040fe20000410000 */
[----:B------:R-:W-:Y:S01]  /*1fb0*/  HFMA2.BF16_V2 R26, R75.H0_H0, R26.H0_H0, -RZ.H0_H0 ;  /* 0x2000001a4b1a7231 */ /* 0x000fe200003408ff */
[C---:B------:R-:W-:Y:S01]  /*1fc0*/  FMUL.FTZ R83, R8.reuse, R83 ;  /* 0x0000005308537220 */ /* 0x040fe20000410000 */
[----:B------:R-:W-:Y:S01]  /*1fd0*/  SHF.R.U32.HI R75, RZ, 0x10, R91 ;  /* 0x00000010ff4b7819 */ /* 0x000fe2000001165b */
[----:B------:R-:W-:Y:S01]  /*1fe0*/  FMUL.FTZ R10, R8, R27 ;  /* 0x0000001b080a7220 */ /* 0x000fe20000410000 */
[----:B------:R-:W-:Y:S01]  /*1ff0*/  ISETP.GE.AND P0, PT, R162, c[0x0][0x164], PT ;  /* 0x00005900a2007a0c */ /* 0x000fe20003f06270 */
[C---:B------:R-:W-:Y:S01]  /*2000*/  FMUL.FTZ R25, R8.reuse, R25 ;  /* 0x0000001908197220 */ /* 0x040fe20000410000 */
[----:B------:R-:W-:Y:S01]  /*2010*/  F2FP.BF16.PACK_AB R24, RZ, R83 ;  /* 0x00000053ff18723e */ /* 0x000fe200000010ff */
[C---:B------:R-:W-:Y:S01]  /*2020*/  FMUL.FTZ R67, R8.reuse, R67 ;  /* 0x0000004308437220 */ /* 0x040fe20000410000 */
[----:B0-----:R-:W-:Y:S01]  /*2030*/  F2FP.BF16.PACK_AB R4, RZ, R165 ;  /* 0x000000a5ff04723e */ /* 0x001fe200000010ff */
[C---:B------:R-:W-:Y:S01]  /*2040*/  FMUL.FTZ R61, R8.reuse, R61 ;  /* 0x0000003d083d7220 */ /* 0x040fe20000410000 */
[----:B------:R-:W-:Y:S01]  /*2050*/  F2FP.BF16.PACK_AB R165, RZ, R78 ;  /* 0x0000004effa5723e */ /* 0x000fe200000010ff */
[--C-:B------:R-:W-:Y:S01]  /*2060*/  FADD.FTZ R69, R69, -R164.reuse ;  /* 0x800000a445457221 */ /* 0x100fe20000010000 */
[----:B------:R-:W-:Y:S01]  /*2070*/  F2FP.BF16.PACK_AB R33, RZ, R25 ;  /* 0x00000019ff21723e */ /* 0x000fe200000010ff */
[----:B------:R-:W-:Y:S01]  /*2080*/  FMUL.FTZ R166, R8, R30 ;  /* 0x0000001e08a67220 */ /* 0x000fe20000410000 */
[----:B------:R-:W-:Y:S01]  /*2090*/  F2FP.BF16.PACK_AB R30, RZ, R73 ;  /* 0x00000049ff1e723e */ /* 0x000fe200000010ff */
[--C-:B------:R-:W-:Y:S01]  /*20a0*/  FADD.FTZ R81, R81, -R164.reuse ;  /* 0x800000a451517221 */ /* 0x100fe20000010000 */
[----:B------:R-:W-:Y:S01]  /*20b0*/  SHF.R.U32.HI R73, RZ, 0x10, R3 ;  /* 0x00000010ff497819 */ /* 0x000fe20000011603 */
[--C-:B------:R-:W-:Y:S01]  /*20c0*/  FADD.FTZ R171, R82, -R164.reuse ;  /* 0x800000a452ab7221 */ /* 0x100fe20000010000 */
[----:B------:R-:W-:Y:S01]  /*20d0*/  F2FP.BF16.PACK_AB R67, RZ, R67 ;  /* 0x00000043ff43723e */ /* 0x000fe200000010ff */
[--C-:B------:R-:W-:Y:S01]  /*20e0*/  FADD.FTZ R9, R9, -R164.reuse ;  /* 0x800000a409097221 */ /* 0x100fe20000010000 */
[----:B------:R-:W-:Y:S01]  /*20f0*/  SHF.R.U64 R78, R90, 0x10, R91 ;  /* 0x000000105a4e7819 */ /* 0x000fe2000000125b */
[--C-:B------:R-:W-:Y:S01]  /*2100*/  FADD.FTZ R11, R11, -R164.reuse ;  /* 0x800000a40b0b7221 */ /* 0x100fe20000010000 */
[----:B------:R-:W-:Y:S01]  /*2110*/  F2FP.BF16.PACK_AB R61, RZ, R61 ;  /* 0x0000003dff3d723e */ /* 0x000fe200000010ff */
[--C-:B------:R-:W-:Y:S01]  /*2120*/  FADD.FTZ R179, R72, -R164.reuse ;  /* 0x800000a448b37221 */ /* 0x100fe20000010000 */
[----:B------:R-:W-:Y:S01]  /*2130*/  HFMA2.BF16_V2 R24, R73.H0_H0, R24.H0_H0, -RZ.H0_H0 ;  /* 0x2000001849187231 */ /* 0x000fe200003408ff */
[--C-:B------:R-:W-:Y:S01]  /*2140*/  FADD.FTZ R181, R74, -R164.reuse ;  /* 0x800000a44ab57221 */ /* 0x100fe20000010000 */
[----:B------:R-:W-:Y:S01]  /*2150*/  SHF.R.U64 R73, R88, 0x10, R89 ;  /* 0x0000001058497819 */ /* 0x000fe20000001259 */
[--C-:B------:R-:W-:Y:S01]  /*2160*/  FADD.FTZ R187, R64, -R164.reuse ;  /* 0x800000a440bb7221 */ /* 0x100fe20000010000 */
[----:B------:R-:W-:Y:S01]  /*2170*/  HFMA2.BF16_V2 R33, R78.H0_H0, R33.H0_H0, -RZ.H0_H0 ;  /* 0x200000214e217231 */ /* 0x000fe200003408ff */
[--C-:B------:R-:W-:Y:S01]  /*2180*/  FADD.FTZ R65, R65, -R164.reuse ;  /* 0x800000a441417221 */ /* 0x100fe20000010000 */
[----:B------:R-:W-:Y:S01]  /*2190*/  SHF.R.U64 R78, R94, 0x10, R95 ;  /* 0x000000105e4e7819 */ /* 0x000fe2000000125f */
[--C-:B------:R-:W-:Y:S01]  /*21a0*/  FADD.FTZ R189, R66, -R164.reuse ;  /* 0x800000a442bd7221 */ /* 0x100fe20000010000 */
[----:B------:R-:W-:Y:S01]  /*21b0*/  HFMA2.BF16_V2 R30, R73.H0_H0, R30.H0_H0, -RZ.H0_H0 ;  /* 0x2000001e491e7231 */ /* 0x000fe200003408ff */
[--C-:B------:R-:W-:Y:S01]  /*21c0*/  FADD.FTZ R191, R68, -R164.reuse ;  /* 0x800000a444bf7221 */ /* 0x100fe20000010000 */
[----:B------:R-:W-:Y:S01]  /*21d0*/  F2FP.BF16.PACK_AB R25, RZ, R62 ;  /* 0x0000003eff19723e */ /* 0x000fe200000010ff */
        /* <DEDUP_REMOVED lines=41> */
[----:B------:R-:W-:Y:S01]  /*2470*/  HFMA2.BF16_V2 R164, R75.H0_H0, R164.H0_H0, -RZ.H0_H0 ;  /* 0x200000a44ba47231 */ /* 0x000fe200003408ff */
[C---:B------:R-:W-:Y:S01]  /*2480*/  FMUL.FTZ R81, R8.reuse, R81 ;  /* 0x0000005108517220 */ /* 0x040fe20000410000 */
[----:B------:R-:W-:Y:S01]  /*2490*/  HFMA2.BF16_V2 R75, R76.H0_H0, R67.H0_H0, -RZ.H0_H0 ;  /* 0x200000434c4b7231 */ /* 0x000fe200003408ff */
[C---:B------:R-:W-:Y:S01]  /*24a0*/  FMUL.FTZ R57, R8.reuse, R57 ;  /* 0x0000003908397220 */ /* 0x040fe20000410000 */
[----:B------:R-:W-:Y:S01]  /*24b0*/  F2FP.BF16.PACK_AB R69, RZ, R69 ;  /* 0x00000045ff45723e */ /* 0x000fe200000010ff */
[----:B------:R-:W-:Y:S01]  /*24c0*/  HFMA2.BF16_V2 R76, R168.H0_H0, R61.H0_H0, -RZ.H0_H0 ;  /* 0x2000003da84c7231 */ /* 0x000fe200003408ff */
[C---:B------:R-:W-:Y:S01]  /*24d0*/  FMUL.FTZ R53, R8.reuse, R53 ;  /* 0x0000003508357220 */ /* 0x040fe20000410000 */
[----:B------:R-:W-:Y:S01]  /*24e0*/  F2FP.BF16.PACK_AB R82, RZ, R21 ;  /* 0x00000015ff52723e */ /* 0x000fe200000010ff */
[----:B------:R-:W-:Y:S01]  /*24f0*/  FMUL.FTZ R72, R8, R32 ;  /* 0x0000002008487220 */ /* 0x000fe20000410000 */
[----:B------:R-:W-:Y:S01]  /*2500*/  SHF.R.U64 R61, R98, 0x10, R99 ;  /* 0x00000010623d7819 */ /* 0x000fe20000001263 */
[C---:B------:R-:W-:Y:S01]  /*2510*/  FMUL.FTZ R55, R8.reuse, R55 ;  /* 0x0000003708377220 */ /* 0x040fe20000410000 */
[----:B------:R-:W-:Y:S01]  /*2520*/  F2FP.BF16.PACK_AB R34, RZ, R57 ;  /* 0x00000039ff22723e */ /* 0x000fe200000010ff */
[----:B------:R-:W-:Y:S01]  /*2530*/  FMUL.FTZ R14, R8, R23 ;  /* 0x00000017080e7220 */ /* 0x000fe20000410000 */
[----:B------:R-:W-:Y:S01]  /*2540*/  F2FP.BF16.PACK_AB R23, RZ, R81 ;  /* 0x00000051ff17723e */ /* 0x000fe200000010ff */
[----:B------:R-:W-:Y:S01]  /*2550*/  HFMA2.BF16_V2 R73, R78.H0_H0, R69.H0_H0, -RZ.H0_H0 ;  /* 0x200000454e497231 */ /* 0x000fe200003408ff */
[----:B------:R-:W-:Y:S01]  /*2560*/  SHF.R.U64 R67, R100, 0x10, R101 ;  /* 0x0000001064437819 */ /* 0x000fe20000001265 */
[C---:B------:R-:W-:Y:S01]  /*2570*/  FMUL.FTZ R17, R8.reuse, R17 ;  /* 0x0000001108117220 */ /* 0x040fe20000410000 */
[----:B------:R-:W-:Y:S01]  /*2580*/  F2FP.BF16.PACK_AB R81, RZ, R53 ;  /* 0x00000035ff51723e */ /* 0x000fe200000010ff */
[----:B------:R-:W-:Y:S01]  /*2590*/  HFMA2.BF16_V2 R82, R61.H0_H0, R82.H0_H0, -RZ.H0_H0 ;  /* 0x200000523d527231 */ /* 0x000fe200003408ff */
[----:B------:R-:W-:Y:S01]  /*25a0*/  F2FP.BF16.PACK_AB R62, RZ, R72 ;  /* 0x00000048ff3e723e */ /* 0x000fe200000010ff */
[----:B------:R-:W-:Y:S01]  /*25b0*/  FMUL.FTZ R223, R8, R223 ;  /* 0x000000df08df7220 */ /* 0x000fe20000410000 */
[----:B------:R-:W-:Y:S01]  /*25c0*/  SHF.R.U64 R78, R104, 0x10, R105 ;  /* 0x00000010684e7819 */ /* 0x000fe20000001269 */
[C---:B------:R-:W-:Y:S01]  /*25d0*/  FMUL.FTZ R11, R8.reuse, R11 ;  /* 0x0000000b080b7220 */ /* 0x040fe20000410000 */
[----:B------:R-:W-:Y:S01]  /*25e0*/  F2FP.BF16.PACK_AB R68, RZ, R55 ;  /* 0x00000037ff44723e */ /* 0x000fe200000010ff */
[----:B------:R-:W-:Y:S01]  /*25f0*/  FMUL.FTZ R227, R8, R227 ;  /* 0x000000e308e37220 */ /* 0x000fe20000410000 */
[----:B------:R-:W-:Y:S01]  /*2600*/  SHF.R.U64 R72, R2, 0x10, R3 ;  /* 0x0000001002487819 */ /* 0x000fe20000001203 */
[----:B------:R-:W-:Y:S01]  /*2610*/  HFMA2.BF16_V2 R67, R67.H0_H0, R34.H0_H0, -RZ.H0_H0 ;  /* 0x2000002243437231 */ /* 0x000fe200003408ff */
[----:B------:R-:W-:Y:S01]  /*2620*/  SHF.R.U32.HI R61, RZ, 0x10, R105 ;  /* 0x00000010ff3d7819 */ /* 0x000fe20000011669 */
[----:B------:R-:W-:Y:S01]  /*2630*/  HFMA2.BF16_V2 R81, R78.H0_H0, R81.H0_H0, -RZ.H0_H0 ;  /* 0x200000514e517231 */ /* 0x000fe200003408ff */
[----:B------:R-:W-:Y:S01]  /*2640*/  F2FP.BF16.PACK_AB R35, RZ, R17 ;  /* 0x00000011ff23723e */ /* 0x000fe200000010ff */
[----:B------:R-:W-:Y:S01]  /*2650*/  HFMA2.BF16_V2 R23, R72.H0_H0, R23.H0_H0, -RZ.H0_H0 ;  /* 0x2000001748177231 */ /* 0x000fe200003408ff */
[----:B------:R-:W-:Y:S01]  /*2660*/  SHF.R.U64 R34, R102, 0x10, R103 ;  /* 0x0000001066227819 */ /* 0x000fe20000001267 */
[----:B------:R-:W-:Y:S01]  /*2670*/  HFMA2.BF16_V2 R68, R61.H0_H0, R68.H0_H0, -RZ.H0_H0 ;  /* 0x200000443d447231 */ /* 0x000fe200003408ff */
[----:B------:R-:W-:Y:S01]  /*2680*/  F2FP.BF16.PACK_AB R223, RZ, R223 ;  /* 0x000000dfffdf723e */ /* 0x000fe200000010ff */
[----:B------:R-:W-:Y:S01]  /*2690*/  FMUL.FTZ R9, R8, R9 ;  /* 0x0000000908097220 */ /* 0x000fe20000410000 */
[----:B------:R-:W-:Y:S01]  /*26a0*/  SHF.R.U64 R78, R108, 0x10, R109 ;  /* 0x000000106c4e7819 */ /* 0x000fe2000000126d */
[C---:B------:R-:W-:Y:S01]  /*26b0*/  FMUL.FTZ R41, R8.reuse, R41 ;  /* 0x0000002908297220 */ /* 0x040fe20000410000 */
[----:B------:R-:W-:Y:S01]  /*26c0*/  F2FP.BF16.PACK_AB R27, RZ, R11 ;  /* 0x0000000bff1b723e */ /* 0x000fe200000010ff */
[C---:B------:R-:W-:Y:S01]  /*26d0*/  FMUL.FTZ R28, R8.reuse, R37 ;  /* 0x00000025081c7220 */ /* 0x040fe20000410000 */
[----:B------:R-:W-:Y:S01]  /*26e0*/  F2FP.BF16.PACK_AB R66, RZ, R227 ;  /* 0x000000e3ff42723e */ /* 0x000fe200000010ff */
[C---:B------:R-:W-:Y:S01]  /*26f0*/  FMUL.FTZ R65, R8.reuse, R65 ;  /* 0x0000004108417220 */ /* 0x040fe20000410000 */
[----:B------:R-:W-:Y:S01]  /*2700*/  SHF.R.U32.HI R72, RZ, 0x10, R87 ;  /* 0x00000010ff487819 */ /* 0x000fe20000011657 */
[C---:B------:R-:W-:Y:S01]  /*2710*/  FMUL.FTZ R22, R8.reuse, R79 ;  /* 0x0000004f08167220 */ /* 0x040fe20000410000 */
[----:B------:R-:W-:Y:S01]  /*2720*/  SHF.R.U32.HI R61, RZ, 0x10, R109 ;  /* 0x00000010ff3d7819 */ /* 0x000fe2000001166d */
[C---:B------:R-:W-:Y:S01]  /*2730*/  FMUL.FTZ R71, R8.reuse, R71 ;  /* 0x0000004708477220 */ /* 0x040fe20000410000 */
[----:B------:R-:W-:Y:S01]  /*2740*/  HFMA2.BF16_V2 R34, R34.H0_H0, R35.H0_H0, -RZ.H0_H0 ;  /* 0x2000002322227231 */ /* 0x000fe200003408ff */
[C---:B------:R-:W-:Y:S01]  /*2750*/  FMUL.FTZ R48, R8.reuse, R195 ;  /* 0x000000c308307220 */ /* 0x040fe20000410000 */
[----:B------:R-:W-:Y:S01]  /*2760*/  HFMA2.BF16_V2 R35, R78.H0_H0, R223.H0_H0, -RZ.H0_H0 ;  /* 0x200000df4e237231 */ /* 0x000fe200003408ff */
[----:B------:R-:W-:Y:S01]  /*2770*/  F2FP.BF16.PACK_AB R32, RZ, R9 ;  /* 0x00000009ff20723e */ /* 0x000fe200000010ff */
[----:B------:R-:W-:Y:S01]  /*2780*/  HFMA2.BF16_V2 R27, R72.H0_H0, R27.H0_H0, -RZ.H0_H0 ;  /* 0x2000001b481b7231 */ /* 0x000fe200003408ff */
[----:B------:R-:W-:Y:S01]  /*2790*/  F2FP.BF16.PACK_AB R41, RZ, R41 ;  /* 0x00000029ff29723e */ /* 0x000fe200000010ff */
        /* <DEDUP_REMOVED lines=13> */
[----:B------:R-:W-:Y:S01]  /*2870*/  SHF.R.U32.HI R61, RZ, 0x10, R115 ;  /* 0x00000010ff3d7819 */ /* 0x000fe20000011673 */
[----:B------:R-:W-:Y:S01]  /*2880*/  FMUL.FTZ R20, R8, R239 ;  /* 0x000000ef08147220 */ /* 0x000fe20000410000 */
[----:B------:R-:W-:Y:S01]  /*2890*/  F2FP.BF16.PACK_AB R71, RZ, R71 ;  /* 0x00000047ff47723e */ /* 0x000fe200000010ff */
[----:B------:R-:W-:Y:S01]  /*28a0*/  HFMA2.BF16_V2 R32, R83.H0_H0, R32.H0_H0, -RZ.H0_H0 ;  /* 0x2000002053207231 */ /* 0x000fe200003408ff */
[----:B------:R-:W-:Y:S01]  /*28b0*/  SHF.R.U32.HI R166, RZ, 0x10, R95 ;  /* 0x00000010ffa67819 */ /* 0x000fe2000001165f */
[----:B------:R-:W-:Y:S01]  /*28c0*/  HFMA2.BF16_V2 R78, R78.H0_H0, R41.H0_H0, -RZ.H0_H0 ;  /* 0x200000294e4e7231 */ /* 0x000fe200003408ff */
[----:B------:R-:W-:Y:S01]  /*28d0*/  SHF.R.U64 R168, R114, 0x10, R115 ;  /* 0x0000001072a87819 */ /* 0x000fe20000001273 */
[C---:B------:R-:W-:Y:S01]  /*28e0*/  FMUL.FTZ R245, R8.reuse, R245 ;  /* 0x000000f508f57220 */ /* 0x040fe20000410000 */
[----:B------:R-:W-:Y:S01]  /*28f0*/  F2FP.BF16.PACK_AB R48, RZ, R48 ;  /* 0x00000030ff30723e */ /* 0x000fe200000010ff */
[----:B------:R-:W-:Y:S01]  /*2900*/  HFMA2.BF16_V2 R83, R72.H0_H0, R65.H0_H0, -RZ.H0_H0 ;  /* 0x2000004148537231 */ /* 0x000fe200003408ff */
[----:B------:R-:W-:Y:S01]  /*2910*/  F2FP.BF16.PACK_AB R58, RZ, R58 ;  /* 0x0000003aff3a723e */ /* 0x000fe200000010ff */
[----:B------:R-:W-:Y:S01]  /*2920*/  HFMA2.BF16_V2 R64, R61.H0_H0, R64.H0_H0, -RZ.H0_H0 ;  /* 0x200000403d407231 */ /* 0x000fe200003408ff */
[----:B------:R-:W-:Y:S01]  /*2930*/  SHF.R.U32.HI R41, RZ, 0x10, R117 ;  /* 0x00000010ff297819 */ /* 0x000fe20000011675 */
[----:B------:R-:W-:Y:S01]  /*2940*/  HFMA2.BF16_V2 R71, R166.H0_H0, R71.H0_H0, -RZ.H0_H0 ;  /* 0x20000047a6477231 */ /* 0x000fe200003408ff */
[----:B------:R-:W-:Y:S01]  /*2950*/  F2FP.BF16.PACK_AB R63, RZ, R63 ;  /* 0x0000003fff3f723e */ /* 0x000fe200000010ff */
[----:B------:R-:W-:Y:S01]  /*2960*/  HFMA2.BF16_V2 R39, R168.H0_H0, R39.H0_H0, -RZ.H0_H0 ;  /* 0x20000027a8277231 */ /* 0x000fe200003408ff */
[----:B------:R-:W-:Y:S01]  /*2970*/  F2FP.BF16.PACK_AB R70, RZ, R59 ;  /* 0x0000003bff46723e */ /* 0x000fe200000010ff */
[C---:B------:R-:W-:Y:S01]  /*2980*/  FMUL.FTZ R171, R8.reuse, R171 ;  /* 0x000000ab08ab7220 */ /* 0x040fe20000410000 */
[----:B------:R-:W-:Y:S01]  /*2990*/  SHF.R.U32.HI R72, RZ, 0x10, R97 ;  /* 0x00000010ff487819 */ /* 0x000fe20000011661 */
[C---:B------:R-:W-:Y:S01]  /*29a0*/  FMUL.FTZ R51, R8.reuse, R207 ;  /* 0x000000cf08337220 */ /* 0x040fe20000410000 */
[----:B------:R-:W-:Y:S01]  /*29b0*/  SHF.R.U32.HI R69, RZ, 0x10, R101 ;  /* 0x00000010ff457819 */ /* 0x000fe20000011665 */
[C---:B------:R-:W-:Y:S01]  /*29c0*/  FMUL.FTZ R235, R8.reuse, R235 ;  /* 0x000000eb08eb7220 */ /* 0x040fe20000410000 */
[----:B------:R-:W-:Y:S01]  /*29d0*/  SHF.R.U32.HI R61, RZ, 0x10, R119 ;  /* 0x00000010ff3d7819 */ /* 0x000fe20000011677 */
[C---:B------:R-:W-:Y:S01]  /*29e0*/  FMUL.FTZ R181, R8.reuse, R181 ;  /* 0x000000b508b57220 */ /* 0x040fe20000410000 */
[----:B------:R-:W-:Y:S01]  /*29f0*/  F2FP.BF16.PACK_AB R217, RZ, R217 ;  /* 0x000000d9ffd9723e */ /* 0x000fe200000010ff */
[----:B------:R-:W-:Y:S01]  /*2a00*/  FMUL.FTZ R54, R8, R169 ;  /* 0x000000a908367220 */ /* 0x000fe20000410000 */
[----:B------:R-:W-:Y:S01]  /*2a10*/  SHF.R.U64 R166, R106, 0x10, R107 ;  /* 0x000000106aa67819 */ /* 0x000fe2000000126b */
[C---:B------:R-:W-:Y:S01]  /*2a20*/  FMUL.FTZ R231, R8.reuse, R231 ;  /* 0x000000e708e77220 */ /* 0x040fe20000410000 */
[----:B------:R-:W-:Y:S01]  /*2a30*/  SHF.R.U32.HI R168, RZ, 0x10, R121 ;  /* 0x00000010ffa87819 */ /* 0x000fe20000011679 */
[C---:B------:R-:W-:Y:S01]  /*2a40*/  FMUL.FTZ R185, R8.reuse, R185 ;  /* 0x000000b908b97220 */ /* 0x040fe20000410000 */
[----:B------:R-:W-:Y:S01]  /*2a50*/  F2FP.BF16.PACK_AB R10, RZ, R189 ;  /* 0x000000bdff0a723e */ /* 0x000fe200000010ff */
[C---:B------:R-:W-:Y:S01]  /*2a60*/  FMUL.FTZ R219, R8.reuse, R219 ;  /* 0x000000db08db7220 */ /* 0x040fe20000410000 */
[----:B------:R-:W-:Y:S01]  /*2a70*/  F2FP.BF16.PACK_AB R55, RZ, R229 ;  /* 0x000000e5ff37723e */ /* 0x000fe200000010ff */
[----:B------:R-:W-:Y:S01]  /*2a80*/  HFMA2.BF16_V2 R180, R96.H0_H0, R48.H0_H0, -RZ.H0_H0 ;  /* 0x2000003060b47231 */ /* 0x000fe200003408ff */
[----:B------:R-:W-:Y:S01]  /*2a90*/  F2FP.BF16.PACK_AB R20, RZ, R20 ;  /* 0x00000014ff14723e */ /* 0x000fe200000010ff */
[----:B------:R-:W-:Y:S01]  /*2aa0*/  HFMA2.BF16_V2 R40, R41.H0_H0, R40.H0_H0, -RZ.H0_H0 ;  /* 0x2000002829287231 */ /* 0x000fe200003408ff */
[----:B------:R-:W-:Y:S01]  /*2ab0*/  F2FP.BF16.PACK_AB R21, RZ, R245 ;  /* 0x000000f5ff15723e */ /* 0x000fe200000010ff */
[----:B------:R-:W-:Y:S01]  /*2ac0*/  HFMA2.BF16_V2 R48, R116.H0_H0, R58.H0_H0, -RZ.H0_H0 ;  /* 0x2000003a74307231 */ /* 0x000fe200003408ff */
[----:B------:R-:W-:Y:S01]  /*2ad0*/  FMUL.FTZ R193, R8, R193 ;  /* 0x000000c108c17220 */ /* 0x000fe20000410000 */
[----:B------:R-:W-:Y:S01]  /*2ae0*/  HFMA2.BF16_V2 R72, R72.H0_H0, R63.H0_H0, -RZ.H0_H0 ;  /* 0x2000003f48487231 */ /* 0x000fe200003408ff */
[----:B------:R-:W-:Y:S01]  /*2af0*/  SHF.R.U64 R58, R122, 0x10, R123 ;  /* 0x000000107a3a7819 */ /* 0x000fe2000000127b */
        /* <DEDUP_REMOVED lines=35> */
[----:B------:R-:W-:Y:S01]  /*2d30*/  FMUL.FTZ R221, R8, R221 ;  /* 0x000000dd08dd7220 */ /* 0x000fe20000410000 */
[--C-:B------:R-:W-:Y:S01]  /*2d40*/  SHF.R.U64 R7, R124, 0x10, R125.reuse ;  /* 0x000000107c077819 */ /* 0x100fe2000000127d */
[C---:B------:R-:W-:Y:S01]  /*2d50*/  FMUL.FTZ R18, R8.reuse, R225 ;  /* 0x000000e108127220 */ /* 0x040fe20000410000 */
[----:B------:R-:W-:Y:S01]  /*2d60*/  SHF.R.U32.HI R10, RZ, 0x10, R125 ;  /* 0x00000010ff0a7819 */ /* 0x000fe2000001167d */
[C---:B------:R-:W-:Y:S01]  /*2d70*/  FMUL.FTZ R233, R8.reuse, R233 ;  /* 0x000000e908e97220 */ /* 0x040fe20000410000 */
[----:B------:R-:W-:Y:S01]  /*2d80*/  SHF.R.U32.HI R20, RZ, 0x10, R135 ;  /* 0x00000010ff147819 */ /* 0x000fe20000011687 */
        /* <DEDUP_REMOVED lines=8> */
[----:B------:R-:W-:Y:S01]  /*2e10*/  FMUL.FTZ R251, R8, R251 ;  /* 0x000000fb08fb7220 */ /* 0x000fe20000410000 */
[----:B------:R-:W-:Y:S01]  /*2e20*/  F2FP.BF16.PACK_AB R8, RZ, R181 ;  /* 0x000000b5ff08723e */ /* 0x000fe200000010ff */
[----:B------:R-:W-:Y:S01]  /*2e30*/  HFMA2.BF16_V2 R181, R110.H0_H0, R55.H0_H0, -RZ.H0_H0 ;  /* 0x200000376eb57231 */ /* 0x000fe200003408ff */
[--C-:B------:R-:W-:Y:S01]  /*2e40*/  SHF.R.U32.HI R23, RZ, 0x10, R139.reuse ;  /* 0x00000010ff177819 */ /* 0x100fe2000001168b */
[----:B------:R-:W-:Y:S01]  /*2e50*/  HFMA2.BF16_V2 R55, R115.H0_H0, R21.H0_H0, -RZ.H0_H0 ;  /* 0x2000001573377231 */ /* 0x000fe200003408ff */
[----:B------:R-:W-:Y:S01]  /*2e60*/  SHF.R.U64 R21, R138, 0x10, R139 ;  /* 0x000000108a157819 */ /* 0x000fe2000000128b */
[----:B------:R-:W-:Y:S01]  /*2e70*/  HFMA2.BF16_V2 R80, R63.H0_H0, R80.H0_H0, -RZ.H0_H0 ;  /* 0x200000503f507231 */ /* 0x000fe200003408ff */
[----:B------:R-:W-:Y:S01]  /*2e80*/  F2FP.BF16.PACK_AB R22, RZ, R249 ;  /* 0x000000f9ff16723e */ /* 0x000fe200000010ff */
[----:B------:R-:W-:Y:S01]  /*2e90*/  HFMA2.BF16_V2 R4, R3.H0_H0, R5.H0_H0, -RZ.H0_H0 ;  /* 0x2000000503047231 */ /* 0x000fe200003408ff */
[----:B------:R-:W-:Y:S01]  /*2ea0*/  SHF.R.U64 R63, R116, 0x10, R117 ;  /* 0x00000010743f7819 */ /* 0x000fe20000001275 */
[----:B------:R-:W-:Y:S01]  /*2eb0*/  HFMA2.BF16_V2 R183, R102.H0_H0, R51.H0_H0, -RZ.H0_H0 ;  /* 0x2000003366b77231 */ /* 0x000fe200003408ff */
[----:B------:R-:W-:Y:S01]  /*2ec0*/  SHF.R.U32.HI R5, RZ, 0x10, R123 ;  /* 0x00000010ff057819 */ /* 0x000fe2000001167b */
[----:B------:R-:W-:Y:S01]  /*2ed0*/  HFMA2.BF16_V2 R74, R65.H0_H0, R74.H0_H0, -RZ.H0_H0 ;  /* 0x2000004a414a7231 */ /* 0x000fe200003408ff */
[----:B------:R-:W-:Y:S01]  /*2ee0*/  F2FP.BF16.PACK_AB R56, RZ, R56 ;  /* 0x00000038ff38723e */ /* 0x000fe200000010ff */
[----:B------:R-:W-:Y:S01]  /*2ef0*/  HFMA2.BF16_V2 R79, R166.H0_H0, R79.H0_H0, -RZ.H0_H0 ;  /* 0x2000004fa64f7231 */ /* 0x000fe200003408ff */
[----:B------:R-:W-:Y:S01]  /*2f00*/  F2FP.BF16.PACK_AB R37, RZ, R241 ;  /* 0x000000f1ff25723e */ /* 0x000fe200000010ff */
[----:B------:R-:W-:Y:S01]  /*2f10*/  HFMA2.BF16_V2 R174, R108.H0_H0, R54.H0_H0, -RZ.H0_H0 ;  /* 0x200000366cae7231 */ /* 0x000fe200003408ff */
[----:B------:R-:W-:Y:S01]  /*2f20*/  SHF.R.U32.HI R166, RZ, 0x10, R113 ;  /* 0x00000010ffa67819 */ /* 0x000fe20000011671 */
[----:B------:R-:W-:Y:S01]  /*2f30*/  HFMA2.BF16_V2 R51, R119.H0_H0, R25.H0_H0, -RZ.H0_H0 ;  /* 0x2000001977337231 */ /* 0x000fe200003408ff */
[----:B------:R-:W-:Y:S01]  /*2f40*/  SHF.R.U32.HI R25, RZ, 0x10, R141 ;  /* 0x00000010ff197819 */ /* 0x000fe2000001168d */
[----:B------:R-:W-:Y:S01]  /*2f50*/  HFMA2.BF16_V2 R169, R91.H0_H0, R9.H0_H0, -RZ.H0_H0 ;  /* 0x200000095ba97231 */ /* 0x000fe200003408ff */
[----:B------:R-:W-:Y:S01]  /*2f60*/  F2FP.BF16.PACK_AB R36, RZ, R19 ;  /* 0x00000013ff24723e */ /* 0x000fe200000010ff */
[----:B------:R-:W-:Y:S01]  /*2f70*/  HFMA2.BF16_V2 R186, R107.H0_H0, R17.H0_H0, -RZ.H0_H0 ;  /* 0x200000116bba7231 */ /* 0x000fe200003408ff */
[----:B------:R-:W-:Y:S01]  /*2f80*/  SHF.R.U32.HI R65, RZ, 0x10, R103 ;  /* 0x00000010ff417819 */ /* 0x000fe20000011667 */
[----:B------:R-:W-:Y:S01]  /*2f90*/  HFMA2.BF16_V2 R54, R26.H0_H0, 1, 1, R7.H0_H0 ;  /* 0x3f803f801a367831 */ /* 0x000fe20000240807 */
[--C-:B------:R-:W-:Y:S01]  /*2fa0*/  SHF.R.U64 R9, R126, 0x10, R127.reuse ;  /* 0x000000107e097819 */ /* 0x100fe2000000127f */
[----:B------:R-:W-:Y:S01]  /*2fb0*/  HFMA2.BF16_V2 R7, R29.H0_H0, 1, 1, R10.H0_H0 ;  /* 0x3f803f801d077831 */ /* 0x000fe2000024080a */
[----:B------:R-:W-:Y:S01]  /*2fc0*/  SHF.R.U32.HI R10, RZ, 0x10, R127 ;  /* 0x00000010ff0a7819 */ /* 0x000fe2000001167f */
[----:B------:R-:W-:Y:S01]  /*2fd0*/  HFMA2.BF16_V2 R17, R71.H0_H0, 1, 1, R20.H0_H0 ;  /* 0x3f803f8047117831 */ /* 0x000fe20000240814 */
[----:B------:R-:W-:Y:S01]  /*2fe0*/  F2FP.BF16.PACK_AB R42, RZ, R42 ;  /* 0x0000002aff2a723e */ /* 0x000fe200000010ff */
[----:B------:R-:W-:Y:S01]  /*2ff0*/  HFMA2.BF16_V2 R189, R95.H0_H0, R11.H0_H0, -RZ.H0_H0 ;  /* 0x2000000b5fbd7231 */ /* 0x000fe200003408ff */
[----:B------:R-:W-:Y:S01]  /*3000*/  SHF.R.U64 R11, R128, 0x10, R129 ;  /* 0x00000010800b7819 */ /* 0x000fe20000001281 */
[----:B------:R-:W-:Y:S01]  /*3010*/  HFMA2.BF16_V2 R20, R82.H0_H0, 1, 1, R21.H0_H0 ;  /* 0x3f803f8052147831 */ /* 0x000fe20000240815 */
[----:B------:R-:W-:Y:S01]  /*3020*/  SHF.R.U64 R26, R146, 0x10, R147 ;  /* 0x00000010921a7819 */ /* 0x000fe20000001293 */
[----:B------:R-:W-:Y:S01]  /*3030*/  HFMA2.BF16_V2 R178, R100.H0_H0, R50.H0_H0, -RZ.H0_H0 ;  /* 0x2000003264b27231 */ /* 0x000fe200003408ff */
[----:B------:R-:W-:Y:S01]  /*3040*/  F2FP.BF16.PACK_AB R221, RZ, R221 ;  /* 0x000000ddffdd723e */ /* 0x000fe200000010ff */
[----:B------:R-:W-:Y:S01]  /*3050*/  HFMA2.BF16_V2 R21, R74.H0_H0, 1, 1, R23.H0_H0 ;  /* 0x3f803f804a157831 */ /* 0x000fe20000240817 */
[----:B------:R-:W-:Y:S01]  /*3060*/  SHF.R.U64 R23, R142, 0x10, R143 ;  /* 0x000000108e177819 */ /* 0x000fe2000000128f */
[----:B------:R-:W-:Y:S01]  /*3070*/  HFMA2.BF16_V2 R63, R63.H0_H0, R38.H0_H0, -RZ.H0_H0 ;  /* 0x200000263f3f7231 */ /* 0x000fe200003408ff */
[----:B------:R-:W-:Y:S01]  /*3080*/  SHF.R.U64 R38, R118, 0x10, R119 ;  /* 0x0000001076267819 */ /* 0x000fe20000001277 */
[----:B------:R-:W-:Y:S01]  /*3090*/  HFMA2.BF16_V2 R50, R117.H0_H0, R22.H0_H0, -RZ.H0_H0 ;  /* 0x2000001675327231 */ /* 0x000fe200003408ff */
[----:B------:R-:W-:Y:S01]  /*30a0*/  F2FP.BF16.PACK_AB R44, RZ, R44 ;  /* 0x0000002cff2c723e */ /* 0x000fe200000010ff */
[----:B------:R-:W-:Y:S01]  /*30b0*/  HFMA2.BF16_V2 R5, R24.H0_H0, 1, 1, R5.H0_H0 ;  /* 0x3f803f8018057831 */ /* 0x000fe20000240805 */
[----:B------:R-:W-:Y:S01]  /*30c0*/  SHF.R.U32.HI R24, RZ, 0x10, R143 ;  /* 0x00000010ff187819 */ /* 0x000fe2000001168f */
        /* <DEDUP_REMOVED lines=8> */
[----:B------:R-:W-:Y:S01]  /*3150*/  HFMA2.BF16_V2 R56, R32.H0_H0, 1, 1, R9.H0_H0 ;  /* 0x3f803f8020387831 */ /* 0x000fe20000240809 */
[----:B------:R-:W-:Y:S01]  /*3160*/  F2FP.BF16.PACK_AB R49, RZ, R49 ;  /* 0x00000031ff31723e */ /* 0x000fe200000010ff */
[----:B------:R-:W-:Y:S01]  /*3170*/  HFMA2.BF16_V2 R9, R27.H0_H0, 1, 1, R10.H0_H0 ;  /* 0x3f803f801b097831 */ /* 0x000fe2000024080a */
[----:B------:R-:W-:Y:S01]  /*3180*/  SHF.R.U32.HI R27, RZ, 0x10, R149 ;  /* 0x00000010ff1b7819 */ /* 0x000fe20000011695 */
[----:B------:R-:W-:Y:S01]  /*3190*/  HFMA2.BF16_V2 R10, R30.H0_H0, 1, 1, R11.H0_H0 ;  /* 0x3f803f801e0a7831 */ /* 0x000fe2000024080b */
[----:B------:R-:W-:Y:S01]  /*31a0*/  SHF.R.U32.HI R29, RZ, 0x10, R151 ;  /* 0x00000010ff1d7819 */ /* 0x000fe20000011697 */
[----:B------:R-:W-:Y:S01]  /*31b0*/  HFMA2.BF16_V2 R30, R34.H0_H0, 1, 1, R23.H0_H0 ;  /* 0x3f803f80221e7831 */ /* 0x000fe20000240817 */
[----:B------:R-:W-:Y:S01]  /*31c0*/  F2FP.BF16.PACK_AB R14, RZ, R205 ;  /* 0x000000cdff0e723e */ /* 0x000fe200000010ff */
        /* <DEDUP_REMOVED lines=11> */
[----:B------:R-:W-:Y:S01]  /*3280*/  SHF.R.U64 R26, R148, 0x10, R149 ;  /* 0x00000010941a7819 */ /* 0x000fe20000001295 */
[----:B------:R-:W-:Y:S01]  /*3290*/  HFMA2.BF16_V2 R36, R36.H0_H0, R221.H0_H0, -RZ.H0_H0 ;  /* 0x200000dd24247231 */ /* 0x000fe200003408ff */
[----:B------:R-:W-:Y:S01]  /*32a0*/  F2FP.BF16.PACK_AB R45, RZ, R45 ;  /* 0x0000002dff2d723e */ /* 0x000fe200000010ff */
[----:B------:R-:W-:Y:S01]  /*32b0*/  HFMA2.BF16_V2 R168, R88.H0_H0, R44.H0_H0, -RZ.H0_H0 ;  /* 0x2000002c58a87231 */ /* 0x000fe200003408ff */
[----:B------:R-:W-:Y:S01]  /*32c0*/  SHF.R.U64 R44, R154, 0x10, R155 ;  /* 0x000000109a2c7819 */ /* 0x000fe2000000129b */
[----:B------:R-:W-:Y:S01]  /*32d0*/  HFMA2.BF16_V2 R25, R36.H0_H0, 1, 1, R25.H0_H0 ;  /* 0x3f803f8024197831 */ /* 0x000fe20000240819 */
[----:B------:R-:W-:Y:S01]  /*32e0*/  F2FP.BF16.PACK_AB R15, RZ, R15 ;  /* 0x0000000fff0f723e */ /* 0x000fe200000010ff */
[----:B------:R-:W-:Y:S01]  /*32f0*/  HFMA2.BF16_V2 R35, R35.H0_H0, 1, 1, R26.H0_H0 ;  /* 0x3f803f8023237831 */ /* 0x000fe2000024081a */
[----:B------:R-:W-:Y:S01]  /*3300*/  F2FP.BF16.PACK_AB R47, RZ, R47 ;  /* 0x0000002fff2f723e */ /* 0x000fe200000010ff */
[----:B------:R-:W-:Y:S01]  /*3310*/  HFMA2.BF16_V2 R36, R79.H0_H0, 1, 1, R42.H0_H0 ;  /* 0x3f803f804f247831 */ /* 0x000fe2000024082a */
[----:B------:R-:W-:Y:S01]  /*3320*/  SHF.R.U32.HI R42, RZ, 0x10, R153 ;  /* 0x00000010ff2a7819 */ /* 0x000fe20000011699 */
[----:B------:R-:W-:Y:S01]  /*3330*/  HFMA2.BF16_V2 R179, R97.H0_H0, R12.H0_H0, -RZ.H0_H0 ;  /* 0x2000000c61b37231 */ /* 0x000fe200003408ff */
[----:B------:R-:W-:Y:S01]  /*3340*/  SHF.R.U32.HI R12, RZ, 0x10, R129 ;  /* 0x00000010ff0c7819 */ /* 0x000fe20000011681 */
[----:B------:R-:W-:Y:S01]  /*3350*/  HFMA2.BF16_V2 R184, R98.H0_H0, R49.H0_H0, -RZ.H0_H0 ;  /* 0x2000003162b87231 */ /* 0x000fe200003408ff */
[----:B------:R-:W-:Y:S01]  /*3360*/  F2FP.BF16.PACK_AB R53, RZ, R215 ;  /* 0x000000d7ff35723e */ /* 0x000fe200000010ff */
[----:B------:R-:W-:Y:S01]  /*3370*/  HFMA2.BF16_V2 R26, R66.H0_H0, 1, 1, R27.H0_H0 ;  /* 0x3f803f80421a7831 */ /* 0x000fe2000024081b */
[----:B------:R-:W-:Y:S01]  /*3380*/  F2FP.BF16.PACK_AB R43, RZ, R43 ;  /* 0x0000002bff2b723e */ /* 0x000fe200000010ff */
[----:B------:R-:W-:Y:S01]  /*3390*/  HFMA2.BF16_V2 R49, R120.H0_H0, R60.H0_H0, -RZ.H0_H0 ;  /* 0x2000003c78317231 */ /* 0x000fe200003408ff */
[----:B------:R-:W-:Y:S01]  /*33a0*/  SHF.R.U64 R60, R156, 0x10, R157 ;  /* 0x000000109c3c7819 */ /* 0x000fe2000000129d */
[----:B------:R-:W-:Y:S01]  /*33b0*/  HFMA2.BF16_V2 R27, R80.H0_H0, 1, 1, R29.H0_H0 ;  /* 0x3f803f80501b7831 */ /* 0x000fe2000024081d */
[----:B------:R-:W-:Y:S01]  /*33c0*/  SHF.R.U32.HI R29, RZ, 0x10, R155 ;  /* 0x00000010ff1d7819 */ /* 0x000fe2000001169b */
[----:B------:R-:W-:Y:S01]  /*33d0*/  HFMA2.BF16_V2 R177, R101.H0_H0, R14.H0_H0, -RZ.H0_H0 ;  /* 0x2000000e65b17231 */ /* 0x000fe200003408ff */
[----:B------:R-:W-:Y:S01]  /*33e0*/  SHF.R.U64 R14, R130, 0x10, R131 ;  /* 0x00000010820e7819 */ /* 0x000fe20000001283 */
[----:B------:R-:W-:Y:S01]  /*33f0*/  HFMA2.BF16_V2 R37, R37.H0_H0, 1, 1, R42.H0_H0 ;  /* 0x3f803f8025257831 */ /* 0x000fe2000024082a */
[----:B------:R-:W-:Y:S01]  /*3400*/  F2FP.BF16.PACK_AB R18, RZ, R18 ;  /* 0x00000012ff12723e */ /* 0x000fe200000010ff */
[----:B------:R-:W-:Y:S01]  /*3410*/  HFMA2.BF16_V2 R11, R31.H0_H0, 1, 1, R12.H0_H0 ;  /* 0x3f803f801f0b7831 */ /* 0x000fe2000024080c */
[----:B------:R-:W-:Y:S01]  /*3420*/  F2FP.BF16.PACK_AB R19, RZ, R233 ;  /* 0x000000e9ff13723e */ /* 0x000fe200000010ff */
        /* <DEDUP_REMOVED lines=8> */
[----:B------:R-:W-:Y:S01]  /*34b0*/  HFMA2.BF16_V2 R52, R118.H0_H0, R59.H0_H0, -RZ.H0_H0 ;  /* 0x2000003b76347231 */ /* 0x000fe200003408ff */
[----:B------:R-:W-:Y:S01]  /*34c0*/  SHF.R.U64 R59, R160, 0x10, R161 ;  /* 0x00000010a03b7819 */ /* 0x000fe200000012a1 */
[----:B------:R-:W-:Y:S01]  /*34d0*/  HFMA2.BF16_V2 R12, R33.H0_H0, 1, 1, R14.H0_H0 ;  /* 0x3f803f80210c7831 */ /* 0x000fe2000024080e */
[----:B------:R-:W-:Y:S01]  /*34e0*/  SHF.R.U32.HI R14, RZ, 0x10, R133 ;  /* 0x00000010ff0e7819 */ /* 0x000fe20000011685 */
[----:B------:R-:W-:Y:S01]  /*34f0*/  HFMA2.BF16_V2 R6, R85.H0_H0, R6.H0_H0, -RZ.H0_H0 ;  /* 0x2000000655067231 */ /* 0x000fe200003408ff */
[----:B------:R-:W-:Y:S01]  /*3500*/  LOP3.LUT R58, R58, 0xffff, RZ, 0xc0, !PT ;  /* 0x0000ffff3a3a7812 */ /* 0x000fe200078ec0ff */
[----:B------:R-:W-:Y:S01]  /*3510*/  HFMA2.BF16_V2 R45, R90.H0_H0, R45.H0_H0, -RZ.H0_H0 ;  /* 0x2000002d5a2d7231 */ /* 0x000fe200003408ff */
[----:B------:R-:W-:Y:S01]  /*3520*/  LOP3.LUT R54, R54, 0xffff, RZ, 0xc0, !PT ;  /* 0x0000ffff36367812 */ /* 0x000fe200078ec0ff */
        /* <DEDUP_REMOVED lines=10> */
[----:B------:R-:W-:Y:S01]  /*35d0*/  HFMA2.BF16_V2 R15, R75.H0_H0, 1, 1, R14.H0_H0 ;  /* 0x3f803f804b0f7831 */ /* 0x000fe2000024080e */
[----:B------:R-:W-:Y:S01]  /*35e0*/  SHF.R.U64 R32, R144, 0x10, R145 ;  /* 0x0000001090207819 */ /* 0x000fe20000001291 */
[----:B------:R-:W-:Y:S01]  /*35f0*/  HFMA2.BF16_V2 R29, R38.H0_H0, 1, 1, R59.H0_H0 ;  /* 0x3f803f80261d7831 */ /* 0x000fe2000024083b */
[----:B------:R-:W-:Y:S01]  /*3600*/  LOP3.LUT R35, R35, 0xffff, RZ, 0xc0, !PT ;  /* 0x0000ffff23237812 */ /* 0x000fe200078ec0ff */
[----:B------:R-:W-:Y:S01]  /*3610*/  HFMA2.BF16_V2 R60, R4.H0_H0, 1, 1, R123.H0_H0 ;  /* 0x3f803f80043c7831 */ /* 0x000fe2000024087b */
[----:B------:R-:W-:Y:S01]  /*3620*/  LOP3.LUT R5, R5, 0xffff, RZ, 0xc0, !PT ;  /* 0x0000ffff05057812 */ /* 0x000fe200078ec0ff */
[----:B------:R-:W-:Y:S01]  /*3630*/  HFMA2.BF16_V2 R166, R86.H0_H0, R43.H0_H0, -RZ.H0_H0 ;  /* 0x2000002b56a67231 */ /* 0x000fe200003408ff */
[----:B------:R-:W-:Y:S01]  /*3640*/  LOP3.LUT R31, R31, 0xffff, RZ, 0xc0, !PT ;  /* 0x0000ffff1f1f7812 */ /* 0x000fe200078ec0ff */
[----:B------:R-:W-:Y:S01]  /*3650*/  HFMA2.BF16_V2 R173, R109.H0_H0, R18.H0_H0, -RZ.H0_H0 ;  /* 0x200000126dad7231 */ /* 0x000fe200003408ff */
[----:B------:R-:W-:Y:S01]  /*3660*/  SHF.R.U64 R18, R134, 0x10, R135 ;  /* 0x0000001086127819 */ /* 0x000fe20000001287 */
[----:B------:R-:W-:Y:S01]  /*3670*/  HFMA2.BF16_V2 R53, R121.H0_H0, R28.H0_H0, -RZ.H0_H0 ;  /* 0x2000001c79357231 */ /* 0x000fe200003408ff */
[----:B------:R-:W-:Y:S01]  /*3680*/  SHF.R.U64 R28, R140, 0x10, R141 ;  /* 0x000000108c1c7819 */ /* 0x000fe2000000128d */
[----:B------:R-:W-:Y:S01]  /*3690*/  HFMA2.BF16_V2 R59, R61.H0_H0, 1, 1, R122.H0_H0 ;  /* 0x3f803f803d3b7831 */ /* 0x000fe2000024087a */
[----:B------:R-:W-:Y:S01]  /*36a0*/  LOP3.LUT R29, R29, 0xffff, RZ, 0xc0, !PT ;  /* 0x0000ffff1d1d7812 */ /* 0x000fe200078ec0ff */
[----:B------:R-:W-:Y:S01]  /*36b0*/  HFMA2.BF16_V2 R75, R6.H0_H0, 1, 1, R125.H0_H0 ;  /* 0x3f803f80064b7831 */ /* 0x000fe2000024087d */
[----:B------:R-:W-:Y:S01]  /*36c0*/  PRMT R6, R60, 0x7610, R6 ;  /* 0x000076103c067816 */ /* 0x000fe20000000006 */
[----:B------:R-:W-:Y:S01]  /*36d0*/  HFMA2.BF16_V2 R185, R111.H0_H0, R19.H0_H0, -RZ.H0_H0 ;  /* 0x200000136fb97231 */ /* 0x000fe200003408ff */
[----:B------:R-:W-:Y:S01]  /*36e0*/  SHF.R.U64 R19, R136, 0x10, R137 ;  /* 0x0000001088137819 */ /* 0x000fe20000001289 */
[----:B------:R-:W-:Y:S01]  /*36f0*/  HFMA2.BF16_V2 R43, R77.H0_H0, 1, 1, R44.H0_H0 ;  /* 0x3f803f804d2b7831 */ /* 0x000fe2000024082c */
[----:B------:R-:W-:Y:S01]  /*3700*/  PRMT R4, R59, 0x7610, R4 ;  /* 0x000076103b047816 */ /* 0x000fe20000000004 */
[----:B------:R-:W-:Y:S01]  /*3710*/  HFMA2.BF16_V2 R77, R45.H0_H0, 1, 1, R130.H0_H0 ;  /* 0x3f803f802d4d7831 */ /* 0x000fe20000240882 */
[----:B------:R-:W-:Y:S01]  /*3720*/  LOP3.LUT R59, R56, 0xffff, RZ, 0xc0, !PT ;  /* 0x0000ffff383b7812 */ /* 0x000fe200078ec0ff */
[----:B------:R-:W-:Y:S01]  /*3730*/  HFMA2.BF16_V2 R80, R47.H0_H0, 1, 1, R134.H0_H0 ;  /* 0x3f803f802f507831 */ /* 0x000fe20000240886 */
[----:B------:R-:W-:Y:S01]  /*3740*/  LOP3.LUT R6, R6, 0xffff, RZ, 0xc0, !PT ;  /* 0x0000ffff06067812 */ /* 0x000fe200078ec0ff */
[----:B------:R-:W-:Y:S01]  /*3750*/  HFMA2.BF16_V2 R45, R51.H0_H0, 1, 1, R159.H0_H0 ;  /* 0x3f803f80332d7831 */ /* 0x000fe2000024089f */
[----:B------:R-:W-:Y:S01]  /*3760*/  SHF.L.U32 R56, R59, 0x10, RZ ;  /* 0x000000103b387819 */ /* 0x000fe200000006ff */
[----:B------:R-:W-:Y:S01]  /*3770*/  HFMA2.BF16_V2 R8, R89.H0_H0, R8.H0_H0, -RZ.H0_H0 ;  /* 0x2000000859087231 */ /* 0x000fe200003408ff */
        /* <DEDUP_REMOVED lines=8> */
[----:B------:R-:W-:Y:S01]  /*3800*/  PRMT R53, R75, 0x7610, R53 ;  /* 0x000076104b357816 */ /* 0x000fe20000000035 */
[----:B------:R-:W-:Y:S01]  /*3810*/  HFMA2.BF16_V2 R166, R166.H0_H0, 1, 1, R126.H0_H0 ;  /* 0x3f803f80a6a67831 */ /* 0x000fe2000024087e */
[----:B------:R-:W-:Y:S01]  /*3820*/  SHF.L.U64.HI R75, R58, 0x10, RZ ;  /* 0x000000103a4b7819 */ /* 0x000fe200000102ff */
[----:B------:R-:W-:Y:S01]  /*3830*/  HFMA2.BF16_V2 R14, R73.H0_H0, 1, 1, R18.H0_H0 ;  /* 0x3f803f80490e7831 */ /* 0x000fe20000240812 */
[----:B------:R-:W-:Y:S01]  /*3840*/  LOP3.LUT R4, R55, 0xffff, R4, 0xf8, !PT ;  /* 0x0000ffff37047812 */ /* 0x000fe200078ef804 */
[----:B------:R-:W-:Y:S01]  /*3850*/  HFMA2.BF16_V2 R18, R76.H0_H0, 1, 1, R19.H0_H0 ;  /* 0x3f803f804c127831 */ /* 0x000fe20000240813 */
[----:B------:R-:W-:Y:S01]  /*3860*/  LOP3.LUT R53, R53, 0xffff, RZ, 0xc0, !PT ;  /* 0x0000ffff35357812 */ /* 0x000fe200078ec0ff */
[----:B------:R-:W-:Y:S01]  /*3870*/  HFMA2.BF16_V2 R76, R8.H0_H0, 1, 1, R129.H0_H0 ;  /* 0x3f803f80084c7831 */ /* 0x000fe20000240881 */
[----:B------:R-:W-:Y:S01]  /*3880*/  PRMT R8, R165, 0x7610, R8 ;  /* 0x00007610a5087816 */ /* 0x000fe20000000008 */
[----:B------:R-:W-:Y:S01]  /*3890*/  HFMA2.BF16_V2 R64, R57.H0_H0, 1, 1, R154.H0_H0 ;  /* 0x3f803f8039407831 */ /* 0x000fe2000024089a */
[C---:B------:R-:W-:Y:S01]  /*38a0*/  SHF.L.U32 R57, R54.reuse, 0x10, RZ ;  /* 0x0000001036397819 */ /* 0x040fe200000006ff */
[----:B------:R-:W-:Y:S01]  /*38b0*/  HFMA2.BF16_V2 R167, R167.H0_H0, 1, 1, R127.H0_H0 ;  /* 0x3f803f80a7a77831 */ /* 0x000fe2000024087f */
[----:B------:R-:W-:Y:S01]  /*38c0*/  SHF.L.U64.HI R58, R54, 0x10, RZ ;  /* 0x00000010363a7819 */ /* 0x000fe200000102ff */
[----:B------:R-:W-:Y:S01]  /*38d0*/  HFMA2.BF16_V2 R175, R105.H0_H0, R16.H0_H0, -RZ.H0_H0 ;  /* 0x2000001069af7231 */ /* 0x000fe200003408ff */
[----:B------:R-:W-:Y:S01]  /*38e0*/  PRMT R55, R166, 0x7610, R55 ;  /* 0x00007610a6377816 */ /* 0x000fe20000000037 */
[----:B------:R-:W-:Y:S01]  /*38f0*/  HFMA2.BF16_V2 R168, R168.H0_H0, 1, 1, R128.H0_H0 ;  /* 0x3f803f80a8a87831 */ /* 0x000fe20000240880 */
[----:B------:R-:W-:Y:S01]  /*3900*/  LOP3.LUT R54, R6, 0xffff0000, R75, 0xf8, !PT ;  /* 0xffff000006367812 */ /* 0x000fe200078ef84b */
[----:B------:R-:W-:Y:S01]  /*3910*/  HFMA2.BF16_V2 R46, R92.H0_H0, R46.H0_H0, -RZ.H0_H0 ;  /* 0x2000002e5c2e7231 */ /* 0x000fe200003408ff */
[----:B------:R-:W-:Y:S01]  /*3920*/  LOP3.LUT R6, R57, 0xffff, R8, 0xf8, !PT ;  /* 0x0000ffff39067812 */ /* 0x000fe200078ef808 */
[----:B------:R-:W-:Y:S01]  /*3930*/  HFMA2.BF16_V2 R169, R169.H0_H0, 1, 1, R131.H0_H0 ;  /* 0x3f803f80a9a97831 */ /* 0x000fe20000240883 */
[--C-:B------:R-:W-:Y:S01]  /*3940*/  LOP3.LUT R53, R53, 0xffff0000, R58.reuse, 0xf8, !PT ;  /* 0xffff000035357812 */ /* 0x100fe200078ef83a */
[----:B------:R-:W-:Y:S01]  /*3950*/  HFMA2.BF16_V2 R170, R170.H0_H0, 1, 1, R133.H0_H0 ;  /* 0x3f803f80aaaa7831 */ /* 0x000fe20000240885 */
[----:B------:R-:W-:Y:S01]  /*3960*/  SHF.R.U64 R16, R132, 0x10, R133 ;  /* 0x0000001084107819 */ /* 0x000fe20000001285 */
        /* <DEDUP_REMOVED lines=8> */
[----:B------:R-:W-:Y:S01]  /*39f0*/  HFMA2.BF16_V2 R188, R99.H0_H0, R13.H0_H0, -RZ.H0_H0 ;  /* 0x2000000d63bc7231 */ /* 0x000fe200003408ff */
[----:B------:R-:W-:Y:S01]  /*3a00*/  LOP3.LUT R79, R58, 0xffff, RZ, 0xc0, !PT ;  /* 0x0000ffff3a4f7812 */ /* 0x000fe200078ec0ff */
[----:B------:R-:W-:Y:S01]  /*3a10*/  HFMA2.BF16_V2 R184, R184.H0_H0, 1, 1, R138.H0_H0 ;  /* 0x3f803f80b8b87831 */ /* 0x000fe2000024088a */
[----:B------:R-:W-:Y:S01]  /*3a20*/  PRMT R57, R76, 0x7610, R57 ;  /* 0x000076104c397816 */ /* 0x000fe20000000039 */
        /* <DEDUP_REMOVED lines=9> */
[----:B------:R-:W-:Y:S01]  /*3ac0*/  LOP3.LUT R55, R55, 0xffff0000, R58, 0xf8, !PT ;  /* 0xffff000037377812 */ /* 0x000fe200078ef83a */
[----:B------:R-:W-:Y:S01]  /*3ad0*/  HFMA2.BF16_V2 R73, R177.H0_H0, 1, 1, R141.H0_H0 ;  /* 0x3f803f80b1497831 */ /* 0x000fe2000024088d */
[----:B------:R-:W-:Y:S01]  /*3ae0*/  PRMT R12, R77, 0x7610, R12 ;  /* 0x000076104d0c7816 */ /* 0x000fe2000000000c */
[----:B------:R-:W-:Y:S01]  /*3af0*/  HFMA2.BF16_V2 R32, R81.H0_H0, 1, 1, R32.H0_H0 ;  /* 0x3f803f8051207831 */ /* 0x000fe20000240820 */
[----:B------:R-:W-:Y:S01]  /*3b00*/  SHF.L.U32 R57, R79, 0x10, RZ ;  /* 0x000000104f397819 */ /* 0x000fe200000006ff */
[----:B------:R-:W-:Y:S01]  /*3b10*/  HFMA2.BF16_V2 R67, R176.H0_H0, 1, 1, R144.H0_H0 ;  /* 0x3f803f80b0437831 */ /* 0x000fe20000240890 */
[----:B------:R-:W-:Y:S01]  /*3b20*/  PRMT R58, R16, 0x7610, R58 ;  /* 0x00007610103a7816 */ /* 0x000fe2000000003a */
[----:B------:R-:W-:Y:S01]  /*3b30*/  HFMA2.BF16_V2 R66, R182.H0_H0, 1, 1, R146.H0_H0 ;  /* 0x3f803f80b6427831 */ /* 0x000fe20000240892 */
[----:B------:R-:W-:Y:S01]  /*3b40*/  PRMT R10, R168, 0x7610, R10 ;  /* 0x00007610a80a7816 */ /* 0x000fe2000000000a */
[----:B------:R-:W-:Y:S01]  /*3b50*/  HFMA2.BF16_V2 R71, R175.H0_H0, 1, 1, R145.H0_H0 ;  /* 0x3f803f80af477831 */ /* 0x000fe20000240891 */
[C---:B------:R-:W-:Y:S01]  /*3b60*/  SHF.L.U32 R59, R75.reuse, 0x10, RZ ;  /* 0x000000104b3b7819 */ /* 0x040fe200000006ff */
[----:B------:R-:W-:Y:S01]  /*3b70*/  HFMA2.BF16_V2 R70, R186.H0_H0, 1, 1, R147.H0_H0 ;  /* 0x3f803f80ba467831 */ /* 0x000fe20000240893 */
[----:B------:R-:W-:Y:S01]  /*3b80*/  SHF.L.U64.HI R75, R75, 0x10, RZ ;  /* 0x000000104b4b7819 */ /* 0x000fe200000102ff */
[----:B------:R-:W-:Y:S01]  /*3b90*/  HFMA2.BF16_V2 R38, R181.H0_H0, 1, 1, R150.H0_H0 ;  /* 0x3f803f80b5267831 */ /* 0x000fe20000240896 */
[----:B------:R-:W-:Y:S01]  /*3ba0*/  LOP3.LUT R12, R57, 0xffff, R12, 0xf8, !PT ;  /* 0x0000ffff390c7812 */ /* 0x000fe200078ef80c */
[----:B------:R-:W-:Y:S01]  /*3bb0*/  HFMA2.BF16_V2 R65, R185.H0_H0, 1, 1, R151.H0_H0 ;  /* 0x3f803f80b9417831 */ /* 0x000fe20000240897 */
[----:B------:R-:W-:Y:S01]  /*3bc0*/  LOP3.LUT R58, R58, 0xffff, RZ, 0xc0, !PT ;  /* 0x0000ffff3a3a7812 */ /* 0x000fe200078ec0ff */
[----:B------:R-:W-:Y:S01]  /*3bd0*/  HFMA2.BF16_V2 R63, R171.H0_H0, 1, 1, R153.H0_H0 ;  /* 0x3f803f80ab3f7831 */ /* 0x000fe20000240899 */
[----:B------:R-:W-:Y:S01]  /*3be0*/  LOP3.LUT R10, R59, 0xffff, R10, 0xf8, !PT ;  /* 0x0000ffff3b0a7812 */ /* 0x000fe200078ef80a */
[----:B------:R-:W-:Y:S01]  /*3bf0*/  HFMA2.BF16_V2 R50, R50.H0_H0, 1, 1, R157.H0_H0 ;  /* 0x3f803f8032327831 */ /* 0x000fe2000024089d */
[----:B------:R-:W-:Y:S01]  /*3c00*/  PRMT R57, R169, 0x7610, R57 ;  /* 0x00007610a9397816 */ /* 0x000fe20000000039 */
[----:B------:R-:W-:Y:S01]  /*3c10*/  HFMA2.BF16_V2 R69, R173.H0_H0, 1, 1, R149.H0_H0 ;  /* 0x3f803f80ad457831 */ /* 0x000fe20000240895 */
[----:B------:R-:W-:Y:S01]  /*3c20*/  LOP3.LUT R56, R56, 0xffff0000, R75, 0xf8, !PT ;  /* 0xffff000038387812 */ /* 0x000fe200078ef84b */
[----:B------:R-:W-:Y:S01]  /*3c30*/  HFMA2.BF16_V2 R46, R172.H0_H0, 1, 1, R152.H0_H0 ;  /* 0x3f803f80ac2e7831 */ /* 0x000fe20000240898 */
[----:B------:R-:W-:Y:S01]  /*3c40*/  PRMT R59, R170, 0x7610, R59 ;  /* 0x00007610aa3b7816 */ /* 0x000fe2000000003b */
[----:B------:R-:W-:Y:S01]  /*3c50*/  HFMA2.BF16_V2 R68, R174.H0_H0, 1, 1, R148.H0_H0 ;  /* 0x3f803f80ae447831 */ /* 0x000fe20000240894 */
[----:B------:R-:W-:Y:S01]  /*3c60*/  LOP3.LUT R75, R14, 0xffff, RZ, 0xc0, !PT ;  /* 0x0000ffff0e4b7812 */ /* 0x000fe200078ec0ff */
[----:B------:R-:W-:Y:S01]  /*3c70*/  HFMA2.BF16_V2 R48, R48.H0_H0, 1, 1, R156.H0_H0 ;  /* 0x3f803f8030307831 */ /* 0x000fe2000024089c */
[----:B------:R-:W-:Y:S01]  /*3c80*/  PRMT R16, R78, 0x7610, R16 ;  /* 0x000076104e107816 */ /* 0x000fe20000000010 */
[----:B------:R-:W-:Y:S01]  /*3c90*/  HFMA2.BF16_V2 R52, R52.H0_H0, 1, 1, R158.H0_H0 ;  /* 0x3f803f8034347831 */ /* 0x000fe2000024089e */
[----:B------:R-:W-:Y:S01]  /*3ca0*/  SHF.L.U32 R77, R58, 0x10, RZ ;  /* 0x000000103a4d7819 */ /* 0x000fe200000006ff */
[----:B------:R-:W-:Y:S01]  /*3cb0*/  HFMA2.BF16_V2 R49, R49.H0_H0, 1, 1, R160.H0_H0 ;  /* 0x3f803f8031317831 */ /* 0x000fe200002408a0 */
[----:B------:R-:W-:Y:S01]  /*3cc0*/  LOP3.LUT R78, R57, 0xffff, RZ, 0xc0, !PT ;  /* 0x0000ffff394e7812 */ /* 0x000fe200078ec0ff */
[----:B------:R-:W-:Y:S01]  /*3cd0*/  HFMA2.BF16_V2 R179, R179.H0_H0, 1, 1, R137.H0_H0 ;  /* 0x3f803f80b3b37831 */ /* 0x000fe20000240889 */
[----:B------:R-:W-:Y:S01]  /*3ce0*/  LOP3.LUT R57, R59, 0xffff, RZ, 0xc0, !PT ;  /* 0x0000ffff3b397812 */ /* 0x000fe200078ec0ff */
[----:B------:R-:W-:Y:S01]  /*3cf0*/  HFMA2.BF16_V2 R180, R180.H0_H0, 1, 1, R136.H0_H0 ;  /* 0x3f803f80b4b47831 */ /* 0x000fe20000240888 */
[----:B------:R-:W-:-:S02]  /*3d00*/  SHF.L.U32 R59, R75, 0x10, RZ ;  /* 0x000000104b3b7819 */ /* 0x000fc400000006ff */
[----:B------:R-:W-:Y:S02]  /*3d10*/  LOP3.LUT R14, R77, 0xffff, R16, 0xf8, !PT ;  /* 0x0000ffff4d0e7812 */ /* 0x000fe400078ef810 */
[----:B------:R-:W-:Y:S02]  /*3d20*/  LOP3.LUT R77, R20, 0xffff, RZ, 0xc0, !PT ;  /* 0x0000ffff144d7812 */ /* 0x000fe400078ec0ff */
[----:B------:R-:W-:Y:S02]  /*3d30*/  LOP3.LUT R16, R59, 0xffff, R60, 0xf8, !PT ;  /* 0x0000ffff3b107812 */ /* 0x000fe400078ef83c */
[----:B------:R-:W-:Y:S02]  /*3d40*/  LOP3.LUT R59, R189, 0xffff, RZ, 0xc0, !PT ;  /* 0x0000ffffbd3b7812 */ /* 0x000fe400078ec0ff */
[----:B------:R-:W-:Y:S02]  /*3d50*/  SHF.L.U64.HI R20, R75, 0x10, RZ ;  /* 0x000000104b147819 */ /* 0x000fe400000102ff */
[----:B------:R-:W-:-:S02]  /*3d60*/  SHF.L.U32 R75, R77, 0x10, RZ ;  /* 0x000000104d4b7819 */ /* 0x000fc400000006ff */
[----:B------:R-:W-:Y:S02]  /*3d70*/  LOP3.LUT R59, R59, 0xffff0000, R20, 0xf8, !PT ;  /* 0xffff00003b3b7812 */ /* 0x000fe400078ef814 */
[----:B------:R-:W-:Y:S02]  /*3d80*/  LOP3.LUT R20, R75, 0xffff, R184, 0xf8, !PT ;  /* 0x0000ffff4b147812 */ /* 0x000fe400078ef8b8 */
[----:B------:R-:W-:Y:S02]  /*3d90*/  SHF.L.U64.HI R79, R79, 0x10, RZ ;  /* 0x000000104f4f7819 */ /* 0x000fe400000102ff */
[----:B------:R-:W-:Y:S02]  /*3da0*/  PRMT R75, R28, 0x7610, R75 ;  /* 0x000076101c4b7816 */ /* 0x000fe4000000004b */
[----:B------:R-:W-:Y:S02]  /*3db0*/  SHF.L.U64.HI R76, R58, 0x10, RZ ;  /* 0x000000103a4c7819 */ /* 0x000fe400000102ff */
[----:B------:R-:W-:-:S02]  /*3dc0*/  PRMT R28, R62, 0x7610, R28 ;  /* 0x000076103e1c7816 */ /* 0x000fc4000000001c */
[----:B------:R-:W-:Y:S02]  /*3dd0*/  LOP3.LUT R62, R74, 0xffff, RZ, 0xc0, !PT ;  /* 0x0000ffff4a3e7812 */ /* 0x000fe400078ec0ff */
[----:B------:R-:W-:Y:S02]  /*3de0*/  LOP3.LUT R58, R78, 0xffff0000, R79, 0xf8, !PT ;  /* 0xffff00004e3a7812 */ /* 0x000fe400078ef84f */
[----:B------:R-:W-:Y:S02]  /*3df0*/  LOP3.LUT R74, R75, 0xffff, RZ, 0xc0, !PT ;  /* 0x0000ffff4b4a7812 */ /* 0x000fe400078ec0ff */
[----:B------:R-:W-:Y:S02]  /*3e00*/  LOP3.LUT R78, R30, 0xffff, RZ, 0xc0, !PT ;  /* 0x0000ffff1e4e7812 */ /* 0x000fe400078ec0ff */
[--C-:B------:R-:W-:Y:S02]  /*3e10*/  LOP3.LUT R57, R57, 0xffff0000, R76.reuse, 0xf8, !PT ;  /* 0xffff000039397812 */ /* 0x100fe400078ef84c */
[----:B------:R-:W-:-:S02]  /*3e20*/  PRMT R76, R61, 0x7610, R76 ;  /* 0x000076103d4c7816 */ /* 0x000fc4000000004c */
[----:B------:R-:W-:Y:S02]  /*3e30*/  LOP3.LUT R61, R73, 0xffff, RZ, 0xc0, !PT ;  /* 0x0000ffff493d7812 */ /* 0x000fe400078ec0ff */
[----:B------:R-:W-:Y:S02]  /*3e40*/  SHF.L.U32 R75, R74, 0x10, RZ ;  /* 0x000000104a4b7819 */ /* 0x000fe400000006ff */
[----:B------:R-:W-:Y:S02]  /*3e50*/  SHF.L.U32 R73, R78, 0x10, RZ ;  /* 0x000000104e497819 */ /* 0x000fe400000006ff */
[----:B------:R-:W-:Y:S02]  /*3e60*/  SHF.R.U32.HI R19, RZ, 0x10, R137 ;  /* 0x00000010ff137819 */ /* 0x000fe40000011689 */
[----:B------:R-:W-:Y:S02]  /*3e70*/  LOP3.LUT R30, R75, 0xffff, R28, 0xf8, !PT ;  /* 0x0000ffff4b1e7812 */ /* 0x000fe400078ef81c */
[----:B------:R-:W-:Y:S01]  /*3e80*/  SHF.L.U64.HI R77, R77, 0x10, RZ ;  /* 0x000000104d4d7819 */ /* 0x000fe200000102ff */
[----:B------:R-:W-:Y:S01]  /*3e90*/  HFMA2.BF16_V2 R19, R72.H0_H0, 1, 1, R19.H0_H0 ;  /* 0x3f803f8048137831 */ /* 0x000fe20000240813 */
[----:B------:R-:W-:Y:S01]  /*3ea0*/  LOP3.LUT R28, R73, 0xffff, R76, 0xf8, !PT ;  /* 0x0000ffff491c7812 */ /* 0x000fe200078ef84c */
[----:B------:R-:W-:Y:S01]  /*3eb0*/  HFMA2.BF16_V2 R72, R187.H0_H0, 1, 1, R143.H0_H0 ;  /* 0x3f803f80bb487831 */ /* 0x000fe2000024088f */
[----:B------:R-:W-:-:S02]  /*3ec0*/  PRMT R73, R32, 0x7610, R73 ;  /* 0x0000761020497816 */ /* 0x000fc40000000049 */
[----:B------:R-:W-:Y:S02]  /*3ed0*/  SHF.L.U64.HI R74, R74, 0x10, RZ ;  /* 0x000000104a4a7819 */ /* 0x000fe400000102ff */
[----:B------:R-:W-:Y:S02]  /*3ee0*/  LOP3.LUT R62, R62, 0xffff0000, R77, 0xf8, !PT ;  /* 0xffff00003e3e7812 */ /* 0x000fe400078ef84d */
[----:B------:R-:W-:Y:S02]  /*3ef0*/  LOP3.LUT R77, R73, 0xffff, RZ, 0xc0, !PT ;  /* 0x0000ffff494d7812 */ /* 0x000fe400078ec0ff */
[----:B------:R-:W-:Y:S02]  /*3f00*/  LOP3.LUT R75, R34, 0xffff, RZ, 0xc0, !PT ;  /* 0x0000ffff224b7812 */ /* 0x000fe400078ec0ff */
[----:B------:R-:W-:Y:S02]  /*3f10*/  LOP3.LUT R61, R61, 0xffff0000, R74, 0xf8, !PT ;  /* 0xffff00003d3d7812 */ /* 0x000fe400078ef84a */
[----:B------:R-:W-:-:S02]  /*3f20*/  PRMT R32, R67, 0x7610, R32 ;  /* 0x0000761043207816 */ /* 0x000fc40000000020 */
[----:B------:R-:W-:Y:S02]  /*3f30*/  PRMT R74, R66, 0x7610, R74 ;  /* 0x00007610424a7816 */ /* 0x000fe4000000004a */
[----:B------:R-:W-:Y:S02]  /*3f40*/  LOP3.LUT R67, R72, 0xffff, RZ, 0xc0, !PT ;  /* 0x0000ffff48437812 */ /* 0x000fe400078ec0ff */
[----:B------:R-:W-:Y:S02]  /*3f50*/  SHF.L.U64.HI R34, R78, 0x10, RZ ;  /* 0x000000104e227819 */ /* 0x000fe400000102ff */
[----:B------:R-:W-:Y:S02]  /*3f60*/  LOP3.LUT R66, R71, 0xffff, RZ, 0xc0, !PT ;  /* 0x0000ffff47427812 */ /* 0x000fe400078ec0ff */
[----:B------:R-:W-:Y:S02]  /*3f70*/  SHF.L.U32 R73, R77, 0x10, RZ ;  /* 0x000000104d497819 */ /* 0x000fe400000006ff */
[----:B------:R-:W-:-:S02]  /*3f80*/  SHF.L.U32 R71, R75, 0x10, RZ ;  /* 0x000000104b477819 */ /* 0x000fc400000006ff */
[----:B------:R-:W-:Y:S02]  /*3f90*/  LOP3.LUT R67, R67, 0xffff0000, R34, 0xf8, !PT ;  /* 0xffff000043437812 */ /* 0x000fe400078ef822 */
[----:B------:R-:W-:Y:S02]  /*3fa0*/  LOP3.LUT R34, R73, 0xffff, R32, 0xf8, !PT ;  /* 0x0000ffff49227812 */ /* 0x000fe400078ef820 */
[----:B------:R-:W-:Y:S02]  /*3fb0*/  LOP3.LUT R32, R71, 0xffff, R74, 0xf8, !PT ;  /* 0x0000ffff47207812 */ /* 0x000fe400078ef84a */
[----:B------:R-:W-:Y:S02]  /*3fc0*/  PRMT R71, R36, 0x7610, R71 ;  /* 0x0000761024477816 */ /* 0x000fe40000000047 */
[----:B------:R-:W-:Y:S02]  /*3fd0*/  LOP3.LUT R76, R70, 0xffff, RZ, 0xc0, !PT ;  /* 0x0000ffff464c7812 */ /* 0x000fe400078ec0ff */
[----:B------:R-:W-:-:S02]  /*3fe0*/  LOP3.LUT R71, R71, 0xffff, RZ, 0xc0, !PT ;  /* 0x0000ffff47477812 */ /* 0x000fc400078ec0ff */
[C---:B------:R-:W-:Y:S02]  /*3ff0*/  SHF.L.U32 R73, R35.reuse, 0x10, RZ ;  /* 0x0000001023497819 */ /* 0x040fe400000006ff */
[----:B------:R-:W-:Y:S02]  /*4000*/  SHF.L.U64.HI R70, R35, 0x10, RZ ;  /* 0x0000001023467819 */ /* 0x000fe400000102ff */
[----:B------:R-:W-:Y:S02]  /*4010*/  PRMT R36, R38, 0x7610, R36 ;  /* 0x0000761026247816 */ /* 0x000fe40000000024 */
[----:B------:R-:W-:Y:S02]  /*4020*/  SHF.L.U32 R35, R71, 0x10, RZ ;  /* 0x0000001047237819 */ /* 0x000fe400000006ff */
[----:B------:R-:W-:Y:S02]  /*4030*/  LOP3.LUT R33, R33, 0xffff, RZ, 0xc0, !PT ;  /* 0x0000ffff21217812 */ /* 0x000fe400078ec0ff */
[----:B------:R-:W-:-:S02]  /*4040*/  LOP3.LUT R36, R35, 0xffff, R36, 0xf8, !PT ;  /* 0x0000ffff23247812 */ /* 0x000fc400078ef824 */
[----:B------:R-:W-:Y:S02]  /*4050*/  LOP3.LUT R35, R42, 0xffff, RZ, 0xc0, !PT ;  /* 0x0000ffff2a237812 */ /* 0x000fe400078ec0ff */
[----:B------:R-:W-:Y:S02]  /*4060*/  LOP3.LUT R74, R65, 0xffff, RZ, 0xc0, !PT ;  /* 0x0000ffff414a7812 */ /* 0x000fe400078ec0ff */
[----:B------:R-:W-:Y:S02]  /*4070*/  LOP3.LUT R63, R63, 0xffff, RZ, 0xc0, !PT ;  /* 0x0000ffff3f3f7812 */ /* 0x000fe400078ec0ff */
[C---:B------:R-:W-:Y:S02]  /*4080*/  SHF.L.U64.HI R72, R33.reuse, 0x10, RZ ;  /* 0x0000001021487819 */ /* 0x040fe400000102ff */
[----:B------:R-:W-:Y:S02]  /*4090*/  SHF.L.U32 R65, R33, 0x10, RZ ;  /* 0x0000001021417819 */ /* 0x000fe400000006ff */
[----:B------:R-:W-:-:S02]  /*40a0*/  SHF.L.U32 R33, R35, 0x10, RZ ;  /* 0x0000001023217819 */ /* 0x000fc400000006ff */
[----:B------:R-:W-:Y:S02]  /*40b0*/  PRMT R5, R54, 0x5410, R5 ;  /* 0x0000541036057816 */ /* 0x000fe40000000005 */
[----:B------:R-:W-:Y:S02]  /*40c0*/  LOP3.LUT R72, R63, 0xffff0000, R72, 0xf8, !PT ;  /* 0xffff00003f487812 */ /* 0x000fe400078ef848 */
[----:B------:R-:W-:Y:S02]  /*40d0*/  LOP3.LUT R54, R9, 0xffff, RZ, 0xc0, !PT ;  /* 0x0000ffff09367812 */ /* 0x000fe400078ec0ff */
[----:B------:R-:W-:Y:S02]  /*40e0*/  LOP3.LUT R63, R50, 0xffff, RZ, 0xc0, !PT ;  /* 0x0000ffff323f7812 */ /* 0x000fe400078ec0ff */
[----:B------:R-:W-:Y:S02]  /*40f0*/  LOP3.LUT R42, R33, 0xffff, R64, 0xf8, !PT ;  /* 0x0000ffff212a7812 */ /* 0x000fe400078ef840 */
[----:B------:R-:W-:-:S02]  /*4100*/  LOP3.LUT R47, R47, 0xffff, RZ, 0xc0, !PT ;  /* 0x0000ffff2f2f7812 */ /* 0x000fc400078ec0ff */
[----:B------:R-:W-:Y:S02]  /*4110*/  SHF.L.U64.HI R50, R35, 0x10, RZ ;  /* 0x0000001023327819 */ /* 0x000fe400000102ff */
[C---:B------:R-:W-:Y:S02]  /*4120*/  SHF.L.U32 R33, R31.reuse, 0x10, RZ ;  /* 0x000000101f217819 */ /* 0x040fe400000006ff */
[----:B------:R-:W-:Y:S02]  /*4130*/  SHF.L.U64.HI R64, R31, 0x10, RZ ;  /* 0x000000101f407819 */ /* 0x000fe400000102ff */
[----:B------:R-:W-:Y:S02]  /*4140*/  LOP3.LUT R69, R69, 0xffff, RZ, 0xc0, !PT ;  /* 0x0000ffff45457812 */ /* 0x000fe400078ec0ff */
[----:B------:R-:W-:Y:S02]  /*4150*/  SHF.L.U32 R31, R43, 0x10, RZ ;  /* 0x000000102b1f7819 */ /* 0x000fe400000006ff */
[----:B------:R-:W-:-:S02]  /*4160*/  PRMT R9, R55, 0x5410, R54 ;  /* 0x0000541037097816 */ /* 0x000fc40000000036 */
[----:B------:R-:W-:Y:S02]  /*4170*/  LOP3.LUT R46, R65, 0xffff, R46, 0xf8, !PT ;  /* 0x0000ffff412e7812 */ /* 0x000fe400078ef82e */
[----:B------:R-:W-:Y:S02]  /*4180*/  LOP3.LUT R54, R17, 0xffff, RZ, 0xc0, !PT ;  /* 0x0000ffff11367812 */ /* 0x000fe400078ec0ff */
[----:B------:R-:W-:Y:S02]  /*4190*/  LOP3.LUT R65, R47, 0xffff0000, R50, 0xf8, !PT ;  /* 0xffff00002f417812 */ /* 0x000fe400078ef832 */
[----:B------:R-:W-:Y:S02]  /*41a0*/  LOP3.LUT R38, R73, 0xffff, R68, 0xf8, !PT ;  /* 0x0000ffff49267812 */ /* 0x000fe400078ef844 */
[----:B------:R-:W-:Y:S02]  /*41b0*/  LOP3.LUT R50, R33, 0xffff, R48, 0xf8, !PT ;  /* 0x0000ffff21327812 */ /* 0x000fe400078ef830 */
[----:B------:R-:W-:-:S02]  /*41c0*/  SHF.L.U64.HI R75, R75, 0x10, RZ ;  /* 0x000000104b4b7819 */ /* 0x000fc400000102ff */
[----:B------:R-:W-:Y:S02]  /*41d0*/  LOP3.LUT R68, R69, 0xffff0000, R70, 0xf8, !PT ;  /* 0xffff000045447812 */ /* 0x000fe400078ef846 */
[----:B------:R-:W-:Y:S02]  /*41e0*/  LOP3.LUT R48, R31, 0xffff, R52, 0xf8, !PT ;  /* 0x0000ffff1f307812 */ /* 0x000fe400078ef834 */
[----:B------:R-:W-:Y:S02]  /*41f0*/  LOP3.LUT R70, R45, 0xffff, RZ, 0xc0, !PT ;  /* 0x0000ffff2d467812 */ /* 0x000fe400078ec0ff */
[----:B------:R-:W-:Y:S02]  /*4200*/  SHF.L.U64.HI R31, R43, 0x10, RZ ;  /* 0x000000102b1f7819 */ /* 0x000fe400000102ff */
[----:B------:R-:W-:Y:S02]  /*4210*/  PRMT R17, R59, 0x5410, R54 ;  /* 0x000054103b117816 */ /* 0x000fe40000000036 */
[----:B------:R-:W-:-:S02]  /*4220*/  LOP3.LUT R54, R22, 0xffff, RZ, 0xc0, !PT ;  /* 0x0000ffff16367812 */ /* 0x000fc400078ec0ff */
[----:B------:R-:W-:Y:S02]  /*4230*/  SHF.L.U64.HI R77, R77, 0x10, RZ ;  /* 0x000000104d4d7819 */ /* 0x000fe400000102ff */
[----:B------:R-:W-:Y:S02]  /*4240*/  LOP3.LUT R22, R23, 0xffff, RZ, 0xc0, !PT ;  /* 0x0000ffff17167812 */ /* 0x000fe400078ec0ff */
[----:B------:R-:W-:Y:S02]  /*4250*/  LOP3.LUT R76, R76, 0xffff0000, R75, 0xf8, !PT ;  /* 0xffff00004c4c7812 */ /* 0x000fe400078ef84b */
[----:B------:R-:W-:Y:S02]  /*4260*/  LOP3.LUT R63, R63, 0xffff0000, R64, 0xf8, !PT ;  /* 0xffff00003f3f7812 */ /* 0x000fe400078ef840 */
[----:B------:R-:W-:Y:S02]  /*4270*/  LOP3.LUT R70, R70, 0xffff0000, R31, 0xf8, !PT ;  /* 0xffff000046467812 */ /* 0x000fe400078ef81f */
[----:B------:R-:W-:-:S02]  /*4280*/  SHF.L.U64.HI R69, R71, 0x10, RZ ;  /* 0x0000001047457819 */ /* 0x000fc400000102ff */
[----:B------:R-:W-:Y:S02]  /*4290*/  SHF.L.U32 R52, R29, 0x10, RZ ;  /* 0x000000101d347819 */ /* 0x000fe400000006ff */
[----:B------:R-:W-:Y:S02]  /*42a0*/  LOP3.LUT R45, R51, 0xffff, RZ, 0xc0, !PT ;  /* 0x0000ffff332d7812 */ /* 0x000fe400078ec0ff */
[----:B------:R-:W-:Y:S02]  /*42b0*/  SHF.L.U64.HI R64, R29, 0x10, RZ ;  /* 0x000000101d407819 */ /* 0x000fe400000102ff */
[----:B------:R-:W-:Y:S01]  /*42c0*/  PRMT R31, R61, 0x5410, R54 ;  /* 0x000054103d1f7816 */ /* 0x000fe20000000036 */
[----:B------:R-:W-:Y:S01]  /*42d0*/  HFMA2.MMA R54, -RZ, RZ, 0, 4.76837158203125e-07 ;  /* 0x00000008ff367435 */ /* 0x000fe200000001ff */
[----:B------:R-:W-:Y:S02]  /*42e0*/  LOP3.LUT R66, R66, 0xffff0000, R77, 0xf8, !PT ;  /* 0xffff000042427812 */ /* 0x000fe400078ef84d */
[----:B------:R-:W-:-:S02]  /*42f0*/  LOP3.LUT R23, R24, 0xffff, RZ, 0xc0, !PT ;  /* 0x0000ffff18177812 */ /* 0x000fc400078ec0ff */
[--C-:B------:R-:W-:Y:S02]  /*4300*/  PRMT R29, R67, 0x5410, R22.reuse ;  /* 0x00005410431d7816 */ /* 0x100fe40000000016 */
[----:B------:R-:W-:Y:S02]  /*4310*/  SHF.R.U32.HI R13, RZ, 0x10, R131 ;  /* 0x00000010ff0d7819 */ /* 0x000fe40000011683 */
[----:B------:R-:W-:Y:S02]  /*4320*/  LOP3.LUT R11, R11, 0xffff, RZ, 0xc0, !PT ;  /* 0x0000ffff0b0b7812 */ /* 0x000fe400078ec0ff */
[----:B------:R-:W-:Y:S01]  /*4330*/  PRMT R33, R76, 0x5410, R25 ;  /* 0x000054104c217816 */ /* 0x000fe20000000019 */
[----:B------:R-:W-:Y:S01]  /*4340*/  HFMA2.BF16_V2 R13, R164.H0_H0, 1, 1, R13.H0_H0 ;  /* 0x3f803f80a40d7831 */ /* 0x000fe2000024080d */
[----:B------:R-:W-:Y:S02]  /*4350*/  PRMT R22, R39, 0x7610, R22 ;  /* 0x0000761027167816 */ /* 0x000fe40000000016 */
[----:B------:R-:W-:-:S02]  /*4360*/  LOP3.LUT R25, R26, 0xffff, RZ, 0xc0, !PT ;  /* 0x0000ffff1a197812 */ /* 0x000fc400078ec0ff */
[----:B------:R-:W-:Y:S02]  /*4370*/  LOP3.LUT R74, R74, 0xffff0000, R69, 0xf8, !PT ;  /* 0xffff00004a4a7812 */ /* 0x000fe400078ef845 */
[----:B------:R-:W-:Y:S02]  /*4380*/  LOP3.LUT R45, R45, 0xffff0000, R64, 0xf8, !PT ;  /* 0xffff00002d2d7812 */ /* 0x000fe400078ef840 */
[----:B------:R-:W-:Y:S02]  /*4390*/  LOP3.LUT R27, R27, 0xffff, RZ, 0xc0, !PT ;  /* 0x0000ffff1b1b7812 */ /* 0x000fe400078ec0ff */
[----:B------:R-:W-:Y:S02]  /*43a0*/  LOP3.LUT R64, R7, 0xffff, RZ, 0xc0, !PT ;  /* 0x0000ffff07407812 */ /* 0x000fe400078ec0ff */
[----:B------:R-:W-:Y:S02]  /*43b0*/  PRMT R35, R66, 0x5410, R23 ;  /* 0x0000541042237816 */ /* 0x000fe40000000017 */
[----:B------:R-:W-:-:S02]  /*43c0*/  LOP3.LUT R41, R41, 0xffff, RZ, 0xc0, !PT ;  /* 0x0000ffff29297812 */ /* 0x000fc400078ec0ff */
[----:B------:R-:W-:Y:S02]  /*43d0*/  PRMT R11, R56, 0x5410, R11 ;  /* 0x00005410380b7816 */ /* 0x000fe4000000000b */
[----:B------:R-:W-:Y:S02]  /*43e0*/  LOP3.LUT R23, R37, 0xffff, RZ, 0xc0, !PT ;  /* 0x0000ffff25177812 */ /* 0x000fe400078ec0ff */
[----:B------:R-:W-:Y:S02]  /*43f0*/  LOP3.LUT R22, R22, 0xffff, RZ, 0xc0, !PT ;  /* 0x0000ffff16167812 */ /* 0x000fe400078ec0ff */
[----:B------:R-:W-:Y:S02]  /*4400*/  LOP3.LUT R44, R44, 0xffff, RZ, 0xc0, !PT ;  /* 0x0000ffff2c2c7812 */ /* 0x000fe400078ec0ff */
[----:B------:R-:W-:Y:S02]  /*4410*/  LOP3.LUT R56, R15, 0xffff, RZ, 0xc0, !PT ;  /* 0x0000ffff0f387812 */ /* 0x000fe400078ec0ff */
[----:B------:R-:W-:-:S02]  /*4420*/  PRMT R39, R68, 0x5410, R25 ;  /* 0x0000541044277816 */ /* 0x000fc40000000019 */
[----:B------:R-:W-:Y:S02]  /*4430*/  LOP3.LUT R52, R52, 0xffff, R49, 0xf8, !PT ;  /* 0x0000ffff34347812 */ /* 0x000fe400078ef831 */
[----:B------:R-:W-:Y:S02]  /*4440*/  PRMT R37, R74, 0x5410, R27 ;  /* 0x000054104a257816 */ /* 0x000fe4000000001b */
[----:B------:R-:W-:Y:S02]  /*4450*/  IADD3 R25, R163, 0x80, RZ ;  /* 0x00000080a3197810 */ /* 0x000fe40007ffe0ff */
[----:B------:R-:W-:Y:S02]  /*4460*/  PRMT R7, R53, 0x5410, R64 ;  /* 0x0000541035077816 */ /* 0x000fe40000000040 */
[----:B------:R-:W-:Y:S01]  /*4470*/  PRMT R49, R70, 0x5410, R41 ;  /* 0x0000541046317816 */ /* 0x000fe20000000029 */
[----:B------:R-:W-:Y:S01]  /*4480*/  IMAD.WIDE.U32 R24, R25, R54, c[0x0][0x178] ;  /* 0x00005e0019187625 */ /* 0x000fe200078e0036 */
[----:B------:R-:W-:-:S02]  /*4490*/  IADD3 R27, R163, 0x100, RZ ;  /* 0x00000100a31b7810 */ /* 0x000fc40007ffe0ff */
[----:B------:R-:W-:Y:S02]  /*44a0*/  LOP3.LUT R18, R18, 0xffff, RZ, 0xc0, !PT ;  /* 0x0000ffff12127812 */ /* 0x000fe400078ec0ff */
[----:B------:R-:W-:Y:S01]  /*44b0*/  PRMT R47, R72, 0x5410, R23 ;  /* 0x00005410482f7816 */ /* 0x000fe20000000017 */
[-C--:B------:R-:W-:Y:S01]  /*44c0*/  IMAD.WIDE.U32 R26, R27, R54.reuse, c[0x0][0x178] ;  /* 0x00005e001b1a7625 */ /* 0x080fe200078e0036 */
[----:B------:R-:W-:Y:S02]  /*44d0*/  PRMT R43, R65, 0x5410, R22 ;  /* 0x00005410412b7816 */ /* 0x000fe40000000016 */
[----:B------:R-:W-:Y:S01]  /*44e0*/  LOP3.LUT R40, R40, 0xffff, RZ, 0xc0, !PT ;  /* 0x0000ffff28287812 */ /* 0x000fe200078ec0ff */
[----:B------:R-:W-:Y:S01]  /*44f0*/  IMAD.WIDE.U32 R22, R163, R54, c[0x0][0x178] ;  /* 0x00005e00a3167625 */ /* 0x000fe200078e0036 */
[----:B------:R-:W-:Y:S02]  /*4500*/  PRMT R53, R45, 0x5410, R44 ;  /* 0x000054102d357816 */ /* 0x000fe4000000002c */
[----:B------:R-:W-:-:S02]  /*4510*/  IADD3 R41, R163, 0x180, RZ ;  /* 0x00000180a3297810 */ /* 0x000fc40007ffe0ff */
[----:B------:R-:W-:Y:S01]  /*4520*/  PRMT R15, R57, 0x5410, R56 ;  /* 0x00005410390f7816 */ /* 0x000fe20000000038 */
[----:B------:R0:W-:Y:S01]  /*4530*/  STG.E.64 [R22.64], R4 ;  /* 0x0000000416007986 */ /* 0x0001e2000c101b04 */
[----:B------:R-:W-:Y:S02]  /*4540*/  IADD3 R45, R163, 0x200, RZ ;  /* 0x00000200a32d7810 */ /* 0x000fe40007ffe0ff */
[----:B------:R-:W-:Y:S01]  /*4550*/  LOP3.LUT R13, R13, 0xffff, RZ, 0xc0, !PT ;  /* 0x0000ffff0d0d7812 */ /* 0x000fe200078ec0ff */
[----:B------:R1:W-:Y:S01]  /*4560*/  STG.E.64 [R24.64], R6 ;  /* 0x0000000618007986 */ /* 0x0003e2000c101b04 */
[----:B------:R-:W-:Y:S01]  /*4570*/  IADD3 R57, R163, 0x280, RZ ;  /* 0x00000280a3397810 */ /* 0x000fe20007ffe0ff */
[----:B------:R-:W-:Y:S01]  /*4580*/  IMAD.WIDE.U32 R44, R45, R54, c[0x0][0x178] ;  /* 0x00005e002d2c7625 */ /* 0x000fe200078e0036 */
[----:B------:R-:W-:Y:S01]  /*4590*/  LOP3.LUT R60, R179, 0xffff, RZ, 0xc0, !PT ;  /* 0x0000ffffb33c7812 */ /* 0x000fe200078ec0ff */
[----:B------:R2:W-:Y:S01]  /*45a0*/  STG.E.64 [R26.64], R8 ;  /* 0x000000081a007986 */ /* 0x0005e2000c101b04 */
[----:B------:R-:W-:-:S02]  /*45b0*/  SHF.L.U64.HI R81, R18, 0x10, RZ ;  /* 0x0000001012517819 */ /* 0x000fc400000102ff */
[----:B------:R-:W-:Y:S01]  /*45c0*/  PRMT R51, R63, 0x5410, R40 ;  /* 0x000054103f337816 */ /* 0x000fe20000000028 */
[-C--:B------:R-:W-:Y:S01]  /*45d0*/  IMAD.WIDE.U32 R40, R41, R54.reuse, c[0x0][0x178] ;  /* 0x00005e0029287625 */ /* 0x080fe200078e0036 */
[----:B------:R-:W-:Y:S02]  /*45e0*/  PRMT R13, R58, 0x5410, R13 ;  /* 0x000054103a0d7816 */ /* 0x000fe4000000000d */
[----:B------:R-:W-:Y:S01]  /*45f0*/  IADD3 R55, R163, 0x300, RZ ;  /* 0x00000300a3377810 */ /* 0x000fe20007ffe0ff */
[-C--:B0-----:R-:W-:Y:S01]  /*4600*/  IMAD.WIDE.U32 R4, R57, R54.reuse, c[0x0][0x178] ;  /* 0x00005e0039047625 */ /* 0x081fe200078e0036 */
[----:B------:R-:W-:Y:S01]  /*4610*/  IADD3 R23, R163, 0x380, RZ ;  /* 0x00000380a3177810 */ /* 0x000fe20007ffe0ff */
[----:B------:R0:W-:Y:S01]  /*4620*/  STG.E.64 [R40.64], R10 ;  /* 0x0000000a28007986 */ /* 0x0001e2000c101b04 */
[----:B------:R-:W-:Y:S01]  /*4630*/  SHF.L.U32 R79, R18, 0x10, RZ ;  /* 0x00000010124f7819 */ /* 0x000fe200000006ff */
[-C--:B-1----:R-:W-:Y:S01]  /*4640*/  IMAD.WIDE.U32 R6, R55, R54.reuse, c[0x0][0x178] ;  /* 0x00005e0037067625 */ /* 0x082fe200078e0036 */
[----:B------:R-:W-:Y:S01]  /*4650*/  LOP3.LUT R60, R60, 0xffff0000, R81, 0xf8, !PT ;  /* 0xffff00003c3c7812 */ /* 0x000fe200078ef851 */
[----:B------:R1:W-:Y:S01]  /*4660*/  STG.E.64 [R44.64], R12 ;  /* 0x0000000c2c007986 */ /* 0x0003e2000c101b04 */
[----:B------:R-:W-:Y:S01]  /*4670*/  LOP3.LUT R19, R19, 0xffff, RZ, 0xc0, !PT ;  /* 0x0000ffff13137812 */ /* 0x000fe200078ec0ff */
[----:B--2---:R-:W-:Y:S01]  /*4680*/  IMAD.WIDE.U32 R8, R23, R54, c[0x0][0x178] ;  /* 0x00005e0017087625 */ /* 0x004fe200078e0036 */
[----:B------:R-:W-:Y:S01]  /*4690*/  LOP3.LUT R18, R79, 0xffff, R180, 0xf8, !PT ;  /* 0x0000ffff4f127812 */ /* 0x000fe200078ef8b4 */
[----:B------:R2:W-:Y:S01]  /*46a0*/  STG.E.64 [R4.64], R14 ;  /* 0x0000000e04007986 */ /* 0x0005e2000c101b04 */
[----:B------:R-:W-:-:S02]  /*46b0*/  PRMT R19, R60, 0x5410, R19 ;  /* 0x000054103c137816 */ /* 0x000fc40000000013 */
[----:B------:R-:W-:Y:S01]  /*46c0*/  IADD3 R25, R163, 0x400, RZ ;  /* 0x00000400a3197810 */ /* 0x000fe20007ffe0ff */
[----:B------:R3:W-:Y:S01]  /*46d0*/  STG.E.64 [R6.64], R16 ;  /* 0x0000001006007986 */ /* 0x0007e2000c101b04 */
[----:B------:R-:W-:Y:S02]  /*46e0*/  LOP3.LUT R21, R21, 0xffff, RZ, 0xc0, !PT ;  /* 0x0000ffff15157812 */ /* 0x000fe400078ec0ff */
[----:B------:R-:W-:Y:S01]  /*46f0*/  IADD3 R23, R163, 0x480, RZ ;  /* 0x00000480a3177810 */ /* 0x000fe20007ffe0ff */
[-C--:B0-----:R-:W-:Y:S01]  /*4700*/  IMAD.WIDE.U32 R10, R25, R54.reuse, c[0x0][0x178] ;  /* 0x00005e00190a7625 */ /* 0x081fe200078e0036 */
[----:B------:R-:W-:Y:S01]  /*4710*/  PRMT R21, R62, 0x5410, R21 ;  /* 0x000054103e157816 */ /* 0x000fe20000000015 */
[----:B------:R0:W-:Y:S01]  /*4720*/  STG.E.64 [R8.64], R18 ;  /* 0x0000001208007986 */ /* 0x0001e2000c101b04 */
[----:B------:R-:W-:Y:S01]  /*4730*/  IADD3 R25, R163, 0x500, RZ ;  /* 0x00000500a3197810 */ /* 0x000fe20007ffe0ff */
[-C--:B-1----:R-:W-:Y:S01]  /*4740*/  IMAD.WIDE.U32 R12, R23, R54.reuse, c[0x0][0x178] ;  /* 0x00005e00170c7625 */ /* 0x082fe200078e0036 */
[C---:B------:R-:W-:Y:S01]  /*4750*/  IADD3 R23, R163.reuse, 0x580, RZ ;  /* 0x00000580a3177810 */ /* 0x040fe20007ffe0ff */
[----:B------:R1:W-:Y:S01]  /*4760*/  STG.E.64 [R10.64], R20 ;  /* 0x000000140a007986 */ /* 0x0003e2000c101b04 */
[----:B--2---:R-:W-:Y:S01]  /*4770*/  IADD3 R15, R163, 0x600, RZ ;  /* 0x00000600a30f7810 */ /* 0x004fe20007ffe0ff */
[-C--:B------:R-:W-:Y:S01]  /*4780*/  IMAD.WIDE.U32 R4, R25, R54.reuse, c[0x0][0x178] ;  /* 0x00005e0019047625 */ /* 0x080fe200078e0036 */
[----:B---3--:R-:W-:Y:S01]  /*4790*/  IADD3 R17, R163, 0x680, RZ ;  /* 0x00000680a3117810 */ /* 0x008fe20007ffe0ff */
[----:B------:R2:W-:Y:S02]  /*47a0*/  STG.E.64 [R12.64], R30 ;  /* 0x0000001e0c007986 */ /* 0x0005e4000c101b04 */
[----:B------:R-:W-:-:S02]  /*47b0*/  IMAD.WIDE.U32 R6, R23, R54, c[0x0][0x178] ;  /* 0x00005e0017067625 */ /* 0x000fc400078e0036 */
[----:B------:R3:W-:Y:S02]  /*47c0*/  STG.E.64 [R4.64], R28 ;  /* 0x0000001c04007986 */ /* 0x0007e4000c101b04 */
[-C--:B0-----:R-:W-:Y:S01]  /*47d0*/  IMAD.WIDE.U32 R8, R15, R54.reuse, c[0x0][0x178] ;  /* 0x00005e000f087625 */ /* 0x081fe200078e0036 */
[----:B------:R-:W-:Y:S01]  /*47e0*/  IADD3 R15, R163, 0x700, RZ ;  /* 0x00000700a30f7810 */ /* 0x000fe20007ffe0ff */
[----:B------:R0:W-:Y:S02]  /*47f0*/  STG.E.64 [R6.64], R34 ;  /* 0x0000002206007986 */ /* 0x0001e4000c101b04 */
[-C--:B-1----:R-:W-:Y:S01]  /*4800*/  IMAD.WIDE.U32 R10, R17, R54.reuse, c[0x0][0x178] ;  /* 0x00005e00110a7625 */ /* 0x082fe200078e0036 */
[C---:B------:R-:W-:Y:S02]  /*4810*/  IADD3 R17, R163.reuse, 0x780, RZ ;  /* 0x00000780a3117810 */ /* 0x040fe40007ffe0ff */
[----:B------:R-:W-:Y:S01]  /*4820*/  IADD3 R19, R163, 0x880, RZ ;  /* 0x00000880a3137810 */ /* 0x000fe20007ffe0ff */
[----:B------:R1:W-:Y:S01]  /*4830*/  STG.E.64 [R8.64], R32 ;  /* 0x0000002008007986 */ /* 0x0003e2000c101b04 */
[----:B--2---:R-:W-:Y:S01]  /*4840*/  IMAD.WIDE.U32 R12, R15, R54, c[0x0][0x178] ;  /* 0x00005e000f0c7625 */ /* 0x004fe200078e0036 */
[----:B------:R-:W-:-:S02]  /*4850*/  IADD3 R15, R163, 0x800, RZ ;  /* 0x00000800a30f7810 */ /* 0x000fc40007ffe0ff */
[----:B------:R2:W-:Y:S01]  /*4860*/  STG.E.64 [R10.64], R38 ;  /* 0x000000260a007986 */ /* 0x0005e2000c101b04 */
[-C--:B---3--:R-:W-:Y:S01]  /*4870*/  IMAD.WIDE.U32 R4, R17, R54.reuse, c[0x0][0x178] ;  /* 0x00005e0011047625 */ /* 0x088fe200078e0036 */
[----:B------:R-:W-:Y:S02]  /*4880*/  IADD3 R17, R163, 0x900, RZ ;  /* 0x00000900a3117810 */ /* 0x000fe40007ffe0ff */
[----:B------:R3:W-:Y:S01]  /*4890*/  STG.E.64 [R12.64], R36 ;  /* 0x000000240c007986 */ /* 0x0007e2000c101b04 */
[-C--:B0-----:R-:W-:Y:S01]  /*48a0*/  IMAD.WIDE.U32 R6, R15, R54.reuse, c[0x0][0x178] ;  /* 0x00005e000f067625 */ /* 0x081fe200078e0036 */
[----:B------:R-:W-:Y:S02]  /*48b0*/  IADD3 R15, R163, 0x980, RZ ;  /* 0x00000980a30f7810 */ /* 0x000fe40007ffe0ff */
[----:B------:R3:W-:Y:S01]  /*48c0*/  STG.E.64 [R4.64], R46 ;  /* 0x0000002e04007986 */ /* 0x0007e2000c101b04 */
[----:B-1----:R-:W-:-:S03]  /*48d0*/  IMAD.WIDE.U32 R8, R19, R54, c[0x0][0x178] ;  /* 0x00005e0013087625 */ /* 0x002fc600078e0036 */
[----:B------:R3:W-:Y:S01]  /*48e0*/  STG.E.64 [R6.64], R42 ;  /* 0x0000002a06007986 */ /* 0x0007e2000c101b04 */
[----:B--2---:R-:W-:-:S03]  /*48f0*/  IMAD.WIDE.U32 R10, R17, R54, c[0x0][0x178] ;  /* 0x00005e00110a7625 */ /* 0x004fc600078e0036 */
[----:B------:R3:W-:Y:S01]  /*4900*/  STG.E.64 [R8.64], R50 ;  /* 0x0000003208007986 */ /* 0x0007e2000c101b04 */
[----:B------:R-:W-:-:S03]  /*4910*/  IMAD.WIDE.U32 R14, R15, R54, c[0x0][0x178] ;  /* 0x00005e000f0e7625 */ /* 0x000fc600078e0036 */
[----:B------:R3:W-:Y:S04]  /*4920*/  STG.E.64 [R10.64], R48 ;  /* 0x000000300a007986 */ /* 0x0007e8000c101b04 */
[----:B------:R3:W-:Y:S02]  /*4930*/  STG.E.64 [R14.64], R52 ;  /* 0x000000340e007986 */ /* 0x0007e4000c101b04 */
[----:B---3--:R-:W-:Y:S01]  /*4940*/  @P0 CALL.REL.NOINC `(.L_x_632) ;  /* 0x0000001000000944 */ /* 0x008fe20003c00000 */
[----:B------:R-:W-:Y:S05]  /*4950*/  BRA `(.L_x_633) ;  /* 0xffffba0000007947 */ /* 0x000fea000383ffff */
.L_x_632:
[----:B------:R-:W-:Y:S05]  /*4960*/  EXIT ;  /* 0x000000000000794d */ /* 0x000fea0003800000 */
.L_x_630:
[----:B------:R-:W-:Y:S01]  /*4970*/  HFMA2.MMA R163, -RZ, RZ, 0, 1.847743988037109375e-06 ;  /* 0x0000001fffa37435 */ /* 0x000fe200000001ff */
[----:B------:R-:W-:Y:S02]  /*4980*/  MOV R170, 0x1 ;  /* 0x0000000100aa7802 */ /* 0x000fe40000000f00 */
[----:B------:R-:W-:Y:S02]  /*4990*/  MOV R172, 0xffffffff ;  /* 0xffffffff00ac7802 */ /* 0x000fe40000000f00 */
[----:B------:R-:W-:-:S02]  /*49a0*/  MOV R168, 0x49c0 ;  /* 0x000049c000a87802 */ /* 0x000fc40000000f00 */
[----:B-----5:R-:W-:Y:S05]  /*49b0*/  CALL.REL.NOINC `($__internal_70_$__cuda_sm70_shflsync_bfly_p) ;  /* 0x00000da000007944 */ /* 0x020fea0003c00000 */
[----:B01----:R-:W-:Y:S05]  /*49c0*/  BRA `(.L_x_634) ;  /* 0xffffc2f000007947 */ /* 0x003fea000383ffff */
.L_x_631:
[----:B------:R-:W-:Y:S01]  /*49d0*/  HFMA2.MMA R170, -RZ, RZ, 0, 1.1920928955078125e-07 ;  /* 0x00000002ffaa7435 */ /* 0x000fe200000001ff */
[----:B0-----:R-:W-:-:S02]  /*49e0*/  MOV R167, R174 ;  /* 0x000000ae00a77202 */ /* 0x001fc40000000f00 */
[----:B------:R-:W-:Y:S02]  /*49f0*/  MOV R163, 0x1f ;  /* 0x0000001f00a37802 */ /* 0x000fe40000000f00 */
[----:B------:R-:W-:Y:S02]  /*4a00*/  MOV R172, 0xffffffff ;  /* 0xffffffff00ac7802 */ /* 0x000fe40000000f00 */
[----:B------:R-:W-:Y:S02]  /*4a10*/  MOV R168, 0x4a30 ;  /* 0x00004a3000a87802 */ /* 0x000fe40000000f00 */
[----:B-----5:R-:W-:Y:S05]  /*4a20*/  CALL.REL.NOINC `($__internal_70_$__cuda_sm70_shflsync_bfly_p) ;  /* 0x00000d3000007944 */ /* 0x020fea0003c00000 */
[----:B0-----:R-:W-:Y:S01]  /*4a30*/  HFMA2.MMA R170, -RZ, RZ, 0, 2.384185791015625e-07 ;  /* 0x00000004ffaa7435 */ /* 0x001fe200000001ff */
[----:B-1----:R-:W-:Y:S01]  /*4a40*/  FADD.FTZ R167, R174, R163 ;  /* 0x000000a3aea77221 */ /* 0x002fe20000010000 */
[----:B------:R-:W-:Y:S02]  /*4a50*/  MOV R163, 0x1f ;  /* 0x0000001f00a37802 */ /* 0x000fe40000000f00 */
[----:B------:R-:W-:Y:S02]  /*4a60*/  MOV R172, 0xffffffff ;  /* 0xffffffff00ac7802 */ /* 0x000fe40000000f00 */
[----:B------:R-:W-:-:S02]  /*4a70*/  MOV R168, 0x4a90 ;  /* 0x00004a9000a87802 */ /* 0x000fc40000000f00 */
[----:B------:R-:W-:Y:S05]  /*4a80*/  CALL.REL.NOINC `($__internal_70_$__cuda_sm70_shflsync_bfly_p) ;  /* 0x00000cd000007944 */ /* 0x000fea0003c00000 */
[----:B0-----:R-:W-:Y:S01]  /*4a90*/  HFMA2.MMA R170, -RZ, RZ, 0, 4.76837158203125e-07 ;  /* 0x00000008ffaa7435 */ /* 0x001fe200000001ff */
[----:B-1----:R-:W-:Y:S01]  /*4aa0*/  FADD.FTZ R167, R167, R163 ;  /* 0x000000a3a7a77221 */ /* 0x002fe20000010000 */
[----:B------:R-:W-:-:S02]  /*4ab0*/  MOV R163, 0x1f ;  /* 0x0000001f00a37802 */ /* 0x000fc40000000f00 */
[----:B------:R-:W-:Y:S02]  /*4ac0*/  MOV R172, 0xffffffff ;  /* 0xffffffff00ac7802 */ /* 0x000fe40000000f00 */
[----:B------:R-:W-:Y:S02]  /*4ad0*/  MOV R168, 0x4af0 ;  /* 0x00004af000a87802 */ /* 0x000fe40000000f00 */
[----:B------:R-:W-:Y:S05]  /*4ae0*/  CALL.REL.NOINC `($__internal_70_$__cuda_sm70_shflsync_bfly_p) ;  /* 0x00000c7000007944 */ /* 0x000fea0003c00000 */
[----:B0-----:R-:W-:Y:S01]  /*4af0*/  HFMA2.MMA R170, -RZ, RZ, 0, 9.5367431640625e-07 ;  /* 0x00000010ffaa7435 */ /* 0x001fe200000001ff */
[----:B-1----:R-:W-:Y:S01]  /*4b00*/  FADD.FTZ R167, R167, R163 ;  /* 0x000000a3a7a77221 */ /* 0x002fe20000010000 */
[----:B------:R-:W-:Y:S02]  /*4b10*/  MOV R163, 0x1f ;  /* 0x0000001f00a37802 */ /* 0x000fe40000000f00 */
[----:B------:R-:W-:Y:S02]  /*4b20*/  MOV R172, 0xffffffff ;  /* 0xffffffff00ac7802 */ /* 0x000fe40000000f00 */
[----:B------:R-:W-:Y:S02]  /*4b30*/  MOV R168, 0x4b50 ;  /* 0x00004b5000a87802 */ /* 0x000fe40000000f00 */
[----:B------:R-:W-:Y:S05]  /*4b40*/  CALL.REL.NOINC `($__internal_70_$__cuda_sm70_shflsync_bfly_p) ;  /* 0x00000c1000007944 */ /* 0x000fea0003c00000 */
[----:B-1----:R-:W-:Y:S01]  /*4b50*/  FADD.FTZ R163, R167, R163 ;  /* 0x000000a3a7a37221 */ /* 0x002fe20000010000 */
[----:B0-----:R-:W-:-:S03]  /*4b60*/  MOV R172, 0xffffffff ;  /* 0xffffffff00ac7802 */ /* 0x001fc60000000f00 */
        /* <DEDUP_REMOVED lines=160> */
[----:B------:R-:W-:-:S03]  /*5570*/  HFMA2.MMA R170, -RZ, RZ, 0, 5.9604644775390625e-08 ;  /* 0x00000001ffaa7435 */ /* 0x000fc600000001ff */
[----:B------:R-:W-:Y:S01]  /*5580*/  FFMA.FTZ R167, R168, R168, R163 ;  /* 0x000000a8a8a77223 */ /* 0x000fe200000100a3 */
[----:B------:R-:W-:Y:S02]  /*5590*/  MOV R163, 0x1f ;  /* 0x0000001f00a37802 */ /* 0x000fe40000000f00 */
[----:B------:R-:W-:Y:S02]  /*55a0*/  MOV R168, 0x55c0 ;  /* 0x000055c000a87802 */ /* 0x000fe40000000f00 */
[----:B------:R-:W-:Y:S05]  /*55b0*/  CALL.REL.NOINC `($__internal_70_$__cuda_sm70_shflsync_bfly_p) ;  /* 0x000001a000007944 */ /* 0x000fea0003c00000 */
[----:B0-----:R-:W-:Y:S01]  /*55c0*/  HFMA2.MMA R170, -RZ, RZ, 0, 1.1920928955078125e-07 ;  /* 0x00000002ffaa7435 */ /* 0x001fe200000001ff */
[----:B-1----:R-:W-:Y:S01]  /*55d0*/  FADD.FTZ R167, R167, R163 ;  /* 0x000000a3a7a77221 */ /* 0x002fe20000010000 */
[----:B------:R-:W-:Y:S02]  /*55e0*/  MOV R163, 0x1f ;  /* 0x0000001f00a37802 */ /* 0x000fe40000000f00 */
[----:B------:R-:W-:Y:S02]  /*55f0*/  MOV R172, 0xffffffff ;  /* 0xffffffff00ac7802 */ /* 0x000fe40000000f00 */
[----:B------:R-:W-:Y:S02]  /*5600*/  MOV R168, 0x5620 ;  /* 0x0000562000a87802 */ /* 0x000fe40000000f00 */
[----:B------:R-:W-:Y:S05]  /*5610*/  CALL.REL.NOINC `($__internal_70_$__cuda_sm70_shflsync_bfly_p) ;  /* 0x0000014000007944 */ /* 0x000fea0003c00000 */
[----:B0-----:R-:W-:Y:S01]  /*5620*/  HFMA2.MMA R170, -RZ, RZ, 0, 2.384185791015625e-07 ;  /* 0x00000004ffaa7435 */ /* 0x001fe200000001ff */
[----:B-1----:R-:W-:Y:S01]  /*5630*/  FADD.FTZ R167, R167, R163 ;  /* 0x000000a3a7a77221 */ /* 0x002fe20000010000 */
[----:B------:R-:W-:-:S02]  /*5640*/  MOV R163, 0x1f ;  /* 0x0000001f00a37802 */ /* 0x000fc40000000f00 */
[----:B------:R-:W-:Y:S02]  /*5650*/  MOV R172, 0xffffffff ;  /* 0xffffffff00ac7802 */ /* 0x000fe40000000f00 */
[----:B------:R-:W-:Y:S02]  /*5660*/  MOV R168, 0x5680 ;  /* 0x0000568000a87802 */ /* 0x000fe40000000f00 */
[----:B------:R-:W-:Y:S05]  /*5670*/  CALL.REL.NOINC `($__internal_70_$__cuda_sm70_shflsync_bfly_p) ;  /* 0x000000e000007944 */ /* 0x000fea0003c00000 */
[----:B0-----:R-:W-:Y:S01]  /*5680*/  HFMA2.MMA R170, -RZ, RZ, 0, 4.76837158203125e-07 ;  /* 0x00000008ffaa7435 */ /* 0x001fe200000001ff */
[----:B-1----:R-:W-:Y:S01]  /*5690*/  FADD.FTZ R167, R167, R163 ;  /* 0x000000a3a7a77221 */ /* 0x002fe20000010000 */
[----:B------:R-:W-:Y:S02]  /*56a0*/  MOV R163, 0x1f ;  /* 0x0000001f00a37802 */ /* 0x000fe40000000f00 */
[----:B------:R-:W-:Y:S02]  /*56b0*/  MOV R172, 0xffffffff ;  /* 0xffffffff00ac7802 */ /* 0x000fe40000000f00 */
[----:B------:R-:W-:Y:S02]  /*56c0*/  MOV R168, 0x56e0 ;  /* 0x000056e000a87802 */ /* 0x000fe40000000f00 */
[----:B------:R-:W-:Y:S05]  /*56d0*/  CALL.REL.NOINC `($__internal_70_$__cuda_sm70_shflsync_bfly_p) ;  /* 0x0000008000007944 */ /* 0x000fea0003c00000 */
[----:B0-----:R-:W-:Y:S01]  /*56e0*/  HFMA2.MMA R170, -RZ, RZ, 0, 9.5367431640625e-07 ;  /* 0x00000010ffaa7435 */ /* 0x001fe200000001ff */
[----:B-1----:R-:W-:Y:S01]  /*56f0*/  FADD.FTZ R167, R167, R163 ;  /* 0x000000a3a7a77221 */ /* 0x002fe20000010000 */
[----:B------:R-:W-:-:S02]  /*5700*/  MOV R163, 0x1f ;  /* 0x0000001f00a37802 */ /* 0x000fc40000000f00 */
[----:B------:R-:W-:Y:S02]  /*5710*/  MOV R172, 0xffffffff ;  /* 0xffffffff00ac7802 */ /* 0x000fe40000000f00 */
[----:B------:R-:W-:Y:S02]  /*5720*/  MOV R168, 0x5740 ;  /* 0x0000574000a87802 */ /* 0x000fe40000000f00 */
[----:B------:R-:W-:Y:S05]  /*5730*/  CALL.REL.NOINC `($__internal_70_$__cuda_sm70_shflsync_bfly_p) ;  /* 0x0000002000007944 */ /* 0x000fea0003c00000 */
[----:B01----:R-:W-:Y:S01]  /*5740*/  MOV R172, R163 ;  /* 0x000000a300ac7202 */ /* 0x003fe20000000f00 */
[----:B------:R-:W-:Y:S05]  /*5750*/  BRA `(.L_x_635) ;  /* 0xffffc0a000007947 */ /* 0x000fea000383ffff */
        .weak           $__internal_70_$__cuda_sm70_shflsync_bfly_p
        .type           $__internal_70_$__cuda_sm70_shflsync_bfly_p,@function
        .size           $__internal_70_$__cuda_sm70_shflsync_bfly_p,(.L_x_1119 - $__internal_70_$__cuda_sm70_shflsync_bfly_p)
$__internal_70_$__cuda_sm70_shflsync_bfly_p:
[----:B------:R-:W-:Y:S01]  /*5760*/  HFMA2.MMA R169, -RZ, RZ, 0, 0 ;  /* 0x00000000ffa97435 */ /* 0x000fe200000001ff */
[----:B------:R-:W-:Y:S04]  /*5770*/  WARPSYNC R172 ;  /* 0x000000ac00007348 */ /* 0x000fe80003800000 */
[----:B------:R0:W1:Y:S01]  /*5780*/  SHFL.BFLY PT, R163, R167, R170, R163 ;  /* 0x0c0000aaa7a37389 */ /* 0x00006200000e00a3 */
[----:B------:R-:W-:Y:S05]  /*5790*/  RET.REL.NODEC R168 `(_ZN10layer_norm13ln_fwd_kernelINS_13Kernel_traitsI13__nv_bfloat16fS2_fjLj10240ELj1ELj1ELj4ELj16ENS_18Kernel_traits_baseILj10240ES2_fS2_fjLj128EEEEEEEvNS_9FwdParamsE) ;  /* 0xffffa860a8007950 */ /* 0x000fea0003c3ffff */
.L_x_636:
        /* <DEDUP_REMOVED lines=14> */
.L_x_1119:


//--------------------- .text._ZN10layer_norm13ln_fwd_kernelINS_13Kernel_traitsI13__nv_bfloat16S2_S2_fjLj10240ELj1ELj1ELj4ELj16ENS_18Kernel_traits_baseILj10240ES2_S2_S2_fjLj128EEEEEEEvNS_9FwdParamsE --------------------------
	.section	.text._ZN10layer_norm13ln_fwd_kernelINS_13Kernel_traitsI13__nv_bfloat16S2_S2_fjLj10240ELj1ELj1ELj4ELj16ENS_18Kernel_traits_baseILj10240ES2_S2_S2_fjLj128EEEEEEEvNS_9FwdParamsE,"ax",@progbits
	.sectioninfo	@"SHI_REGISTERS=254"
	.align	128
        .global         _ZN10layer_norm13ln_fwd_kernelINS_13Kernel_traitsI13__nv_bfloat16S2_S2_fjLj10240ELj1ELj1ELj4ELj16ENS_18Kernel_traits_baseILj10240ES2_S2_S2_fjLj128EEEEEEEvNS_9FwdParamsE
        .type           _ZN10layer_norm13ln_fwd_kernelINS_13Kernel_traitsI13__nv_bfloat16S2_S2_fjLj10240ELj1ELj1ELj4ELj16ENS_18Kernel_traits_baseILj10240ES2_S2_S2_fjLj128EEEEEEEvNS_9FwdParamsE,@function
        .size           _ZN10layer_norm13ln_fwd_kernelINS_13Kernel_traitsI13__nv_bfloat16S2_S2_fjLj10240ELj1ELj1ELj4ELj16ENS_18Kernel_traits_baseILj10240ES2_S2_S2_fjLj128EEEEEEEvNS_9FwdParamsE,(.L_x_1120 - _ZN10layer_norm13ln_fwd_kernelINS_13Kernel_traitsI13__nv_bfloat16S2_S2_fjLj10240ELj1ELj1ELj4ELj16ENS_18Kernel_traits_baseILj10240ES2_S2_S2_fjLj128EEEEEEEvNS_9FwdParamsE)
        .other          _ZN10layer_norm13ln_fwd_kernelINS_13Kernel_traitsI13__nv_bfloat16S2_S2_fjLj10240ELj1ELj1ELj4ELj16ENS_18Kernel_traits_baseILj10240ES2_S2_S2_fjLj128EEEEEEEvNS_9FwdParamsE,@"STO_CUDA_ENTRY STV_DEFAULT"
_ZN10layer_norm13ln_fwd_kernelINS_13Kernel_traitsI13__nv_bfloat16S2_S2_fjLj10240ELj1ELj1ELj4ELj16ENS_18Kernel_traits_baseILj10240ES2_S2_S2_fjLj128EEEEEEEvNS_9FwdParamsE:
.text._ZN10layer_norm13ln_fwd_kernelINS_13Kernel_traitsI13__nv_bfloat16S2_S2_fjLj10240ELj1ELj1ELj4ELj16ENS_18Kernel_traits_baseILj10240ES2_S2_S2_fjLj128EEEEEEEvNS_9FwdParamsE:
        /* <DEDUP_REMOVED lines=33> */
[----:B------:R-:W-:-:S03]  /*0210*/  HFMA2.MMA R0, -RZ, RZ, 0, 5.9604644775390625e-08 ;  /* 0x00000001ff007435 */ /* 0x000fc600000001ff */
.L_x_640:
[----:B0-----:R-:W0:Y:S01]  /*0220*/  S2R R3, SR_TID.X ;  /* 0x0000000000037919 */ /* 0x001e220000002100 */
[----:B------:R-:W-:-:S02]  /*0230*/  MOV R84, 0x10 ;  /* 0x0000001000547802 */ /* 0x000fc40000000f00 */
[----:B0-----:R-:W-:-:S05]  /*0240*/  LOP3.LUT R125, R3, 0x7f, RZ, 0xc0, !PT ;  /* 0x0000007f037d7812 */ /* 0x001fca00078ec0ff */
        /* <DEDUP_REMOVED lines=31> */
[----:B------:R-:W-:Y:S02]  /*0440*/  LOP3.LUT P0, RZ, R3, 0x1f, RZ, 0xc0, !PT ;  /* 0x0000001f03ff7812 */ /* 0x000fe4000780c0ff */
        /* <DEDUP_REMOVED lines=165> */
.L_x_641:
        /* <DEDUP_REMOVED lines=180> */
.L_x_642:
[----:B------:R-:W2:Y:S01]  /*19e0*/  S2R R86, SR_TID.X ;  /* 0x0000000000567919 */ /* 0x000ea20000002100 */
[----:B------:R-:W-:Y:S01]  /*19f0*/  @!P0 SHF.R.U32.HI R85, RZ, 0x5, R3 ;  /* 0x00000005ff558819 */ /* 0x000fe20000011603 */
[----:B-1----:R-:W-:Y:S01]  /*1a00*/  FADD.FTZ R3, R94, R92 ;  /* 0x0000005c5e037221 */ /* 0x002fe20000010000 */
[----:B------:R-:W-:Y:S01]  /*1a10*/  WARPSYNC 0xffffffff ;  /* 0xffffffff00007948 */ /* 0x000fe20003800000 */
[----:B------:R-:W-:Y:S02]  /*1a20*/  MOV R158, 0x10 ;  /* 0x00000010009e7802 */ /* 0x000fe40000000f00 */
[----:B------:R-:W-:-:S04]  /*1a30*/  @!P0 LOP3.LUT R85, R85, 0x3, RZ, 0xc0, !PT ;  /* 0x0000000355558812 */ /* 0x000fc800078ec0ff */
[----:B------:R-:W-:-:S05]  /*1a40*/  @!P0 IADD3 R90, R88, R85, RZ ;  /* 0x00000055585a8210 */ /* 0x000fca0007ffe0ff */
[----:B------:R-:W-:Y:S01]  /*1a50*/  @!P0 STS.64 [R90.X8], R2 ;  /* 0x000000025a008388 */ /* 0x000fe20000008a00 */
[----:B--2---:R-:W-:-:S03]  /*1a60*/  LOP3.LUT R84, R86, 0x1f, RZ, 0xc0, !PT ;  /* 0x0000001f56547812 */ /* 0x004fc600078ec0ff */
[----:B------:R-:W-:Y:S01]  /*1a70*/  BAR.SYNC.DEFER_BLOCKING 0x0 ;  /* 0x0000000000007b1d */ /* 0x000fe20000010000 */
[----:B------:R-:W-:-:S13]  /*1a80*/  ISETP.GT.U32.AND P1, PT, R84, 0x3, PT ;  /* 0x000000035400780c */ /* 0x000fda0003f24070 */
[----:B0-----:R-:W-:Y:S02]  /*1a90*/  @!P1 IADD3 R92, R88, R84, RZ ;  /* 0x00000054585c9210 */ /* 0x001fe40007ffe0ff */
        /* <DEDUP_REMOVED lines=9> */
[----:B------:R-:W-:Y:S04]  /*1b30*/  SHFL.DOWN PT, R90, R104, 0x1, 0x1f ;  /* 0x08201f00685a7f89 */ /* 0x000fe800000e0000 */
[----:B------:R-:W1:Y:S04]  /*1b40*/  SHFL.DOWN PT, R98, R84, 0x2, 0x1f ;  /* 0x08401f0054627f89 */ /* 0x000e6800000e0000 */
        /* <DEDUP_REMOVED lines=11> */
[----:B------:R-:W-:Y:S01]  /*1c00*/  FFMA.FTZ R3, R106, R88, R3 ;  /* 0x000000586a037223 */ /* 0x000fe20000010003 */
[----:B------:R-:W-:-:S03]  /*1c10*/  HFMA2.MMA R106, -RZ, RZ, 0.599609375, -19.203125 ;  /* 0x38cccccdff6a7435 */ /* 0x000fc600000001ff */
[----:B------:R-:W1:Y:S01]  /*1c20*/  MUFU.RCP R85, R85 ;  /* 0x0000005500557308 */ /* 0x000e620000001000 */
[----:B------:R-:W2:Y:S01]  /*1c30*/  SHFL.DOWN PT, R88, R3, 0x1, 0x1f ;  /* 0x08201f0003587f89 */ /* 0x000ea200000e0000 */
[----:B0-----:R-:W-:Y:S02]  /*1c40*/  FADD.FTZ R92, R2, -R84 ;  /* 0x80000054025c7221 */ /* 0x001fe40000010000 */
[----:B------:R-:W-:Y:S02]  /*1c50*/  FMUL.FTZ R84, R90, R84 ;  /* 0x000000545a547220 */ /* 0x000fe40000410000 */
[----:B------:R-:W-:Y:S02]  /*1c60*/  FMUL.FTZ R92, R92, R92 ;  /* 0x0000005c5c5c7220 */ /* 0x000fe40000410000 */
[C---:B------:R-:W-:Y:S01]  /*1c70*/  FFMA.FTZ R84, R104.reuse, R2, R84 ;  /* 0x0000000268547223 */ /* 0x040fe20000010054 */
[----:B------:R-:W-:Y:S01]  /*1c80*/  SHF.R.U32.HI R2, RZ, 0x5, R86 ;  /* 0x00000005ff027819 */ /* 0x000fe20000011656 */
[----:B------:R-:W-:-:S02]  /*1c90*/  FMUL.FTZ R92, R104, R92 ;  /* 0x0000005c685c7220 */ /* 0x000fc40000410000 */
[----:B--2---:R-:W-:Y:S01]  /*1ca0*/  FADD.FTZ R88, R3, R88 ;  /* 0x0000005803587221 */ /* 0x004fe20000010000 */
[----:B------:R-:W-:Y:S01]  /*1cb0*/  LOP3.LUT R3, R2, 0x3, RZ, 0xc0, !PT ;  /* 0x0000000302037812 */ /* 0x000fe200078ec0ff */
[----:B------:R-:W-:Y:S02]  /*1cc0*/  FMUL.FTZ R92, R90, R92 ;  /* 0x0000005c5a5c7220 */ /* 0x000fe40000410000 */
[----:B-1----:R-:W-:Y:S01]  /*1cd0*/  FMUL.FTZ R94, R85, R84 ;  /* 0x00000054555e7220 */ /* 0x002fe20000410000 */
[----:B------:R-:W-:Y:S01]  /*1ce0*/  LOP3.LUT P0, RZ, R3, 0x1f, R86, 0xf8, !PT ;  /* 0x0000001f03ff7812 */ /* 0x000fe2000780f856 */
[----:B------:R-:W-:-:S03]  /*1cf0*/  FFMA.FTZ R98, R85, R92, R88 ;  /* 0x0000005c55627223 */ /* 0x000fc60000010058 */
[----:B------:R-:W0:Y:S04]  /*1d00*/  SHFL.IDX PT, R88, R94, RZ, 0x1f ;  /* 0x00001fff5e587589 */ /* 0x000e2800000e0000 */
[----:B------:R-:W1:Y:S05]  /*1d10*/  SHFL.IDX PT, R98, R98, RZ, 0x1f ;  /* 0x00001fff62627589 */ /* 0x000e6a00000e0000 */
[----:B------:R-:W-:Y:S02]  /*1d20*/  @!P0 MOV R85, 0x4 ;  /* 0x0000000400558802 */ /* 0x000fe40000000f00 */
        /* <DEDUP_REMOVED lines=20> */
[--C-:B------:R-:W-:Y:S02]  /*1e70*/  FADD.FTZ R183, R183, -R88.reuse ;  /* 0x80000058b7b77221 */ /* 0x100fe40000010000 */
[----:B------:R-:W-:-:S02]  /*1e80*/  FADD.FTZ R185, R185, -R88 ;  /* 0x80000058b9b97221 */ /* 0x000fc40000010000 */
[--C-:B------:R-:W-:Y:S02]  /*1e90*/  FADD.FTZ R187, R187, -R88.reuse ;  /* 0x80000058bbbb7221 */ /* 0x100fe40000010000 */
[--C-:B------:R-:W-:Y:S02]  /*1ea0*/  FADD.FTZ R189, R189, -R88.reuse ;  /* 0x80000058bdbd7221 */ /* 0x100fe40000010000 */
[--C-:B------:R-:W-:Y:S02]  /*1eb0*/  FADD.FTZ R191, R191, -R88.reuse ;  /* 0x80000058bfbf7221 */ /* 0x100fe40000010000 */
[--C-:B------:R-:W-:Y:S01]  /*1ec0*/  FADD.FTZ R193, R193, -R88.reuse ;  /* 0x80000058c1c17221 */ /* 0x100fe20000010000 */
[----:B0-----:R-:W-:Y:S01]  /*1ed0*/  LOP3.LUT R3, R86, 0x7f, RZ, 0xc0, !PT ;  /* 0x0000007f56037812 */ /* 0x001fe200078ec0ff */
        /* <DEDUP_REMOVED lines=103> */
[----:B------:R-:W-:Y:S01]  /*2550*/  FADD.FTZ R223, R149, -R88 ;  /* 0x8000005895df7221 */ /* 0x000fe20000010000 */
[----:B------:R-:W-:Y:S01]  /*2560*/  PRMT R90, R90, 0x5410, R92 ;  /* 0x000054105a5a7816 */ /* 0x000fe2000000005c */
[--C-:B------:R-:W-:Y:S01]  /*2570*/  FADD.FTZ R161, R143, -R88.reuse ;  /* 0x800000588fa17221 */ /* 0x100fe20000010000 */
        /* <DEDUP_REMOVED lines=31> */
[----:B------:R-:W-:Y:S01]  /*2770*/  FADD.FTZ R150, R91, -R88 ;  /* 0x800000585b967221 */ /* 0x000fe20000010000 */
[----:B------:R-:W-:Y:S01]  /*2780*/  PRMT R221, R221, 0x5410, R98 ;  /* 0x00005410dddd7816 */ /* 0x000fe20000000062 */
[--C-:B------:R-:W-:Y:S01]  /*2790*/  FADD.FTZ R237, R237, -R88.reuse ;  /* 0x80000058eded7221 */ /* 0x100fe20000010000 */
[----:B------:R-:W-:Y:S01]  /*27a0*/  PRMT R229, R229, 0x5410, R231 ;  /* 0x00005410e5e57816 */ /* 0x000fe200000000e7 */
[--C-:B------:R-:W-:Y:S01]  /*27b0*/  FADD.FTZ R239, R239, -R88.reuse ;  /* 0x80000058efef7221 */ /* 0x100fe20000010000 */
[----:B------:R-:W-:Y:S01]  /*27c0*/  PRMT R233, R233, 0x5410, R235 ;  /* 0x00005410e9e97816 */ /* 0x000fe200000000eb */
[--C-:B------:R-:W-:Y:S01]  /*27d0*/  FADD.FTZ R241, R241, -R88.reuse ;  /* 0x80000058f1f17221 */ /* 0x100fe20000010000 */
[----:B-----5:R-:W-:Y:S01]  /*27e0*/  HFMA2.BF16_V2 R86, R82, R165, -RZ.H0_H0 ;  /* 0x000000a552567231 */ /* 0x020fe200003400ff */
[--C-:B------:R-:W-:Y:S01]  /*27f0*/  FADD.FTZ R243, R243, -R88.reuse ;  /* 0x80000058f3f37221 */ /* 0x100fe20000010000 */
[----:B------:R-:W-:Y:S01]  /*2800*/  HFMA2.BF16_V2 R92, R72, R189, -RZ.H0_H0 ;  /* 0x000000bd485c7231 */ /* 0x000fe200003400ff */
[--C-:B------:R-:W-:Y:S01]  /*2810*/  FADD.FTZ R251, R251, -R88.reuse ;  /* 0x80000058fbfb7221 */ /* 0x100fe20000010000 */
[----:B------:R-:W-:Y:S01]  /*2820*/  HFMA2.BF16_V2 R98, R70, R213, -RZ.H0_H0 ;  /* 0x000000d546627231 */ /* 0x000fe200003400ff */
[--C-:B------:R-:W-:Y:S01]  /*2830*/  FADD.FTZ R85, R131, -R88.reuse ;  /* 0x8000005883557221 */ /* 0x100fe20000010000 */
[----:B------:R-:W-:Y:S01]  /*2840*/  HFMA2.BF16_V2 R86, R86, 1, 1, R42 ;  /* 0x3f803f8056567831 */ /* 0x000fe2000020002a */
[--C-:B------:R-:W-:Y:S01]  /*2850*/  FADD.FTZ R139, R113, -R88.reuse ;  /* 0x80000058718b7221 */ /* 0x100fe20000010000 */
[----:B------:R-:W-:Y:S01]  /*2860*/  HFMA2.BF16_V2 R92, R92, 1, 1, R32 ;  /* 0x3f803f805c5c7831 */ /* 0x000fe20000200020 */
[--C-:B------:R-:W-:Y:S01]  /*2870*/  FADD.FTZ R103, R103, -R88.reuse ;  /* 0x8000005867677221 */ /* 0x100fe20000010000 */
[----:B------:R-:W-:Y:S01]  /*2880*/  HFMA2.BF16_V2 R98, R98, 1, 1, R30 ;  /* 0x3f803f8062627831 */ /* 0x000fe2000020001e */
        /* <DEDUP_REMOVED lines=12> */
[----:B------:R-:W-:Y:S01]  /*2950*/  HFMA2.BF16_V2 R88, R76, R173, -RZ.H0_H0 ;  /* 0x000000ad4c587231 */ /* 0x000fe200003400ff */
[C---:B------:R-:W-:Y:S01]  /*2960*/  IMAD R3, R116.reuse, 0x500, R3 ;  /* 0x0000050074037824 */ /* 0x040fe200078e0203 */
[----:B------:R-:W-:Y:S01]  /*2970*/  IADD3 R116, R116, c[0x0][0x160], RZ ;  /* 0x0000580074747a10 */ /* 0x000fe20007ffe0ff */
[C---:B------:R-:W-:Y:S01]  /*2980*/  FMUL.FTZ R112, R84.reuse, R245 ;  /* 0x000000f554707220 */ /* 0x040fe20000410000 */
[----:B------:R-:W-:Y:S01]  /*2990*/  HFMA2.BF16_V2 R88, R88, 1, 1, R36 ;  /* 0x3f803f8058587831 */ /* 0x000fe20000200024 */
[----:B------:R-:W-:Y:S01]  /*29a0*/  FMUL.FTZ R113, R84, R247 ;  /* 0x000000f754717220 */ /* 0x000fe20000410000 */
[----:B------:R-:W-:Y:S01]  /*29b0*/  ISETP.GE.AND P0, PT, R116, c[0x0][0x164], PT ;  /* 0x0000590074007a0c */ /* 0x000fe20003f06270 */
        /* <DEDUP_REMOVED lines=43> */
[----:B------:R-:W-:Y:S01]  /*2c70*/  IADD3 R107, R3, 0x80, RZ ;  /* 0x00000080036b7810 */ /* 0x000fe20007ffe0ff */
[C---:B------:R-:W-:Y:S01]  /*2c80*/  FMUL.FTZ R142, R84.reuse, R97 ;  /* 0x00000061548e7220 */ /* 0x040fe20000410000 */
[----:B------:R-:W-:Y:S01]  /*2c90*/  HFMA2.BF16_V2 R97, R69, R209, -RZ.H0_H0 ;  /* 0x000000d145617231 */ /* 0x000fe200003400ff */
[C---:B------:R-:W-:Y:S01]  /*2ca0*/  FMUL.FTZ R143, R84.reuse, R96 ;  /* 0x00000060548f7220 */ /* 0x040fe20000410000 */
[----:B------:R-:W-:Y:S01]  /*2cb0*/  HFMA2.BF16_V2 R96, R68, R205, -RZ.H0_H0 ;  /* 0x000000cd44607231 */ /* 0x000fe200003400ff */
[C---:B------:R-:W-:Y:S01]  /*2cc0*/  FMUL.FTZ R144, R84.reuse, R144 ;  /* 0x0000009054907220 */ /* 0x040fe20000410000 */
[----:B------:R-:W-:Y:S01]  /*2cd0*/  HFMA2.BF16_V2 R85, R85, 1, 1, R41 ;  /* 0x3f803f8055557831 */ /* 0x000fe20000200029 */
[C---:B------:R-:W-:Y:S01]  /*2ce0*/  FMUL.FTZ R145, R84.reuse, R99 ;  /* 0x0000006354917220 */ /* 0x040fe20000410000 */
[----:B------:R-:W-:Y:S01]  /*2cf0*/  HFMA2.BF16_V2 R99, R71, R217, -RZ.H0_H0 ;  /* 0x000000d947637231 */ /* 0x000fe200003400ff */
[C---:B------:R-:W-:Y:S01]  /*2d00*/  FMUL.FTZ R146, R84.reuse, R146 ;  /* 0x0000009254927220 */ /* 0x040fe20000410000 */
[----:B------:R-:W-:Y:S01]  /*2d10*/  F2FP.BF16.PACK_AB R132, RZ, R132 ;  /* 0x00000084ff84723e */ /* 0x000fe200000010ff */
[C---:B------:R-:W-:Y:S01]  /*2d20*/  FMUL.FTZ R147, R84.reuse, R105 ;  /* 0x0000006954937220 */ /* 0x040fe20000410000 */
[----:B------:R-:W-:Y:S01]  /*2d30*/  HFMA2.BF16_V2 R94, R94, 1, 1, R34 ;  /* 0x3f803f805e5e7831 */ /* 0x000fe20000200022 */
        /* <DEDUP_REMOVED lines=20> */
[-C--:B------:R-:W-:Y:S01]  /*2e80*/  IMAD.WIDE.U32 R2, R125, R158.reuse, c[0x0][0x178] ;  /* 0x00005e007d027625 */ /* 0x080fe200078e009e */
[----:B------:R-:W-:Y:S01]  /*2e90*/  HFMA2.BF16_V2 R87, R83, R169, -RZ.H0_H0 ;  /* 0x000000a953577231 */ /* 0x000fe200003400ff */
[----:B------:R-:W-:Y:S01]  /*2ea0*/  F2FP.BF16.PACK_AB R139, RZ, R139 ;  /* 0x0000008bff8b723e */ /* 0x000fe200000010ff */
[----:B------:R-:W-:Y:S01]  /*2eb0*/  HFMA2.BF16_V2 R90, R78, R181, -RZ.H0_H0 ;  /* 0x000000b54e5a7231 */ /* 0x000fe200003400ff */
[----:B------:R-:W-:Y:S01]  /*2ec0*/  IMAD.WIDE.U32 R106, R107, R158, c[0x0][0x178] ;  /* 0x00005e006b6a7625 */ /* 0x000fe200078e009e */
[----:B------:R-:W-:Y:S01]  /*2ed0*/  HFMA2.BF16_V2 R102, R66, R229, -RZ.H0_H0 ;  /* 0x000000e542667231 */ /* 0x000fe200003400ff */
[----:B------:R-:W-:Y:S01]  /*2ee0*/  F2FP.BF16.PACK_AB R140, RZ, R140 ;  /* 0x0000008cff8c723e */ /* 0x000fe200000010ff */
[----:B------:R-:W-:Y:S01]  /*2ef0*/  HFMA2.BF16_V2 R84, R84, 1, 1, R40 ;  /* 0x3f803f8054547831 */ /* 0x000fe20000200028 */
[-C--:B------:R-:W-:Y:S01]  /*2f00*/  IMAD.WIDE.U32 R124, R124, R158.reuse, c[0x0][0x178] ;  /* 0x00005e007c7c7625 */ /* 0x080fe200078e009e */
[----:B------:R-:W-:Y:S01]  /*2f10*/  HFMA2.BF16_V2 R87, R87, 1, 1, R43 ;  /* 0x3f803f8057577831 */ /* 0x000fe2000020002b */
[----:B------:R-:W-:Y:S01]  /*2f20*/  F2FP.BF16.PACK_AB R141, RZ, R141 ;  /* 0x0000008dff8d723e */ /* 0x000fe200000010ff */
[----:B------:R-:W-:Y:S01]  /*2f30*/  HFMA2.BF16_V2 R90, R90, 1, 1, R38 ;  /* 0x3f803f805a5a7831 */ /* 0x000fe20000200026 */
[-C--:B------:R-:W-:Y:S01]  /*2f40*/  IMAD.WIDE.U32 R104, R123, R158.reuse, c[0x0][0x178] ;  /* 0x00005e007b687625 */ /* 0x080fe200078e009e */
[----:B------:R-:W-:Y:S01]  /*2f50*/  HFMA2.BF16_V2 R91, R91, 1, 1, R39 ;  /* 0x3f803f805b5b7831 */ /* 0x000fe20000200027 */
[----:B------:R-:W-:Y:S01]  /*2f60*/  PRMT R112, R112, 0x5410, R113 ;  /* 0x0000541070707816 */ /* 0x000fe20000000071 */
[----:B------:R-:W-:Y:S01]  /*2f70*/  HFMA2.BF16_V2 R93, R93, 1, 1, R33 ;  /* 0x3f803f805d5d7831 */ /* 0x000fe20000200021 */
[----:B------:R-:W-:Y:S01]  /*2f80*/  PRMT R114, R114, 0x5410, R115 ;  /* 0x0000541072727816 */ /* 0x000fe20000000073 */
        /* <DEDUP_REMOVED lines=15> */
[----:B------:R0:W-:Y:S01]  /*3080*/  STG.E.128 [R2.64], R84 ;  /* 0x0000005402007986 */ /* 0x0001e2000c101d04 */
[----:B------:R-:W-:-:S02]  /*3090*/  F2FP.BF16.PACK_AB R146, RZ, R146 ;  /* 0x00000092ff92723e */ /* 0x000fc400000010ff */
[----:B------:R-:W-:Y:S01]  /*30a0*/  F2FP.BF16.PACK_AB R147, RZ, R147 ;  /* 0x00000093ff93723e */ /* 0x000fe200000010ff */
[----:B------:R-:W-:Y:S01]  /*30b0*/  STG.E.128 [R106.64], R88 ;  /* 0x000000586a007986 */ /* 0x000fe2000c101d04 */
[----:B------:R-:W-:Y:S02]  /*30c0*/  F2FP.BF16.PACK_AB R148, RZ, R148 ;  /* 0x00000094ff94723e */ /* 0x000fe400000010ff */
[----:B------:R-:W-:Y:S01]  /*30d0*/  F2FP.BF16.PACK_AB R149, RZ, R149 ;  /* 0x00000095ff95723e */ /* 0x000fe200000010ff */
[----:B------:R1:W-:Y:S01]  /*30e0*/  STG.E.128 [R124.64], R92 ;  /* 0x0000005c7c007986 */ /* 0x0003e2000c101d04 */
[----:B------:R-:W-:Y:S02]  /*30f0*/  PRMT R130, R130, 0x5410, R131 ;  /* 0x0000541082827816 */ /* 0x000fe40000000083 */
[----:B------:R-:W-:Y:S01]  /*3100*/  PRMT R132, R132, 0x5410, R133 ;  /* 0x0000541084847816 */ /* 0x000fe20000000085 */
[----:B------:R-:W-:Y:S01]  /*3110*/  STG.E.128 [R104.64], R96 ;  /* 0x0000006068007986 */ /* 0x000fe2000c101d04 */
[----:B------:R-:W-:-:S02]  /*3120*/  F2FP.BF16.PACK_AB R150, RZ, R150 ;  /* 0x00000096ff96723e */ /* 0x000fc400000010ff */
[----:B------:R-:W-:Y:S01]  /*3130*/  F2FP.BF16.PACK_AB R151, RZ, R151 ;  /* 0x00000097ff97723e */ /* 0x000fe200000010ff */
[----:B------:R2:W-:Y:S01]  /*3140*/  STG.E.128 [R122.64], R100 ;  /* 0x000000647a007986 */ /* 0x0005e2000c101d04 */
[----:B------:R-:W-:Y:S01]  /*3150*/  F2FP.BF16.PACK_AB R152, RZ, R152 ;  /* 0x00000098ff98723e */ /* 0x000fe200000010ff */
[-C--:B0-----:R-:W-:Y:S01]  /*3160*/  IMAD.WIDE.U32 R2, R117, R158.reuse, c[0x0][0x178] ;  /* 0x00005e0075027625 */ /* 0x081fe200078e009e */
[----:B------:R-:W-:Y:S02]  /*3170*/  F2FP.BF16.PACK_AB R153, RZ, R153 ;  /* 0x00000099ff99723e */ /* 0x000fe400000010ff */
[----:B------:R-:W-:Y:S01]  /*3180*/  PRMT R134, R134, 0x5410, R135 ;  /* 0x0000541086867816 */ /* 0x000fe20000000087 */
[----:B------:R-:W-:Y:S01]  /*3190*/  IMAD.WIDE.U32 R84, R118, R158, c[0x0][0x178] ;  /* 0x00005e0076547625 */ /* 0x000fe200078e009e */
[----:B------:R-:W-:Y:S02]  /*31a0*/  PRMT R136, R136, 0x5410, R137 ;  /* 0x0000541088887816 */ /* 0x000fe40000000089 */
[----:B------:R-:W-:Y:S01]  /*31b0*/  F2FP.BF16.PACK_AB R154, RZ, R154 ;  /* 0x0000009aff9a723e */ /* 0x000fe200000010ff */
[----:B-1----:R-:W-:Y:S01]  /*31c0*/  HFMA2.BF16_V2 R92, R62, R112, -RZ.H0_H0 ;  /* 0x000000703e5c7231 */ /* 0x002fe200003400ff */
[----:B------:R-:W-:Y:S01]  /*31d0*/  F2FP.BF16.PACK_AB R155, RZ, R155 ;  /* 0x0000009bff9b723e */ /* 0x000fe200000010ff */
[----:B------:R-:W-:Y:S01]  /*31e0*/  HFMA2.BF16_V2 R93, R63, R114, -RZ.H0_H0 ;  /* 0x000000723f5d7231 */ /* 0x000fe200003400ff */
[----:B------:R-:W-:Y:S01]  /*31f0*/  F2FP.BF16.PACK_AB R156, RZ, R156 ;  /* 0x0000009cff9c723e */ /* 0x000fe200000010ff */
[----:B------:R-:W-:Y:S01]  /*3200*/  HFMA2.BF16_V2 R94, R56, R126, -RZ.H0_H0 ;  /* 0x0000007e385e7231 */ /* 0x000fe200003400ff */
[----:B------:R-:W-:Y:S01]  /*3210*/  F2FP.BF16.PACK_AB R157, RZ, R157 ;  /* 0x0000009dff9d723e */ /* 0x000fe200000010ff */
        /* <DEDUP_REMOVED lines=25> */
[----:B------:R-:W-:Y:S01]  /*33b0*/  IMAD.WIDE.U32 R86, R120, R158, c[0x0][0x178] ;  /* 0x00005e0078567625 */ /* 0x000fe200078e009e */
[----:B------:R-:W-:-:S02]  /*33c0*/  HFMA2.BF16_V2 R92, R94, 1, 1, R16 ;  /* 0x3f803f805e5c7831 */ /* 0x000fc40000200010 */
[----:B------:R-:W-:Y:S01]  /*33d0*/  HFMA2.BF16_V2 R93, R95, 1, 1, R17 ;  /* 0x3f803f805f5d7831 */ /* 0x000fe20000200011 */
[-C--:B------:R-:W-:Y:S01]  /*33e0*/  IMAD.WIDE.U32 R88, R119, R158.reuse, c[0x0][0x178] ;  /* 0x00005e0077587625 */ /* 0x080fe200078e009e */
[----:B------:R-:W-:Y:S02]  /*33f0*/  HFMA2.BF16_V2 R108, R50, R146, -RZ.H0_H0 ;  /* 0x00000092326c7231 */ /* 0x000fe400003400ff */
[----:B------:R-:W-:Y:S01]  /*3400*/  HFMA2.BF16_V2 R109, R51, R148, -RZ.H0_H0 ;  /* 0x00000094336d7231 */ /* 0x000fe200003400ff */
[----:B------:R-:W-:Y:S01]  /*3410*/  IMAD.WIDE.U32 R158, R121, R158, c[0x0][0x178] ;  /* 0x00005e00799e7625 */ /* 0x000fe200078e009e */
[----:B------:R-:W-:Y:S02]  /*3420*/  HFMA2.BF16_V2 R94, R100, 1, 1, R18 ;  /* 0x3f803f80645e7831 */ /* 0x000fe40000200012 */
[----:B------:R-:W-:Y:S02]  /*3430*/  HFMA2.BF16_V2 R95, R101, 1, 1, R19 ;  /* 0x3f803f80655f7831 */ /* 0x000fe40000200013 */
[----:B------:R-:W-:-:S02]  /*3440*/  HFMA2.BF16_V2 R110, R44, R150, -RZ.H0_H0 ;  /* 0x000000962c6e7231 */ /* 0x000fc400003400ff */
[----:B------:R-:W-:Y:S02]  /*3450*/  HFMA2.BF16_V2 R111, R45, R152, -RZ.H0_H0 ;  /* 0x000000982d6f7231 */ /* 0x000fe400003400ff */
[----:B------:R-:W-:Y:S02]  /*3460*/  HFMA2.BF16_V2 R100, R102, 1, 1, R12 ;  /* 0x3f803f8066647831 */ /* 0x000fe4000020000c */
[----:B------:R-:W-:Y:S02]  /*3470*/  HFMA2.BF16_V2 R101, R103, 1, 1, R13 ;  /* 0x3f803f8067657831 */ /* 0x000fe4000020000d */
[----:B------:R-:W-:Y:S02]  /*3480*/  HFMA2.BF16_V2 R112, R46, R154, -RZ.H0_H0 ;  /* 0x0000009a2e707231 */ /* 0x000fe400003400ff */
[----:B------:R-:W-:Y:S02]  /*3490*/  HFMA2.BF16_V2 R113, R47, R156, -RZ.H0_H0 ;  /* 0x0000009c2f717231 */ /* 0x000fe400003400ff */
[----:B------:R-:W-:-:S02]  /*34a0*/  HFMA2.BF16_V2 R96, R90, 1, 1, R20 ;  /* 0x3f803f805a607831 */ /* 0x000fc40000200014 */
[----:B------:R-:W-:Y:S02]  /*34b0*/  HFMA2.BF16_V2 R97, R91, 1, 1, R21 ;  /* 0x3f803f805b617831 */ /* 0x000fe40000200015 */
[----:B------:R-:W-:Y:S02]  /*34c0*/  HFMA2.BF16_V2 R102, R104, 1, 1, R14 ;  /* 0x3f803f8068667831 */ /* 0x000fe4000020000e */
        /* <DEDUP_REMOVED lines=16> */
.L_x_639:
[----:B------:R-:W-:Y:S05]  /*35d0*/  EXIT ;  /* 0x000000000000794d */ /* 0x000fea0003800000 */
.L_x_637:
[----:B------:R-:W-:Y:S01]  /*35e0*/  HFMA2.MMA R94, -RZ, RZ, 0, 5.9604644775390625e-08 ;  /* 0x00000001ff5e7435 */ /* 0x000fe200000001ff */
[----:B------:R-:W-:Y:S02]  /*35f0*/  MOV R86, 0x1f ;  /* 0x0000001f00567802 */ /* 0x000fe40000000f00 */
[----:B------:R-:W-:Y:S02]  /*3600*/  MOV R90, 0xffffffff ;  /* 0xffffffff005a7802 */ /* 0x000fe40000000f00 */
[----:B------:R-:W-:Y:S02]  /*3610*/  MOV R84, 0x3630 ;  /* 0x0000363000547802 */ /* 0x000fe40000000f00 */
[----:B-----5:R-:W-:Y:S05]  /*3620*/  CALL.REL.NOINC `($__internal_71_$__cuda_sm70_shflsync_bfly_p) ;  /* 0x00000d9000007944 */ /* 0x020fea0003c00000 */
[----:B-1----:R-:W-:Y:S01]  /*3630*/  MOV R2, R94 ;  /* 0x0000005e00027202 */ /* 0x002fe20000000f00 */
[----:B0-----:R-:W-:Y:S05]  /*3640*/  BRA `(.L_x_641) ;  /* 0xffffd85000007947 */ /* 0x001fea000383ffff */
.L_x_638:
[----:B------:R-:W-:Y:S01]  /*3650*/  HFMA2.MMA R94, -RZ, RZ, 0, 1.1920928955078125e-07 ;  /* 0x00000002ff5e7435 */ /* 0x000fe200000001ff */
[----:B------:R-:W-:Y:S02]  /*3660*/  MOV R86, 0x1f ;  /* 0x0000001f00567802 */ /* 0x000fe40000000f00 */
[----:B------:R-:W-:-:S02]  /*3670*/  MOV R90, 0xffffffff ;  /* 0xffffffff005a7802 */ /* 0x000fc40000000f00 */
[----:B------:R-:W-:Y:S02]  /*3680*/  MOV R84, 0x36a0 ;  /* 0x000036a000547802 */ /* 0x000fe40000000f00 */
[----:B-----5:R-:W-:Y:S05]  /*3690*/  CALL.REL.NOINC `($__internal_71_$__cuda_sm70_shflsync_bfly_p) ;  /* 0x00000d2000007944 */ /* 0x020fea0003c00000 */
[----:B01----:R-:W-:Y:S01]  /*36a0*/  FADD.FTZ R92, R92, R94 ;  /* 0x0000005e5c5c7221 */ /* 0x003fe20000010000 */
[----:B------:R-:W-:Y:S01]  /*36b0*/  HFMA2.MMA R94, -RZ, RZ, 0, 2.384185791015625e-07 ;  /* 0x00000004ff5e7435 */ /* 0x000fe200000001ff */
[----:B------:R-:W-:Y:S02]  /*36c0*/  MOV R86, 0x1f ;  /* 0x0000001f00567802 */ /* 0x000fe40000000f00 */
[----:B------:R-:W-:Y:S02]  /*36d0*/  MOV R90, 0xffffffff ;  /* 0xffffffff005a7802 */ /* 0x000fe40000000f00 */
[----:B------:R-:W-:Y:S02]  /*36e0*/  MOV R84, 0x3700 ;  /* 0x0000370000547802 */ /* 0x000fe40000000f00 */
[----:B------:R-:W-:Y:S05]  /*36f0*/  CALL.REL.NOINC `($__internal_71_$__cuda_sm70_shflsync_bfly_p) ;  /* 0x00000cc000007944 */ /* 0x000fea0003c00000 */
[----:B01----:R-:W-:Y:S01]  /*3700*/  FADD.FTZ R92, R92, R94 ;  /* 0x0000005e5c5c7221 */ /* 0x003fe20000010000 */
[----:B------:R-:W-:Y:S01]  /*3710*/  HFMA2.MMA R94, -RZ, RZ, 0, 4.76837158203125e-07 ;  /* 0x00000008ff5e7435 */ /* 0x000fe200000001ff */
[----:B------:R-:W-:Y:S02]  /*3720*/  MOV R86, 0x1f ;  /* 0x0000001f00567802 */ /* 0x000fe40000000f00 */
[----:B------:R-:W-:-:S02]  /*3730*/  MOV R90, 0xffffffff ;  /* 0xffffffff005a7802 */ /* 0x000fc40000000f00 */
[----:B------:R-:W-:Y:S02]  /*3740*/  MOV R84, 0x3760 ;  /* 0x0000376000547802 */ /* 0x000fe40000000f00 */
[----:B------:R-:W-:Y:S05]  /*3750*/  CALL.REL.NOINC `($__internal_71_$__cuda_sm70_shflsync_bfly_p) ;  /* 0x00000c6000007944 */ /* 0x000fea0003c00000 */
[----:B01----:R-:W-:Y:S01]  /*3760*/  FADD.FTZ R92, R92, R94 ;  /* 0x0000005e5c5c7221 */ /* 0x003fe20000010000 */
[----:B------:R-:W-:Y:S01]  /*3770*/  HFMA2.MMA R94, -RZ, RZ, 0, 9.5367431640625e-07 ;  /* 0x00000010ff5e7435 */ /* 0x000fe200000001ff */
[----:B------:R-:W-:Y:S02]  /*3780*/  MOV R86, 0x1f ;  /* 0x0000001f00567802 */ /* 0x000fe40000000f00 */
[----:B------:R-:W-:Y:S02]  /*3790*/  MOV R90, 0xffffffff ;  /* 0xffffffff005a7802 */ /* 0x000fe40000000f00 */
[----:B------:R-:W-:Y:S02]  /*37a0*/  MOV R84, 0x37c0 ;  /* 0x000037c000547802 */ /* 0x000fe40000000f00 */
[----:B------:R-:W-:Y:S05]  /*37b0*/  CALL.REL.NOINC `($__internal_71_$__cuda_sm70_shflsync_bfly_p) ;  /* 0x00000c0000007944 */ /* 0x000fea0003c00000 */
[----:B-1----:R-:W-:Y:S01]  /*37c0*/  FADD.FTZ R2, R92, R94 ;  /* 0x0000005e5c027221 */ /* 0x002fe20000010000 */
[----:B------:R-:W-:Y:S01]  /*37d0*/  HFMA2.MMA R94, -RZ, RZ, 0, 5.9604644775390625e-08 ;  /* 0x00000001ff5e7435 */ /* 0x000fe200000001ff */
[----:B0-----:R-:W-:Y:S02]  /*37e0*/  MOV R90, 0xffffffff ;  /* 0xffffffff005a7802 */ /* 0x001fe40000000f00 */
        /* <DEDUP_REMOVED lines=163> */
[----:B------:R-:W-:Y:S05]  /*4220*/  CALL.REL.NOINC `($__internal_71_$__cuda_sm70_shflsync_bfly_p) ;  /* 0x0000019000007944 */ /* 0x000fea0003c00000 */
[----:B01----:R-:W-:Y:S01]  /*4230*/  FADD.FTZ R92, R92, R94 ;  /* 0x0000005e5c5c7221 */ /* 0x003fe20000010000 */
[----:B------:R-:W-:Y:S01]  /*4240*/  HFMA2.MMA R94, -RZ, RZ, 0, 1.1920928955078125e-07 ;  /* 0x00000002ff5e7435 */ /* 0x000fe200000001ff */
[----:B------:R-:W-:Y:S02]  /*4250*/  MOV R86, 0x1f ;  /* 0x0000001f00567802 */ /* 0x000fe40000000f00 */
[----:B------:R-:W-:Y:S02]  /*4260*/  MOV R90, 0xffffffff ;  /* 0xffffffff005a7802 */ /* 0x000fe40000000f00 */
[----:B------:R-:W-:Y:S02]  /*4270*/  MOV R84, 0x4290 ;  /* 0x0000429000547802 */ /* 0x000fe40000000f00 */
[----:B------:R-:W-:Y:S05]  /*4280*/  CALL.REL.NOINC `($__internal_71_$__cuda_sm70_shflsync_bfly_p) ;  /* 0x0000013000007944 */ /* 0x000fea0003c00000 */
[----:B01----:R-:W-:Y:S01]  /*4290*/  FADD.FTZ R92, R92, R94 ;  /* 0x0000005e5c5c7221 */ /* 0x003fe20000010000 */
[----:B------:R-:W-:Y:S01]  /*42a0*/  HFMA2.MMA R94, -RZ, RZ, 0, 2.384185791015625e-07 ;  /* 0x00000004ff5e7435 */ /* 0x000fe200000001ff */
[----:B------:R-:W-:Y:S02]  /*42b0*/  MOV R86, 0x1f ;  /* 0x0000001f00567802 */ /* 0x000fe40000000f00 */
[----:B------:R-:W-:-:S02]  /*42c0*/  MOV R90, 0xffffffff ;  /* 0xffffffff005a7802 */ /* 0x000fc40000000f00 */
[----:B------:R-:W-:Y:S02]  /*42d0*/  MOV R84, 0x42f0 ;  /* 0x000042f000547802 */ /* 0x000fe40000000f00 */
[----:B------:R-:W-:Y:S05]  /*42e0*/  CALL.REL.NOINC `($__internal_71_$__cuda_sm70_shflsync_bfly_p) ;  /* 0x000000d000007944 */ /* 0x000fea0003c00000 */
[----:B01----:R-:W-:Y:S01]  /*42f0*/  FADD.FTZ R92, R92, R94 ;  /* 0x0000005e5c5c7221 */ /* 0x003fe20000010000 */
[----:B------:R-:W-:Y:S01]  /*4300*/  HFMA2.MMA R94, -RZ, RZ, 0, 4.76837158203125e-07 ;  /* 0x00000008ff5e7435 */ /* 0x000fe200000001ff */
[----:B------:R-:W-:Y:S02]  /*4310*/  MOV R86, 0x1f ;  /* 0x0000001f00567802 */ /* 0x000fe40000000f00 */
[----:B------:R-:W-:Y:S02]  /*4320*/  MOV R90, 0xffffffff ;  /* 0xffffffff005a7802 */ /* 0x000fe40000000f00 */
[----:B------:R-:W-:Y:S02]  /*4330*/  MOV R84, 0x4350 ;  /* 0x0000435000547802 */ /* 0x000fe40000000f00 */
[----:B------:R-:W-:Y:S05]  /*4340*/  CALL.REL.NOINC `($__internal_71_$__cuda_sm70_shflsync_bfly_p) ;  /* 0x0000007000007944 */ /* 0x000fea0003c00000 */
[----:B01----:R-:W-:Y:S01]  /*4350*/  FADD.FTZ R92, R92, R94 ;  /* 0x0000005e5c5c7221 */ /* 0x003fe20000010000 */
[----:B------:R-:W-:Y:S01]  /*4360*/  HFMA2.MMA R94, -RZ, RZ, 0, 9.5367431640625e-07 ;  /* 0x00000010ff5e7435 */ /* 0x000fe200000001ff */
[----:B------:R-:W-:Y:S02]  /*4370*/  MOV R86, 0x1f ;  /* 0x0000001f00567802 */ /* 0x000fe40000000f00 */
[----:B------:R-:W-:-:S02]  /*4380*/  MOV R90, 0xffffffff ;  /* 0xffffffff005a7802 */ /* 0x000fc40000000f00 */
[----:B------:R-:W-:Y:S02]  /*4390*/  MOV R84, 0x43b0 ;  /* 0x000043b000547802 */ /* 0x000fe40000000f00 */
[----:B------:R-:W-:Y:S05]  /*43a0*/  CALL.REL.NOINC `($__internal_71_$__cuda_sm70_shflsync_bfly_p) ;  /* 0x0000001000007944 */ /* 0x000fea0003c00000 */
[----:B01----:R-:W-:Y:S05]  /*43b0*/  BRA `(.L_x_642) ;  /* 0xffffd62000007947 */ /* 0x003fea000383ffff */
        .weak           $__internal_71_$__cuda_sm70_shflsync_bfly_p
        .type           $__internal_71_$__cuda_sm70_shflsync_bfly_p,@function
        .size           $__internal_71_$__cuda_sm70_shflsync_bfly_p,(.L_x_1120 - $__internal_71_$__cuda_sm70_shflsync_bfly_p)
$__internal_71_$__cuda_sm70_shflsync_bfly_p:
[----:B------:R-:W-:Y:S01]  /*43c0*/  HFMA2.MMA R85, -RZ, RZ, 0, 0 ;  /* 0x00000000ff557435 */ /* 0x000fe200000001ff */
[----:B------:R-:W-:Y:S04]  /*43d0*/  WARPSYNC R90 ;  /* 0x0000005a00007348 */ /* 0x000fe80003800000 */
[----:B------:R0:W1:Y:S01]  /*43e0*/  SHFL.BFLY PT, R94, R92, R94, R86 ;  /* 0x0c00005e5c5e7389 */ /* 0x00006200000e0056 */
[----:B------:R-:W-:Y:S05]  /*43f0*/  RET.REL.NODEC R84 `(_ZN10layer_norm13ln_fwd_kernelINS_13Kernel_traitsI13__nv_bfloat16S2_S2_fjLj10240ELj1ELj1ELj4ELj16ENS_18Kernel_traits_baseILj10240ES2_S2_S2_fjLj128EEEEEEEvNS_9FwdParamsE) ;  /* 0xffffbc0054007950 */ /* 0x000fea0003c3ffff */
.L_x_643:
        /* <DEDUP_REMOVED lines=16> */
.L_x_1120:


//--------------------- .text._ZN10layer_norm13ln_fwd_kernelINS_13Kernel_traitsI6__halffS2_fjLj10240ELj1ELj1ELj4ELj16ENS_18Kernel_traits_baseILj10240ES2_fS2_fjLj128EEEEEEEvNS_9FwdParamsE --------------------------
	.section	.text._ZN10layer_norm13ln_fwd_kernelINS_13Kernel_traitsI6__halffS2_fjLj10240ELj1ELj1ELj4ELj16ENS_18Kernel_traits_baseILj10240ES2_fS2_fjLj128EEEEEEEvNS_9FwdParamsE,"ax",@progbits
	.sectioninfo	@"SHI_REGISTERS=254"
	.align	128
        .global         _ZN10layer_norm13ln_fwd_kernelINS_13Kernel_traitsI6__halffS2_fjLj10240ELj1ELj1ELj4ELj16ENS_18Kernel_traits_baseILj10240ES2_fS2_fjLj128EEEEEEEvNS_9FwdParamsE
        .type           _ZN10layer_norm13ln_fwd_kernelINS_13Kernel_traitsI6__halffS2_fjLj10240ELj1ELj1ELj4ELj16ENS_18Kernel_traits_baseILj10240ES2_fS2_fjLj128EEEEEEEvNS_9FwdParamsE,@function
        .size           _ZN10layer_norm13ln_fwd_kernelINS_13Kernel_traitsI6__halffS2_fjLj10240ELj1ELj1ELj4ELj16ENS_18Kernel_traits_baseILj10240ES2_fS2_fjLj128EEEEEEEvNS_9FwdParamsE,(.L_x_1121 - _ZN10layer_norm13ln_fwd_kernelINS_13Kernel_traitsI6__halffS2_fjLj10240ELj1ELj1ELj4ELj16ENS_18Kernel_traits_baseILj10240ES2_fS2_fjLj128EEEEEEEvNS_9FwdParamsE)
        .other          _ZN10layer_norm13ln_fwd_kernelINS_13Kernel_traitsI6__halffS2_fjLj10240ELj1ELj1ELj4ELj16ENS_18Kernel_traits_baseILj10240ES2_fS2_fjLj128EEEEEEEvNS_9FwdParamsE,@"STO_CUDA_ENTRY STV_DEFAULT"
_ZN10layer_norm13ln_fwd_kernelINS_13Kernel_traitsI6__halffS2_fjLj10240ELj1ELj1ELj4ELj16ENS_18Kernel_traits_baseILj10240ES2_fS2_fjLj128EEEEEEEvNS_9FwdParamsE:
.text._ZN10layer_norm13ln_fwd_kernelINS_13Kernel_traitsI6__halffS2_fjLj10240ELj1ELj1ELj4ELj16ENS_18Kernel_traits_baseILj10240ES2_fS2_fjLj128EEEEEEEvNS_9FwdParamsE:
        /* <DEDUP_REMOVED lines=54> */
.L_x_647:
        /* <DEDUP_REMOVED lines=150> */
.L_x_648:
        /* <DEDUP_REMOVED lines=180> */
.L_x_649:
        /* <DEDUP_REMOVED lines=47> */
[----:B------:R-:W-:-:S02]  /*1af0*/  FMUL.FTZ R173, R173, R168 ;  /* 0x000000a8adad7220 */ /* 0x000fc40000410000 */
[----:B--2---:R-:W-:Y:S02]  /*1b00*/  FADD.FTZ R169, R165, R166 ;  /* 0x000000a6a5a97221 */ /* 0x004fe40000010000 */
[----:B------:R-:W0:Y:S01]  /*1b10*/  SHFL.IDX PT, R164, R164, RZ, 0x1f ;  /* 0x00001fffa4a47589 */ /* 0x000e2200000e0000 */
[----:B------:R-:W-:Y:S02]  /*1b20*/  FMUL.FTZ R173, R178, R173 ;  /* 0x000000adb2ad7220 */ /* 0x000fe40000410000 */
[----:B------:R-:W-:-:S04]  /*1b30*/  @!P0 IMAD.WIDE R166, R162, R167, c[0x0][0x180] ;  /* 0x00006000a2a68625 */ /* 0x000fc800078e02a7 */
[----:B------:R-:W-:Y:S02]  /*1b40*/  FFMA.FTZ R169, R170, R173, R169 ;  /* 0x000000adaaa97223 */ /* 0x000fe400000100a9 */
[--C-:B0-----:R-:W-:Y:S01]  /*1b50*/  FADD.FTZ R219, R13, -R164.reuse ;  /* 0x800000a40ddb7221 */ /* 0x101fe20000010000 */
[----:B------:R0:W-:Y:S01]  /*1b60*/  @!P0 STG.E [R166.64], R164 ;  /* 0x000000a4a6008986 */ /* 0x0001e2000c101904 */
[--C-:B------:R-:W-:Y:S01]  /*1b70*/  FADD.FTZ R243, R8, -R164.reuse ;  /* 0x800000a408f37221 */ /* 0x100fe20000010000 */
[----:B------:R-:W-:Y:S01]  /*1b80*/  HFMA2.MMA R8, -RZ, RZ, 0.599609375, -19.203125 ;  /* 0x38cccccdff087435 */ /* 0x000fe200000001ff */
[--C-:B------:R-:W-:Y:S01]  /*1b90*/  FADD.FTZ R81, R81, -R164.reuse ;  /* 0x800000a451517221 */ /* 0x100fe20000010000 */
[----:B------:R-:W1:Y:S01]  /*1ba0*/  SHFL.IDX PT, R13, R169, RZ, 0x1f ;  /* 0x00001fffa90d7589 */ /* 0x000e6200000e0000 */
[--C-:B------:R-:W-:Y:S01]  /*1bb0*/  FADD.FTZ R247, R11, -R164.reuse ;  /* 0x800000a40bf77221 */ /* 0x100fe20000010000 */
[----:B------:R-:W-:Y:S01]  /*1bc0*/  @!P0 MOV R11, 0x4 ;  /* 0x00000004000b8802 */ /* 0x000fe20000000f00 */
[----:B------:R-:W-:-:S02]  /*1bd0*/  FADD.FTZ R43, R43, -R164 ;  /* 0x800000a42b2b7221 */ /* 0x000fc40000010000 */
[--C-:B------:R-:W-:Y:S02]  /*1be0*/  FADD.FTZ R33, R33, -R164.reuse ;  /* 0x800000a421217221 */ /* 0x100fe40000010000 */
[--C-:B------:R-:W-:Y:S02]  /*1bf0*/  FADD.FTZ R83, R83, -R164.reuse ;  /* 0x800000a453537221 */ /* 0x100fe40000010000 */
[--C-:B0-----:R-:W-:Y:S02]  /*1c00*/  FADD.FTZ R166, R4, -R164.reuse ;  /* 0x800000a404a67221 */ /* 0x101fe40000010000 */
[--C-:B------:R-:W-:Y:S02]  /*1c10*/  FADD.FTZ R181, R74, -R164.reuse ;  /* 0x800000a44ab57221 */ /* 0x100fe40000010000 */
[--C-:B------:R-:W-:Y:S02]  /*1c20*/  FADD.FTZ R41, R41, -R164.reuse ;  /* 0x800000a429297221 */ /* 0x100fe40000010000 */
[----:B------:R-:W-:-:S02]  /*1c30*/  FADD.FTZ R168, R5, -R164 ;  /* 0x800000a405a87221 */ /* 0x000fc40000010000 */
[--C-:B------:R-:W-:Y:S02]  /*1c40*/  FADD.FTZ R165, R80, -R164.reuse ;  /* 0x800000a450a57221 */ /* 0x100fe40000010000 */
[--C-:B------:R-:W-:Y:S02]  /*1c50*/  FADD.FTZ R171, R82, -R164.reuse ;  /* 0x800000a452ab7221 */ /* 0x100fe40000010000 */
[--C-:B------:R-:W-:Y:S02]  /*1c60*/  FADD.FTZ R167, R26, -R164.reuse ;  /* 0x800000a41aa77221 */ /* 0x100fe40000010000 */
[--C-:B------:R-:W-:Y:S02]  /*1c70*/  FADD.FTZ R201, R66, -R164.reuse ;  /* 0x800000a442c97221 */ /* 0x100fe40000010000 */
[----:B-1----:R-:W-:Y:S02]  /*1c80*/  FFMA.FTZ R8, R13, R8, c[0x0][0x1b0] ;  /* 0x00006c000d087623 */ /* 0x002fe40000010008 */
        /* <DEDUP_REMOVED lines=65> */
[C---:B0-----:R-:W-:Y:S02]  /*20a0*/  FMUL.FTZ R81, R8.reuse, R81 ;  /* 0x0000005108517220 */ /* 0x041fe40000410000 */
[----:B------:R-:W-:Y:S02]  /*20b0*/  FMUL.FTZ R37, R8, R43 ;  /* 0x0000002b08257220 */ /* 0x000fe40000410000 */
[----:B------:R-:W-:-:S02]  /*20c0*/  FADD.FTZ R164, R31, -R164 ;  /* 0x800000a41fa47221 */ /* 0x000fc40000010000 */
[C---:B------:R-:W-:Y:S01]  /*20d0*/  FMUL.FTZ R33, R8.reuse, R33 ;  /* 0x0000002108217220 */ /* 0x040fe20000410000 */
[----:B------:R-:W-:Y:S01]  /*20e0*/  F2FP.PACK_AB R37, RZ, R37 ;  /* 0x00000025ff25723e */ /* 0x000fe200000000ff */
[----:B------:R-:W-:Y:S01]  /*20f0*/  FMUL.FTZ R43, R8, R166 ;  /* 0x000000a6082b7220 */ /* 0x000fe20000410000 */
[----:B------:R-:W-:Y:S01]  /*2100*/  F2FP.PACK_AB R166, RZ, R81 ;  /* 0x00000051ffa6723e */ /* 0x000fe200000000ff */
[C---:B------:R-:W-:Y:S01]  /*2110*/  @!P0 IMAD.WIDE R4, R162.reuse, R11, c[0x0][0x188] ;  /* 0x00006200a2048625 */ /* 0x040fe200078e020b */
[----:B------:R-:W-:Y:S02]  /*2120*/  IADD3 R162, R162, c[0x0][0x160], RZ ;  /* 0x00005800a2a27a10 */ /* 0x000fe40007ffe0ff */
[----:B------:R-:W-:Y:S01]  /*2130*/  F2FP.PACK_AB R81, RZ, R43 ;  /* 0x0000002bff51723e */ /* 0x000fe200000000ff */
[C---:B------:R-:W-:Y:S01]  /*2140*/  FMUL.FTZ R83, R8.reuse, R83 ;  /* 0x0000005308537220 */ /* 0x040fe20000410000 */
[----:B------:R0:W-:Y:S01]  /*2150*/  @!P0 STG.E [R4.64], R8 ;  /* 0x0000000804008986 */ /* 0x0001e2000c101904 */
[----:B------:R-:W-:Y:S01]  /*2160*/  FMUL.FTZ R41, R8, R41 ;  /* 0x0000002908297220 */ /* 0x000fe20000410000 */
[----:B------:R-:W-:Y:S01]  /*2170*/  ISETP.GE.AND P0, PT, R162, c[0x0][0x164], PT ;  /* 0x00005900a2007a0c */ /* 0x000fe20003f06270 */
[----:B------:R-:W-:-:S02]  /*2180*/  FMUL.FTZ R168, R8, R168 ;  /* 0x000000a808a87220 */ /* 0x000fc40000410000 */
[C---:B------:R-:W-:Y:S02]  /*2190*/  FMUL.FTZ R167, R8.reuse, R167 ;  /* 0x000000a708a77220 */ /* 0x040fe40000410000 */
[C---:B------:R-:W-:Y:S01]  /*21a0*/  FMUL.FTZ R60, R8.reuse, R78 ;  /* 0x0000004e083c7220 */ /* 0x040fe20000410000 */
[----:B------:R-:W-:Y:S01]  /*21b0*/  F2FP.PACK_AB R43, RZ, R168 ;  /* 0x000000a8ff2b723e */ /* 0x000fe200000000ff */
[C---:B------:R-:W-:Y:S01]  /*21c0*/  FMUL.FTZ R172, R8.reuse, R172 ;  /* 0x000000ac08ac7220 */ /* 0x040fe20000410000 */
[----:B-----5:R-:W-:Y:S01]  /*21d0*/  SHF.R.U32.HI R168, RZ, 0x10, R3 ;  /* 0x00000010ffa87819 */ /* 0x020fe20000011603 */
[C---:B------:R-:W-:Y:S01]  /*21e0*/  FMUL.FTZ R171, R8.reuse, R171 ;  /* 0x000000ab08ab7220 */ /* 0x040fe20000410000 */
[----:B------:R-:W-:Y:S01]  /*21f0*/  F2FP.PACK_AB R60, RZ, R60 ;  /* 0x0000003cff3c723e */ /* 0x000fe200000000ff */
[C---:B------:R-:W-:Y:S02]  /*2200*/  FMUL.FTZ R25, R8.reuse, R25 ;  /* 0x0000001908197220 */ /* 0x040fe40000410000 */
[C---:B------:R-:W-:Y:S01]  /*2210*/  FMUL.FTZ R78, R8.reuse, R66 ;  /* 0x00000042084e7220 */ /* 0x040fe20000410000 */
[----:B0-----:R-:W-:Y:S01]  /*2220*/  F2FP.PACK_AB R4, RZ, R171 ;  /* 0x000000abff04723e */ /* 0x001fe200000000ff */
        /* <DEDUP_REMOVED lines=40> */
[----:B------:R-:W-:Y:S01]  /*24b0*/  FMUL.FTZ R6, R8, R175 ;  /* 0x000000af08067220 */ /* 0x000fe20000410000 */
[----:B------:R-:W-:Y:S01]  /*24c0*/  SHF.R.U64 R83, R128, 0x10, R129 ;  /* 0x0000001080537819 */ /* 0x000fe20000001281 */
[----:B------:R-:W-:Y:S01]  /*24d0*/  FMUL.FTZ R63, R8, R177 ;  /* 0x000000b1083f7220 */ /* 0x000fe20000410000 */
[----:B------:R-:W-:Y:S01]  /*24e0*/  SHF.R.U64 R168, R88, 0x10, R89 ;  /* 0x0000001058a87819 */ /* 0x000fe20000001259 */
[C---:B------:R-:W-:Y:S01]  /*24f0*/  FMUL.FTZ R64, R8.reuse, R179 ;  /* 0x000000b308407220 */ /* 0x040fe20000410000 */
[----:B------:R-:W-:Y:S01]  /*2500*/  HFMA2 R165, R172.H0_H0, R165.H0_H0, R173.H0_H0 ;  /* 0x200000a5aca57231 */ /* 0x000fe200000408ad */
[----:B------:R-:W-:Y:S01]  /*2510*/  FMUL.FTZ R10, R8, R181 ;  /* 0x000000b5080a7220 */ /* 0x000fe20000410000 */
[----:B------:R-:W-:Y:S01]  /*2520*/  SHF.R.U64 R172, R90, 0x10, R91 ;  /* 0x000000105aac7819 */ /* 0x000fe2000000125b */
        /* <DEDUP_REMOVED lines=79> */
[----:B------:R-:W-:Y:S01]  /*2a20*/  SHF.R.U32.HI R170, RZ, 0x10, R85 ;  /* 0x00000010ffaa7819 */ /* 0x000fe20000011655 */
[C---:B------:R-:W-:Y:S01]  /*2a30*/  FMUL.FTZ R80, R8.reuse, R174 ;  /* 0x000000ae08507220 */ /* 0x040fe20000410000 */
[----:B------:R-:W-:Y:S01]  /*2a40*/  SHF.R.U32.HI R174, RZ, 0x10, R91 ;  /* 0x00000010ffae7819 */ /* 0x000fe2000001165b */
[C---:B------:R-:W-:Y:S01]  /*2a50*/  FMUL.FTZ R44, R8.reuse, R176 ;  /* 0x000000b0082c7220 */ /* 0x040fe20000410000 */
[----:B------:R-:W-:Y:S01]  /*2a60*/  HFMA2 R166, R67.H0_H0, R166.H0_H0, R74.H0_H0 ;  /* 0x200000a643a67231 */ /* 0x000fe2000004084a */
[----:B------:R-:W-:Y:S01]  /*2a70*/  FMUL.FTZ R82, R8, R178 ;  /* 0x000000b208527220 */ /* 0x000fe20000410000 */
[----:B------:R-:W-:Y:S01]  /*2a80*/  F2FP.PACK_AB R8, RZ, R167 ;  /* 0x000000a7ff08723e */ /* 0x000fe200000000ff */
[----:B------:R-:W-:Y:S01]  /*2a90*/  HFMA2 R5, R170.H0_H0, R5.H0_H0, R171.H0_H0 ;  /* 0x20000005aa057231 */ /* 0x000fe200000408ab */
[----:B------:R-:W-:Y:S01]  /*2aa0*/  SHF.R.U64 R167, R84, 0x10, R85 ;  /* 0x0000001054a77819 */ /* 0x000fe20000001255 */
[----:B------:R-:W-:Y:S01]  /*2ab0*/  HFMA2 R178, R89.H0_H0, R10.H0_H0, R129.H0_H0 ;  /* 0x2000000a59b27231 */ /* 0x000fe20000040881 */
[----:B------:R-:W-:Y:S01]  /*2ac0*/  SHF.R.U32.HI R67, RZ, 0x10, R127 ;  /* 0x00000010ff437819 */ /* 0x000fe2000001167f */
[----:B------:R-:W-:Y:S01]  /*2ad0*/  HFMA2 R175, R86.H0_H0, R63.H0_H0, R126.H0_H0 ;  /* 0x2000003f56af7231 */ /* 0x000fe2000004087e */
[----:B------:R-:W-:Y:S01]  /*2ae0*/  SHF.R.U32.HI R74, RZ, 0x10, R87 ;  /* 0x00000010ff4a7819 */ /* 0x000fe20000011657 */
[----:B------:R-:W-:Y:S01]  /*2af0*/  HFMA2 R164, R167.H0_H0, R164.H0_H0, R169.H0_H0 ;  /* 0x200000a4a7a47231 */ /* 0x000fe200000408a9 */
[--C-:B------:R-:W-:Y:S01]  /*2b00*/  SHF.R.U64 R169, R130, 0x10, R131.reuse ;  /* 0x0000001082a97819 */ /* 0x100fe20000001283 */
[----:B------:R-:W-:Y:S01]  /*2b10*/  HFMA2 R176, R87.H0_H0, R8.H0_H0, R127.H0_H0 ;  /* 0x2000000857b07231 */ /* 0x000fe2000004087f */
[----:B------:R-:W-:Y:S01]  /*2b20*/  SHF.R.U32.HI R171, RZ, 0x10, R131 ;  /* 0x00000010ffab7819 */ /* 0x000fe20000011683 */
        /* <DEDUP_REMOVED lines=13> */
[----:B------:R-:W-:-:S02]  /*2c00*/  SHF.R.U32.HI R170, RZ, 0x10, R135 ;  /* 0x00000010ffaa7819 */ /* 0x000fc40000011687 */
[----:B------:R-:W-:Y:S01]  /*2c10*/  SHF.R.U32.HI R171, RZ, 0x10, R95 ;  /* 0x00000010ffab7819 */ /* 0x000fe2000001165f */
[----:B------:R-:W-:Y:S01]  /*2c20*/  HFMA2 R15, R74.H0_H0, R17.H0_H0, R167.H0_H0 ;  /* 0x200000114a0f7231 */ /* 0x000fe200000408a7 */
[----:B------:R-:W-:Y:S02]  /*2c30*/  SHF.R.U64 R172, R96, 0x10, R97 ;  /* 0x0000001060ac7819 */ /* 0x000fe40000001261 */
        /* <DEDUP_REMOVED lines=30> */
[----:B------:R-:W-:Y:S02]  /*2e20*/  SHF.R.U64 R172, R146, 0x10, R147 ;  /* 0x0000001092ac7819 */ /* 0x000fe40000001293 */
[----:B------:R-:W-:Y:S01]  /*2e30*/  SHF.R.U64 R173, R106, 0x10, R107 ;  /* 0x000000106aad7819 */ /* 0x000fe2000000126b */
[----:B------:R-:W-:Y:S01]  /*2e40*/  HFMA2 R32, R169.H0_H0, R32.H0_H0, R168.H0_H0 ;  /* 0x20000020a9207231 */ /* 0x000fe200000408a8 */
[----:B------:R-:W-:-:S02]  /*2e50*/  SHF.R.U32.HI R67, RZ, 0x10, R147 ;  /* 0x00000010ff437819 */ /* 0x000fc40000011693 */
[----:B------:R-:W-:Y:S01]  /*2e60*/  SHF.R.U32.HI R25, RZ, 0x10, R107 ;  /* 0x00000010ff197819 */ /* 0x000fe2000001166b */
        /* <DEDUP_REMOVED lines=22> */
[----:B------:R-:W-:Y:S02]  /*2fd0*/  F2FP.PACK_AB R31, RZ, R31 ;  /* 0x0000001fff1f723e */ /* 0x000fe400000000ff */
[----:B------:R-:W-:Y:S01]  /*2fe0*/  SHF.R.U64 R173, R156, 0x10, R157 ;  /* 0x000000109cad7819 */ /* 0x000fe2000000129d */
[----:B------:R-:W-:Y:S01]  /*2ff0*/  HFMA2 R39, R170.H0_H0, R39.H0_H0, R171.H0_H0 ;  /* 0x20000027aa277231 */ /* 0x000fe200000408ab */
[----:B------:R-:W-:-:S02]  /*3000*/  SHF.R.U64 R172, R116, 0x10, R117 ;  /* 0x0000001074ac7819 */ /* 0x000fc40000001275 */
[----:B------:R-:W-:Y:S02]  /*3010*/  SHF.R.U32.HI R67, RZ, 0x10, R157 ;  /* 0x00000010ff437819 */ /* 0x000fe4000001169d */
[----:B------:R-:W-:Y:S01]  /*3020*/  SHF.R.U32.HI R29, RZ, 0x10, R117 ;  /* 0x00000010ff1d7819 */ /* 0x000fe20000011675 */
[----:B------:R-:W-:Y:S01]  /*3030*/  HFMA2 R31, R172.H0_H0, R31.H0_H0, R173.H0_H0 ;  /* 0x2000001fac1f7231 */ /* 0x000fe200000408ad */
[----:B------:R-:W-:Y:S02]  /*3040*/  F2FP.PACK_AB R44, RZ, R44 ;  /* 0x0000002cff2c723e */ /* 0x000fe400000000ff */
[----:B------:R-:W-:Y:S01]  /*3050*/  SHF.R.U64 R170, R160, 0x10, R161 ;  /* 0x00000010a0aa7819 */ /* 0x000fe200000012a1 */
[----:B------:R-:W-:Y:S01]  /*3060*/  HFMA2 R40, R29.H0_H0, R40.H0_H0, R67.H0_H0 ;  /* 0x200000281d287231 */ /* 0x000fe20000040843 */
[----:B------:R-:W-:Y:S02]  /*3070*/  SHF.R.U64 R171, R120, 0x10, R121 ;  /* 0x0000001078ab7819 */ /* 0x000fe40000001279 */
[----:B------:R-:W-:-:S02]  /*3080*/  SHF.R.U32.HI R172, RZ, 0x10, R161 ;  /* 0x00000010ffac7819 */ /* 0x000fc400000116a1 */
        /* <DEDUP_REMOVED lines=8> */
[----:B------:R-:W-:Y:S01]  /*3110*/  LOP3.LUT R166, R166, 0xffff, RZ, 0xc0, !PT ;  /* 0x0000ffffa6a67812 */ /* 0x000fe200078ec0ff */
[----:B------:R-:W-:Y:S01]  /*3120*/  HFMA2 R42, R167.H0_H0, R42.H0_H0, R169.H0_H0 ;  /* 0x2000002aa72a7231 */ /* 0x000fe200000408a9 */
[--C-:B------:R-:W-:Y:S01]  /*3130*/  SHF.R.U64 R167, R158, 0x10, R159.reuse ;  /* 0x000000109ea77819 */ /* 0x100fe2000000129f */
[----:B------:R-:W-:Y:S01]  /*3140*/  HFMA2 R66, R106.H0_H0, R53.H0_H0, R146.H0_H0 ;  /* 0x200000356a427231 */ /* 0x000fe20000040892 */
[----:B------:R-:W-:Y:S01]  /*3150*/  F2FP.PACK_AB R59, RZ, R59 ;  /* 0x0000003bff3b723e */ /* 0x000fe200000000ff */
[----:B------:R-:W-:Y:S01]  /*3160*/  HFMA2 R173, R84.H0_H0, R62.H0_H0, R124.H0_H0 ;  /* 0x2000003e54ad7231 */ /* 0x000fe2000004087c */
[----:B------:R-:W-:Y:S01]  /*3170*/  PRMT R4, R171, 0x7610, R4 ;  /* 0x00007610ab047816 */ /* 0x000fe20000000004 */
[----:B------:R-:W-:Y:S01]  /*3180*/  HFMA2 R43, R74.H0_H0, R43.H0_H0, R167.H0_H0 ;  /* 0x2000002b4a2b7231 */ /* 0x000fe200000408a7 */
[----:B------:R-:W-:Y:S01]  /*3190*/  SHF.L.U32 R53, R166, 0x10, RZ ;  /* 0x00000010a6357819 */ /* 0x000fe200000006ff */
[----:B------:R-:W-:Y:S01]  /*31a0*/  HFMA2 R74, R99.H0_H0, R50.H0_H0, R139.H0_H0 ;  /* 0x20000032634a7231 */ /* 0x000fe2000004088b */
[----:B------:R-:W-:Y:S01]  /*31b0*/  PRMT R6, R172, 0x7610, R6 ;  /* 0x00007610ac067816 */ /* 0x000fe20000000006 */
[----:B------:R-:W-:Y:S01]  /*31c0*/  HFMA2 R50, R117.H0_H0, R75.H0_H0, R157.H0_H0 ;  /* 0x2000004b75327231 */ /* 0x000fe2000004089d */
[----:B------:R-:W-:Y:S01]  /*31d0*/  LOP3.LUT R164, R164, 0xffff, RZ, 0xc0, !PT ;  /* 0x0000ffffa4a47812 */ /* 0x000fe200078ec0ff */
[----:B------:R-:W-:Y:S01]  /*31e0*/  HFMA2 R63, R113.H0_H0, R59.H0_H0, R153.H0_H0 ;  /* 0x2000003b713f7231 */ /* 0x000fe20000040899 */
[----:B------:R-:W-:Y:S01]  /*31f0*/  SHF.R.U32.HI R169, RZ, 0x10, R159 ;  /* 0x00000010ffa97819 */ /* 0x000fe2000001169f */
[----:B------:R-:W-:Y:S01]  /*3200*/  HFMA2 R62, R100.H0_H0, R70.H0_H0, R140.H0_H0 ;  /* 0x20000046643e7231 */ /* 0x000fe2000004088c */
[----:B------:R-:W-:Y:S01]  /*3210*/  SHF.R.U32.HI R168, RZ, 0x10, R119 ;  /* 0x00000010ffa87819 */ /* 0x000fe20000011677 */
[----:B------:R-:W-:Y:S01]  /*3220*/  HFMA2 R70, R107.H0_H0, R54.H0_H0, R147.H0_H0 ;  /* 0x200000366b467231 */ /* 0x000fe20000040893 */
[----:B------:R-:W-:-:S02]  /*3230*/  PRMT R10, R174, 0x7610, R10 ;  /* 0x00007610ae0a7816 */ /* 0x000fc4000000000a */
[----:B------:R-:W-:Y:S01]  /*3240*/  F2FP.PACK_AB R55, RZ, R243 ;  /* 0x000000f3ff37723e */ /* 0x000fe200000000ff */
[----:B------:R-:W-:Y:S01]  /*3250*/  HFMA2 R41, R168.H0_H0, R41.H0_H0, R169.H0_H0 ;  /* 0x20000029a8297231 */ /* 0x000fe200000408a9 */
[----:B------:R-:W-:Y:S01]  /*3260*/  LOP3.LUT R4, R53, 0xffff, R4, 0xf8, !PT ;  /* 0x0000ffff35047812 */ /* 0x000fe200078ef804 */
[----:B------:R-:W-:Y:S01]  /*3270*/  HFMA2 R169, R97.H0_H0, R38.H0_H0, R137.H0_H0 ;  /* 0x2000002661a97231 */ /* 0x000fe20000040889 */
[----:B------:R-:W-:Y:S01]  /*3280*/  LOP3.LUT R6, R6, 0xffff, RZ, 0xc0, !PT ;  /* 0x0000ffff06067812 */ /* 0x000fe200078ec0ff */
[----:B------:R-:W-:Y:S01]  /*3290*/  HFMA2 R38, R110.H0_H0, R55.H0_H0, R150.H0_H0 ;  /* 0x200000376e267231 */ /* 0x000fe20000040896 */
[----:B------:R-:W-:Y:S02]  /*32a0*/  SHF.L.U64.HI R75, R166, 0x10, RZ ;  /* 0x00000010a64b7819 */ /* 0x000fe400000102ff */
[----:B------:R-:W-:Y:S02]  /*32b0*/  F2FP.PACK_AB R14, RZ, R14 ;  /* 0x0000000eff0e723e */ /* 0x000fe400000000ff */
[----:B------:R-:W-:-:S02]  /*32c0*/  PRMT R8, R173, 0x7610, R8 ;  /* 0x00007610ad087816 */ /* 0x000fc40000000008 */
[----:B------:R-:W-:Y:S01]  /*32d0*/  SHF.L.U32 R53, R164, 0x10, RZ ;  /* 0x00000010a4357819 */ /* 0x000fe200000006ff */
[----:B------:R-:W-:Y:S01]  /*32e0*/  HFMA2 R182, R93.H0_H0, R14.H0_H0, R133.H0_H0 ;  /* 0x2000000e5db67231 */ /* 0x000fe20000040885 */
[----:B------:R-:W-:Y:S02]  /*32f0*/  F2FP.PACK_AB R64, RZ, R64 ;  /* 0x00000040ff40723e */ /* 0x000fe400000000ff */
[----:B------:R-:W-:Y:S02]  /*3300*/  LOP3.LUT R10, R10, 0xffff, RZ, 0xc0, !PT ;  /* 0x0000ffff0a0a7812 */ /* 0x000fe400078ec0ff */
[----:B------:R-:W-:Y:S01]  /*3310*/  LOP3.LUT R165, R165, 0xffff, RZ, 0xc0, !PT ;  /* 0x0000ffffa5a57812 */ /* 0x000fe200078ec0ff */
[----:B------:R-:W-:Y:S01]  /*3320*/  HFMA2 R177, R88.H0_H0, R64.H0_H0, R128.H0_H0 ;  /* 0x2000004058b17231 */ /* 0x000fe20000040880 */
[----:B------:R-:W-:Y:S02]  /*3330*/  SHF.L.U64.HI R59, R164, 0x10, RZ ;  /* 0x00000010a43b7819 */ /* 0x000fe400000102ff */
[----:B------:R-:W-:-:S02]  /*3340*/  F2FP.PACK_AB R45, RZ, R45 ;  /* 0x0000002dff2d723e */ /* 0x000fc400000000ff */
[----:B------:R-:W-:Y:S02]  /*3350*/  LOP3.LUT R54, R6, 0xffff0000, R75, 0xf8, !PT ;  /* 0xffff000006367812 */ /* 0x000fe400078ef84b */
[----:B------:R-:W-:Y:S01]  /*3360*/  F2FP.PACK_AB R77, RZ, R77 ;  /* 0x0000004dff4d723e */ /* 0x000fe200000000ff */
[----:B------:R-:W-:Y:S01]  /*3370*/  HFMA2 R179, R90.H0_H0, R45.H0_H0, R130.H0_H0 ;  /* 0x2000002d5ab37231 */ /* 0x000fe20000040882 */
[----:B------:R-:W-:Y:S02]  /*3380*/  LOP3.LUT R6, R53, 0xffff, R8, 0xf8, !PT ;  /* 0x0000ffff35067812 */ /* 0x000fe400078ef808 */
[----:B------:R-:W-:Y:S01]  /*3390*/  PRMT R12, R175, 0x7610, R12 ;  /* 0x00007610af0c7816 */ /* 0x000fe2000000000c */
[----:B------:R-:W-:Y:S01]  /*33a0*/  HFMA2 R64, R114.H0_H0, R77.H0_H0, R154.H0_H0 ;  /* 0x2000004d72407231 */ /* 0x000fe2000004089a */
[----:B------:R-:W-:Y:S02]  /*33b0*/  SHF.L.U32 R55, R165, 0x10, RZ ;  /* 0x00000010a5377819 */ /* 0x000fe400000006ff */
[----:B------:R-:W-:-:S02]  /*33c0*/  LOP3.LUT R53, R10, 0xffff0000, R59, 0xf8, !PT ;  /* 0xffff00000a357812 */ /* 0x000fc400078ef83b */
[----:B------:R-:W-:Y:S02]  /*33d0*/  F2FP.PACK_AB R16, RZ, R16 ;  /* 0x00000010ff10723e */ /* 0x000fe400000000ff */
[----:B------:R-:W-:Y:S02]  /*33e0*/  PRMT R10, R176, 0x7610, R10 ;  /* 0x00007610b00a7816 */ /* 0x000fe4000000000a */
[----:B------:R-:W-:Y:S01]  /*33f0*/  PRMT R14, R178, 0x7610, R14 ;  /* 0x00007610b20e7816 */ /* 0x000fe2000000000e */
[----:B------:R-:W-:Y:S01]  /*3400*/  HFMA2 R170, R95.H0_H0, R16.H0_H0, R135.H0_H0 ;  /* 0x200000105faa7231 */ /* 0x000fe20000040887 */
[----:B------:R-:W-:Y:S02]  /*3410*/  LOP3.LUT R79, R79, 0xffff, RZ, 0xc0, !PT ;  /* 0x0000ffff4f4f7812 */ /* 0x000fe400078ec0ff */
[----:B------:R-:W-:Y:S02]  /*3420*/  F2FP.PACK_AB R46, RZ, R46 ;  /* 0x0000002eff2e723e */ /* 0x000fe400000000ff */
[----:B------:R-:W-:-:S02]  /*3430*/  F2FP.PACK_AB R56, RZ, R56 ;  /* 0x00000038ff38723e */ /* 0x000fc400000000ff */
[----:B------:R-:W-:Y:S01]  /*3440*/  LOP3.LUT R83, R83, 0xffff, RZ, 0xc0, !PT ;  /* 0x0000ffff53537812 */ /* 0x000fe200078ec0ff */
[----:B------:R-:W-:Y:S01]  /*3450*/  HFMA2 R181, R92.H0_H0, R46.H0_H0, R132.H0_H0 ;  /* 0x2000002e5cb57231 */ /* 0x000fe20000040884 */
[----:B------:R-:W-:Y:S01]  /*3460*/  LOP3.LUT R8, R55, 0xffff, R12, 0xf8, !PT ;  /* 0x0000ffff37087812 */ /* 0x000fe200078ef80c */
[----:B------:R-:W-:Y:S01]  /*3470*/  HFMA2 R46, R112.H0_H0, R56.H0_H0, R152.H0_H0 ;  /* 0x20000038702e7231 */ /* 0x000fe20000040898 */
[----:B------:R-:W-:Y:S02]  /*3480*/  LOP3.LUT R10, R10, 0xffff, RZ, 0xc0, !PT ;  /* 0x0000ffff0a0a7812 */ /* 0x000fe400078ec0ff */
[----:B------:R-:W-:Y:S02]  /*3490*/  LOP3.LUT R14, R14, 0xffff, RZ, 0xc0, !PT ;  /* 0x0000ffff0e0e7812 */ /* 0x000fe400078ec0ff */
[----:B------:R-:W-:Y:S02]  /*34a0*/  SHF.L.U64.HI R55, R165, 0x10, RZ ;  /* 0x00000010a5377819 */ /* 0x000fe400000102ff */
[----:B------:R-:W-:-:S02]  /*34b0*/  SHF.L.U64.HI R77, R79, 0x10, RZ ;  /* 0x000000104f4d7819 */ /* 0x000fc400000102ff */
[----:B------:R-:W-:Y:S02]  /*34c0*/  PRMT R12, R177, 0x7610, R12 ;  /* 0x00007610b10c7816 */ /* 0x000fe4000000000c */
[----:B------:R-:W-:Y:S02]  /*34d0*/  SHF.L.U32 R75, R79, 0x10, RZ ;  /* 0x000000104f4b7819 */ /* 0x000fe400000006ff */
[----:B------:R-:W-:Y:S02]  /*34e0*/  PRMT R16, R179, 0x7610, R16 ;  /* 0x00007610b3107816 */ /* 0x000fe40000000010 */
[----:B------:R-:W-:Y:S02]  /*34f0*/  SHF.L.U32 R59, R83, 0x10, RZ ;  /* 0x00000010533b7819 */ /* 0x000fe400000006ff */
[----:B------:R-:W-:Y:S02]  /*3500*/  F2FP.PACK_AB R76, RZ, R76 ;  /* 0x0000004cff4c723e */ /* 0x000fe400000000ff */
[----:B------:R-:W-:-:S02]  /*3510*/  F2FP.PACK_AB R48, RZ, R48 ;  /* 0x00000030ff30723e */ /* 0x000fc400000000ff */
[----:B------:R-:W-:Y:S01]  /*3520*/  LOP3.LUT R55, R10, 0xffff0000, R55, 0xf8, !PT ;  /* 0xffff00000a377812 */ /* 0x000fe200078ef837 */
[----:B------:R-:W-:Y:S01]  /*3530*/  HFMA2 R45, R119.H0_H0, R76.H0_H0, R159.H0_H0 ;  /* 0x2000004c772d7231 */ /* 0x000fe2000004089f */
[----:B------:R-:W-:Y:S01]  /*3540*/  LOP3.LUT R56, R14, 0xffff0000, R77, 0xf8, !PT ;  /* 0xffff00000e387812 */ /* 0x000fe200078ef84d */
[----:B------:R-:W-:Y:S01]  /*3550*/  HFMA2 R168, R96.H0_H0, R48.H0_H0, R136.H0_H0 ;  /* 0x2000003060a87231 */ /* 0x000fe20000040888 */
[----:B------:R-:W-:Y:S01]  /*3560*/  LOP3.LUT R10, R75, 0xffff, R12, 0xf8, !PT ;  /* 0x0000ffff4b0a7812 */ /* 0x000fe200078ef80c */
[----:B------:R-:W-:Y:S01]  /*3570*/  HFMA2 R48, R116.H0_H0, R78.H0_H0, R156.H0_H0 ;  /* 0x2000004e74307231 */ /* 0x000fe2000004089c */
[----:B------:R-:W-:Y:S02]  /*3580*/  PRMT R14, R180, 0x7610, R14 ;  /* 0x00007610b40e7816 */ /* 0x000fe4000000000e */
[----:B------:R-:W-:Y:S02]  /*3590*/  LOP3.LUT R12, R59, 0xffff, R16, 0xf8, !PT ;  /* 0x0000ffff3b0c7812 */ /* 0x000fe400078ef810 */
[----:B------:R-:W-:-:S02]  /*35a0*/  LOP3.LUT R58, R58, 0xffff, RZ, 0xc0, !PT ;  /* 0x0000ffff3a3a7812 */ /* 0x000fc400078ec0ff */
[----:B------:R-:W-:Y:S02]  /*35b0*/  PRMT R59, R182, 0x7610, R59 ;  /* 0x00007610b63b7816 */ /* 0x000fe4000000003b */
[----:B------:R-:W-:Y:S02]  /*35c0*/  F2FP.PACK_AB R47, RZ, R47 ;  /* 0x0000002fff2f723e */ /* 0x000fe400000000ff */
[----:B------:R-:W-:Y:S02]  /*35d0*/  LOP3.LUT R14, R14, 0xffff, RZ, 0xc0, !PT ;  /* 0x0000ffff0e0e7812 */ /* 0x000fe400078ec0ff */
[----:B------:R-:W-:Y:S01]  /*35e0*/  LOP3.LUT R76, R57, 0xffff, RZ, 0xc0, !PT ;  /* 0x0000ffff394c7812 */ /* 0x000fe200078ec0ff */
[----:B------:R-:W-:Y:S01]  /*35f0*/  HFMA2 R183, R94.H0_H0, R47.H0_H0, R134.H0_H0 ;  /* 0x2000002f5eb77231 */ /* 0x000fe20000040886 */
[----:B------:R-:W-:Y:S01]  /*3600*/  SHF.L.U64.HI R77, R83, 0x10, RZ ;  /* 0x00000010534d7819 */ /* 0x000fe200000102ff */
[----:B------:R-:W-:Y:S01]  /*3610*/  HFMA2 R47, R115.H0_H0, R60.H0_H0, R155.H0_H0 ;  /* 0x2000003c732f7231 */ /* 0x000fe2000004089b */
[----:B------:R-:W-:-:S02]  /*3620*/  PRMT R16, R181, 0x7610, R16 ;  /* 0x00007610b5107816 */ /* 0x000fc40000000010 */
[C---:B------:R-:W-:Y:S02]  /*3630*/  SHF.L.U32 R57, R58.reuse, 0x10, RZ ;  /* 0x000000103a397819 */ /* 0x040fe400000006ff */
[----:B------:R-:W-:Y:S02]  /*3640*/  LOP3.LUT R75, R59, 0xffff, RZ, 0xc0, !PT ;  /* 0x0000ffff3b4b7812 */ /* 0x000fe400078ec0ff */
[----:B------:R-:W-:Y:S02]  /*3650*/  SHF.L.U64.HI R78, R58, 0x10, RZ ;  /* 0x000000103a4e7819 */ /* 0x000fe400000102ff */
[----:B------:R-:W-:Y:S02]  /*3660*/  LOP3.LUT R18, R18, 0xffff, RZ, 0xc0, !PT ;  /* 0x0000ffff12127812 */ /* 0x000fe400078ec0ff */
[----:B------:R-:W-:Y:S02]  /*3670*/  LOP3.LUT R58, R14, 0xffff0000, R77, 0xf8, !PT ;  /* 0xffff00000e3a7812 */ /* 0x000fe400078ef84d */
[----:B------:R-:W-:-:S02]  /*3680*/  LOP3.LUT R14, R57, 0xffff, R16, 0xf8, !PT ;  /* 0x0000ffff390e7812 */ /* 0x000fc400078ef810 */
[----:B------:R-:W-:Y:S02]  /*3690*/  LOP3.LUT R57, R75, 0xffff0000, R78, 0xf8, !PT ;  /* 0xffff00004b397812 */ /* 0x000fe400078ef84e */
[----:B------:R-:W-:Y:S02]  /*36a0*/  SHF.L.U32 R75, R18, 0x10, RZ ;  /* 0x00000010124b7819 */ /* 0x000fe400000006ff */
[----:B------:R-:W-:Y:S02]  /*36b0*/  F2FP.PACK_AB R51, RZ, R51 ;  /* 0x00000033ff33723e */ /* 0x000fe400000000ff */
[----:B------:R-:W-:Y:S02]  /*36c0*/  PRMT R60, R183, 0x7610, R60 ;  /* 0x00007610b73c7816 */ /* 0x000fe4000000003c */
[----:B------:R-:W-:Y:S01]  /*36d0*/  SHF.L.U32 R59, R76, 0x10, RZ ;  /* 0x000000104c3b7819 */ /* 0x000fe200000006ff */
[----:B------:R-:W-:Y:S01]  /*36e0*/  HFMA2 R61, R102.H0_H0, R51.H0_H0, R142.H0_H0 ;  /* 0x20000033663d7231 */ /* 0x000fe2000004088e */
[----:B------:R-:W-:-:S02]  /*36f0*/  F2FP.PACK_AB R73, RZ, R73 ;  /* 0x00000049ff49723e */ /* 0x000fc400000000ff */
[----:B------:R-:W-:Y:S02]  /*3700*/  SHF.L.U64.HI R79, R18, 0x10, RZ ;  /* 0x00000010124f7819 */ /* 0x000fe400000102ff */
[----:B------:R-:W-:Y:S01]  /*3710*/  LOP3.LUT R18, R75, 0xffff, R168, 0xf8, !PT ;  /* 0x0000ffff4b127812 */ /* 0x000fe200078ef8a8 */
[----:B------:R-:W-:Y:S01]  /*3720*/  HFMA2 R73, R101.H0_H0, R73.H0_H0, R141.H0_H0 ;  /* 0x2000004965497231 */ /* 0x000fe2000004088d */
[----:B------:R-:W-:Y:S02]  /*3730*/  PRMT R75, R28, 0x7610, R75 ;  /* 0x000076101c4b7816 */ /* 0x000fe4000000004b */
[----:B------:R-:W-:Y:S02]  /*3740*/  LOP3.LUT R16, R59, 0xffff, R60, 0xf8, !PT ;  /* 0x0000ffff3b107812 */ /* 0x000fe400078ef83c */
[----:B------:R-:W-:Y:S02]  /*3750*/  LOP3.LUT R59, R170, 0xffff, RZ, 0xc0, !PT ;  /* 0x0000ffffaa3b7812 */ /* 0x000fe400078ec0ff */
[----:B------:R-:W-:-:S02]  /*3760*/  SHF.L.U64.HI R76, R76, 0x10, RZ ;  /* 0x000000104c4c7819 */ /* 0x000fc400000102ff */
[----:B------:R-:W-:Y:S02]  /*3770*/  PRMT R28, R62, 0x7610, R28 ;  /* 0x000076103e1c7816 */ /* 0x000fe4000000001c */
[----:B------:R-:W-:Y:S02]  /*3780*/  LOP3.LUT R62, R74, 0xffff, RZ, 0xc0, !PT ;  /* 0x0000ffff4a3e7812 */ /* 0x000fe400078ec0ff */
[----:B------:R-:W-:Y:S02]  /*3790*/  LOP3.LUT R74, R75, 0xffff, RZ, 0xc0, !PT ;  /* 0x0000ffff4b4a7812 */ /* 0x000fe400078ec0ff */
[----:B------:R-:W-:Y:S02]  /*37a0*/  LOP3.LUT R78, R30, 0xffff, RZ, 0xc0, !PT ;  /* 0x0000ffff1e4e7812 */ /* 0x000fe400078ec0ff */
[--C-:B------:R-:W-:Y:S02]  /*37b0*/  LOP3.LUT R59, R59, 0xffff0000, R76.reuse, 0xf8, !PT ;  /* 0xffff00003b3b7812 */ /* 0x100fe400078ef84c */
[----:B------:R-:W-:-:S02]  /*37c0*/  PRMT R76, R61, 0x7610, R76 ;  /* 0x000076103d4c7816 */ /* 0x000fc4000000004c */
[----:B------:R-:W-:Y:S02]  /*37d0*/  LOP3.LUT R77, R20, 0xffff, RZ, 0xc0, !PT ;  /* 0x0000ffff144d7812 */ /* 0x000fe400078ec0ff */
[----:B------:R-:W-:Y:S02]  /*37e0*/  LOP3.LUT R61, R73, 0xffff, RZ, 0xc0, !PT ;  /* 0x0000ffff493d7812 */ /* 0x000fe400078ec0ff */
[----:B------:R-:W-:Y:S02]  /*37f0*/  SHF.L.U32 R75, R74, 0x10, RZ ;  /* 0x000000104a4b7819 */ /* 0x000fe400000006ff */
[----:B------:R-:W-:Y:S02]  /*3800*/  SHF.L.U32 R73, R78, 0x10, RZ ;  /* 0x000000104e497819 */ /* 0x000fe400000006ff */
[----:B------:R-:W-:Y:S02]  /*3810*/  F2FP.PACK_AB R52, RZ, R52 ;  /* 0x00000034ff34723e */ /* 0x000fe400000000ff */
[----:B------:R-:W-:-:S02]  /*3820*/  F2FP.PACK_AB R72, RZ, R72 ;  /* 0x00000048ff48723e */ /* 0x000fc400000000ff */
[----:B------:R-:W-:Y:S01]  /*3830*/  F2FP.PACK_AB R71, RZ, R71 ;  /* 0x00000047ff47723e */ /* 0x000fe200000000ff */
[----:B------:R-:W-:Y:S01]  /*3840*/  HFMA2 R67, R104.H0_H0, R52.H0_H0, R144.H0_H0 ;  /* 0x2000003468437231 */ /* 0x000fe20000040890 */
[----:B------:R-:W-:Y:S01]  /*3850*/  SHF.L.U32 R20, R77, 0x10, RZ ;  /* 0x000000104d147819 */ /* 0x000fe200000006ff */
[----:B------:R-:W-:Y:S01]  /*3860*/  HFMA2 R72, R103.H0_H0, R72.H0_H0, R143.H0_H0 ;  /* 0x2000004867487231 */ /* 0x000fe2000004088f */
[----:B------:R-:W-:Y:S01]  /*3870*/  LOP3.LUT R30, R75, 0xffff, R28, 0xf8, !PT ;  /* 0x0000ffff4b1e7812 */ /* 0x000fe200078ef81c */
[----:B------:R-:W-:Y:S01]  /*3880*/  HFMA2 R71, R105.H0_H0, R71.H0_H0, R145.H0_H0 ;  /* 0x2000004769477231 */ /* 0x000fe20000040891 */
[----:B------:R-:W-:Y:S01]  /*3890*/  SHF.L.U64.HI R77, R77, 0x10, RZ ;  /* 0x000000104d4d7819 */ /* 0x000fe200000102ff */
[----:B------:R-:W-:Y:S01]  /*38a0*/  HFMA2 R52, R118.H0_H0, R81.H0_H0, R158.H0_H0 ;  /* 0x2000005176347231 */ /* 0x000fe2000004089e */
[----:B------:R-:W-:Y:S02]  /*38b0*/  LOP3.LUT R28, R73, 0xffff, R76, 0xf8, !PT ;  /* 0x0000ffff491c7812 */ /* 0x000fe400078ef84c */
        /* <DEDUP_REMOVED lines=19> */
[----:B------:R-:W-:Y:S02]  /*39f0*/  F2FP.PACK_AB R65, RZ, R65 ;  /* 0x00000041ff41723e */ /* 0x000fe400000000ff */
[----:B------:R-:W-:Y:S02]  /*3a00*/  LOP3.LUT R76, R70, 0xffff, RZ, 0xc0, !PT ;  /* 0x0000ffff464c7812 */ /* 0x000fe400078ec0ff */
[C---:B------:R-:W-:Y:S01]  /*3a10*/  SHF.L.U32 R73, R35.reuse, 0x10, RZ ;  /* 0x0000001023497819 */ /* 0x040fe200000006ff */
[----:B------:R-:W-:Y:S01]  /*3a20*/  HFMA2 R65, R111.H0_H0, R65.H0_H0, R151.H0_H0 ;  /* 0x200000416f417231 */ /* 0x000fe20000040897 */
[----:B------:R-:W-:Y:S02]  /*3a30*/  SHF.L.U64.HI R70, R35, 0x10, RZ ;  /* 0x0000001023467819 */ /* 0x000fe400000102ff */
[----:B------:R-:W-:Y:S02]  /*3a40*/  PRMT R36, R38, 0x7610, R36 ;  /* 0x0000761026247816 */ /* 0x000fe40000000024 */
[----:B------:R-:W-:-:S02]  /*3a50*/  SHF.L.U32 R35, R71, 0x10, RZ ;  /* 0x0000001047237819 */ /* 0x000fc400000006ff */
[----:B------:R-:W-:Y:S02]  /*3a60*/  LOP3.LUT R33, R33, 0xffff, RZ, 0xc0, !PT ;  /* 0x0000ffff21217812 */ /* 0x000fe400078ec0ff */
[----:B------:R-:W-:Y:S02]  /*3a70*/  LOP3.LUT R36, R35, 0xffff, R36, 0xf8, !PT ;  /* 0x0000ffff23247812 */ /* 0x000fe400078ef824 */
[----:B------:R-:W-:Y:S02]  /*3a80*/  LOP3.LUT R35, R42, 0xffff, RZ, 0xc0, !PT ;  /* 0x0000ffff2a237812 */ /* 0x000fe400078ec0ff */
[----:B------:R-:W-:Y:S02]  /*3a90*/  LOP3.LUT R74, R65, 0xffff, RZ, 0xc0, !PT ;  /* 0x0000ffff414a7812 */ /* 0x000fe400078ec0ff */
[----:B------:R-:W-:Y:S02]  /*3aa0*/  LOP3.LUT R63, R63, 0xffff, RZ, 0xc0, !PT ;  /* 0x0000ffff3f3f7812 */ /* 0x000fe400078ec0ff */
[----:B------:R-:W-:-:S02]  /*3ab0*/  SHF.L.U64.HI R72, R33, 0x10, RZ ;  /* 0x0000001021487819 */ /* 0x000fc400000102ff */
[----:B------:R-:W-:Y:S02]  /*3ac0*/  F2FP.PACK_AB R69, RZ, R69 ;  /* 0x00000045ff45723e */ /* 0x000fe400000000ff */
[----:B------:R-:W-:Y:S02]  /*3ad0*/  SHF.L.U32 R65, R33, 0x10, RZ ;  /* 0x0000001021417819 */ /* 0x000fe400000006ff */
[----:B------:R-:W-:Y:S01]  /*3ae0*/  SHF.L.U32 R33, R35, 0x10, RZ ;  /* 0x0000001023217819 */ /* 0x000fe200000006ff */
[----:B------:R-:W-:Y:S01]  /*3af0*/  HFMA2 R69, R109.H0_H0, R69.H0_H0, R149.H0_H0 ;  /* 0x200000456d457231 */ /* 0x000fe20000040895 */
[----:B------:R-:W-:Y:S02]  /*3b00*/  LOP3.LUT R31, R31, 0xffff, RZ, 0xc0, !PT ;  /* 0x0000ffff1f1f7812 */ /* 0x000fe400078ec0ff */
[----:B------:R-:W-:Y:S02]  /*3b10*/  F2FP.PACK_AB R68, RZ, R68 ;  /* 0x00000044ff44723e */ /* 0x000fe400000000ff */
[----:B------:R-:W-:-:S02]  /*3b20*/  LOP3.LUT R72, R63, 0xffff0000, R72, 0xf8, !PT ;  /* 0xffff00003f487812 */ /* 0x000fc400078ef848 */
[----:B------:R-:W-:Y:S01]  /*3b30*/  LOP3.LUT R43, R43, 0xffff, RZ, 0xc0, !PT ;  /* 0x0000ffff2b2b7812 */ /* 0x000fe200078ec0ff */
[----:B------:R-:W-:Y:S01]  /*3b40*/  HFMA2 R68, R108.H0_H0, R68.H0_H0, R148.H0_H0 ;  /* 0x200000446c447231 */ /* 0x000fe20000040894 */
[----:B------:R-:W-:Y:S02]  /*3b50*/  LOP3.LUT R63, R50, 0xffff, RZ, 0xc0, !PT ;  /* 0x0000ffff323f7812 */ /* 0x000fe400078ec0ff */
[----:B------:R-:W-:Y:S02]  /*3b60*/  LOP3.LUT R42, R33, 0xffff, R64, 0xf8, !PT ;  /* 0x0000ffff212a7812 */ /* 0x000fe400078ef840 */
[----:B------:R-:W-:Y:S02]  /*3b70*/  LOP3.LUT R47, R47, 0xffff, RZ, 0xc0, !PT ;  /* 0x0000ffff2f2f7812 */ /* 0x000fe400078ec0ff */
[----:B------:R-:W-:Y:S02]  /*3b80*/  SHF.L.U64.HI R50, R35, 0x10, RZ ;  /* 0x0000001023327819 */ /* 0x000fe400000102ff */
[----:B------:R-:W-:-:S02]  /*3b90*/  F2FP.PACK_AB R82, RZ, R82 ;  /* 0x00000052ff52723e */ /* 0x000fc400000000ff */
[C---:B------:R-:W-:Y:S02]  /*3ba0*/  SHF.L.U32 R33, R31.reuse, 0x10, RZ ;  /* 0x000000101f217819 */ /* 0x040fe400000006ff */
[----:B------:R-:W-:Y:S01]  /*3bb0*/  SHF.L.U64.HI R64, R31, 0x10, RZ ;  /* 0x000000101f407819 */ /* 0x000fe200000102ff */
[----:B------:R-:W-:Y:S01]  /*3bc0*/  HFMA2 R51, R121.H0_H0, R82.H0_H0, R161.H0_H0 ;  /* 0x2000005279337231 */ /* 0x000fe200000408a1 */
[----:B------:R-:W-:Y:S02]  /*3bd0*/  SHF.L.U32 R31, R43, 0x10, RZ ;  /* 0x000000102b1f7819 */ /* 0x000fe400000006ff */
[----:B------:R-:W-:Y:S02]  /*3be0*/  LOP3.LUT R46, R65, 0xffff, R46, 0xf8, !PT ;  /* 0x0000ffff412e7812 */ /* 0x000fe400078ef82e */
[----:B------:R-:W-:Y:S02]  /*3bf0*/  LOP3.LUT R29, R29, 0xffff, RZ, 0xc0, !PT ;  /* 0x0000ffff1d1d7812 */ /* 0x000fe400078ec0ff */
[----:B------:R-:W-:-:S02]  /*3c00*/  LOP3.LUT R65, R47, 0xffff0000, R50, 0xf8, !PT ;  /* 0xffff00002f417812 */ /* 0x000fc400078ef832 */
[----:B------:R-:W-:Y:S02]  /*3c10*/  LOP3.LUT R69, R69, 0xffff, RZ, 0xc0, !PT ;  /* 0x0000ffff45457812 */ /* 0x000fe400078ec0ff */
[----:B------:R-:W-:Y:S02]  /*3c20*/  LOP3.LUT R50, R33, 0xffff, R48, 0xf8, !PT ;  /* 0x0000ffff21327812 */ /* 0x000fe400078ef830 */
[----:B------:R-:W-:Y:S02]  /*3c30*/  LOP3.LUT R63, R63, 0xffff0000, R64, 0xf8, !PT ;  /* 0xffff00003f3f7812 */ /* 0x000fe400078ef840 */
[----:B------:R-:W-:Y:S02]  /*3c40*/  LOP3.LUT R48, R31, 0xffff, R52, 0xf8, !PT ;  /* 0x0000ffff1f307812 */ /* 0x000fe400078ef834 */
[C---:B------:R-:W-:Y:S02]  /*3c50*/  SHF.L.U32 R52, R29.reuse, 0x10, RZ ;  /* 0x000000101d347819 */ /* 0x040fe400000006ff */
[----:B------:R-:W-:-:S02]  /*3c60*/  SHF.L.U64.HI R64, R29, 0x10, RZ ;  /* 0x000000101d407819 */ /* 0x000fc400000102ff */
[----:B------:R-:W-:Y:S02]  /*3c70*/  LOP3.LUT R38, R73, 0xffff, R68, 0xf8, !PT ;  /* 0x0000ffff49267812 */ /* 0x000fe400078ef844 */
[----:B------:R-:W-:Y:S02]  /*3c80*/  LOP3.LUT R29, R9, 0xffff, RZ, 0xc0, !PT ;  /* 0x0000ffff091d7812 */ /* 0x000fe400078ec0ff */
[----:B------:R-:W-:Y:S02]  /*3c90*/  LOP3.LUT R68, R69, 0xffff0000, R70, 0xf8, !PT ;  /* 0xffff000045447812 */ /* 0x000fe400078ef846 */
[----:B------:R-:W-:Y:S02]  /*3ca0*/  LOP3.LUT R70, R45, 0xffff, RZ, 0xc0, !PT ;  /* 0x0000ffff2d467812 */ /* 0x000fe400078ec0ff */
[----:B------:R-:W-:Y:S02]  /*3cb0*/  LOP3.LUT R45, R51, 0xffff, RZ, 0xc0, !PT ;  /* 0x0000ffff332d7812 */ /* 0x000fe400078ec0ff */
[----:B------:R-:W-:-:S02]  /*3cc0*/  PRMT R9, R5, 0x7610, R9 ;  /* 0x0000761005097816 */ /* 0x000fc40000000009 */
[----:B------:R-:W-:Y:S02]  /*3cd0*/  PRMT R5, R54, 0x5410, R29 ;  /* 0x0000541036057816 */ /* 0x000fe4000000001d */
[----:B------:R-:W-:Y:S02]  /*3ce0*/  LOP3.LUT R54, R7, 0xffff, RZ, 0xc0, !PT ;  /* 0x0000ffff07367812 */ /* 0x000fe400078ec0ff */
[----:B------:R-:W-:Y:S02]  /*3cf0*/  LOP3.LUT R45, R45, 0xffff0000, R64, 0xf8, !PT ;  /* 0xffff00002d2d7812 */ /* 0x000fe400078ef840 */
[----:B------:R-:W-:Y:S02]  /*3d00*/  LOP3.LUT R64, R9, 0xffff, RZ, 0xc0, !PT ;  /* 0x0000ffff09407812 */ /* 0x000fe400078ec0ff */
[----:B------:R-:W-:Y:S02]  /*3d10*/  PRMT R9, R55, 0x5410, R54 ;  /* 0x0000541037097816 */ /* 0x000fe40000000036 */
[----:B------:R-:W-:-:S02]  /*3d20*/  LOP3.LUT R54, R17, 0xffff, RZ, 0xc0, !PT ;  /* 0x0000ffff11367812 */ /* 0x000fc400078ec0ff */
[----:B------:R-:W-:Y:S02]  /*3d30*/  SHF.L.U64.HI R75, R75, 0x10, RZ ;  /* 0x000000104b4b7819 */ /* 0x000fe400000102ff */
[----:B------:R-:W-:Y:S02]  /*3d40*/  SHF.L.U64.HI R31, R43, 0x10, RZ ;  /* 0x000000102b1f7819 */ /* 0x000fe400000102ff */
[----:B------:R-:W-:Y:S02]  /*3d50*/  PRMT R17, R59, 0x5410, R54 ;  /* 0x000054103b117816 */ /* 0x000fe40000000036 */
[----:B------:R-:W-:Y:S02]  /*3d60*/  LOP3.LUT R54, R22, 0xffff, RZ, 0xc0, !PT ;  /* 0x0000ffff16367812 */ /* 0x000fe400078ec0ff */
[----:B------:R-:W-:Y:S02]  /*3d70*/  F2FP.PACK_AB R49, RZ, R49 ;  /* 0x00000031ff31723e */ /* 0x000fe400000000ff */
[----:B------:R-:W-:-:S02]  /*3d80*/  SHF.L.U64.HI R77, R77, 0x10, RZ ;  /* 0x000000104d4d7819 */ /* 0x000fc400000102ff */
[----:B------:R-:W-:Y:S01]  /*3d90*/  LOP3.LUT R22, R23, 0xffff, RZ, 0xc0, !PT ;  /* 0x0000ffff17167812 */ /* 0x000fe200078ec0ff */
[----:B------:R-:W-:Y:S01]  /*3da0*/  HFMA2 R167, R98.H0_H0, R49.H0_H0, R138.H0_H0 ;  /* 0x2000003162a77231 */ /* 0x000fe2000004088a */
[----:B------:R-:W-:Y:S02]  /*3db0*/  F2FP.PACK_AB R80, RZ, R80 ;  /* 0x00000050ff50723e */ /* 0x000fe400000000ff */
[----:B------:R-:W-:Y:S02]  /*3dc0*/  LOP3.LUT R76, R76, 0xffff0000, R75, 0xf8, !PT ;  /* 0xffff00004c4c7812 */ /* 0x000fe400078ef84b */
[----:B------:R-:W-:Y:S01]  /*3dd0*/  LOP3.LUT R25, R25, 0xffff, RZ, 0xc0, !PT ;  /* 0x0000ffff19197812 */ /* 0x000fe200078ec0ff */
[----:B------:R-:W-:Y:S01]  /*3de0*/  HFMA2 R49, R120.H0_H0, R80.H0_H0, R160.H0_H0 ;  /* 0x2000005078317231 */ /* 0x000fe200000408a0 */
[----:B------:R-:W-:Y:S02]  /*3df0*/  LOP3.LUT R70, R70, 0xffff0000, R31, 0xf8, !PT ;  /* 0xffff000046467812 */ /* 0x000fe400078ef81f */
[----:B------:R-:W-:-:S02]  /*3e00*/  SHF.L.U64.HI R69, R71, 0x10, RZ ;  /* 0x0000001047457819 */ /* 0x000fc400000102ff */
[----:B------:R-:W-:Y:S01]  /*3e10*/  PRMT R31, R61, 0x5410, R54 ;  /* 0x000054103d1f7816 */ /* 0x000fe20000000036 */
[----:B------:R-:W-:Y:S01]  /*3e20*/  HFMA2.MMA R54, -RZ, RZ, 0, 4.76837158203125e-07 ;  /* 0x00000008ff367435 */ /* 0x000fe200000001ff */
[----:B------:R-:W-:Y:S02]  /*3e30*/  LOP3.LUT R66, R66, 0xffff0000, R77, 0xf8, !PT ;  /* 0xffff000042427812 */ /* 0x000fe400078ef84d */
[----:B------:R-:W-:Y:S02]  /*3e40*/  LOP3.LUT R23, R24, 0xffff, RZ, 0xc0, !PT ;  /* 0x0000ffff18177812 */ /* 0x000fe400078ec0ff */
[----:B------:R-:W-:Y:S02]  /*3e50*/  PRMT R29, R67, 0x5410, R22 ;  /* 0x00005410431d7816 */ /* 0x000fe40000000016 */
        /* <DEDUP_REMOVED lines=21> */
[----:B------:R-:W-:Y:S02]  /*3fb0*/  PRMT R47, R72, 0x5410, R23 ;  /* 0x00005410482f7816 */ /* 0x000fe40000000017 */
[----:B------:R-:W-:Y:S01]  /*3fc0*/  PRMT R43, R65, 0x5410, R22 ;  /* 0x00005410412b7816 */ /* 0x000fe20000000016 */
[-C--:B------:R-:W-:Y:S01]  /*3fd0*/  IMAD.WIDE.U32 R22, R163, R54.reuse, c[0x0][0x178] ;  /* 0x00005e00a3167625 */ /* 0x080fe200078e0036 */
[----:B------:R-:W-:Y:S02]  /*3fe0*/  LOP3.LUT R40, R40, 0xffff, RZ, 0xc0, !PT ;  /* 0x0000ffff28287812 */ /* 0x000fe400078ec0ff */
[----:B------:R-:W-:Y:S01]  /*3ff0*/  PRMT R53, R45, 0x5410, R44 ;  /* 0x000054102d357816 */ /* 0x000fe2000000002c */
[----:B------:R-:W-:Y:S01]  /*4000*/  IMAD.WIDE.U32 R26, R27, R54, c[0x0][0x178] ;  /* 0x00005e001b1a7625 */ /* 0x000fe200078e0036 */
[----:B------:R-:W-:Y:S01]  /*4010*/  IADD3 R41, R163, 0x180, RZ ;  /* 0x00000180a3297810 */ /* 0x000fe20007ffe0ff */
[----:B------:R0:W-:Y:S01]  /*4020*/  STG.E.64 [R22.64], R4 ;  /* 0x0000000416007986 */ /* 0x0001e2000c101b04 */
[----:B------:R-:W-:-:S02]  /*4030*/  PRMT R15, R57, 0x5410, R56 ;  /* 0x00005410390f7816 */ /* 0x000fc40000000038 */
[----:B------:R-:W-:Y:S01]  /*4040*/  IADD3 R45, R163, 0x200, RZ ;  /* 0x00000200a32d7810 */ /* 0x000fe20007ffe0ff */
[----:B------:R1:W-:Y:S01]  /*4050*/  STG.E.64 [R24.64], R6 ;  /* 0x0000000618007986 */ /* 0x0003e2000c101b04 */
[----:B------:R-:W-:Y:S02]  /*4060*/  LOP3.LUT R13, R13, 0xffff, RZ, 0xc0, !PT ;  /* 0x0000ffff0d0d7812 */ /* 0x000fe400078ec0ff */
[----:B------:R-:W-:Y:S01]  /*4070*/  IADD3 R57, R163, 0x280, RZ ;  /* 0x00000280a3397810 */ /* 0x000fe20007ffe0ff */
[-C--:B------:R-:W-:Y:S01]  /*4080*/  IMAD.WIDE.U32 R44, R45, R54.reuse, c[0x0][0x178] ;  /* 0x00005e002d2c7625 */ /* 0x080fe200078e0036 */
[----:B------:R-:W-:Y:S01]  /*4090*/  LOP3.LUT R60, R169, 0xffff, RZ, 0xc0, !PT ;  /* 0x0000ffffa93c7812 */ /* 0x000fe200078ec0ff */
[----:B------:R2:W-:Y:S01]  /*40a0*/  STG.E.64 [R26.64], R8 ;  /* 0x000000081a007986 */ /* 0x0005e2000c101b04 */
[----:B------:R-:W-:Y:S01]  /*40b0*/  PRMT R51, R63, 0x5410, R40 ;  /* 0x000054103f337816 */ /* 0x000fe20000000028 */
[----:B------:R-:W-:Y:S01]  /*40c0*/  IMAD.WIDE.U32 R40, R41, R54, c[0x0][0x178] ;  /* 0x00005e0029287625 */ /* 0x000fe200078e0036 */
[----:B------:R-:W-:-:S02]  /*40d0*/  PRMT R13, R58, 0x5410, R13 ;  /* 0x000054103a0d7816 */ /* 0x000fc4000000000d */
[----:B------:R-:W-:Y:S01]  /*40e0*/  IADD3 R55, R163, 0x300, RZ ;  /* 0x00000300a3377810 */ /* 0x000fe20007ffe0ff */
[-C--:B0-----:R-:W-:Y:S01]  /*40f0*/  IMAD.WIDE.U32 R4, R57, R54.reuse, c[0x0][0x178] ;  /* 0x00005e0039047625 */ /* 0x081fe200078e0036 */
[----:B------:R-:W-:Y:S01]  /*4100*/  IADD3 R23, R163, 0x380, RZ ;  /* 0x00000380a3177810 */ /* 0x000fe20007ffe0ff */
[----:B------:R0:W-:Y:S01]  /*4110*/  STG.E.64 [R40.64], R10 ;  /* 0x0000000a28007986 */ /* 0x0001e2000c101b04 */
[----:B------:R-:W-:Y:S01]  /*4120*/  LOP3.LUT R60, R60, 0xffff0000, R79, 0xf8, !PT ;  /* 0xffff00003c3c7812 */ /* 0x000fe200078ef84f */
[-C--:B-1----:R-:W-:Y:S01]  /*4130*/  IMAD.WIDE.U32 R6, R55, R54.reuse, c[0x0][0x178] ;  /* 0x00005e0037067625 */ /* 0x082fe200078e0036 */
[----:B------:R-:W-:Y:S01]  /*4140*/  LOP3.LUT R19, R19, 0xffff, RZ, 0xc0, !PT ;  /* 0x0000ffff13137812 */ /* 0x000fe200078ec0ff */
[----:B------:R1:W-:Y:S01]  /*4150*/  STG.E.64 [R44.64], R12 ;  /* 0x0000000c2c007986 */ /* 0x0003e2000c101b04 */
[----:B------:R-:W-:Y:S01]  /*4160*/  IADD3 R25, R163, 0x400, RZ ;  /* 0x00000400a3197810 */ /* 0x000fe20007ffe0ff */
[----:B--2---:R-:W-:Y:S01]  /*4170*/  IMAD.WIDE.U32 R8, R23, R54, c[0x0][0x178] ;  /* 0x00005e0017087625 */ /* 0x004fe200078e0036 */
[----:B------:R-:W-:Y:S01]  /*4180*/  PRMT R19, R60, 0x5410, R19 ;  /* 0x000054103c137816 */ /* 0x000fe20000000013 */
[----:B------:R2:W-:Y:S01]  /*4190*/  STG.E.64 [R4.64], R14 ;  /* 0x0000000e04007986 */ /* 0x0005e2000c101b04 */
[----:B------:R-:W-:-:S02]  /*41a0*/  LOP3.LUT R21, R21, 0xffff, RZ, 0xc0, !PT ;  /* 0x0000ffff15157812 */ /* 0x000fc400078ec0ff */
[----:B------:R-:W-:Y:S01]  /*41b0*/  IADD3 R23, R163, 0x480, RZ ;  /* 0x00000480a3177810 */ /* 0x000fe20007ffe0ff */
[----:B------:R3:W-:Y:S01]  /*41c0*/  STG.E.64 [R6.64], R16 ;  /* 0x0000001006007986 */ /* 0x0007e2000c101b04 */
[----:B------:R-:W-:Y:S01]  /*41d0*/  LOP3.LUT R20, R20, 0xffff, R167, 0xf8, !PT ;  /* 0x0000ffff14147812 */ /* 0x000fe200078ef8a7 */
        /* <DEDUP_REMOVED lines=8> */
[----:B------:R-:W-:-:S02]  /*4260*/  IMAD.WIDE.U32 R4, R25, R54, c[0x0][0x178] ;  /* 0x00005e0019047625 */ /* 0x000fc400078e0036 */
[----:B------:R2:W-:Y:S01]  /*4270*/  STG.E.64 [R12.64], R30 ;  /* 0x0000001e0c007986 */ /* 0x0005e2000c101b04 */
[----:B---3--:R-:W-:Y:S01]  /*4280*/  IADD3 R17, R163, 0x680, RZ ;  /* 0x00000680a3117810 */ /* 0x008fe20007ffe0ff */
[-C--:B------:R-:W-:Y:S02]  /*4290*/  IMAD.WIDE.U32 R6, R23, R54.reuse, c[0x0][0x178] ;  /* 0x00005e0017067625 */ /* 0x080fe400078e0036 */
[----:B------:R3:W-:Y:S01]  /*42a0*/  STG.E.64 [R4.64], R28 ;  /* 0x0000001c04007986 */ /* 0x0007e2000c101b04 */
[----:B0-----:R-:W-:Y:S01]  /*42b0*/  IADD3 R19, R163, 0x880, RZ ;  /* 0x00000880a3137810 */ /* 0x001fe20007ffe0ff */
[-C--:B------:R-:W-:Y:S01]  /*42c0*/  IMAD.WIDE.U32 R8, R15, R54.reuse, c[0x0][0x178] ;  /* 0x00005e000f087625 */ /* 0x080fe200078e0036 */
[----:B------:R-:W-:Y:S01]  /*42d0*/  IADD3 R15, R163, 0x700, RZ ;  /* 0x00000700a30f7810 */ /* 0x000fe20007ffe0ff */
[----:B------:R0:W-:Y:S02]  /*42e0*/  STG.E.64 [R6.64], R34 ;  /* 0x0000002206007986 */ /* 0x0001e4000c101b04 */
[-C--:B-1----:R-:W-:Y:S01]  /*42f0*/  IMAD.WIDE.U32 R10, R17, R54.reuse, c[0x0][0x178] ;  /* 0x00005e00110a7625 */ /* 0x082fe200078e0036 */
[----:B------:R-:W-:Y:S01]  /*4300*/  IADD3 R17, R163, 0x780, RZ ;  /* 0x00000780a3117810 */ /* 0x000fe20007ffe0ff */
[----:B------:R1:W-:Y:S02]  /*4310*/  STG.E.64 [R8.64], R32 ;  /* 0x0000002008007986 */ /* 0x0003e4000c101b04 */
[-C--:B--2---:R-:W-:Y:S01]  /*4320*/  IMAD.WIDE.U32 R12, R15, R54.reuse, c[0x0][0x178] ;  /* 0x00005e000f0c7625 */ /* 0x084fe200078e0036 */
[----:B------:R-:W-:Y:S01]  /*4330*/  IADD3 R15, R163, 0x800, RZ ;  /* 0x00000800a30f7810 */ /* 0x000fe20007ffe0ff */
[----:B------:R2:W-:Y:S02]  /*4340*/  STG.E.64 [R10.64], R38 ;  /* 0x000000260a007986 */ /* 0x0005e4000c101b04 */
[-C--:B---3--:R-:W-:Y:S01]  /*4350*/  IMAD.WIDE.U32 R4, R17, R54.reuse, c[0x0][0x178] ;  /* 0x00005e0011047625 */ /* 0x088fe200078e0036 */
[----:B------:R-:W-:Y:S01]  /*4360*/  IADD3 R17, R163, 0x900, RZ ;  /* 0x00000900a3117810 */ /* 0x000fe20007ffe0ff */
[----:B------:R3:W-:Y:S02]  /*4370*/  STG.E.64 [R12.64], R36 ;  /* 0x000000240c007986 */ /* 0x0007e4000c101b04 */
[-C--:B0-----:R-:W-:Y:S01]  /*4380*/  IMAD.WIDE.U32 R6, R15, R54.reuse, c[0x0][0x178] ;  /* 0x00005e000f067625 */ /* 0x081fe200078e0036 */
[----:B------:R-:W-:Y:S01]  /*4390*/  IADD3 R15, R163, 0x980, RZ ;  /* 0x00000980a30f7810 */ /* 0x000fe20007ffe0ff */
[----:B------:R3:W-:Y:S02]  /*43a0*/  STG.E.64 [R4.64], R46 ;  /* 0x0000002e04007986 */ /* 0x0007e4000c101b04 */
[----:B-1----:R-:W-:-:S02]  /*43b0*/  IMAD.WIDE.U32 R8, R19, R54, c[0x0][0x178] ;  /* 0x00005e0013087625 */ /* 0x002fc400078e0036 */
[----:B------:R3:W-:Y:S02]  /*43c0*/  STG.E.64 [R6.64], R42 ;  /* 0x0000002a06007986 */ /* 0x0007e4000c101b04 */
[-C--:B--2---:R-:W-:Y:S02]  /*43d0*/  IMAD.WIDE.U32 R10, R17, R54.reuse, c[0x0][0x178] ;  /* 0x00005e00110a7625 */ /* 0x084fe400078e0036 */
[----:B------:R3:W-:Y:S02]  /*43e0*/  STG.E.64 [R8.64], R50 ;  /* 0x0000003208007986 */ /* 0x0007e4000c101b04 */
[----:B------:R-:W-:Y:S02]  /*43f0*/  IMAD.WIDE.U32 R14, R15, R54, c[0x0][0x178] ;  /* 0x00005e000f0e7625 */ /* 0x000fe400078e0036 */
[----:B------:R3:W-:Y:S04]  /*4400*/  STG.E.64 [R10.64], R48 ;  /* 0x000000300a007986 */ /* 0x0007e8000c101b04 */
[----:B------:R3:W-:Y:S02]  /*4410*/  STG.E.64 [R14.64], R52 ;  /* 0x000000340e007986 */ /* 0x0007e4000c101b04 */
[----:B---3--:R-:W-:Y:S01]  /*4420*/  @P0 CALL.REL.NOINC `(.L_x_646) ;  /* 0x0000001000000944 */ /* 0x008fe20003c00000 */
[----:B------:R-:W-:Y:S05]  /*4430*/  BRA `(.L_x_647) ;  /* 0xffffbf2000007947 */ /* 0x000fea000383ffff */
.L_x_646:
[----:B------:R-:W-:Y:S05]  /*4440*/  EXIT ;  /* 0x000000000000794d */ /* 0x000fea0003800000 */
.L_x_644:
[----:B------:R-:W-:Y:S01]  /*4450*/  HFMA2.MMA R163, -RZ, RZ, 0, 1.847743988037109375e-06 ;  /* 0x0000001fffa37435 */ /* 0x000fe200000001ff */
[----:B------:R-:W-:-:S02]  /*4460*/  MOV R170, 0x1 ;  /* 0x0000000100aa7802 */ /* 0x000fc40000000f00 */
[----:B------:R-:W-:Y:S02]  /*4470*/  MOV R172, 0xffffffff ;  /* 0xffffffff00ac7802 */ /* 0x000fe40000000f00 */
[----:B------:R-:W-:Y:S02]  /*4480*/  MOV R168, 0x44a0 ;  /* 0x000044a000a87802 */ /* 0x000fe40000000f00 */
[----:B-----5:R-:W-:Y:S05]  /*4490*/  CALL.REL.NOINC `($__internal_72_$__cuda_sm70_shflsync_bfly_p) ;  /* 0x00000da000007944 */ /* 0x020fea0003c00000 */
[----:B01----:R-:W-:Y:S05]  /*44a0*/  BRA `(.L_x_648) ;  /* 0xffffc81000007947 */ /* 0x003fea000383ffff */
.L_x_645:
[----:B------:R-:W-:Y:S01]  /*44b0*/  HFMA2.MMA R170, -RZ, RZ, 0, 1.1920928955078125e-07 ;  /* 0x00000002ffaa7435 */ /* 0x000fe200000001ff */
[----:B0-----:R-:W-:Y:S02]  /*44c0*/  MOV R167, R174 ;  /* 0x000000ae00a77202 */ /* 0x001fe40000000f00 */
[----:B------:R-:W-:Y:S02]  /*44d0*/  MOV R163, 0x1f ;  /* 0x0000001f00a37802 */ /* 0x000fe40000000f00 */
[----:B------:R-:W-:Y:S02]  /*44e0*/  MOV R172, 0xffffffff ;  /* 0xffffffff00ac7802 */ /* 0x000fe40000000f00 */
[----:B------:R-:W-:Y:S02]  /*44f0*/  MOV R168, 0x4510 ;  /* 0x0000451000a87802 */ /* 0x000fe40000000f00 */
[----:B-----5:R-:W-:Y:S05]  /*4500*/  CALL.REL.NOINC `($__internal_72_$__cuda_sm70_shflsync_bfly_p) ;  /* 0x00000d3000007944 */ /* 0x020fea0003c00000 */
[----:B0-----:R-:W-:Y:S01]  /*4510*/  HFMA2.MMA R170, -RZ, RZ, 0, 2.384185791015625e-07 ;  /* 0x00000004ffaa7435 */ /* 0x001fe200000001ff */
[----:B-1----:R-:W-:Y:S01]  /*4520*/  FADD.FTZ R167, R174, R163 ;  /* 0x000000a3aea77221 */ /* 0x002fe20000010000 */
[----:B------:R-:W-:-:S02]  /*4530*/  MOV R163, 0x1f ;  /* 0x0000001f00a37802 */ /* 0x000fc40000000f00 */
[----:B------:R-:W-:Y:S02]  /*4540*/  MOV R172, 0xffffffff ;  /* 0xffffffff00ac7802 */ /* 0x000fe40000000f00 */
[----:B------:R-:W-:Y:S02]  /*4550*/  MOV R168, 0x4570 ;  /* 0x0000457000a87802 */ /* 0x000fe40000000f00 */
[----:B------:R-:W-:Y:S05]  /*4560*/  CALL.REL.NOINC `($__internal_72_$__cuda_sm70_shflsync_bfly_p) ;  /* 0x00000cd000007944 */ /* 0x000fea0003c00000 */
[----:B0-----:R-:W-:Y:S01]  /*4570*/  HFMA2.MMA R170, -RZ, RZ, 0, 4.76837158203125e-07 ;  /* 0x00000008ffaa7435 */ /* 0x001fe200000001ff */
[----:B-1----:R-:W-:Y:S01]  /*4580*/  FADD.FTZ R167, R167, R163 ;  /* 0x000000a3a7a77221 */ /* 0x002fe20000010000 */
[----:B------:R-:W-:Y:S02]  /*4590*/  MOV R163, 0x1f ;  /* 0x0000001f00a37802 */ /* 0x000fe40000000f00 */
[----:B------:R-:W-:Y:S02]  /*45a0*/  MOV R172, 0xffffffff ;  /* 0xffffffff00ac7802 */ /* 0x000fe40000000f00 */
[----:B------:R-:W-:Y:S02]  /*45b0*/  MOV R168, 0x45d0 ;  /* 0x000045d000a87802 */ /* 0x000fe40000000f00 */
[----:B------:R-:W-:Y:S05]  /*45c0*/  CALL.REL.NOINC `($__internal_72_$__cuda_sm70_shflsync_bfly_p) ;  /* 0x00000c7000007944 */ /* 0x000fea0003c00000 */
[----:B0-----:R-:W-:Y:S01]  /*45d0*/  HFMA2.MMA R170, -RZ, RZ, 0, 9.5367431640625e-07 ;  /* 0x00000010ffaa7435 */ /* 0x001fe200000001ff */
[----:B-1----:R-:W-:Y:S01]  /*45e0*/  FADD.FTZ R167, R167, R163 ;  /* 0x000000a3a7a77221 */ /* 0x002fe20000010000 */
[----:B------:R-:W-:-:S02]  /*45f0*/  MOV R163, 0x1f ;  /* 0x0000001f00a37802 */ /* 0x000fc40000000f00 */
[----:B------:R-:W-:Y:S02]  /*4600*/  MOV R172, 0xffffffff ;  /* 0xffffffff00ac7802 */ /* 0x000fe40000000f00 */
[----:B------:R-:W-:Y:S02]  /*4610*/  MOV R168, 0x4630 ;  /* 0x0000463000a87802 */ /* 0x000fe40000000f00 */
[----:B------:R-:W-:Y:S05]  /*4620*/  CALL.REL.NOINC `($__internal_72_$__cuda_sm70_shflsync_bfly_p) ;  /* 0x00000c1000007944 */ /* 0x000fea0003c00000 */
        /* <DEDUP_REMOVED lines=166> */
[----:B------:R-:W-:Y:S05]  /*5090*/  CALL.REL.NOINC `($__internal_72_$__cuda_sm70_shflsync_bfly_p) ;  /* 0x000001a000007944 */ /* 0x000fea0003c00000 */
[----:B0-----:R-:W-:Y:S01]  /*50a0*/  HFMA2.MMA R170, -RZ, RZ, 0, 1.1920928955078125e-07 ;  /* 0x00000002ffaa7435 */ /* 0x001fe200000001ff */
[----:B-1----:R-:W-:Y:S01]  /*50b0*/  FADD.FTZ R167, R167, R163 ;  /* 0x000000a3a7a77221 */ /* 0x002fe20000010000 */
[----:B------:R-:W-:Y:S02]  /*50c0*/  MOV R163, 0x1f ;  /* 0x0000001f00a37802 */ /* 0x000fe40000000f00 */
[----:B------:R-:W-:Y:S02]  /*50d0*/  MOV R172, 0xffffffff ;  /* 0xffffffff00ac7802 */ /* 0x000fe40000000f00 */
[----:B------:R-:W-:Y:S02]  /*50e0*/  MOV R168, 0x5100 ;  /* 0x0000510000a87802 */ /* 0x000fe40000000f00 */
[----:B------:R-:W-:Y:S05]  /*50f0*/  CALL.REL.NOINC `($__internal_72_$__cuda_sm70_shflsync_bfly_p) ;  /* 0x0000014000007944 */ /* 0x000fea0003c00000 */
        /* <DEDUP_REMOVED lines=18> */
[----:B01----:R-:W-:Y:S01]  /*5220*/  MOV R172, R163 ;  /* 0x000000a300ac7202 */ /* 0x003fe20000000f00 */
[----:B------:R-:W-:Y:S05]  /*5230*/  BRA `(.L_x_649) ;  /* 0xffffc5c000007947 */ /* 0x000fea000383ffff */
        .weak           $__internal_72_$__cuda_sm70_shflsync_bfly_p
        .type           $__internal_72_$__cuda_sm70_shflsync_bfly_p,@function
        .size           $__internal_72_$__cuda_sm70_shflsync_bfly_p,(.L_x_1121 - $__internal_72_$__cuda_sm70_shflsync_bfly_p)
$__internal_72_$__cuda_sm70_shflsync_bfly_p:
[----:B------:R-:W-:Y:S01]  /*5240*/  HFMA2.MMA R169, -RZ, RZ, 0, 0 ;  /* 0x00000000ffa97435 */ /* 0x000fe200000001ff */
[----:B------:R-:W-:Y:S04]  /*5250*/  WARPSYNC R172 ;  /* 0x000000ac00007348 */ /* 0x000fe80003800000 */
[----:B------:R0:W1:Y:S01]  /*5260*/  SHFL.BFLY PT, R163, R167, R170, R163 ;  /* 0x0c0000aaa7a37389 */ /* 0x00006200000e00a3 */
[----:B------:R-:W-:Y:S05]  /*5270*/  RET.REL.NODEC R168 `(_ZN10layer_norm13ln_fwd_kernelINS_13Kernel_traitsI6__halffS2_fjLj10240ELj1ELj1ELj4ELj16ENS_18Kernel_traits_baseILj10240ES2_fS2_fjLj128EEEEEEEvNS_9FwdParamsE) ;  /* 0xffffad80a8007950 */ /* 0x000fea0003c3ffff */
.L_x_650:
        /* <DEDUP_REMOVED lines=16> */
.L_x_1121:


//--------------------- .text._ZN10layer_norm13ln_fwd_kernelINS_13Kernel_traitsI6__halfS2_S2_fjLj10240ELj1ELj1ELj4ELj16ENS_18Kernel_traits_baseILj10240ES2_S2_S2_fjLj128EEEEEEEvNS_9FwdParamsE --------------------------
	.section	.text._ZN10layer_norm13ln_fwd_kernelINS_13Kernel_traitsI6__halfS2_S2_fjLj10240ELj1ELj1ELj4ELj16ENS_18Kernel_traits_baseILj10240ES2_S2_S2_fjLj128EEEEEEEvNS_9FwdParamsE,"ax",@progbits
	.sectioninfo	@"SHI_REGISTERS=254"
	.align	128
        .global         _ZN10layer_norm13ln_fwd_kernelINS_13Kernel_traitsI6__halfS2_S2_fjLj10240ELj1ELj1ELj4ELj16ENS_18Kernel_traits_baseILj10240ES2_S2_S2_fjLj128EEEEEEEvNS_9FwdParamsE
        .type           _ZN10layer_norm13ln_fwd_kernelINS_13Kernel_traitsI6__halfS2_S2_fjLj10240ELj1ELj1ELj4ELj16ENS_18Kernel_traits_baseILj10240ES2_S2_S2_fjLj128EEEEEEEvNS_9FwdParamsE,@function
        .size           _ZN10layer_norm13ln_fwd_kernelINS_13Kernel_traitsI6__halfS2_S2_fjLj10240ELj1ELj1ELj4ELj16ENS_18Kernel_traits_baseILj10240ES2_S2_S2_fjLj128EEEEEEEvNS_9FwdParamsE,(.L_x_1122 - _ZN10layer_norm13ln_fwd_kernelINS_13Kernel_traitsI6__halfS2_S2_fjLj10240ELj1ELj1ELj4ELj16ENS_18Kernel_traits_baseILj10240ES2_S2_S2_fjLj128EEEEEEEvNS_9FwdParamsE)
        .other          _ZN10layer_norm13ln_fwd_kernelINS_13Kernel_traitsI6__halfS2_S2_fjLj10240ELj1ELj1ELj4ELj16ENS_18Kernel_traits_baseILj10240ES2_S2_S2_fjLj128EEEEEEEvNS_9FwdParamsE,@"STO_CUDA_ENTRY STV_DEFAULT"
_ZN10layer_norm13ln_fwd_kernelINS_13Kernel_traitsI6__halfS2_S2_fjLj10240ELj1ELj1ELj4ELj16ENS_18Kernel_traits_baseILj10240ES2_S2_S2_fjLj128EEEEEEEvNS_9FwdParamsE:
.text._ZN10layer_norm13ln_fwd_kernelINS_13Kernel_traitsI6__halfS2_S2_fjLj10240ELj1ELj1ELj4ELj16ENS_18Kernel_traits_baseILj10240ES2_S2_S2_fjLj128EEEEEEEvNS_9FwdParamsE:
        /* <DEDUP_REMOVED lines=34> */
.L_x_654:
        /* <DEDUP_REMOVED lines=34> */
[----:B------:R-:W-:Y:S01]  /*0440*/  LOP3.LUT P0, RZ, R3, 0x1f, RZ, 0xc0, !PT ;  /* 0x0000001f03ff7812 */ /* 0x000fe2000780c0ff */
        /* <DEDUP_REMOVED lines=107> */
[----:B------:R-:W-:Y:S01]  /*0b00*/  HADD2.F32 R111, -RZ, R91.H1_H1 ;  /* 0x3000005bff6f7230 */ /* 0x000fe20000004100 */
        /* <DEDUP_REMOVED lines=23> */
[----:B------:R-:W-:Y:S02]  /*0c80*/  HADD2.F32 R101, -RZ, R91.H0_H0 ;  /* 0x2000005bff657230 */ /* 0x000fe40000004100 */
[----:B------:R-:W-:Y:S01]  /*0c90*/  HADD2.F32 R91, -RZ, R84.H0_H0 ;  /* 0x20000054ff5b7230 */ /* 0x000fe20000004100 */
        /* <DEDUP_REMOVED lines=32> */
.L_x_655:
        /* <DEDUP_REMOVED lines=180> */
.L_x_656:
[----:B------:R-:W2:Y:S01]  /*19e0*/  S2R R86, SR_TID.X ;  /* 0x0000000000567919 */ /* 0x000ea20000002100 */
[----:B------:R-:W-:Y:S01]  /*19f0*/  @!P0 SHF.R.U32.HI R85, RZ, 0x5, R3 ;  /* 0x00000005ff558819 */ /* 0x000fe20000011603 */
[----:B-1----:R-:W-:Y:S01]  /*1a00*/  FADD.FTZ R3, R94, R92 ;  /* 0x0000005c5e037221 */ /* 0x002fe20000010000 */
[----:B------:R-:W-:Y:S02]  /*1a10*/  WARPSYNC 0xffffffff ;  /* 0xffffffff00007948 */ /* 0x000fe40003800000 */
        /* <DEDUP_REMOVED lines=27> */
[----:B------:R-:W-:Y:S01]  /*1bd0*/  FMUL.FTZ R88, R94, R88 ;  /* 0x000000585e587220 */ /* 0x000fe20000410000 */
[----:B------:R-:W-:Y:S01]  /*1be0*/  HFMA2.MMA R102, -RZ, RZ, 0.599609375, -19.203125 ;  /* 0x38cccccdff667435 */ /* 0x000fe200000001ff */
[----:B------:R-:W-:-:S02]  /*1bf0*/  FADD.FTZ R85, R104, R90 ;  /* 0x0000005a68557221 */ /* 0x000fc40000010000 */
[----:B------:R-:W-:-:S04]  /*1c00*/  FFMA.FTZ R3, R106, R88, R3 ;  /* 0x000000586a037223 */ /* 0x000fc80000010003 */
        /* <DEDUP_REMOVED lines=37> */
[C---:B------:R-:W-:Y:S02]  /*1e60*/  FMUL.FTZ R164, R84.reuse, R105 ;  /* 0x0000006954a47220 */ /* 0x040fe40000410000 */
[----:B------:R-:W-:Y:S01]  /*1e70*/  FMUL.FTZ R105, R84, R101 ;  /* 0x0000006554697220 */ /* 0x000fe20000410000 */
        /* <DEDUP_REMOVED lines=71> */
[----:B------:R-:W-:Y:S02]  /*22f0*/  FMUL.FTZ R88, R84, R167 ;  /* 0x000000a754587220 */ /* 0x000fe40000410000 */
[C---:B------:R-:W-:Y:S01]  /*2300*/  IMAD R86, R116.reuse, 0x500, R101 ;  /* 0x0000050074567824 */ /* 0x040fe200078e0265 */
[----:B------:R-:W-:Y:S01]  /*2310*/  IADD3 R116, R116, c[0x0][0x160], RZ ;  /* 0x0000580074747a10 */ /* 0x000fe20007ffe0ff */
[----:B------:R-:W-:Y:S01]  /*2320*/  FMUL.FTZ R94, R84, R94 ;  /* 0x0000005e545e7220 */ /* 0x000fe20000410000 */
[----:B------:R-:W-:Y:S01]  /*2330*/  F2FP.PACK_AB R165, R88, R165 ;  /* 0x000000a558a5723e */ /* 0x000fe200000000ff */
[----:B------:R-:W-:Y:S01]  /*2340*/  FMUL.FTZ R163, R84, R163 ;  /* 0x000000a354a37220 */ /* 0x000fe20000410000 */
[----:B------:R-:W-:Y:S01]  /*2350*/  IADD3 R86, R86, 0x80, RZ ;  /* 0x0000008056567810 */ /* 0x000fe20007ffe0ff */
[----:B------:R-:W-:Y:S01]  /*2360*/  FMUL.FTZ R169, R84, R169 ;  /* 0x000000a954a97220 */ /* 0x000fe20000410000 */
[----:B------:R-:W-:Y:S01]  /*2370*/  ISETP.GE.AND P0, PT, R116, c[0x0][0x164], PT ;  /* 0x0000590074007a0c */ /* 0x000fe20003f06270 */
[----:B------:R-:W-:-:S02]  /*2380*/  FMUL.FTZ R92, R84, R171 ;  /* 0x000000ab545c7220 */ /* 0x000fc40000410000 */
[C---:B------:R-:W-:Y:S02]  /*2390*/  FMUL.FTZ R173, R84.reuse, R173 ;  /* 0x000000ad54ad7220 */ /* 0x040fe40000410000 */
[C---:B------:R-:W-:Y:S02]  /*23a0*/  FMUL.FTZ R96, R84.reuse, R175 ;  /* 0x000000af54607220 */ /* 0x040fe40000410000 */
[C---:B------:R-:W-:Y:S02]  /*23b0*/  FMUL.FTZ R181, R84.reuse, R181 ;  /* 0x000000b554b57220 */ /* 0x040fe40000410000 */
[----:B------:R-:W-:Y:S01]  /*23c0*/  FMUL.FTZ R100, R84, R183 ;  /* 0x000000b754647220 */ /* 0x000fe20000410000 */
[----:B------:R-:W-:Y:S01]  /*23d0*/  F2FP.PACK_AB R88, R96, R173 ;  /* 0x000000ad6058723e */ /* 0x000fe200000000ff */
[C---:B------:R-:W-:Y:S02]  /*23e0*/  FMUL.FTZ R177, R84.reuse, R177 ;  /* 0x000000b154b17220 */ /* 0x040fe40000410000 */
[----:B------:R-:W-:-:S02]  /*23f0*/  FMUL.FTZ R98, R84, R179 ;  /* 0x000000b354627220 */ /* 0x000fc40000410000 */
[C---:B------:R-:W-:Y:S01]  /*2400*/  FMUL.FTZ R189, R84.reuse, R189 ;  /* 0x000000bd54bd7220 */ /* 0x040fe20000410000 */
[----:B-----5:R-:W-:Y:S01]  /*2410*/  HFMA2.MMA R88, R76, R88, R36 ;  /* 0x000000584c587235 */ /* 0x020fe20000000024 */
        /* <DEDUP_REMOVED lines=13> */
[----:B------:R-:W-:Y:S01]  /*24f0*/  F2FP.PACK_AB R96, R146, R205 ;  /* 0x000000cd9260723e */ /* 0x000fe200000000ff */
[C---:B------:R-:W-:Y:S01]  /*2500*/  FMUL.FTZ R128, R84.reuse, R139 ;  /* 0x0000008b54807220 */ /* 0x040fe20000410000 */
[----:B------:R-:W-:Y:S01]  /*2510*/  MOV R139, 0x10 ;  /* 0x00000010008b7802 */ /* 0x000fe20000000f00 */
[C---:B------:R-:W-:Y:S02]  /*2520*/  FMUL.FTZ R130, R84.reuse, R131 ;  /* 0x0000008354827220 */ /* 0x040fe40000410000 */
        /* <DEDUP_REMOVED lines=21> */
[----:B------:R-:W-:Y:S01]  /*2680*/  HFMA2 R101, R65, R101, R25 ;  /* 0x0000006541657231 */ /* 0x000fe20000000019 */
[C---:B0-----:R-:W-:Y:S02]  /*2690*/  FMUL.FTZ R2, R84.reuse, R239 ;  /* 0x000000ef54027220 */ /* 0x041fe40000410000 */
[----:B------:R-:W-:-:S02]  /*26a0*/  FMUL.FTZ R241, R84, R241 ;  /* 0x000000f154f17220 */ /* 0x000fc40000410000 */
[----:B------:R-:W-:Y:S01]  /*26b0*/  FMUL.FTZ R104, R84, R243 ;  /* 0x000000f354687220 */ /* 0x000fe20000410000 */
[----:B------:R-:W-:Y:S01]  /*26c0*/  F2FP.PACK_AB R237, R2, R237 ;  /* 0x000000ed02ed723e */ /* 0x000fe200000000ff */
[C---:B------:R-:W-:Y:S02]  /*26d0*/  FMUL.FTZ R245, R84.reuse, R245 ;  /* 0x000000f554f57220 */ /* 0x040fe40000410000 */
[----:B------:R-:W-:Y:S01]  /*26e0*/  FMUL.FTZ R106, R84, R247 ;  /* 0x000000f7546a7220 */ /* 0x000fe20000410000 */
[----:B------:R-:W-:Y:S01]  /*26f0*/  F2FP.PACK_AB R104, R104, R241 ;  /* 0x000000f16868723e */ /* 0x000fe200000000ff */
[C---:B------:R-:W-:Y:S02]  /*2700*/  FMUL.FTZ R249, R84.reuse, R249 ;  /* 0x000000f954f97220 */ /* 0x040fe40000410000 */
[C---:B------:R-:W-:Y:S01]  /*2710*/  FMUL.FTZ R108, R84.reuse, R85 ;  /* 0x00000055546c7220 */ /* 0x040fe20000410000 */
[----:B------:R-:W-:Y:S01]  /*2720*/  F2FP.PACK_AB R85, R163, R94 ;  /* 0x0000005ea355723e */ /* 0x000fe200000000ff */
        /* <DEDUP_REMOVED lines=45> */
[----:B------:R-:W-:Y:S01]  /*2a00*/  IMAD.WIDE.U32 R140, R125, R139, c[0x0][0x178] ;  /* 0x00005e007d8c7625 */ /* 0x000fe200078e008b */
[----:B------:R-:W-:Y:S01]  /*2a10*/  F2FP.PACK_AB R87, R92, R169 ;  /* 0x000000a95c57723e */ /* 0x000fe200000000ff */
[----:B------:R-:W-:Y:S01]  /*2a20*/  HFMA2.MMA R98, R70, R98, R30 ;  /* 0x0000006246627235 */ /* 0x000fe2000000001e */
[----:B------:R-:W-:Y:S01]  /*2a30*/  F2FP.PACK_AB R90, R100, R181 ;  /* 0x000000b5645a723e */ /* 0x000fe200000000ff */
[----:B------:R-:W-:Y:S01]  /*2a40*/  IMAD.WIDE.U32 R144, R124, R139, c[0x0][0x178] ;  /* 0x00005e007c907625 */ /* 0x000fe200078e008b */
[----:B------:R-:W-:Y:S01]  /*2a50*/  F2FP.PACK_AB R92, R132, R189 ;  /* 0x000000bd845c723e */ /* 0x000fe200000000ff */
[----:B------:R-:W-:Y:S01]  /*2a60*/  HFMA2.MMA R84, R80, R84, R40 ;  /* 0x0000005450547235 */ /* 0x000fe20000000028 */
[----:B------:R-:W-:Y:S01]  /*2a70*/  F2FP.PACK_AB R100, R154, R221 ;  /* 0x000000dd9a64723e */ /* 0x000fe200000000ff */
        /* <DEDUP_REMOVED lines=9> */
[----:B------:R-:W-:Y:S01]  /*2b10*/  HFMA2 R95, R75, R95, R35 ;  /* 0x0000005f4b5f7231 */ /* 0x000fe20000000023 */
[----:B------:R-:W-:Y:S01]  /*2b20*/  HFMA2.MMA R102, R66, R102, R26 ;  /* 0x0000006642667235 */ /* 0x000fe2000000001a */
[----:B------:R-:W-:Y:S01]  /*2b30*/  HFMA2 R97, R69, R97, R29 ;  /* 0x0000006145617231 */ /* 0x000fe2000000001d */
[----:B------:R0:W-:Y:S01]  /*2b40*/  STG.E.128 [R132.64], R84 ;  /* 0x0000005484007986 */ /* 0x0001e2000c101d04 */
[----:B------:R-:W-:Y:S01]  /*2b50*/  HFMA2 R99, R71, R99, R31 ;  /* 0x0000006347637231 */ /* 0x000fe2000000001f */
[----:B------:R-:W-:Y:S01]  /*2b60*/  F2FP.PACK_AB R109, R134, R109 ;  /* 0x0000006d866d723e */ /* 0x000fe200000000ff */
[----:B------:R-:W-:Y:S01]  /*2b70*/  HFMA2 R103, R67, R103, R27 ;  /* 0x0000006743677231 */ /* 0x000fe2000000001b */
[----:B------:R1:W-:Y:S01]  /*2b80*/  STG.E.128 [R124.64], R88 ;  /* 0x000000587c007986 */ /* 0x0003e2000c101d04 */
[----:B------:R-:W-:Y:S01]  /*2b90*/  F2FP.PACK_AB R107, R138, R107 ;  /* 0x0000006b8a6b723e */ /* 0x000fe200000000ff */
[----:B------:R-:W-:Y:S01]  /*2ba0*/  HFMA2.MMA R128, R52, R128, R12 ;  /* 0x0000008034807235 */ /* 0x000fe2000000000c */
[----:B------:R-:W-:Y:S01]  /*2bb0*/  F2FP.PACK_AB R111, R168, R111 ;  /* 0x0000006fa86f723e */ /* 0x000fe200000000ff */
[----:B------:R2:W-:Y:S01]  /*2bc0*/  STG.E.128 [R122.64], R92 ;  /* 0x0000005c7a007986 */ /* 0x0005e2000c101d04 */
[----:B------:R-:W-:Y:S01]  /*2bd0*/  F2FP.PACK_AB R127, R130, R127 ;  /* 0x0000007f827f723e */ /* 0x000fe200000000ff */
[----:B------:R-:W-:Y:S01]  /*2be0*/  HFMA2.MMA R130, R54, R109, R14 ;  /* 0x0000006d36827235 */ /* 0x000fe2000000000e */
[----:B------:R-:W-:Y:S01]  /*2bf0*/  F2FP.PACK_AB R136, R136, R3 ;  /* 0x000000038888723e */ /* 0x000fe200000000ff */
[----:B------:R3:W-:Y:S01]  /*2c00*/  STG.E.128 [R140.64], R96 ;  /* 0x000000608c007986 */ /* 0x0007e2000c101d04 */
[----:B------:R-:W-:Y:S01]  /*2c10*/  F2FP.PACK_AB R113, R162, R113 ;  /* 0x00000071a271723e */ /* 0x000fe200000000ff */
[----:B------:R-:W-:Y:S01]  /*2c20*/  IMAD.WIDE.U32 R2, R121, R139, c[0x0][0x178] ;  /* 0x00005e0079027625 */ /* 0x000fe200078e008b */
[----:B------:R-:W-:Y:S01]  /*2c30*/  F2FP.PACK_AB R137, R174, R137 ;  /* 0x00000089ae89723e */ /* 0x000fe200000000ff */
[----:B------:R4:W-:Y:S02]  /*2c40*/  STG.E.128 [R144.64], R100 ;  /* 0x0000006490007986 */ /* 0x0009e4000c101d04 */
[----:B0-----:R-:W-:Y:S01]  /*2c50*/  IMAD.WIDE.U32 R84, R118, R139, c[0x0][0x178] ;  /* 0x00005e0076547625 */ /* 0x001fe200078e008b */
[----:B------:R-:W-:Y:S01]  /*2c60*/  HFMA2 R113, R49, R113, R9 ;  /* 0x0000007131717231 */ /* 0x000fe20000000009 */
[----:B-1----:R-:W-:-:S02]  /*2c70*/  F2FP.PACK_AB R90, R164, R131 ;  /* 0x00000083a45a723e */ /* 0x002fc400000000ff */
[----:B------:R-:W-:Y:S01]  /*2c80*/  IMAD.WIDE.U32 R120, R120, R139, c[0x0][0x178] ;  /* 0x00005e0078787625 */ /* 0x000fe200078e008b */
[----:B------:R-:W-:Y:S01]  /*2c90*/  F2FP.PACK_AB R91, R170, R115 ;  /* 0x00000073aa5b723e */ /* 0x000fe200000000ff */
[----:B------:R-:W-:Y:S01]  /*2ca0*/  HFMA2 R131, R55, R136, R15 ;  /* 0x0000008837837231 */ /* 0x000fe2000000000f */
        /* <DEDUP_REMOVED lines=8> */
[----:B----4-:R-:W-:Y:S01]  /*2d30*/  F2FP.PACK_AB R100, R172, R129 ;  /* 0x00000081ac64723e */ /* 0x010fe200000000ff */
        /* <DEDUP_REMOVED lines=9> */
[----:B------:R0:W-:Y:S01]  /*2dd0*/  STG.E.128 [R2.64], R92 ;  /* 0x0000005c02007986 */ /* 0x0001e2000c101d04 */
[----:B------:R-:W-:-:S03]  /*2de0*/  HFMA2 R107, R47, R137, R7 ;  /* 0x000000892f6b7231 */ /* 0x000fc60000000007 */
[----:B------:R0:W-:Y:S04]  /*2df0*/  STG.E.128 [R84.64], R96 ;  /* 0x0000006054007986 */ /* 0x0001e8000c101d04 */
[----:B------:R0:W-:Y:S04]  /*2e00*/  STG.E.128 [R120.64], R128 ;  /* 0x0000008078007986 */ /* 0x0001e8000c101d04 */
[----:B------:R0:W-:Y:S04]  /*2e10*/  STG.E.128 [R86.64], R112 ;  /* 0x0000007056007986 */ /* 0x0001e8000c101d04 */
[----:B------:R0:W-:Y:S02]  /*2e20*/  STG.E.128 [R88.64], R104 ;  /* 0x0000006858007986 */ /* 0x0001e4000c101d04 */
[----:B0-----:R-:W-:Y:S01]  /*2e30*/  @P0 CALL.REL.NOINC `(.L_x_653) ;  /* 0x0000001000000944 */ /* 0x001fe20003c00000 */
[----:B------:R-:W-:Y:S05]  /*2e40*/  BRA `(.L_x_654) ;  /* 0xffffd3d000007947 */ /* 0x000fea000383ffff */
.L_x_653:
[----:B------:R-:W-:Y:S05]  /*2e50*/  EXIT ;  /* 0x000000000000794d */ /* 0x000fea0003800000 */
.L_x_651:
[----:B------:R-:W-:Y:S01]  /*2e60*/  HFMA2.MMA R86, -RZ, RZ, 0, 1.847743988037109375e-06 ;  /* 0x0000001fff567435 */ /* 0x000fe200000001ff */
[----:B------:R-:W-:-:S02]  /*2e70*/  MOV R94, 0x1 ;  /* 0x00000001005e7802 */ /* 0x000fc40000000f00 */
[----:B------:R-:W-:Y:S02]  /*2e80*/  MOV R90, 0xffffffff ;  /* 0xffffffff005a7802 */ /* 0x000fe40000000f00 */
[----:B------:R-:W-:Y:S02]  /*2e90*/  MOV R84, 0x2eb0 ;  /* 0x00002eb000547802 */ /* 0x000fe40000000f00 */
[----:B-----5:R-:W-:Y:S05]  /*2ea0*/  CALL.REL.NOINC `($__internal_73_$__cuda_sm70_shflsync_bfly_p) ;  /* 0x00000d9000007944 */ /* 0x020fea0003c00000 */
[----:B-1----:R-:W-:Y:S01]  /*2eb0*/  MOV R2, R94 ;  /* 0x0000005e00027202 */ /* 0x002fe20000000f00 */
[----:B0-----:R-:W-:Y:S05]  /*2ec0*/  BRA `(.L_x_655) ;  /* 0xffffdfd000007947 */ /* 0x001fea000383ffff */
.L_x_652:
[----:B------:R-:W-:Y:S01]  /*2ed0*/  HFMA2.MMA R94, -RZ, RZ, 0, 1.1920928955078125e-07 ;  /* 0x00000002ff5e7435 */ /* 0x000fe200000001ff */
[----:B------:R-:W-:Y:S02]  /*2ee0*/  MOV R86, 0x1f ;  /* 0x0000001f00567802 */ /* 0x000fe40000000f00 */
[----:B------:R-:W-:Y:S02]  /*2ef0*/  MOV R90, 0xffffffff ;  /* 0xffffffff005a7802 */ /* 0x000fe40000000f00 */
[----:B------:R-:W-:Y:S02]  /*2f00*/  MOV R84, 0x2f20 ;  /* 0x00002f2000547802 */ /* 0x000fe40000000f00 */
[----:B-----5:R-:W-:Y:S05]  /*2f10*/  CALL.REL.NOINC `($__internal_73_$__cuda_sm70_shflsync_bfly_p) ;  /* 0x00000d2000007944 */ /* 0x020fea0003c00000 */
[----:B01----:R-:W-:Y:S01]  /*2f20*/  FADD.FTZ R92, R92, R94 ;  /* 0x0000005e5c5c7221 */ /* 0x003fe20000010000 */
[----:B------:R-:W-:Y:S01]  /*2f30*/  HFMA2.MMA R94, -RZ, RZ, 0, 2.384185791015625e-07 ;  /* 0x00000004ff5e7435 */ /* 0x000fe200000001ff */
[----:B------:R-:W-:-:S02]  /*2f40*/  MOV R86, 0x1f ;  /* 0x0000001f00567802 */ /* 0x000fc40000000f00 */
[----:B------:R-:W-:Y:S02]  /*2f50*/  MOV R90, 0xffffffff ;  /* 0xffffffff005a7802 */ /* 0x000fe40000000f00 */
[----:B------:R-:W-:Y:S02]  /*2f60*/  MOV R84, 0x2f80 ;  /* 0x00002f8000547802 */ /* 0x000fe40000000f00 */
[----:B------:R-:W-:Y:S05]  /*2f70*/  CALL.REL.NOINC `($__internal_73_$__cuda_sm70_shflsync_bfly_p) ;  /* 0x00000cc000007944 */ /* 0x000fea0003c00000 */
[----:B01----:R-:W-:Y:S01]  /*2f80*/  FADD.FTZ R92, R92, R94 ;  /* 0x0000005e5c5c7221 */ /* 0x003fe20000010000 */
[----:B------:R-:W-:Y:S01]  /*2f90*/  HFMA2.MMA R94, -RZ, RZ, 0, 4.76837158203125e-07 ;  /* 0x00000008ff5e7435 */ /* 0x000fe200000001ff */
[----:B------:R-:W-:Y:S02]  /*2fa0*/  MOV R86, 0x1f ;  /* 0x0000001f00567802 */ /* 0x000fe40000000f00 */
[----:B------:R-:W-:Y:S02]  /*2fb0*/  MOV R90, 0xffffffff ;  /* 0xffffffff005a7802 */ /* 0x000fe40000000f00 */
[----:B------:R-:W-:Y:S02]  /*2fc0*/  MOV R84, 0x2fe0 ;  /* 0x00002fe000547802 */ /* 0x000fe40000000f00 */
[----:B------:R-:W-:Y:S05]  /*2fd0*/  CALL.REL.NOINC `($__internal_73_$__cuda_sm70_shflsync_bfly_p) ;  /* 0x00000c6000007944 */ /* 0x000fea0003c00000 */
[----:B01----:R-:W-:Y:S01]  /*2fe0*/  FADD.FTZ R92, R92, R94 ;  /* 0x0000005e5c5c7221 */ /* 0x003fe20000010000 */
[----:B------:R-:W-:Y:S01]  /*2ff0*/  HFMA2.MMA R94, -RZ, RZ, 0, 9.5367431640625e-07 ;  /* 0x00000010ff5e7435 */ /* 0x000fe200000001ff */
[----:B------:R-:W-:-:S02]  /*3000*/  MOV R86, 0x1f ;  /* 0x0000001f00567802 */ /* 0x000fc40000000f00 */
[----:B------:R-:W-:Y:S02]  /*3010*/  MOV R90, 0xffffffff ;  /* 0xffffffff005a7802 */ /* 0x000fe40000000f00 */
[----:B------:R-:W-:Y:S02]  /*3020*/  MOV R84, 0x3040 ;  /* 0x0000304000547802 */ /* 0x000fe40000000f00 */
[----:B------:R-:W-:Y:S05]  /*3030*/  CALL.REL.NOINC `($__internal_73_$__cuda_sm70_shflsync_bfly_p) ;  /* 0x00000c0000007944 */ /* 0x000fea0003c00000 */
        /* <DEDUP_REMOVED lines=166> */
[----:B------:R-:W-:Y:S05]  /*3aa0*/  CALL.REL.NOINC `($__internal_73_$__cuda_sm70_shflsync_bfly_p) ;  /* 0x0000019000007944 */ /* 0x000fea0003c00000 */
[----:B01----:R-:W-:Y:S01]  /*3ab0*/  FADD.FTZ R92, R92, R94 ;  /* 0x0000005e5c5c7221 */ /* 0x003fe20000010000 */
[----:B------:R-:W-:Y:S01]  /*3ac0*/  HFMA2.MMA R94, -RZ, RZ, 0, 1.1920928955078125e-07 ;  /* 0x00000002ff5e7435 */ /* 0x000fe200000001ff */
[----:B------:R-:W-:Y:S02]  /*3ad0*/  MOV R86, 0x1f ;  /* 0x0000001f00567802 */ /* 0x000fe40000000f00 */
[----:B------:R-:W-:Y:S02]  /*3ae0*/  MOV R90, 0xffffffff ;  /* 0xffffffff005a7802 */ /* 0x000fe40000000f00 */
[----:B------:R-:W-:Y:S02]  /*3af0*/  MOV R84, 0x3b10 ;  /* 0x00003b1000547802 */ /* 0x000fe40000000f00 */
[----:B------:R-:W-:Y:S05]  /*3b00*/  CALL.REL.NOINC `($__internal_73_$__cuda_sm70_shflsync_bfly_p) ;  /* 0x0000013000007944 */ /* 0x000fea0003c00000 */
[----:B01----:R-:W-:Y:S01]  /*3b10*/  FADD.FTZ R92, R92, R94 ;  /* 0x0000005e5c5c7221 */ /* 0x003fe20000010000 */
[----:B------:R-:W-:Y:S01]  /*3b20*/  HFMA2.MMA R94, -RZ, RZ, 0, 2.384185791015625e-07 ;  /* 0x00000004ff5e7435 */ /* 0x000fe200000001ff */
[----:B------:R-:W-:Y:S02]  /*3b30*/  MOV R86, 0x1f ;  /* 0x0000001f00567802 */ /* 0x000fe40000000f00 */
[----:B------:R-:W-:-:S02]  /*3b40*/  MOV R90, 0xffffffff ;  /* 0xffffffff005a7802 */ /* 0x000fc40000000f00 */
        /* <DEDUP_REMOVED lines=10> */
[----:B------:R-:W-:Y:S02]  /*3bf0*/  MOV R86, 0x1f ;  /* 0x0000001f00567802 */ /* 0x000fe40000000f00 */
[----:B------:R-:W-:-:S02]  /*3c00*/  MOV R90, 0xffffffff ;  /* 0xffffffff005a7802 */ /* 0x000fc40000000f00 */
[----:B------:R-:W-:Y:S02]  /*3c10*/  MOV R84, 0x3c30 ;  /* 0x00003c3000547802 */ /* 0x000fe40000000f00 */
[----:B------:R-:W-:Y:S05]  /*3c20*/  CALL.REL.NOINC `($__internal_73_$__cuda_sm70_shflsync_bfly_p) ;  /* 0x0000001000007944 */ /* 0x000fea0003c00000 */
[----:B01----:R-:W-:Y:S05]  /*3c30*/  BRA `(.L_x_656) ;  /* 0xffffdda000007947 */ /* 0x003fea000383ffff */
        .weak           $__internal_73_$__cuda_sm70_shflsync_bfly_p
        .type           $__internal_73_$__cuda_sm70_shflsync_bfly_p,@function
        .size           $__internal_73_$__cuda_sm70_shflsync_bfly_p,(.L_x_1122 - $__internal_73_$__cuda_sm70_shflsync_bfly_p)
$__internal_73_$__cuda_sm70_shflsync_bfly_p:
[----:B------:R-:W-:Y:S01]  /*3c40*/  HFMA2.MMA R85, -RZ, RZ, 0, 0 ;  /* 0x00000000ff557435 */ /* 0x000fe200000001ff */
[----:B------:R-:W-:Y:S04]  /*3c50*/  WARPSYNC R90 ;  /* 0x0000005a00007348 */ /* 0x000fe80003800000 */
[----:B------:R0:W1:Y:S01]  /*3c60*/  SHFL.BFLY PT, R94, R92, R94, R86 ;  /* 0x0c00005e5c5e7389 */ /* 0x00006200000e0056 */
[----:B------:R-:W-:Y:S05]  /*3c70*/  RET.REL.NODEC R84 `(_ZN10layer_norm13ln_fwd_kernelINS_13Kernel_traitsI6__halfS2_S2_fjLj10240ELj1ELj1ELj4ELj16ENS_18Kernel_traits_baseILj10240ES2_S2_S2_fjLj128EEEEEEEvNS_9FwdParamsE) ;  /* 0xffffc38054007950 */ /* 0x000fea0003c3ffff */
.L_x_657:
        /* <DEDUP_REMOVED lines=16> */
.L_x_1122:


//--------------------- .text._ZN10layer_norm13ln_fwd_kernelINS_13Kernel_traitsIffffjLj10240ELj2ELj1ELj4ELj16ENS_18Kernel_traits_baseILj10240EffffjLj128EEEEEEEvNS_9FwdParamsE --------------------------
	.section	.text._ZN10layer_norm13ln_fwd_kernelINS_13Kernel_traitsIffffjLj10240ELj2ELj1ELj4ELj16ENS_18Kernel_traits_baseILj10240EffffjLj128EEEEEEEvNS_9FwdParamsE,"ax",@progbits
	.sectioninfo	@"SHI_REGISTERS=162"
	.align	128
        .global         _ZN10layer_norm13ln_fwd_kernelINS_13Kernel_traitsIffffjLj10240ELj2ELj1ELj4ELj16ENS_18Kernel_traits_baseILj10240EffffjLj128EEEEEEEvNS_9FwdParamsE
        .type           _ZN10layer_norm13ln_fwd_kernelINS_13Kernel_traitsIffffjLj10240ELj2ELj1ELj4ELj16ENS_18Kernel_traits_baseILj10240EffffjLj128EEEEEEEvNS_9FwdParamsE,@function
        .size           _ZN10layer_norm13ln_fwd_kernelINS_13Kernel_traitsIffffjLj10240ELj2ELj1ELj4ELj16ENS_18Kernel_traits_baseILj10240EffffjLj128EEEEEEEvNS_9FwdParamsE,(.L_x_1123 - _ZN10layer_norm13ln_fwd_kernelINS_13Kernel_traitsIffffjLj10240ELj2ELj1ELj4ELj16ENS_18Kernel_traits_baseILj10240EffffjLj128EEEEEEEvNS_9FwdParamsE)
        .other          _ZN10layer_norm13ln_fwd_kernelINS_13Kernel_traitsIffffjLj10240ELj2ELj1ELj4ELj16ENS_18Kernel_traits_baseILj10240EffffjLj128EEEEEEEvNS_9FwdParamsE,@"STO_CUDA_ENTRY STV_DEFAULT"
_ZN10layer_norm13ln_fwd_kernelINS_13Kernel_traitsIffffjLj10240ELj2ELj1ELj4ELj16ENS_18Kernel_traits_baseILj10240EffffjLj128EEEEEEEvNS_9FwdParamsE:
.text._ZN10layer_norm13ln_fwd_kernelINS_13Kernel_traitsIffffjLj10240ELj2ELj1ELj4ELj16ENS_18Kernel_traits_baseILj10240EffffjLj128EEEEEEEvNS_9FwdParamsE:
        /* <DEDUP_REMOVED lines=17> */
[----:B------:R-:W-:Y:S01]  /*0110*/  SHF.L.U32 R5, R5, 0x2, RZ ;  /* 0x0000000205057819 */ /* 0x000fe200000006ff */
        /* <DEDUP_REMOVED lines=11> */
[----:B------:R-:W-:-:S03]  /*01d0*/  SHF.R.U32.HI R9, RZ, 0x5, R0 ;  /* 0x00000005ff097819 */ /* 0x000fc60000011600 */
[----:B------:R0:W5:Y:S01]  /*01e0*/  LDG.E.128 R84, [R6.64+0x1000] ;  /* 0x0010000606547981 */ /* 0x000162000c1e1d00 */
[----:B------:R-:W-:-:S03]  /*01f0*/  MOV R11, RZ ;  /* 0x000000ff000b7202 */ /* 0x000fc60000000f00 */
[----:B------:R0:W5:Y:S01]  /*0200*/  LDG.E.128 R80, [R6.64+0x2000] ;  /* 0x0020000606507981 */ /* 0x000162000c1e1d00 */
[----:B------:R-:W-:-:S03]  /*0210*/  LOP3.LUT R8, R4, 0x1, R95, 0xf8, !PT ;  /* 0x0000000104087812 */ /* 0x000fc600078ef85f */
[----:B------:R0:W5:Y:S01]  /*0220*/  LDG.E.128 R76, [R6.64+0x3000] ;  /* 0x00300006064c7981 */ /* 0x000162000c1e1d00 */
[----:B------:R-:W-:-:S03]  /*0230*/  LOP3.LUT R9, R9, 0x3, RZ, 0xc0, !PT ;  /* 0x0000000309097812 */ /* 0x000fc600078ec0ff */
[----:B------:R0:W5:Y:S01]  /*0240*/  LDG.E.128 R72, [R6.64+0x4000] ;  /* 0x0040000606487981 */ /* 0x000162000c1e1d00 */
[----:B------:R-:W-:-:S03]  /*0250*/  IADD3 R10, R5, 0x4, RZ ;  /* 0x00000004050a7810 */ /* 0x000fc60007ffe0ff */
[----:B------:R0:W5:Y:S04]  /*0260*/  LDG.E.128 R68, [R6.64+0x5000] ;  /* 0x0050000606447981 */ /* 0x000168000c1e1d00 */
[----:B------:R0:W5:Y:S04]  /*0270*/  LDG.E.128 R64, [R6.64+0x6000] ;  /* 0x0060000606407981 */ /* 0x000168000c1e1d00 */
[----:B------:R0:W5:Y:S04]  /*0280*/  LDG.E.128 R60, [R6.64+0x7000] ;  /* 0x00700006063c7981 */ /* 0x000168000c1e1d00 */
[----:B------:R0:W5:Y:S04]  /*0290*/  LDG.E.128 R56, [R6.64+0x8000] ;  /* 0x0080000606387981 */ /* 0x000168000c1e1d00 */
[----:B------:R0:W5:Y:S02]  /*02a0*/  LDG.E.128 R52, [R6.64+0x9000] ;  /* 0x0090000606347981 */ /* 0x000164000c1e1d00 */
[----:B0-----:R-:W-:Y:S01]  /*02b0*/  HFMA2.MMA R6, -RZ, RZ, 0, 5.9604644775390625e-08 ;  /* 0x00000001ff067435 */ /* 0x001fe200000001ff */
[----:B-1----:R-:W-:-:S02]  /*02c0*/  SHF.L.U32 R7, R132, 0x1, RZ ;  /* 0x0000000184077819 */ /* 0x002fc400000006ff */
.L_x_663:
[----:B------:R-:W0:Y:S01]  /*02d0*/  S2R R92, SR_CTAID.X ;  /* 0x00000000005c7919 */ /* 0x000e220000002500 */
[----:B------:R-:W-:-:S03]  /*02e0*/  MOV R129, 0x10 ;  /* 0x0000001000817802 */ /* 0x000fc60000000f00 */
[----:B------:R-:W1:Y:S01]  /*02f0*/  S2R R93, SR_TID.X ;  /* 0x00000000005d7919 */ /* 0x000e620000002100 */
[----:B0-----:R-:W-:-:S04]  /*0300*/  SHF.L.U32 R95, R92, 0x7, RZ ;  /* 0x000000075c5f7819 */ /* 0x001fc800000006ff */
[----:B------:R-:W-:-:S04]  /*0310*/  LOP3.LUT R92, R95, 0x80, R4, 0xe2, !PT ;  /* 0x000000805f5c7812 */ /* 0x000fc800078ee204 */
[----:B-1----:R-:W-:-:S05]  /*0320*/  LOP3.LUT R93, R92, 0x60, R93, 0xf8, !PT ;  /* 0x000000605c5d7812 */ /* 0x002fca00078ef85d */
        /* <DEDUP_REMOVED lines=30> */
[----:B------:R-:W-:Y:S01]  /*0510*/  LOP3.LUT P0, RZ, R6, 0xff, RZ, 0xc0, !PT ;  /* 0x000000ff06ff7812 */ /* 0x000fe2000780c0ff */
        /* <DEDUP_REMOVED lines=39> */
[----:B------:R-:W-:-:S03]  /*0790*/  SEL R133, R10, R5, !P0 ;  /* 0x000000050a857207 */ /* 0x000fc60004000000 */
[----:B------:R-:W-:Y:S01]  /*07a0*/  FADD.FTZ R140, R131, R134 ;  /* 0x00000086838c7221 */ /* 0x000fe20000010000 */
[----:B------:R-:W-:Y:S05]  /*07b0*/  BRA.DIV ~URZ, `(.L_x_658) ;  /* 0x000018227f007947 */ /* 0x000fea000b800000 */
[----:B------:R0:W1:Y:S02]  /*07c0*/  SHFL.BFLY PT, R134, R140, 0x1, 0x1f ;  /* 0x0c201f008c867f89 */ /* 0x00006400000e0000 */
.L_x_664:
        /* <DEDUP_REMOVED lines=10> */
[----:B------:R-:W-:-:S04]  /*0870*/  FMUL.FTZ R134, R134, 0.00078125001164153218269 ;  /* 0x3a4ccccd86867820 */ /* 0x000fc80000410000 */
        /* <DEDUP_REMOVED lines=89> */
.L_x_665:
[C---:B------:R-:W-:Y:S01]  /*0e10*/  ISETP.NE.AND P0, PT, R4.reuse, RZ, PT ;  /* 0x000000ff0400720c */ /* 0x040fe20003f05270 */
[----:B-1----:R-:W-:Y:S01]  /*0e20*/  FADD.FTZ R135, R139, R140 ;  /* 0x0000008c8b877221 */ /* 0x002fe20000010000 */
[----:B------:R-:W-:Y:S01]  /*0e30*/  WARPSYNC 0xffffffff ;  /* 0xffffffff00007948 */ /* 0x000fe20003800000 */
[----:B------:R-:W-:Y:S01]  /*0e40*/  ISETP.GT.U32.AND P1, PT, R4, 0x3, PT ;  /* 0x000000030400780c */ /* 0x000fe20003f24070 */
[----:B------:R-:W-:Y:S01]  /*0e50*/  CS2R R136, SRZ ;  /* 0x0000000000887805 */ /* 0x000fe2000001ff00 */
[----:B------:R-:W-:Y:S02]  /*0e60*/  ULDC UR4, c[0x0][0x160] ;  /* 0x0000580000047ab9 */ /* 0x000fe40000000800 */
[----:B------:R-:W-:-:S06]  /*0e70*/  USHF.L.U32 UR4, UR4, 0x1, URZ ;  /* 0x0000000104047899 */ /* 0x000fcc000800063f */
[----:B------:R-:W-:-:S03]  /*0e80*/  @!P0 IADD3 R138, R9, R133, RZ ;  /* 0x00000085098a8210 */ /* 0x000fc60007ffe0ff */
[----:B------:R-:W-:Y:S01]  /*0e90*/  @!P1 IADD3 R139, R4, R133, RZ ;  /* 0x00000085048b9210 */ /* 0x000fe20007ffe0ff */
[----:B------:R-:W-:Y:S01]  /*0ea0*/  HFMA2.MMA R133, -RZ, RZ, 0, 0 ;  /* 0x00000000ff857435 */ /* 0x000fe200000001ff */
[----:B------:R-:W-:Y:S04]  /*0eb0*/  @!P0 STS.64 [R138.X8], R134 ;  /* 0x000000868a008388 */ /* 0x000fe80000008a00 */
[----:B------:R-:W-:Y:S01]  /*0ec0*/  BAR.SYNC.DEFER_BLOCKING 0x0 ;  /* 0x0000000000007b1d */ /* 0x000fe20000010000 */
        /* <DEDUP_REMOVED lines=25> */
[----:B------:R-:W-:Y:S01]  /*1060*/  FFMA.FTZ R142, R143, R134, R137 ;  /* 0x000000868f8e7223 */ /* 0x000fe20000010089 */
[----:B------:R-:W-:Y:S01]  /*1070*/  LOP3.LUT R134, R11, 0x1, RZ, 0xc0, !PT ;  /* 0x000000010b867812 */ /* 0x000fe200078ec0ff */
[----:B------:R-:W-:-:S02]  /*1080*/  FMUL.FTZ R143, R143, R140 ;  /* 0x0000008c8f8f7220 */ /* 0x000fc40000410000 */
[----:B-1----:R-:W-:Y:S01]  /*1090*/  FADD.FTZ R136, R133, R136 ;  /* 0x0000008885887221 */ /* 0x002fe20000010000 */
[----:B------:R-:W-:Y:S01]  /*10a0*/  IADD3 R137, -R134, RZ, RZ ;  /* 0x000000ff86897210 */ /* 0x000fe20007ffe1ff */
[----:B------:R-:W-:Y:S02]  /*10b0*/  FMUL.FTZ R143, R138, R143 ;  /* 0x0000008f8a8f7220 */ /* 0x000fe40000410000 */
[----:B--2---:R-:W-:Y:S01]  /*10c0*/  FMUL.FTZ R142, R135, R142 ;  /* 0x0000008e878e7220 */ /* 0x004fe20000410000 */
[----:B------:R-:W-:Y:S01]  /*10d0*/  LOP3.LUT R134, R137, UR4, RZ, 0xc0, !PT ;  /* 0x0000000489867c12 */ /* 0x000fe2000f8ec0ff */
[----:B------:R-:W-:Y:S02]  /*10e0*/  FFMA.FTZ R143, R135, R143, R136 ;  /* 0x0000008f878f7223 */ /* 0x000fe40000010088 */
[----:B------:R-:W0:Y:S01]  /*10f0*/  S2R R136, SR_TID.X ;  /* 0x0000000000887919 */ /* 0x000e220000002100 */
[----:B------:R-:W-:-:S03]  /*1100*/  IADD3 R139, P1, R7, R134, RZ ;  /* 0x00000086078b7210 */ /* 0x000fc60007f3e0ff */
[----:B------:R-:W-:Y:S01]  /*1110*/  SHFL.IDX PT, R142, R142, RZ, 0x1f ;  /* 0x00001fff8e8e7589 */ /* 0x000fe200000e0000 */
[----:B------:R-:W-:Y:S02]  /*1120*/  IADD3.X R140, RZ, RZ, RZ, P1, !PT ;  /* 0x000000ffff8c7210 */ /* 0x000fe40000ffe4ff */
[----:B------:R-:W-:Y:S01]  /*1130*/  @!P0 IADD3 R133, P1, R3, R139, RZ ;  /* 0x0000008b03858210 */ /* 0x000fe20007f3e0ff */
[----:B------:R-:W1:Y:S03]  /*1140*/  SHFL.IDX PT, R143, R143, RZ, 0x1f ;  /* 0x00001fff8f8f7589 */ /* 0x000e6600000e0000 */
[----:B------:R-:W-:Y:S02]  /*1150*/  @!P0 IADD3.X R138, RZ, R140, RZ, P1, !PT ;  /* 0x0000008cff8a8210 */ /* 0x000fe40000ffe4ff */
[----:B------:R-:W-:-:S04]  /*1160*/  @!P0 LEA R134, P1, R133, c[0x0][0x1a0], 0x3 ;  /* 0x0000680085868a11 */ /* 0x000fc800078218ff */
[----:B------:R-:W-:-:S05]  /*1170*/  @!P0 LEA.HI.X R135, R133, c[0x0][0x1a4], R138, 0x3, P1 ;  /* 0x0000690085878a11 */ /* 0x000fca00008f1c8a */
[----:B-1----:R1:W-:Y:S01]  /*1180*/  @!P0 STG.E.64 [R134.64], R142 ;  /* 0x0000008e86008986 */ /* 0x0023e2000c101b06 */
        /* <DEDUP_REMOVED lines=14> */
.L_x_661:
[----:B------:R-:W2:Y:S01]  /*1270*/  LDG.E.STRONG.GPU R133, [R134.64] ;  /* 0x0000000686857981 */ /* 0x000ea2000c1ef900 */
[----:B------:R-:W-:Y:S01]  /*1280*/  YIELD ;  /* 0x0000000000007946 */ /* 0x000fe20003800000 */
[----:B--2---:R-:W-:Y:S01]  /*1290*/  ISETP.NE.AND P0, PT, R133, R138, PT ;  /* 0x0000008a8500720c */ /* 0x004fe20003f05270 */
[----:B------:R-:W-:-:S12]  /*12a0*/  CCTL.IVALL ;  /* 0x00000000ff00798f */ /* 0x000fd80002000000 */
[----:B------:R-:W-:Y:S05]  /*12b0*/  @P0 BRA `(.L_x_661) ;  /* 0xffffffb000000947 */ /* 0x000fea000383ffff */
.L_x_660:
[C---:B-1----:R-:W-:Y:S01]  /*12c0*/  ISETP.GT.U32.AND P0, PT, R4.reuse, 0x1, PT ;  /* 0x000000010400780c */ /* 0x042fe20003f04070 */
[----:B------:R-:W-:Y:S01]  /*12d0*/  WARPSYNC 0xffffffff ;  /* 0xffffffff00007948 */ /* 0x000fe20003800000 */
[----:B------:R-:W-:Y:S11]  /*12e0*/  BAR.SYNC.DEFER_BLOCKING 0x0 ;  /* 0x0000000000007b1d */ /* 0x000ff60000010000 */
[----:B------:R-:W-:-:S04]  /*12f0*/  @!P0 IADD3 R133, P1, R4, R139, RZ ;  /* 0x0000008b04858210 */ /* 0x000fc80007f3e0ff */
[----:B0-----:R-:W-:Y:S02]  /*1300*/  @!P0 IADD3.X R134, RZ, R140, RZ, P1, !PT ;  /* 0x0000008cff868210 */ /* 0x001fe40000ffe4ff */
[----:B------:R-:W-:-:S04]  /*1310*/  @!P0 LEA R138, P1, R133, c[0x0][0x1a0], 0x3 ;  /* 0x00006800858a8a11 */ /* 0x000fc800078218ff */
[----:B------:R-:W-:Y:S02]  /*1320*/  @!P0 LEA.HI.X R139, R133, c[0x0][0x1a4], R134, 0x3, P1 ;  /* 0x00006900858b8a11 */ /* 0x000fe400008f1c86 */
[----:B------:R-:W-:-:S06]  /*1330*/  CS2R R134, SRZ ;  /* 0x0000000000867805 */ /* 0x000fcc000001ff00 */
[----:B------:R0:W2:Y:S01]  /*1340*/  @!P0 LDG.E.64 R134, [R138.64] ;  /* 0x000000068a868981 */ /* 0x0000a2000c1e1b00 */
[----:B------:R-:W-:Y:S02]  /*1350*/  MOV R137, RZ ;  /* 0x000000ff00897202 */ /* 0x000fe40000000f00 */
[----:B------:R-:W-:Y:S01]  /*1360*/  @!P0 MOV R137, 0x45a00000 ;  /* 0x45a0000000898802 */ /* 0x000fe20000000f00 */
[----:B------:R-:W1:Y:S01]  /*1370*/  S2R R145, SR_CTAID.X ;  /* 0x0000000000917919 */ /* 0x000e620000002500 */
[----:B------:R-:W-:Y:S02]  /*1380*/  LOP3.LUT P0, RZ, R8, R9, RZ, 0xfc, !PT ;  /* 0x0000000908ff7212 */ /* 0x000fe4000780fcff */
[----:B------:R-:W-:Y:S01]  /*1390*/  IADD3 R11, R11, 0x1, RZ ;  /* 0x000000010b0b7810 */ /* 0x000fe20007ffe0ff */
[----:B------:R-:W3:Y:S03]  /*13a0*/  SHFL.DOWN PT, R140, R137, 0x1, 0x1f ;  /* 0x08201f00898c7f89 */ /* 0x000ee600000e0000 */
[----:B------:R-:W-:-:S07]  /*13b0*/  LOP3.LUT R11, R11, 0x3, RZ, 0xc0, !PT ;  /* 0x000000030b0b7812 */ /* 0x000fce00078ec0ff */
[----:B0-----:R-:W-:Y:S02]  /*13c0*/  @!P0 MOV R139, 0x4 ;  /* 0x00000004008b8802 */ /* 0x001fe40000000f00 */
[----:B------:R-:W-:-:S03]  /*13d0*/  @!P0 MOV R149, 0x4 ;  /* 0x0000000400958802 */ /* 0x000fc60000000f00 */
[----:B------:R-:W-:-:S04]  /*13e0*/  @!P0 IMAD.WIDE R138, R132, R139, c[0x0][0x180] ;  /* 0x00006000848a8625 */ /* 0x000fc800078e028b */
[----:B------:R-:W-:Y:S01]  /*13f0*/  @!P0 IMAD.WIDE R148, R132, R149, c[0x0][0x188] ;  /* 0x0000620084948625 */ /* 0x000fe200078e0295 */
[----:B-1----:R-:W-:-:S03]  /*1400*/  SHF.L.U32 R145, R145, 0x7, RZ ;  /* 0x0000000791917819 */ /* 0x002fc600000006ff */
[----:B---3--:R-:W-:-:S06]  /*1410*/  FADD.FTZ R143, R140, R137 ;  /* 0x000000898c8f7221 */ /* 0x008fcc0000010000 */
[----:B------:R-:W0:Y:S01]  /*1420*/  MUFU.RCP R143, R143 ;  /* 0x0000008f008f7308 */ /* 0x000e220000001000 */
[----:B--2---:R-:W1:Y:S04]  /*1430*/  SHFL.DOWN PT, R141, R134, 0x1, 0x1f ;  /* 0x08201f00868d7f89 */ /* 0x004e6800000e0000 */
[----:B------:R-:W2:Y:S01]  /*1440*/  SHFL.DOWN PT, R142, R135, 0x1, 0x1f ;  /* 0x08201f00878e7f89 */ /* 0x000ea200000e0000 */
[----:B-1----:R-:W-:Y:S02]  /*1450*/  FMUL.FTZ R133, R140, R141 ;  /* 0x0000008d8c857220 */ /* 0x002fe40000410000 */
[----:B------:R-:W-:Y:S02]  /*1460*/  FADD.FTZ R141, -R141, R134 ;  /* 0x000000868d8d7221 */ /* 0x000fe40000010100 */
[----:B------:R-:W-:-:S02]  /*1470*/  FFMA.FTZ R144, R137, R134, R133 ;  /* 0x0000008689907223 */ /* 0x000fc40000010085 */
[----:B------:R-:W-:Y:S02]  /*1480*/  FMUL.FTZ R134, R141, R141 ;  /* 0x0000008d8d867220 */ /* 0x000fe40000410000 */
[----:B--2---:R-:W-:Y:S01]  /*1490*/  FADD.FTZ R142, R142, R135 ;  /* 0x000000878e8e7221 */ /* 0x004fe20000010000 */
[----:B------:R-:W-:Y:S01]  /*14a0*/  LOP3.LUT R135, R145, 0x80, R4, 0xe2, !PT ;  /* 0x0000008091877812 */ /* 0x000fe200078ee204 */
[----:B------:R-:W-:Y:S01]  /*14b0*/  FMUL.FTZ R137, R134, R137 ;  /* 0x0000008986897220 */ /* 0x000fe20000410000 */
[----:B------:R-:W-:Y:S01]  /*14c0*/  MOV R134, 0x38cccccd ;  /* 0x38cccccd00867802 */ /* 0x000fe20000000f00 */
[----:B0-----:R-:W-:Y:S01]  /*14d0*/  FMUL.FTZ R133, R143, R144 ;  /* 0x000000908f857220 */ /* 0x001fe20000410000 */
[----:B------:R-:W-:Y:S01]  /*14e0*/  LOP3.LUT R135, R135, 0x60, R136, 0xf8, !PT ;  /* 0x0000006087877812 */ /* 0x000fe200078ef888 */
[----:B------:R-:W-:-:S04]  /*14f0*/  FMUL.FTZ R137, R140, R137 ;  /* 0x000000898c897220 */ /* 0x000fc80000410000 */
[----:B------:R-:W-:Y:S01]  /*1500*/  FFMA.FTZ R137, R143, R137, R142 ;  /* 0x000000898f897223 */ /* 0x000fe2000001008e */
[----:B------:R-:W0:Y:S01]  /*1510*/  SHFL.IDX PT, R133, R133, RZ, 0x1f ;  /* 0x00001fff85857589 */ /* 0x000e2200000e0000 */
[C---:B------:R-:W-:Y:S01]  /*1520*/  IMAD R135, R132.reuse, 0xa00, R135 ;  /* 0x00000a0084877824 */ /* 0x040fe200078e0287 */
[----:B------:R-:W-:-:S03]  /*1530*/  IADD3 R132, R132, c[0x0][0x160], RZ ;  /* 0x0000580084847a10 */ /* 0x000fc60007ffe0ff */
        /* <DEDUP_REMOVED lines=8> */
[----:B------:R-:W1:Y:S01]  /*15c0*/  MUFU.RSQ R134, R134 ;  /* 0x0000008600867308 */ /* 0x000e620000001400 */
[--C-:B0-----:R-:W-:Y:S01]  /*15d0*/  FADD.FTZ R139, R122, -R133.reuse ;  /* 0x800000857a8b7221 */ /* 0x101fe20000010000 */
[----:B------:R-:W-:Y:S01]  /*15e0*/  IADD3 R122, R135, 0x100, RZ ;  /* 0x00000100877a7810 */ /* 0x000fe20007ffe0ff */
[----:B------:R-:W-:-:S02]  /*15f0*/  FADD.FTZ R108, R108, -R133 ;  /* 0x800000856c6c7221 */ /* 0x000fc40000010000 */
[--C-:B------:R-:W-:Y:S02]  /*1600*/  FADD.FTZ R109, R109, -R133.reuse ;  /* 0x800000856d6d7221 */ /* 0x100fe40000010000 */
[--C-:B------:R-:W-:Y:S02]  /*1610*/  FADD.FTZ R93, R93, -R133.reuse ;  /* 0x800000855d5d7221 */ /* 0x100fe40000010000 */
[--C-:B------:R-:W-:Y:S02]  /*1620*/  FADD.FTZ R94, R94, -R133.reuse ;  /* 0x800000855e5e7221 */ /* 0x100fe40000010000 */
[--C-:B------:R-:W-:Y:S01]  /*1630*/  FADD.FTZ R137, R120, -R133.reuse ;  /* 0x8000008578897221 */ /* 0x100fe20000010000 */
[----:B------:R-:W-:Y:S01]  /*1640*/  MOV R120, 0x10 ;  /* 0x0000001000787802 */ /* 0x000fe20000000f00 */
[--C-:B------:R-:W-:Y:S02]  /*1650*/  FADD.FTZ R95, R95, -R133.reuse ;  /* 0x800000855f5f7221 */ /* 0x100fe40000010000 */
[--C-:B------:R-:W-:Y:S01]  /*1660*/  FADD.FTZ R96, R96, -R133.reuse ;  /* 0x8000008560607221 */ /* 0x100fe20000010000 */
[----:B-1----:R0:W-:Y:S01]  /*1670*/  @!P0 STG.E [R148.64], R134 ;  /* 0x0000008694008986 */ /* 0x0021e2000c101906 */
[--C-:B------:R-:W-:Y:S01]  /*1680*/  FADD.FTZ R97, R97, -R133.reuse ;  /* 0x8000008561617221 */ /* 0x100fe20000010000 */
[----:B------:R-:W-:Y:S01]  /*1690*/  LEA R156, P0, R122, c[0x0][0x178], 0x4 ;  /* 0x00005e007a9c7a11 */ /* 0x000fe200078020ff */
[----:B------:R-:W-:-:S02]  /*16a0*/  FADD.FTZ R98, R98, -R133 ;  /* 0x8000008562627221 */ /* 0x000fc40000010000 */
[--C-:B------:R-:W-:Y:S01]  /*16b0*/  FADD.FTZ R99, R99, -R133.reuse ;  /* 0x8000008563637221 */ /* 0x100fe20000010000 */
[----:B------:R-:W-:Y:S01]  /*16c0*/  LEA.HI.X R157, R122, c[0x0][0x17c], RZ, 0x4, P0 ;  /* 0x00005f007a9d7a11 */ /* 0x000fe200000f24ff */
[--C-:B------:R-:W-:Y:S02]  /*16d0*/  FADD.FTZ R100, R100, -R133.reuse ;  /* 0x8000008564647221 */ /* 0x100fe40000010000 */
[--C-:B------:R-:W-:Y:S02]  /*16e0*/  FADD.FTZ R101, R101, -R133.reuse ;  /* 0x8000008565657221 */ /* 0x100fe40000010000 */
[----:B------:R-:W-:Y:S02]  /*16f0*/  FADD.FTZ R102, R102, -R133 ;  /* 0x8000008566667221 */ /* 0x000fe40000010000 */
[C---:B0-----:R-:W-:Y:S02]  /*1700*/  FMUL.FTZ R149, R134.reuse, R104 ;  /* 0x0000006886957220 */ /* 0x041fe40000410000 */
[----:B------:R-:W-:-:S02]  /*1710*/  FMUL.FTZ R104, R134, R105 ;  /* 0x0000006986687220 */ /* 0x000fc40000410000 */
        /* <DEDUP_REMOVED lines=23> */
[----:B------:R-:W-:-:S02]  /*1890*/  FMUL.FTZ R133, R134, R92 ;  /* 0x0000005c86857220 */ /* 0x000fc40000410000 */
[C---:B------:R-:W-:Y:S01]  /*18a0*/  FMUL.FTZ R107, R134.reuse, R108 ;  /* 0x0000006c866b7220 */ /* 0x040fe20000410000 */
[C---:B------:R-:W-:Y:S01]  /*18b0*/  IADD3 R108, R135.reuse, 0x300, RZ ;  /* 0x00000300876c7810 */ /* 0x040fe20007ffe0ff */
[C---:B------:R-:W-:Y:S01]  /*18c0*/  FMUL.FTZ R106, R134.reuse, R109 ;  /* 0x0000006d866a7220 */ /* 0x040fe20000410000 */
[----:B------:R-:W-:Y:S01]  /*18d0*/  IADD3 R109, R135, 0x200, RZ ;  /* 0x00000200876d7810 */ /* 0x000fe20007ffe0ff */
[----:B------:R-:W-:Y:S01]  /*18e0*/  FMUL.FTZ R92, R134, R93 ;  /* 0x0000005d865c7220 */ /* 0x000fe20000410000 */
[----:B------:R-:W-:Y:S01]  /*18f0*/  LEA R122, P0, R108, c[0x0][0x178], 0x4 ;  /* 0x00005e006c7a7a11 */ /* 0x000fe200078020ff */
[C---:B------:R-:W-:Y:S02]  /*1900*/  FMUL.FTZ R93, R134.reuse, R94 ;  /* 0x0000005e865d7220 */ /* 0x040fe40000410000 */
[C---:B------:R-:W-:Y:S02]  /*1910*/  FMUL.FTZ R94, R134.reuse, R95 ;  /* 0x0000005f865e7220 */ /* 0x040fe40000410000 */
[----:B------:R-:W-:-:S02]  /*1920*/  FMUL.FTZ R153, R134, R112 ;  /* 0x0000007086997220 */ /* 0x000fc40000410000 */
[C---:B------:R-:W-:Y:S02]  /*1930*/  FMUL.FTZ R95, R134.reuse, R96 ;  /* 0x00000060865f7220 */ /* 0x040fe40000410000 */
[C---:B------:R-:W-:Y:S02]  /*1940*/  FMUL.FTZ R155, R134.reuse, R98 ;  /* 0x00000062869b7220 */ /* 0x040fe40000410000 */
[----:B------:R-:W-:Y:S02]  /*1950*/  FMUL.FTZ R112, R134, R113 ;  /* 0x0000007186707220 */ /* 0x000fe40000410000 */
[----:B------:R-:W-:Y:S01]  /*1960*/  IMAD.WIDE.U32 R158, R135, R120, c[0x0][0x178] ;  /* 0x00005e00879e7625 */ /* 0x000fe200078e0078 */
[----:B------:R-:W-:-:S03]  /*1970*/  LEA R120, P1, R109, c[0x0][0x178], 0x4 ;  /* 0x00005e006d787a11 */ /* 0x000fc600078220ff */
        /* <DEDUP_REMOVED lines=9> */
[----:B-----5:R-:W-:Y:S02]  /*1a10*/  FFMA.FTZ R101, R89, R92, R49 ;  /* 0x0000005c59657223 */ /* 0x020fe40000010031 */
[C---:B------:R-:W-:Y:S01]  /*1a20*/  FMUL.FTZ R118, R134.reuse, R121 ;  /* 0x0000007986767220 */ /* 0x040fe20000410000 */
[----:B------:R-:W-:Y:S01]  /*1a30*/  LEA.HI.X R121, R109, c[0x0][0x17c], RZ, 0x4, P1 ;  /* 0x00005f006d797a11 */ /* 0x000fe200008f24ff */
[----:B------:R-:W-:Y:S01]  /*1a40*/  FMUL.FTZ R138, R134, R123 ;  /* 0x0000007b868a7220 */ /* 0x000fe20000410000 */
[----:B------:R-:W-:Y:S01]  /*1a50*/  LEA.HI.X R123, R108, c[0x0][0x17c], RZ, 0x4, P0 ;  /* 0x00005f006c7b7a11 */ /* 0x000fe200000f24ff */
[----:B------:R-:W-:-:S02]  /*1a60*/  FFMA.FTZ R100, R88, R133, R48 ;  /* 0x0000008558647223 */ /* 0x000fc40000010030 */
[----:B------:R-:W-:Y:S02]  /*1a70*/  FFMA.FTZ R102, R90, R93, R50 ;  /* 0x0000005d5a667223 */ /* 0x000fe40000010032 */
[----:B------:R-:W-:Y:S02]  /*1a80*/  FFMA.FTZ R103, R91, R94, R51 ;  /* 0x0000005e5b677223 */ /* 0x000fe40000010033 */
[----:B------:R-:W-:Y:S02]  /*1a90*/  FFMA.FTZ R92, R84, R95, R44 ;  /* 0x0000005f545c7223 */ /* 0x000fe4000001002c */
[C---:B------:R-:W-:Y:S01]  /*1aa0*/  FMUL.FTZ R151, R134.reuse, R110 ;  /* 0x0000006e86977220 */ /* 0x040fe20000410000 */
[----:B------:R-:W-:Y:S01]  /*1ab0*/  STG.E.128 [R158.64], R100 ;  /* 0x000000649e007986 */ /* 0x000fe2000c101d06 */
[C---:B------:R-:W-:Y:S02]  /*1ac0*/  FMUL.FTZ R130, R134.reuse, R111 ;  /* 0x0000006f86827220 */ /* 0x040fe40000410000 */
[----:B------:R-:W-:-:S02]  /*1ad0*/  FMUL.FTZ R128, R134, R115 ;  /* 0x0000007386807220 */ /* 0x000fc40000410000 */
[----:B------:R-:W-:Y:S02]  /*1ae0*/  FFMA.FTZ R94, R86, R155, R46 ;  /* 0x0000009b565e7223 */ /* 0x000fe4000001002e */
[----:B------:R-:W-:Y:S02]  /*1af0*/  FFMA.FTZ R93, R85, R96, R45 ;  /* 0x00000060555d7223 */ /* 0x000fe4000001002d */
[----:B------:R-:W-:Y:S02]  /*1b00*/  FFMA.FTZ R95, R87, R98, R47 ;  /* 0x00000062575f7223 */ /* 0x000fe4000001002f */
[----:B------:R-:W-:Y:S02]  /*1b10*/  FMUL.FTZ R115, R134, R116 ;  /* 0x0000007486737220 */ /* 0x000fe40000410000 */
[----:B------:R-:W-:Y:S01]  /*1b20*/  FFMA.FTZ R109, R81, R124, R41 ;  /* 0x0000007c516d7223 */ /* 0x000fe20000010029 */
[----:B------:R0:W-:Y:S01]  /*1b30*/  STG.E.128 [R156.64], R92 ;  /* 0x0000005c9c007986 */ /* 0x0001e2000c101d06 */
[----:B------:R-:W-:-:S02]  /*1b40*/  FFMA.FTZ R108, R80, R97, R40 ;  /* 0x00000061506c7223 */ /* 0x000fc40000010028 */
[----:B------:R-:W-:Y:S02]  /*1b50*/  FFMA.FTZ R110, R82, R99, R42 ;  /* 0x00000063526e7223 */ /* 0x000fe4000001002a */
[----:B------:R-:W-:Y:S02]  /*1b60*/  FFMA.FTZ R111, R83, R126, R43 ;  /* 0x0000007e536f7223 */ /* 0x000fe4000001002b */
[C---:B------:R-:W-:Y:S01]  /*1b70*/  FMUL.FTZ R116, R134.reuse, R119 ;  /* 0x0000007786747220 */ /* 0x040fe20000410000 */
[C---:B------:R-:W-:Y:S01]  /*1b80*/  IADD3 R119, R135.reuse, 0x500, RZ ;  /* 0x0000050087777810 */ /* 0x040fe20007ffe0ff */
[----:B------:R-:W-:Y:S01]  /*1b90*/  FMUL.FTZ R140, R134, R125 ;  /* 0x0000007d868c7220 */ /* 0x000fe20000410000 */
[----:B------:R-:W-:Y:S01]  /*1ba0*/  IADD3 R125, R135, 0x400, RZ ;  /* 0x00000400877d7810 */ /* 0x000fe20007ffe0ff */
[----:B------:R-:W-:Y:S01]  /*1bb0*/  FFMA.FTZ R99, R79, R136, R39 ;  /* 0x000000884f637223 */ /* 0x000fe20000010027 */
[----:B------:R1:W-:Y:S01]  /*1bc0*/  STG.E.128 [R120.64], R108 ;  /* 0x0000006c78007986 */ /* 0x0003e2000c101d06 */
[----:B------:R-:W-:Y:S01]  /*1bd0*/  FFMA.FTZ R98, R78, R105, R38 ;  /* 0x000000694e627223 */ /* 0x000fe20000010026 */
[----:B------:R-:W-:Y:S01]  /*1be0*/  LEA R124, P0, R125, c[0x0][0x178], 0x4 ;  /* 0x00005e007d7c7a11 */ /* 0x000fe200078020ff */
[----:B------:R-:W-:Y:S01]  /*1bf0*/  FFMA.FTZ R97, R77, R104, R37 ;  /* 0x000000684d617223 */ /* 0x000fe20000010025 */
[----:B------:R-:W-:Y:S01]  /*1c00*/  LEA R104, P1, R119, c[0x0][0x178], 0x4 ;  /* 0x00005e0077687a11 */ /* 0x000fe200078220ff */
[----:B------:R-:W-:Y:S01]  /*1c10*/  FFMA.FTZ R96, R76, R149, R36 ;  /* 0x000000954c607223 */ /* 0x000fe20000010024 */
[----:B------:R-:W-:Y:S01]  /*1c20*/  LEA.HI.X R125, R125, c[0x0][0x17c], RZ, 0x4, P0 ;  /* 0x00005f007d7d7a11 */ /* 0x000fe200000f24ff */
[----:B0-----:R-:W-:Y:S01]  /*1c30*/  FFMA.FTZ R95, R75, R130, R35 ;  /* 0x000000824b5f7223 */ /* 0x001fe20000010023 */
[----:B------:R-:W-:Y:S01]  /*1c40*/  LEA.HI.X R105, R119, c[0x0][0x17c], RZ, 0x4, P1 ;  /* 0x00005f0077697a11 */ /* 0x000fe200008f24ff */
[----:B------:R-:W-:Y:S01]  /*1c50*/  FFMA.FTZ R94, R74, R151, R34 ;  /* 0x000000974a5e7223 */ /* 0x000fe20000010022 */
[----:B------:R0:W-:Y:S01]  /*1c60*/  STG.E.128 [R122.64], R96 ;  /* 0x000000607a007986 */ /* 0x0001e2000c101d06 */
[----:B------:R-:W-:-:S02]  /*1c70*/  FFMA.FTZ R93, R73, R106, R33 ;  /* 0x0000006a495d7223 */ /* 0x000fc40000010021 */
[----:B------:R-:W-:Y:S01]  /*1c80*/  FFMA.FTZ R92, R72, R107, R32 ;  /* 0x0000006b485c7223 */ /* 0x000fe20000010020 */
[----:B------:R-:W-:Y:S01]  /*1c90*/  IADD3 R107, R135, 0x700, RZ ;  /* 0x00000700876b7810 */ /* 0x000fe20007ffe0ff */
[----:B------:R-:W-:Y:S02]  /*1ca0*/  FFMA.FTZ R103, R71, R128, R31 ;  /* 0x0000008047677223 */ /* 0x000fe4000001001f */
[----:B------:R-:W-:Y:S01]  /*1cb0*/  FFMA.FTZ R102, R70, R113, R30 ;  /* 0x0000007146667223 */ /* 0x000fe2000001001e */
[----:B-1----:R-:W-:Y:S01]  /*1cc0*/  IADD3 R111, R135, 0x900, RZ ;  /* 0x00000900876f7810 */ /* 0x002fe20007ffe0ff */
[----:B------:R-:W-:Y:S01]  /*1cd0*/  FFMA.FTZ R101, R69, R112, R29 ;  /* 0x0000007045657223 */ /* 0x000fe2000001001d */
[----:B------:R-:W-:Y:S01]  /*1ce0*/  STG.E.128 [R124.64], R92 ;  /* 0x0000005c7c007986 */ /* 0x000fe2000c101d06 */
[----:B------:R-:W-:Y:S01]  /*1cf0*/  FFMA.FTZ R100, R68, R153, R28 ;  /* 0x0000009944647223 */ /* 0x000fe2000001001c */
[----:B------:R-:W-:Y:S01]  /*1d00*/  LEA R106, P0, R107, c[0x0][0x178], 0x4 ;  /* 0x00005e006b6a7a11 */ /* 0x000fe200078020ff */
[C---:B------:R-:W-:Y:S01]  /*1d10*/  FMUL.FTZ R137, R134.reuse, R137 ;  /* 0x0000008986897220 */ /* 0x040fe20000410000 */
[----:B------:R-:W-:Y:S01]  /*1d20*/  LEA R110, P2, R111, c[0x0][0x178], 0x4 ;  /* 0x00005e006f6e7a11 */ /* 0x000fe200078420ff */
[C---:B------:R-:W-:Y:S01]  /*1d30*/  FMUL.FTZ R139, R134.reuse, R139 ;  /* 0x0000008b868b7220 */ /* 0x040fe20000410000 */
[----:B------:R1:W-:Y:S01]  /*1d40*/  STG.E.128 [R104.64], R100 ;  /* 0x0000006468007986 */ /* 0x0003e2000c101d06 */
[----:B------:R-:W-:Y:S01]  /*1d50*/  FMUL.FTZ R141, R134, R141 ;  /* 0x0000008d868d7220 */ /* 0x000fe20000410000 */
[----:B0-----:R-:W-:Y:S01]  /*1d60*/  IADD3 R96, R135, 0x600, RZ ;  /* 0x0000060087607810 */ /* 0x001fe20007ffe0ff */
[----:B------:R-:W-:Y:S01]  /*1d70*/  FFMA.FTZ R99, R67, R116, R27 ;  /* 0x0000007443637223 */ /* 0x000fe2000001001b */
[----:B------:R-:W-:Y:S01]  /*1d80*/  IADD3 R135, R135, 0x800, RZ ;  /* 0x0000080087877810 */ /* 0x000fe20007ffe0ff */
[----:B------:R-:W-:Y:S01]  /*1d90*/  FFMA.FTZ R98, R66, R117, R26 ;  /* 0x0000007542627223 */ /* 0x000fe2000001001a */
[----:B------:R-:W-:Y:S01]  /*1da0*/  LEA R108, P1, R96, c[0x0][0x178], 0x4 ;  /* 0x00005e00606c7a11 */ /* 0x000fe200078220ff */
[----:B------:R-:W-:Y:S01]  /*1db0*/  FFMA.FTZ R97, R65, R114, R25 ;  /* 0x0000007241617223 */ /* 0x000fe20000010019 */
[----:B------:R-:W-:Y:S01]  /*1dc0*/  LEA.HI.X R107, R107, c[0x0][0x17c], RZ, 0x4, P0 ;  /* 0x00005f006b6b7a11 */ /* 0x000fe200000f24ff */
[----:B------:R-:W-:Y:S01]  /*1dd0*/  FMUL.FTZ R143, R134, R143 ;  /* 0x0000008f868f7220 */ /* 0x000fe20000410000 */
[----:B------:R-:W-:Y:S01]  /*1de0*/  LEA.HI.X R109, R96, c[0x0][0x17c], RZ, 0x4, P1 ;  /* 0x00005f00606d7a11 */ /* 0x000fe200008f24ff */
[----:B------:R-:W-:Y:S01]  /*1df0*/  FFMA.FTZ R96, R64, R115, R24 ;  /* 0x0000007340607223 */ /* 0x000fe20000010018 */
[----:B------:R-:W-:Y:S01]  /*1e00*/  LEA.HI.X R111, R111, c[0x0][0x17c], RZ, 0x4, P2 ;  /* 0x00005f006f6f7a11 */ /* 0x000fe200010f24ff */
[----:B------:R-:W-:Y:S01]  /*1e10*/  FMUL.FTZ R142, R134, R127 ;  /* 0x0000007f868e7220 */ /* 0x000fe20000410000 */
[----:B------:R-:W-:Y:S01]  /*1e20*/  ISETP.GE.AND P0, PT, R132, c[0x0][0x164], PT ;  /* 0x0000590084007a0c */ /* 0x000fe20003f06270 */
[C---:B------:R-:W-:Y:S01]  /*1e30*/  FMUL.FTZ R145, R134.reuse, R145 ;  /* 0x0000009186917220 */ /* 0x040fe20000410000 */
[----:B------:R0:W-:Y:S01]  /*1e40*/  STG.E.128 [R108.64], R96 ;  /* 0x000000606c007986 */ /* 0x0001e2000c101d06 */
[C---:B------:R-:W-:Y:S01]  /*1e50*/  FMUL.FTZ R144, R134.reuse, R129 ;  /* 0x0000008186907220 */ /* 0x040fe20000410000 */
[----:B-1----:R-:W-:Y:S01]  /*1e60*/  LEA R104, P1, R135, c[0x0][0x178], 0x4 ;  /* 0x00005e0087687a11 */ /* 0x002fe200078220ff */
[----:B------:R-:W-:-:S02]  /*1e70*/  FMUL.FTZ R147, R134, R147 ;  /* 0x0000009386937220 */ /* 0x000fc40000410000 */
[----:B------:R-:W-:Y:S01]  /*1e80*/  FMUL.FTZ R134, R134, R131 ;  /* 0x0000008386867220 */ /* 0x000fe20000410000 */
[----:B------:R-:W-:Y:S01]  /*1e90*/  LEA.HI.X R105, R135, c[0x0][0x17c], RZ, 0x4, P1 ;  /* 0x00005f0087697a11 */ /* 0x000fe200008f24ff */
[----:B------:R-:W-:Y:S01]  /*1ea0*/  FFMA.FTZ R95, R63, R138, R23 ;  /* 0x0000008a3f5f7223 */ /* 0x000fe20000010017 */
[----:B------:R-:W-:Y:S01]  /*1eb0*/  LOP3.LUT P1, RZ, R6, 0xff, RZ, 0xc0, !PT ;  /* 0x000000ff06ff7812 */ /* 0x000fe2000782c0ff */
[----:B------:R-:W-:Y:S02]  /*1ec0*/  FFMA.FTZ R94, R62, R139, R22 ;  /* 0x0000008b3e5e7223 */ /* 0x000fe40000010016 */
[----:B------:R-:W-:Y:S01]  /*1ed0*/  FFMA.FTZ R93, R61, R118, R21 ;  /* 0x000000763d5d7223 */ /* 0x000fe20000010015 */
[----:B------:R-:W-:Y:S01]  /*1ee0*/  SEL R6, RZ, 0x1, P1 ;  /* 0x00000001ff067807 */ /* 0x000fe20000800000 */
[----:B------:R-:W-:Y:S02]  /*1ef0*/  FFMA.FTZ R92, R60, R137, R20 ;  /* 0x000000893c5c7223 */ /* 0x000fe40000010014 */
[----:B------:R-:W-:-:S02]  /*1f00*/  FFMA.FTZ R103, R59, R142, R19 ;  /* 0x0000008e3b677223 */ /* 0x000fc40000010013 */
        /* <DEDUP_REMOVED lines=12> */
.L_x_662:
[----:B------:R-:W-:Y:S05]  /*1fd0*/  EXIT ;  /* 0x000000000000794d */ /* 0x000fea0003800000 */
.L_x_658:
[----:B------:R-:W-:Y:S01]  /*1fe0*/  HFMA2.MMA R139, -RZ, RZ, 0, 5.9604644775390625e-08 ;  /* 0x00000001ff8b7435 */ /* 0x000fe200000001ff */
[----:B------:R-:W-:Y:S02]  /*1ff0*/  MOV R135, 0x1f ;  /* 0x0000001f00877802 */ /* 0x000fe40000000f00 */
[----:B------:R-:W-:Y:S02]  /*2000*/  MOV R138, 0xffffffff ;  /* 0xffffffff008a7802 */ /* 0x000fe40000000f00 */
[----:B------:R-:W-:Y:S02]  /*2010*/  MOV R136, 0x2030 ;  /* 0x0000203000887802 */ /* 0x000fe40000000f00 */
[----:B-----5:R-:W-:Y:S05]  /*2020*/  CALL.REL.NOINC `($__internal_74_$__cuda_sm70_shflsync_bfly_p) ;  /* 0x0000089000007944 */ /* 0x020fea0003c00000 */
[----:B-1----:R-:W-:Y:S01]  /*2030*/  MOV R134, R139 ;  /* 0x0000008b00867202 */ /* 0x002fe20000000f00 */
[----:B0-----:R-:W-:Y:S05]  /*2040*/  BRA `(.L_x_664) ;  /* 0xffffe78000007947 */ /* 0x001fea000383ffff */
.L_x_659:
[----:B------:R-:W-:Y:S01]  /*2050*/  HFMA2.MMA R139, -RZ, RZ, 0, 1.1920928955078125e-07 ;  /* 0x00000002ff8b7435 */ /* 0x000fe200000001ff */
[----:B------:R-:W-:Y:S02]  /*2060*/  MOV R135, 0x1f ;  /* 0x0000001f00877802 */ /* 0x000fe40000000f00 */
[----:B------:R-:W-:-:S02]  /*2070*/  MOV R138, 0xffffffff ;  /* 0xffffffff008a7802 */ /* 0x000fc40000000f00 */
[----:B------:R-:W-:Y:S02]  /*2080*/  MOV R136, 0x20a0 ;  /* 0x000020a000887802 */ /* 0x000fe40000000f00 */
[----:B-----5:R-:W-:Y:S05]  /*2090*/  CALL.REL.NOINC `($__internal_74_$__cuda_sm70_shflsync_bfly_p) ;  /* 0x0000082000007944 */ /* 0x020fea0003c00000 */
[----:B01----:R-:W-:Y:S01]  /*20a0*/  FADD.FTZ R140, R140, R139 ;  /* 0x0000008b8c8c7221 */ /* 0x003fe20000010000 */
[----:B------:R-:W-:Y:S01]  /*20b0*/  HFMA2.MMA R139, -RZ, RZ, 0, 2.384185791015625e-07 ;  /* 0x00000004ff8b7435 */ /* 0x000fe200000001ff */
[----:B------:R-:W-:Y:S02]  /*20c0*/  MOV R135, 0x1f ;  /* 0x0000001f00877802 */ /* 0x000fe40000000f00 */
[----:B------:R-:W-:Y:S02]  /*20d0*/  MOV R138, 0xffffffff ;  /* 0xffffffff008a7802 */ /* 0x000fe40000000f00 */
[----:B------:R-:W-:Y:S02]  /*20e0*/  MOV R136, 0x2100 ;  /* 0x0000210000887802 */ /* 0x000fe40000000f00 */
[----:B------:R-:W-:Y:S05]  /*20f0*/  CALL.REL.NOINC `($__internal_74_$__cuda_sm70_shflsync_bfly_p) ;  /* 0x000007c000007944 */ /* 0x000fea0003c00000 */
[----:B01----:R-:W-:Y:S01]  /*2100*/  FADD.FTZ R140, R140, R139 ;  /* 0x0000008b8c8c7221 */ /* 0x003fe20000010000 */
[----:B------:R-:W-:Y:S01]  /*2110*/  HFMA2.MMA R139, -RZ, RZ, 0, 4.76837158203125e-07 ;  /* 0x00000008ff8b7435 */ /* 0x000fe200000001ff */
[----:B------:R-:W-:Y:S02]  /*2120*/  MOV R135, 0x1f ;  /* 0x0000001f00877802 */ /* 0x000fe40000000f00 */
[----:B------:R-:W-:-:S02]  /*2130*/  MOV R138, 0xffffffff ;  /* 0xffffffff008a7802 */ /* 0x000fc40000000f00 */
[----:B------:R-:W-:Y:S02]  /*2140*/  MOV R136, 0x2160 ;  /* 0x0000216000887802 */ /* 0x000fe40000000f00 */
[----:B------:R-:W-:Y:S05]  /*2150*/  CALL.REL.NOINC `($__internal_74_$__cuda_sm70_shflsync_bfly_p) ;  /* 0x0000076000007944 */ /* 0x000fea0003c00000 */
[----:B01----:R-:W-:Y:S01]  /*2160*/  FADD.FTZ R140, R140, R139 ;  /* 0x0000008b8c8c7221 */ /* 0x003fe20000010000 */
[----:B------:R-:W-:Y:S01]  /*2170*/  HFMA2.MMA R139, -RZ, RZ, 0, 9.5367431640625e-07 ;  /* 0x00000010ff8b7435 */ /* 0x000fe200000001ff */
[----:B------:R-:W-:Y:S02]  /*2180*/  MOV R135, 0x1f ;  /* 0x0000001f00877802 */ /* 0x000fe40000000f00 */
[----:B------:R-:W-:Y:S02]  /*2190*/  MOV R138, 0xffffffff ;  /* 0xffffffff008a7802 */ /* 0x000fe40000000f00 */
[----:B------:R-:W-:Y:S02]  /*21a0*/  MOV R136, 0x21c0 ;  /* 0x000021c000887802 */ /* 0x000fe40000000f00 */
[----:B------:R-:W-:Y:S05]  /*21b0*/  CALL.REL.NOINC `($__internal_74_$__cuda_sm70_shflsync_bfly_p) ;  /* 0x0000070000007944 */ /* 0x000fea0003c00000 */
[----:B-1----:R-:W-:Y:S01]  /*21c0*/  FADD.FTZ R134, R140, R139 ;  /* 0x0000008b8c867221 */ /* 0x002fe20000010000 */
[----:B------:R-:W-:-:S03]  /*21d0*/  HFMA2.MMA R139, -RZ, RZ, 0, 5.9604644775390625e-08 ;  /* 0x00000001ff8b7435 */ /* 0x000fc600000001ff */
[----:B------:R-:W-:-:S04]  /*21e0*/  FMUL.FTZ R134, R134, 0.00078125001164153218269 ;  /* 0x3a4ccccd86867820 */ /* 0x000fc80000410000 */
        /* <DEDUP_REMOVED lines=83> */
[----:B------:R-:W-:Y:S05]  /*2720*/  CALL.REL.NOINC `($__internal_74_$__cuda_sm70_shflsync_bfly_p) ;  /* 0x0000019000007944 */ /* 0x000fea0003c00000 */
[----:B01----:R-:W-:Y:S01]  /*2730*/  FADD.FTZ R140, R140, R139 ;  /* 0x0000008b8c8c7221 */ /* 0x003fe20000010000 */
[----:B------:R-:W-:Y:S01]  /*2740*/  HFMA2.MMA R139, -RZ, RZ, 0, 1.1920928955078125e-07 ;  /* 0x00000002ff8b7435 */ /* 0x000fe200000001ff */
[----:B------:R-:W-:Y:S02]  /*2750*/  MOV R135, 0x1f ;  /* 0x0000001f00877802 */ /* 0x000fe40000000f00 */
[----:B------:R-:W-:Y:S02]  /*2760*/  MOV R138, 0xffffffff ;  /* 0xffffffff008a7802 */ /* 0x000fe40000000f00 */
[----:B------:R-:W-:Y:S02]  /*2770*/  MOV R136, 0x2790 ;  /* 0x0000279000887802 */ /* 0x000fe40000000f00 */
[----:B------:R-:W-:Y:S05]  /*2780*/  CALL.REL.NOINC `($__internal_74_$__cuda_sm70_shflsync_bfly_p) ;  /* 0x0000013000007944 */ /* 0x000fea0003c00000 */
[----:B01----:R-:W-:Y:S01]  /*2790*/  FADD.FTZ R140, R140, R139 ;  /* 0x0000008b8c8c7221 */ /* 0x003fe20000010000 */
[----:B------:R-:W-:Y:S01]  /*27a0*/  HFMA2.MMA R139, -RZ, RZ, 0, 2.384185791015625e-07 ;  /* 0x00000004ff8b7435 */ /* 0x000fe200000001ff */
[----:B------:R-:W-:-:S02]  /*27b0*/  MOV R135, 0x1f ;  /* 0x0000001f00877802 */ /* 0x000fc40000000f00 */
[----:B------:R-:W-:Y:S02]  /*27c0*/  MOV R138, 0xffffffff ;  /* 0xffffffff008a7802 */ /* 0x000fe40000000f00 */
[----:B------:R-:W-:Y:S02]  /*27d0*/  MOV R136, 0x27f0 ;  /* 0x000027f000887802 */ /* 0x000fe40000000f00 */
[----:B------:R-:W-:Y:S05]  /*27e0*/  CALL.REL.NOINC `($__internal_74_$__cuda_sm70_shflsync_bfly_p) ;  /* 0x000000d000007944 */ /* 0x000fea0003c00000 */
[----:B01----:R-:W-:Y:S01]  /*27f0*/  FADD.FTZ R140, R140, R139 ;  /* 0x0000008b8c8c7221 */ /* 0x003fe20000010000 */
[----:B------:R-:W-:Y:S01]  /*2800*/  HFMA2.MMA R139, -RZ, RZ, 0, 4.76837158203125e-07 ;  /* 0x00000008ff8b7435 */ /* 0x000fe200000001ff */
[----:B------:R-:W-:Y:S02]  /*2810*/  MOV R135, 0x1f ;  /* 0x0000001f00877802 */ /* 0x000fe40000000f00 */
[----:B------:R-:W-:Y:S02]  /*2820*/  MOV R138, 0xffffffff ;  /* 0xffffffff008a7802 */ /* 0x000fe40000000f00 */
[----:B------:R-:W-:Y:S02]  /*2830*/  MOV R136, 0x2850 ;  /* 0x0000285000887802 */ /* 0x000fe40000000f00 */
[----:B------:R-:W-:Y:S05]  /*2840*/  CALL.REL.NOINC `($__internal_74_$__cuda_sm70_shflsync_bfly_p) ;  /* 0x0000007000007944 */ /* 0x000fea0003c00000 */
[----:B01----:R-:W-:Y:S01]  /*2850*/  FADD.FTZ R140, R140, R139 ;  /* 0x0000008b8c8c7221 */ /* 0x003fe20000010000 */
[----:B------:R-:W-:Y:S01]  /*2860*/  HFMA2.MMA R139, -RZ, RZ, 0, 9.5367431640625e-07 ;  /* 0x00000010ff8b7435 */ /* 0x000fe200000001ff */
[----:B------:R-:W-:-:S02]  /*2870*/  MOV R135, 0x1f ;  /* 0x0000001f00877802 */ /* 0x000fc40000000f00 */
[----:B------:R-:W-:Y:S02]  /*2880*/  MOV R138, 0xffffffff ;  /* 0xffffffff008a7802 */ /* 0x000fe40000000f00 */
[----:B------:R-:W-:Y:S02]  /*2890*/  MOV R136, 0x28b0 ;  /* 0x000028b000887802 */ /* 0x000fe40000000f00 */
[----:B------:R-:W-:Y:S05]  /*28a0*/  CALL.REL.NOINC `($__internal_74_$__cuda_sm70_shflsync_bfly_p) ;  /* 0x0000001000007944 */ /* 0x000fea0003c00000 */
[----:B01----:R-:W-:Y:S05]  /*28b0*/  BRA `(.L_x_665) ;  /* 0xffffe55000007947 */ /* 0x003fea000383ffff */
        .weak           $__internal_74_$__cuda_sm70_shflsync_bfly_p
        .type           $__internal_74_$__cuda_sm70_shflsync_bfly_p,@function
        .size           $__internal_74_$__cuda_sm70_shflsync_bfly_p,(.L_x_1123 - $__internal_74_$__cuda_sm70_shflsync_bfly_p)
$__internal_74_$__cuda_sm70_shflsync_bfly_p:
[----:B------:R-:W-:Y:S01]  /*28c0*/  HFMA2.MMA R137, -RZ, RZ, 0, 0 ;  /* 0x00000000ff897435 */ /* 0x000fe200000001ff */
[----:B------:R-:W-:Y:S04]  /*28d0*/  WARPSYNC R138 ;  /* 0x0000008a00007348 */ /* 0x000fe80003800000 */
[----:B------:R0:W1:Y:S01]  /*28e0*/  SHFL.BFLY PT, R139, R140, R139, R135 ;  /* 0x0c00008b8c8b7389 */ /* 0x00006200000e0087 */
[----:B------:R-:W-:Y:S05]  /*28f0*/  RET.REL.NODEC R136 `(_ZN10layer_norm13ln_fwd_kernelINS_13Kernel_traitsIffffjLj10240ELj2ELj1ELj4ELj16ENS_18Kernel_traits_baseILj10240EffffjLj128EEEEEEEvNS_9FwdParamsE) ;  /* 0xffffd70088007950 */ /* 0x000fea0003c3ffff */
.L_x_666:
        /* <DEDUP_REMOVED lines=16> */
.L_x_1123:


//--------------------- .text._ZN10layer_norm13ln_fwd_kernelINS_13Kernel_traitsI13__nv_bfloat16fS2_fjLj8192ELj1ELj1ELj4ELj16ENS_18Kernel_traits_baseILj8192ES2_fS2_fjLj128EEEEEEEvNS_9FwdParamsE --------------------------
	.section	.text._ZN10layer_norm13ln_fwd_kernelINS_13Kernel_traitsI13__nv_bfloat16fS2_fjLj8192ELj1ELj1ELj4ELj16ENS_18Kernel_traits_baseILj8192ES2_fS2_fjLj128EEEEEEEvNS_9FwdParamsE,"ax",@progbits
	.sectioninfo	@"SHI_REGISTERS=159"
	.align	128
        .global         _ZN10layer_norm13ln_fwd_kernelINS_13Kernel_traitsI13__nv_bfloat16fS2_fjLj8192ELj1ELj1ELj4ELj16ENS_18Kernel_traits_baseILj8192ES2_fS2_fjLj128EEEEEEEvNS_9FwdParamsE
        .type           _ZN10layer_norm13ln_fwd_kernelINS_13Kernel_traitsI13__nv_bfloat16fS2_fjLj8192ELj1ELj1ELj4ELj16ENS_18Kernel_traits_baseILj8192ES2_fS2_fjLj128EEEEEEEvNS_9FwdParamsE,@function
        .size           _ZN10layer_norm13ln_fwd_kernelINS_13Kernel_traitsI13__nv_bfloat16fS2_fjLj8192ELj1ELj1ELj4ELj16ENS_18Kernel_traits_baseILj8192ES2_fS2_fjLj128EEEEEEEvNS_9FwdParamsE,(.L_x_1124 - _ZN10layer_norm13ln_fwd_kernelINS_13Kernel_traitsI13__nv_bfloat16fS2_fjLj8192ELj1ELj1ELj4ELj16ENS_18Kernel_traits_baseILj8192ES2_fS2_fjLj128EEEEEEEvNS_9FwdParamsE)
        .other          _ZN10layer_norm13ln_fwd_kernelINS_13Kernel_traitsI13__nv_bfloat16fS2_fjLj8192ELj1ELj1ELj4ELj16ENS_18Kernel_traits_baseILj8192ES2_fS2_fjLj128EEEEEEEvNS_9FwdParamsE,@"STO_CUDA_ENTRY STV_DEFAULT"
_ZN10layer_norm13ln_fwd_kernelINS_13Kernel_traitsI13__nv_bfloat16fS2_fjLj8192ELj1ELj1ELj4ELj16ENS_18Kernel_traits_baseILj8192ES2_fS2_fjLj128EEEEEEEvNS_9FwdParamsE:
.text._ZN10layer_norm13ln_fwd_kernelINS_13Kernel_traitsI13__nv_bfloat16fS2_fjLj8192ELj1ELj1ELj4ELj16ENS_18Kernel_traits_baseILj8192ES2_fS2_fjLj128EEEEEEEvNS_9FwdParamsE:
        /* <DEDUP_REMOVED lines=46> */
.L_x_670:
[----:B------:R-:W1:Y:S01]  /*02e0*/  S2R R131, SR_TID.X ;  /* 0x0000000000837919 */ /* 0x000e620000002100 */
[----:B0-----:R-:W-:-:S02]  /*02f0*/  SHF.L.U32 R4, R130, 0xb, RZ ;  /* 0x0000000b82047819 */ /* 0x001fc400000006ff */
[----:B------:R-:W-:Y:S02]  /*0300*/  MOV R64, 0x10 ;  /* 0x0000001000407802 */ /* 0x000fe40000000f00 */
[----:B-1----:R-:W-:-:S04]  /*0310*/  LOP3.LUT R65, R131, 0x7f, RZ, 0xc0, !PT ;  /* 0x0000007f83417812 */ /* 0x002fc800078ec0ff */
[----:B------:R-:W-:-:S05]  /*0320*/  LOP3.LUT R65, R4, 0xfffff800, R65, 0xe2, !PT ;  /* 0xfffff80004417812 */ /* 0x000fca00078ee241 */
[C---:B------:R-:W-:Y:S01]  /*0330*/  IMAD.WIDE.U32 R4, R65.reuse, R64, c[0x0][0x170] ;  /* 0x00005c0041047625 */ /* 0x040fe200078e0040 */
[----:B------:R-:W-:-:S05]  /*0340*/  LOP3.LUT R9, R65, 0x80, RZ, 0xfc, !PT ;  /* 0x0000008041097812 */ /* 0x000fca00078efcff */
[----:B------:R-:W2:Y:S01]  /*0350*/  LDG.E.128 R4, [R4.64] ;  /* 0x0000000404047981 */ /* 0x000ea2000c1e1d00 */
[----:B------:R-:W-:Y:S01]  /*0360*/  IMAD.WIDE.U32 R8, R9, R64, c[0x0][0x170] ;  /* 0x00005c0009087625 */ /* 0x000fe200078e0040 */
[----:B------:R-:W-:-:S05]  /*0370*/  LOP3.LUT R13, R65, 0x100, RZ, 0xfc, !PT ;  /* 0x00000100410d7812 */ /* 0x000fca00078efcff */
[----:B------:R-:W3:Y:S01]  /*0380*/  LDG.E.128 R8, [R8.64] ;  /* 0x0000000408087981 */ /* 0x000ee2000c1e1d00 */
[----:B------:R-:W-:Y:S01]  /*0390*/  IMAD.WIDE.U32 R12, R13, R64, c[0x0][0x170] ;  /* 0x00005c000d0c7625 */ /* 0x000fe200078e0040 */
[----:B------:R-:W-:-:S05]  /*03a0*/  LOP3.LUT R17, R65, 0x180, RZ, 0xfc, !PT ;  /* 0x0000018041117812 */ /* 0x000fca00078efcff */
[----:B------:R-:W4:Y:S01]  /*03b0*/  LDG.E.128 R12, [R12.64] ;  /* 0x000000040c0c7981 */ /* 0x000f22000c1e1d00 */
        /* <DEDUP_REMOVED lines=36> */
[----:B------:R-:W-:-:S06]  /*0600*/  IMAD.WIDE.U32 R64, R65, R64, c[0x0][0x170] ;  /* 0x00005c0041407625 */ /* 0x000fcc00078e0040 */
[----:B------:R-:W4:Y:S01]  /*0610*/  LDG.E.128 R64, [R64.64] ;  /* 0x0000000440407981 */ /* 0x000f22000c1e1d00 */
[----:B------:R-:W-:Y:S02]  /*0620*/  LOP3.LUT P1, RZ, R0, 0xff, RZ, 0xc0, !PT ;  /* 0x000000ff00ff7812 */ /* 0x000fe4000782c0ff */
[----:B------:R-:W-:Y:S02]  /*0630*/  SHF.R.U32.HI R134, RZ, 0x5, R131 ;  /* 0x00000005ff867819 */ /* 0x000fe40000011683 */
[----:B------:R-:W-:Y:S02]  /*0640*/  LOP3.LUT P0, RZ, R131, 0x1f, RZ, 0xc0, !PT ;  /* 0x0000001f83ff7812 */ /* 0x000fe4000780c0ff */
        /* <DEDUP_REMOVED lines=68> */
.L_x_671:
        /* <DEDUP_REMOVED lines=148> */
.L_x_672:
[----:B------:R-:W2:Y:S01]  /*13d0*/  S2R R136, SR_TID.X ;  /* 0x0000000000887919 */ /* 0x000ea20000002100 */
[----:B------:R-:W-:Y:S01]  /*13e0*/  @!P0 SHF.R.U32.HI R131, RZ, 0x5, R131 ;  /* 0x00000005ff838819 */ /* 0x000fe20000011683 */
[----:B-1----:R-:W-:Y:S01]  /*13f0*/  FADD.FTZ R133, R140, R135 ;  /* 0x000000878c857221 */ /* 0x002fe20000010000 */
[----:B------:R-:W-:Y:S01]  /*1400*/  WARPSYNC 0xffffffff ;  /* 0xffffffff00007948 */ /* 0x000fe20003800000 */
[----:B-----5:R-:W-:Y:S02]  /*1410*/  SHF.R.U32.HI R150, RZ, 0x10, R3 ;  /* 0x00000010ff967819 */ /* 0x020fe40000011603 */
[----:B------:R-:W-:Y:S02]  /*1420*/  @!P0 LOP3.LUT R131, R131, 0x3, RZ, 0xc0, !PT ;  /* 0x0000000383838812 */ /* 0x000fe400078ec0ff */
[----:B------:R-:W-:Y:S02]  /*1430*/  SHF.R.U32.HI R152, RZ, 0x10, R71 ;  /* 0x00000010ff987819 */ /* 0x000fe40000011647 */
[----:B------:R-:W-:-:S02]  /*1440*/  @!P0 IADD3 R131, R134, R131, RZ ;  /* 0x0000008386838210 */ /* 0x000fc40007ffe0ff */
[----:B------:R-:W-:Y:S02]  /*1450*/  SHF.R.U32.HI R154, RZ, 0x10, R77 ;  /* 0x00000010ff9a7819 */ /* 0x000fe4000001164d */
[----:B------:R-:W-:Y:S01]  /*1460*/  SHF.R.U32.HI R156, RZ, 0x10, R87 ;  /* 0x00000010ff9c7819 */ /* 0x000fe20000011657 */
[----:B------:R-:W-:Y:S01]  /*1470*/  @!P0 STS.64 [R131.X8], R132 ;  /* 0x0000008483008388 */ /* 0x000fe20000008a00 */
[----:B--2---:R-:W-:-:S03]  /*1480*/  LOP3.LUT R137, R136, 0x1f, RZ, 0xc0, !PT ;  /* 0x0000001f88897812 */ /* 0x004fc600078ec0ff */
[----:B------:R-:W-:Y:S01]  /*1490*/  BAR.SYNC.DEFER_BLOCKING 0x0 ;  /* 0x0000000000007b1d */ /* 0x000fe20000010000 */
[----:B------:R-:W-:-:S13]  /*14a0*/  ISETP.GT.U32.AND P1, PT, R137, 0x3, PT ;  /* 0x000000038900780c */ /* 0x000fda0003f24070 */
[----:B------:R-:W-:Y:S02]  /*14b0*/  @!P1 IADD3 R138, R134, R137, RZ ;  /* 0x00000089868a9210 */ /* 0x000fe40007ffe0ff */
[----:B0-----:R-:W-:Y:S01]  /*14c0*/  CS2R R134, SRZ ;  /* 0x0000000000867805 */ /* 0x001fe2000001ff00 */
        /* <DEDUP_REMOVED lines=16> */
[----:B------:R-:W-:Y:S02]  /*15d0*/  FADD.FTZ R134, R141, R146 ;  /* 0x000000928d867221 */ /* 0x000fe40000010000 */
[----:B------:R-:W-:Y:S01]  /*15e0*/  FMUL.FTZ R137, R138, R137 ;  /* 0x000000898a897220 */ /* 0x000fe20000410000 */
[----:B------:R-:W0:Y:S01]  /*15f0*/  SHFL.DOWN PT, R133, R144, 0x1, 0x1f ;  /* 0x08201f0090857f89 */ /* 0x000e2200000e0000 */
[----:B------:R1:W3:Y:S01]  /*1600*/  MUFU.RCP R138, R134 ;  /* 0x00000086008a7308 */ /* 0x0002e20000001000 */
[----:B--2---:R-:W-:Y:S01]  /*1610*/  FADD.FTZ R131, R132, R135 ;  /* 0x0000008784837221 */ /* 0x004fe20000010000 */
[----:B------:R-:W-:Y:S01]  /*1620*/  SHF.R.U32.HI R135, RZ, 0x5, R136 ;  /* 0x00000005ff877819 */ /* 0x000fe20000011688 */
[----:B------:R-:W-:-:S03]  /*1630*/  FMUL.FTZ R137, R140, R137 ;  /* 0x000000898c897220 */ /* 0x000fc60000410000 */
[----:B------:R-:W-:Y:S01]  /*1640*/  LOP3.LUT R135, R135, 0x3, RZ, 0xc0, !PT ;  /* 0x0000000387877812 */ /* 0x000fe200078ec0ff */
[----:B------:R-:W-:-:S03]  /*1650*/  FFMA.FTZ R137, R142, R137, R131 ;  /* 0x000000898e897223 */ /* 0x000fc60000010083 */
[----:B------:R-:W-:Y:S02]  /*1660*/  LOP3.LUT P0, RZ, R135, 0x1f, R136, 0xf8, !PT ;  /* 0x0000001f87ff7812 */ /* 0x000fe4000780f888 */
[----:B------:R-:W2:Y:S01]  /*1670*/  SHFL.DOWN PT, R132, R137, 0x1, 0x1f ;  /* 0x08201f0089847f89 */ /* 0x000ea200000e0000 */
[----:B0-----:R-:W-:-:S10]  /*1680*/  FMUL.FTZ R131, R146, R133 ;  /* 0x0000008592837220 */ /* 0x001fd40000410000 */
[----:B------:R-:W-:Y:S01]  /*1690*/  @!P0 MOV R135, 0x4 ;  /* 0x0000000400878802 */ /* 0x000fe20000000f00 */
[----:B------:R-:W-:Y:S02]  /*16a0*/  FADD.FTZ R133, R144, -R133 ;  /* 0x8000008590857221 */ /* 0x000fe40000010000 */
[----:B------:R-:W-:Y:S02]  /*16b0*/  FFMA.FTZ R131, R141, R144, R131 ;  /* 0x000000908d837223 */ /* 0x000fe40000010083 */
[----:B-1----:R-:W-:Y:S02]  /*16c0*/  FMUL.FTZ R134, R133, R133 ;  /* 0x0000008585867220 */ /* 0x002fe40000410000 */
[----:B---3--:R-:W-:Y:S02]  /*16d0*/  FMUL.FTZ R131, R138, R131 ;  /* 0x000000838a837220 */ /* 0x008fe40000410000 */
[----:B------:R-:W-:Y:S02]  /*16e0*/  FMUL.FTZ R141, R141, R134 ;  /* 0x000000868d8d7220 */ /* 0x000fe40000410000 */
[----:B------:R-:W-:-:S02]  /*16f0*/  @!P0 IMAD.WIDE R134, R130, R135, c[0x0][0x180] ;  /* 0x0000600082868625 */ /* 0x000fc400078e0287 */
[----:B------:R-:W0:Y:S02]  /*1700*/  SHFL.IDX PT, R131, R131, RZ, 0x1f ;  /* 0x00001fff83837589 */ /* 0x000e2400000e0000 */
[----:B--2---:R-:W-:Y:S01]  /*1710*/  FADD.FTZ R133, R137, R132 ;  /* 0x0000008489857221 */ /* 0x004fe20000010000 */
[----:B------:R-:W-:Y:S01]  /*1720*/  LOP3.LUT R132, R136, 0x7f, RZ, 0xc0, !PT ;  /* 0x0000007f88847812 */ /* 0x000fe200078ec0ff */
[----:B------:R-:W-:Y:S01]  /*1730*/  FMUL.FTZ R141, R146, R141 ;  /* 0x0000008d928d7220 */ /* 0x000fe20000410000 */
[----:B------:R-:W-:-:S03]  /*1740*/  SHF.L.U32 R137, R130, 0xb, RZ ;  /* 0x0000000b82897819 */ /* 0x000fc600000006ff */
[----:B------:R-:W-:Y:S01]  /*1750*/  FFMA.FTZ R141, R138, R141, R133 ;  /* 0x0000008d8a8d7223 */ /* 0x000fe20000010085 */
[----:B------:R-:W-:Y:S01]  /*1760*/  LOP3.LUT R132, R137, 0xfffff800, R132, 0xe2, !PT ;  /* 0xfffff80089847812 */ /* 0x000fe200078ee284 */
[--C-:B0-----:R-:W-:Y:S01]  /*1770*/  FADD.FTZ R133, R16, -R131.reuse ;  /* 0x8000008310857221 */ /* 0x101fe20000010000 */
[----:B------:R0:W-:Y:S01]  /*1780*/  @!P0 STG.E [R134.64], R131 ;  /* 0x0000008386008986 */ /* 0x0001e2000c101904 */
[--C-:B------:R-:W-:Y:S02]  /*1790*/  FADD.FTZ R7, R7, -R131.reuse ;  /* 0x8000008307077221 */ /* 0x100fe40000010000 */
[--C-:B------:R-:W-:Y:S01]  /*17a0*/  FADD.FTZ R13, R13, -R131.reuse ;  /* 0x800000830d0d7221 */ /* 0x100fe20000010000 */
[----:B------:R-:W1:Y:S01]  /*17b0*/  SHFL.IDX PT, R16, R141, RZ, 0x1f ;  /* 0x00001fff8d107589 */ /* 0x000e6200000e0000 */
[--C-:B------:R-:W-:Y:S02]  /*17c0*/  FADD.FTZ R29, R29, -R131.reuse ;  /* 0x800000831d1d7221 */ /* 0x100fe40000010000 */
[----:B------:R-:W-:-:S02]  /*17d0*/  FADD.FTZ R33, R33, -R131 ;  /* 0x8000008321217221 */ /* 0x000fc40000010000 */
[--C-:B------:R-:W-:Y:S02]  /*17e0*/  FADD.FTZ R47, R47, -R131.reuse ;  /* 0x800000832f2f7221 */ /* 0x100fe40000010000 */
[--C-:B------:R-:W-:Y:S01]  /*17f0*/  FADD.FTZ R60, R60, -R131.reuse ;  /* 0x800000833c3c7221 */ /* 0x100fe20000010000 */
[----:B0-----:R-:W-:Y:S01]  /*1800*/  HFMA2.MMA R135, -RZ, RZ, 0.625, 0 ;  /* 0x39000000ff877435 */ /* 0x001fe200000001ff */
[--C-:B------:R-:W-:Y:S01]  /*1810*/  FADD.FTZ R134, R17, -R131.reuse ;  /* 0x8000008311867221 */ /* 0x100fe20000010000 */
[----:B------:R-:W-:Y:S01]  /*1820*/  @!P0 MOV R17, 0x4 ;  /* 0x0000000400118802 */ /* 0x000fe20000000f00 */
[----:B------:R-:W-:Y:S01]  /*1830*/  FADD.FTZ R148, R67, -R131 ;  /* 0x8000008343947221 */ /* 0x000fe20000010000 */
[----:B------:R-:W-:Y:S01]  /*1840*/  SHF.R.U64 R67, R114, 0x10, R115 ;  /* 0x0000001072437819 */ /* 0x000fe20000001273 */
        /* <DEDUP_REMOVED lines=26> */
[----:B------:R-:W-:-:S02]  /*19f0*/  FMUL.FTZ R47, R135, R47 ;  /* 0x0000002f872f7220 */ /* 0x000fc40000410000 */
[C---:B------:R-:W-:Y:S01]  /*1a00*/  FMUL.FTZ R60, R135.reuse, R60 ;  /* 0x0000003c873c7220 */ /* 0x040fe20000410000 */
[----:B------:R-:W-:Y:S01]  /*1a10*/  HFMA2.BF16_V2 R7, R150.H0_H0, R7.H0_H0, -RZ.H0_H0 ;  /* 0x2000000796077231 */ /* 0x000fe200003408ff */
[C---:B------:R-:W-:Y:S01]  /*1a20*/  FMUL.FTZ R148, R135.reuse, R148 ;  /* 0x0000009487947220 */ /* 0x040fe20000410000 */
[----:B0-----:R-:W-:Y:S01]  /*1a30*/  F2FP.BF16.PACK_AB R16, RZ, R29 ;  /* 0x0000001dff10723e */ /* 0x001fe200000010ff */
        /* <DEDUP_REMOVED lines=14> */
[----:B------:R-:W-:Y:S01]  /*1b20*/  HFMA2.BF16_V2 R13, R150.H0_H0, R13.H0_H0, -RZ.H0_H0 ;  /* 0x2000000d960d7231 */ /* 0x000fe200003408ff */
[----:B------:R-:W-:Y:S01]  /*1b30*/  SHF.R.U32.HI R148, RZ, 0x10, R69 ;  /* 0x00000010ff947819 */ /* 0x000fe20000011645 */
[C---:B------:R-:W-:Y:S01]  /*1b40*/  FMUL.FTZ R21, R135.reuse, R21 ;  /* 0x0000001587157220 */ /* 0x040fe20000410000 */
[----:B------:R-:W-:Y:S01]  /*1b50*/  F2FP.BF16.PACK_AB R23, RZ, R23 ;  /* 0x00000017ff17723e */ /* 0x000fe200000010ff */
[----:B------:R-:W-:Y:S01]  /*1b60*/  FMUL.FTZ R35, R135, R35 ;  /* 0x0000002387237220 */ /* 0x000fe20000410000 */
[----:B------:R-:W-:Y:S01]  /*1b70*/  F2FP.BF16.PACK_AB R43, RZ, R44 ;  /* 0x0000002cff2b723e */ /* 0x000fe200000010ff */
[----:B------:R-:W-:Y:S01]  /*1b80*/  FADD.FTZ R41, R41, -R131 ;  /* 0x8000008329297221 */ /* 0x000fe20000010000 */
[----:B------:R-:W-:Y:S01]  /*1b90*/  SHF.R.U32.HI R150, RZ, 0x10, R75 ;  /* 0x00000010ff967819 */ /* 0x000fe2000001164b */
[----:B------:R-:W-:Y:S01]  /*1ba0*/  FMUL.FTZ R9, R135, R9 ;  /* 0x0000000987097220 */ /* 0x000fe20000410000 */
[----:B------:R-:W-:Y:S01]  /*1bb0*/  F2FP.BF16.PACK_AB R44, RZ, R48 ;  /* 0x00000030ff2c723e */ /* 0x000fe200000010ff */
[----:B------:R-:W-:Y:S01]  /*1bc0*/  HFMA2.BF16_V2 R11, R148.H0_H0, R11.H0_H0, -RZ.H0_H0 ;  /* 0x2000000b940b7231 */ /* 0x000fe200003408ff */
[----:B------:R-:W-:Y:S01]  /*1bd0*/  F2FP.BF16.PACK_AB R48, RZ, R64 ;  /* 0x00000040ff30723e */ /* 0x000fe200000010ff */
[----:B------:R-:W-:Y:S01]  /*1be0*/  FADD.FTZ R31, R31, -R131 ;  /* 0x800000831f1f7221 */ /* 0x000fe20000010000 */
[----:B------:R-:W-:Y:S01]  /*1bf0*/  F2FP.BF16.PACK_AB R5, RZ, R5 ;  /* 0x00000005ff05723e */ /* 0x000fe200000010ff */
[C---:B------:R-:W-:Y:S01]  /*1c00*/  FMUL.FTZ R15, R135.reuse, R15 ;  /* 0x0000000f870f7220 */ /* 0x040fe20000410000 */
[----:B------:R-:W-:Y:S01]  /*1c10*/  SHF.R.U64 R64, R2, 0x10, R3 ;  /* 0x0000001002407819 */ /* 0x000fe20000001203 */
[----:B------:R-:W-:Y:S01]  /*1c20*/  FMUL.FTZ R49, R135, R49 ;  /* 0x0000003187317220 */ /* 0x000fe20000410000 */
[----:B------:R-:W-:Y:S01]  /*1c30*/  F2FP.BF16.PACK_AB R21, RZ, R21 ;  /* 0x00000015ff15723e */ /* 0x000fe200000010ff */
[----:B------:R-:W-:Y:S01]  /*1c40*/  HFMA2.BF16_V2 R23, R150.H0_H0, R23.H0_H0, -RZ.H0_H0 ;  /* 0x2000001796177231 */ /* 0x000fe200003408ff */
[----:B------:R-:W-:Y:S01]  /*1c50*/  SHF.R.U64 R148, R74, 0x10, R75 ;  /* 0x000000104a947819 */ /* 0x000fe2000000124b */
[--C-:B------:R-:W-:Y:S01]  /*1c60*/  FADD.FTZ R19, R19, -R131.reuse ;  /* 0x8000008313137221 */ /* 0x100fe20000010000 */
[----:B------:R-:W-:Y:S01]  /*1c70*/  F2FP.BF16.PACK_AB R35, RZ, R35 ;  /* 0x00000023ff23723e */ /* 0x000fe200000010ff */
[----:B------:R-:W-:Y:S01]  /*1c80*/  FADD.FTZ R45, R45, -R131 ;  /* 0x800000832d2d7221 */ /* 0x000fe20000010000 */
[----:B------:R-:W-:Y:S01]  /*1c90*/  SHF.R.U32.HI R150, RZ, 0x10, R81 ;  /* 0x00000010ff967819 */ /* 0x000fe20000011651 */
[----:B------:R-:W-:Y:S01]  /*1ca0*/  FMUL.FTZ R134, R135, R134 ;  /* 0x0000008687867220 */ /* 0x000fe20000410000 */
[----:B------:R-:W-:Y:S01]  /*1cb0*/  HFMA2.BF16_V2 R5, R64.H0_H0, R5.H0_H0, -RZ.H0_H0 ;  /* 0x2000000540057231 */ /* 0x000fe200003408ff */
[--C-:B------:R-:W-:Y:S01]  /*1cc0*/  FADD.FTZ R25, R25, -R131.reuse ;  /* 0x8000008319197221 */ /* 0x100fe20000010000 */
[----:B------:R-:W-:Y:S01]  /*1cd0*/  F2FP.BF16.PACK_AB R9, RZ, R9 ;  /* 0x00000009ff09723e */ /* 0x000fe200000010ff */
[----:B------:R-:W-:Y:S01]  /*1ce0*/  FADD.FTZ R52, R52, -R131 ;  /* 0x8000008334347221 */ /* 0x000fe20000010000 */
[----:B------:R-:W-:Y:S01]  /*1cf0*/  SHF.R.U64 R64, R68, 0x10, R69 ;  /* 0x0000001044407819 */ /* 0x000fe20000001245 */
[C---:B------:R-:W-:Y:S01]  /*1d00*/  FMUL.FTZ R27, R135.reuse, R27 ;  /* 0x0000001b871b7220 */ /* 0x040fe20000410000 */
[----:B------:R-:W-:Y:S01]  /*1d10*/  F2FP.BF16.PACK_AB R15, RZ, R15 ;  /* 0x0000000fff0f723e */ /* 0x000fe200000010ff */
[----:B------:R-:W-:Y:S01]  /*1d20*/  FMUL.FTZ R41, R135, R41 ;  /* 0x0000002987297220 */ /* 0x000fe20000410000 */
[----:B------:R-:W-:Y:S01]  /*1d30*/  HFMA2.BF16_V2 R21, R148.H0_H0, R21.H0_H0, -RZ.H0_H0 ;  /* 0x2000001594157231 */ /* 0x000fe200003408ff */
[--C-:B------:R-:W-:Y:S01]  /*1d40*/  FADD.FTZ R39, R39, -R131.reuse ;  /* 0x8000008327277221 */ /* 0x100fe20000010000 */
[----:B------:R-:W-:Y:S01]  /*1d50*/  F2FP.BF16.PACK_AB R134, RZ, R134 ;  /* 0x00000086ff86723e */ /* 0x000fe200000010ff */
[----:B------:R-:W-:Y:S01]  /*1d60*/  FADD.FTZ R53, R53, -R131 ;  /* 0x8000008335357221 */ /* 0x000fe20000010000 */
[----:B------:R-:W-:Y:S01]  /*1d70*/  SHF.R.U64 R148, R80, 0x10, R81 ;  /* 0x0000001050947819 */ /* 0x000fe20000001251 */
[--C-:B------:R-:W-:Y:S01]  /*1d80*/  FADD.FTZ R51, R51, -R131.reuse ;  /* 0x8000008333337221 */ /* 0x100fe20000010000 */
[----:B------:R-:W-:Y:S01]  /*1d90*/  F2FP.BF16.PACK_AB R27, RZ, R27 ;  /* 0x0000001bff1b723e */ /* 0x000fe200000010ff */
[----:B------:R-:W-:Y:S01]  /*1da0*/  FADD.FTZ R142, R61, -R131 ;  /* 0x800000833d8e7221 */ /* 0x000fe20000010000 */
[----:B------:R-:W-:Y:S01]  /*1db0*/  F2FP.BF16.PACK_AB R61, RZ, R49 ;  /* 0x00000031ff3d723e */ /* 0x000fe200000010ff */
[----:B------:R-:W-:Y:S01]  /*1dc0*/  FMUL.FTZ R31, R135, R31 ;  /* 0x0000001f871f7220 */ /* 0x000fe20000410000 */
[----:B------:R-:W-:Y:S01]  /*1dd0*/  SHF.R.U64 R49, R72, 0x10, R73 ;  /* 0x0000001048317819 */ /* 0x000fe20000001249 */
[----:B------:R-:W-:Y:S01]  /*1de0*/  FADD.FTZ R136, R55, -R131 ;  /* 0x8000008337887221 */ /* 0x000fe20000010000 */
[----:B------:R-:W-:Y:S01]  /*1df0*/  HFMA2.BF16_V2 R55, R150.H0_H0, R35.H0_H0, -RZ.H0_H0 ;  /* 0x2000002396377231 */ /* 0x000fe200003408ff */
[C---:B------:R-:W-:Y:S01]  /*1e00*/  FMUL.FTZ R19, R135.reuse, R19 ;  /* 0x0000001387137220 */ /* 0x040fe20000410000 */
[----:B------:R-:W-:Y:S01]  /*1e10*/  F2FP.BF16.PACK_AB R41, RZ, R41 ;  /* 0x00000029ff29723e */ /* 0x000fe200000010ff */
[C---:B------:R-:W-:Y:S01]  /*1e20*/  FMUL.FTZ R45, R135.reuse, R45 ;  /* 0x0000002d872d7220 */ /* 0x040fe20000410000 */
[----:B------:R-:W-:Y:S01]  /*1e30*/  SHF.R.U64 R150, R84, 0x10, R85 ;  /* 0x0000001054967819 */ /* 0x000fe20000001255 */
        /* <DEDUP_REMOVED lines=8> */
[----:B------:R-:W-:Y:S01]  /*1ec0*/  FADD.FTZ R37, R37, -R131 ;  /* 0x8000008325257221 */ /* 0x000fe20000010000 */
[----:B------:R-:W-:Y:S01]  /*1ed0*/  HFMA2.BF16_V2 R15, R152.H0_H0, R15.H0_H0, -RZ.H0_H0 ;  /* 0x2000000f980f7231 */ /* 0x000fe200003408ff */
[C---:B------:R-:W-:Y:S01]  /*1ee0*/  FMUL.FTZ R51, R135.reuse, R51 ;  /* 0x0000003387337220 */ /* 0x040fe20000410000 */
[----:B------:R-:W-:Y:S01]  /*1ef0*/  SHF.R.U32.HI R64, RZ, 0x10, R73 ;  /* 0x00000010ff407819 */ /* 0x000fe20000011649 */
[----:B------:R-:W-:Y:S01]  /*1f00*/  FMUL.FTZ R136, R135, R136 ;  /* 0x0000008887887220 */ /* 0x000fe20000410000 */
[----:B------:R-:W-:Y:S01]  /*1f10*/  F2FP.BF16.PACK_AB R25, RZ, R25 ;  /* 0x00000019ff19723e */ /* 0x000fe200000010ff */
[--C-:B------:R-:W-:Y:S01]  /*1f20*/  FADD.FTZ R146, R65, -R131.reuse ;  /* 0x8000008341927221 */ /* 0x100fe20000010000 */
[----:B------:R-:W-:Y:S01]  /*1f30*/  F2FP.BF16.PACK_AB R45, RZ, R52 ;  /* 0x00000034ff2d723e */ /* 0x000fe200000010ff */
[--C-:B------:R-:W-:Y:S01]  /*1f40*/  FADD.FTZ R138, R57, -R131.reuse ;  /* 0x80000083398a7221 */ /* 0x100fe20000010000 */
[----:B------:R-:W-:Y:S01]  /*1f50*/  HFMA2.BF16_V2 R134, R49.H0_H0, R134.H0_H0, -RZ.H0_H0 ;  /* 0x2000008631867231 */ /* 0x000fe200003408ff */
[----:B------:R-:W-:Y:S01]  /*1f60*/  FADD.FTZ R144, R63, -R131 ;  /* 0x800000833f907221 */ /* 0x000fe20000010000 */
[----:B------:R-:W-:Y:S01]  /*1f70*/  SHF.R.U64 R152, R76, 0x10, R77 ;  /* 0x000000104c987819 */ /* 0x000fe2000000124d */
        /* <DEDUP_REMOVED lines=8> */
[----:B------:R-:W-:Y:S01]  /*2000*/  HFMA2.BF16_V2 R53, R156.H0_H0, R33.H0_H0, -RZ.H0_H0 ;  /* 0x200000219c357231 */ /* 0x000fe200003408ff */
[----:B------:R-:W-:Y:S01]  /*2010*/  SHF.R.U32.HI R148, RZ, 0x10, R83 ;  /* 0x00000010ff947819 */ /* 0x000fe20000011653 */
[----:B------:R-:W-:Y:S01]  /*2020*/  FADD.FTZ R6, R6, -R131 ;  /* 0x8000008306067221 */ /* 0x000fe20000010000 */
[----:B------:R-:W-:Y:S01]  /*2030*/  F2FP.BF16.PACK_AB R51, RZ, R51 ;  /* 0x00000033ff33723e */ /* 0x000fe200000010ff */
[C---:B------:R-:W-:Y:S01]  /*2040*/  FMUL.FTZ R138, R135.reuse, R138 ;  /* 0x0000008a878a7220 */ /* 0x040fe20000410000 */
[----:B------:R-:W-:Y:S01]  /*2050*/  SHF.R.U64 R154, R86, 0x10, R87 ;  /* 0x00000010569a7819 */ /* 0x000fe20000001257 */
[----:B------:R-:W-:Y:S01]  /*2060*/  HFMA2.BF16_V2 R19, R64.H0_H0, R19.H0_H0, -RZ.H0_H0 ;  /* 0x2000001340137231 */ /* 0x000fe200003408ff */
[----:B------:R-:W-:Y:S01]  /*2070*/  SHF.R.U32.HI R150, RZ, 0x10, R89 ;  /* 0x00000010ff967819 */ /* 0x000fe20000011659 */
        /* <DEDUP_REMOVED lines=10> */
[----:B------:R-:W-:Y:S01]  /*2120*/  HFMA2.BF16_V2 R39, R150.H0_H0, R51.H0_H0, -RZ.H0_H0 ;  /* 0x2000003396277231 */ /* 0x000fe200003408ff */
[----:B------:R-:W-:Y:S01]  /*2130*/  SHF.R.U64 R65, R104, 0x10, R105 ;  /* 0x0000001068417819 */ /* 0x000fe20000001269 */
[C---:B------:R-:W-:Y:S01]  /*2140*/  FMUL.FTZ R6, R135.reuse, R6 ;  /* 0x0000000687067220 */ /* 0x040fe20000410000 */
[----:B------:R-:W-:Y:S01]  /*2150*/  SHF.R.U64 R148, R88, 0x10, R89 ;  /* 0x0000001058947819 */ /* 0x000fe20000001259 */
        /* <DEDUP_REMOVED lines=8> */
[--C-:B------:R-:W-:Y:S01]  /*21e0*/  FADD.FTZ R4, R4, -R131.reuse ;  /* 0x8000008304047221 */ /* 0x100fe20000010000 */
[----:B------:R-:W-:Y:S01]  /*21f0*/  HFMA2.BF16_V2 R64, R152.H0_H0, R37.H0_H0, -RZ.H0_H0 ;  /* 0x2000002598407231 */ /* 0x000fe200003408ff */
[----:B------:R-:W-:Y:S01]  /*2200*/  FADD.FTZ R10, R10, -R131 ;  /* 0x800000830a0a7221 */ /* 0x000fe20000010000 */
[----:B------:R-:W-:Y:S01]  /*2210*/  HFMA2.BF16_V2 R134, R134.H0_H0, 1, 1, R65.H0_H0 ;  /* 0x3f803f8086867831 */ /* 0x000fe20000240841 */
[----:B------:R-:W-:Y:S01]  /*2220*/  SHF.R.U64 R65, R110, 0x10, R111 ;  /* 0x000000106e417819 */ /* 0x000fe2000000126f */
[----:B------:R-:W-:Y:S01]  /*2230*/  HFMA2.BF16_V2 R37, R148.H0_H0, R61.H0_H0, -RZ.H0_H0 ;  /* 0x2000003d94257231 */ /* 0x000fe200003408ff */
[----:B------:R-:W-:Y:S01]  /*2240*/  FADD.FTZ R14, R14, -R131 ;  /* 0x800000830e0e7221 */ /* 0x000fe20000010000 */
[----:B------:R-:W-:Y:S01]  /*2250*/  F2FP.BF16.PACK_AB R6, RZ, R6 ;  /* 0x00000006ff06723e */ /* 0x000fe200000010ff */
        /* <DEDUP_REMOVED lines=8> */
[----:B------:R-:W-:Y:S01]  /*22e0*/  SHF.R.U32.HI R35, RZ, 0x10, R93 ;  /* 0x00000010ff237819 */ /* 0x000fe2000001165d */
[----:B------:R-:W-:Y:S01]  /*22f0*/  FADD.FTZ R12, R12, -R131 ;  /* 0x800000830c0c7221 */ /* 0x000fe20000010000 */
[----:B------:R-:W-:Y:S01]  /*2300*/  SHF.R.U64 R136, R100, 0x10, R101 ;  /* 0x0000001064887819 */ /* 0x000fe20000001265 */
[----:B------:R-:W-:Y:S01]  /*2310*/  FADD.FTZ R18, R18, -R131 ;  /* 0x8000008312127221 */ /* 0x000fe20000010000 */
[----:B------:R-:W-:Y:S01]  /*2320*/  SHF.R.U32.HI R138, RZ, 0x10, R99 ;  /* 0x00000010ff8a7819 */ /* 0x000fe20000011663 */
[C---:B------:R-:W-:Y:S01]  /*2330*/  FMUL.FTZ R14, R135.reuse, R14 ;  /* 0x0000000e870e7220 */ /* 0x040fe20000410000 */
[----:B------:R-:W-:Y:S01]  /*2340*/  HFMA2.BF16_V2 R16, R16.H0_H0, 1, 1, R65.H0_H0 ;  /* 0x3f803f8010107831 */ /* 0x000fe20000240841 */
[----:B------:R-:W-:Y:S01]  /*2350*/  SHF.R.U64 R65, R124, 0x10, R125 ;  /* 0x000000107c417819 */ /* 0x000fe2000000127d */
[----:B------:R-:W-:Y:S01]  /*2360*/  HFMA2.BF16_V2 R6, R3.H0_H0, R6.H0_H0, -RZ.H0_H0 ;  /* 0x2000000603067231 */ /* 0x000fe200003408ff */
[----:B------:R-:W-:Y:S01]  /*2370*/  F2FP.BF16.PACK_AB R8, RZ, R8 ;  /* 0x00000008ff08723e */ /* 0x000fe200000010ff */
[C---:B------:R-:W-:Y:S01]  /*2380*/  FMUL.FTZ R12, R135.reuse, R12 ;  /* 0x0000000c870c7220 */ /* 0x040fe20000410000 */
[----:B------:R-:W-:Y:S01]  /*2390*/  F2FP.BF16.PACK_AB R142, RZ, R142 ;  /* 0x0000008eff8e723e */ /* 0x000fe200000010ff */
[----:B------:R-:W-:Y:S01]  /*23a0*/  HFMA2.BF16_V2 R35, R35.H0_H0, R140.H0_H0, -RZ.H0_H0 ;  /* 0x2000008c23237231 */ /* 0x000fe200003408ff */
[----:B------:R-:W-:Y:S01]  /*23b0*/  SHF.R.U64 R33, R94, 0x10, R95 ;  /* 0x000000105e217819 */ /* 0x000fe2000000125f */
[----:B------:R-:W-:Y:S01]  /*23c0*/  HFMA2.BF16_V2 R9, R9.H0_H0, 1, 1, R136.H0_H0 ;  /* 0x3f803f8009097831 */ /* 0x000fe20000240888 */
[----:B------:R-:W-:Y:S01]  /*23d0*/  F2FP.BF16.PACK_AB R4, RZ, R4 ;  /* 0x00000004ff04723e */ /* 0x000fe200000010ff */
[----:B------:R-:W-:Y:S01]  /*23e0*/  FMUL.FTZ R18, R135, R18 ;  /* 0x0000001287127220 */ /* 0x000fe20000410000 */
[----:B------:R-:W-:Y:S01]  /*23f0*/  F2FP.BF16.PACK_AB R10, RZ, R10 ;  /* 0x0000000aff0a723e */ /* 0x000fe200000010ff */
[----:B------:R-:W-:Y:S01]  /*2400*/  HFMA2.BF16_V2 R7, R7.H0_H0, 1, 1, R138.H0_H0 ;  /* 0x3f803f8007077831 */ /* 0x000fe2000024088a */
[----:B------:R-:W-:Y:S01]  /*2410*/  SHF.R.U64 R140, R102, 0x10, R103 ;  /* 0x00000010668c7819 */ /* 0x000fe20000001267 */
[----:B------:R-:W-:Y:S01]  /*2420*/  HFMA2.BF16_V2 R6, R6.H0_H0, 1, 1, R99.H0_H0 ;  /* 0x3f803f8006067831 */ /* 0x000fe20000240863 */
[----:B------:R-:W-:Y:S01]  /*2430*/  F2FP.BF16.PACK_AB R14, RZ, R14 ;  /* 0x0000000eff0e723e */ /* 0x000fe200000010ff */
[----:B------:R-:W-:Y:S01]  /*2440*/  FADD.FTZ R20, R20, -R131 ;  /* 0x8000008314147221 */ /* 0x000fe20000010000 */
[----:B------:R-:W-:Y:S01]  /*2450*/  SHF.R.U32.HI R138, RZ, 0x10, R101 ;  /* 0x00000010ff8a7819 */ /* 0x000fe20000011665 */
        /* <DEDUP_REMOVED lines=17> */
[----:B------:R-:W-:Y:S01]  /*2570*/  SHF.R.U32.HI R142, RZ, 0x10, R103 ;  /* 0x00000010ff8e7819 */ /* 0x000fe20000011667 */
[--C-:B------:R-:W-:Y:S01]  /*2580*/  FADD.FTZ R40, R40, -R131.reuse ;  /* 0x8000008328287221 */ /* 0x100fe20000010000 */
[----:B------:R-:W-:Y:S01]  /*2590*/  LOP3.LUT R67, R9, 0xffff, RZ, 0xc0, !PT ;  /* 0x0000ffff09437812 */ /* 0x000fe200078ec0ff */
[--C-:B------:R-:W-:Y:S01]  /*25a0*/  FADD.FTZ R42, R42, -R131.reuse ;  /* 0x800000832a2a7221 */ /* 0x100fe20000010000 */
[----:B------:R-:W-:Y:S01]  /*25b0*/  F2FP.BF16.PACK_AB R18, RZ, R18 ;  /* 0x00000012ff12723e */ /* 0x000fe200000010ff */
[--C-:B------:R-:W-:Y:S01]  /*25c0*/  FADD.FTZ R46, R46, -R131.reuse ;  /* 0x800000832e2e7221 */ /* 0x100fe20000010000 */
[----:B------:R-:W-:Y:S01]  /*25d0*/  HFMA2.BF16_V2 R13, R13.H0_H0, 1, 1, R140.H0_H0 ;  /* 0x3f803f800d0d7831 */ /* 0x000fe2000024088c */
        /* <DEDUP_REMOVED lines=16> */
[----:B------:R-:W-:Y:S01]  /*26e0*/  HFMA2.BF16_V2 R4, R4.H0_H0, 1, 1, R98.H0_H0 ;  /* 0x3f803f8004047831 */ /* 0x000fe20000240862 */
[----:B------:R-:W-:Y:S01]  /*26f0*/  SHF.L.U32 R9, R67, 0x10, RZ ;  /* 0x0000001043097819 */ /* 0x000fe200000006ff */
[----:B------:R-:W-:Y:S01]  /*2700*/  HFMA2.BF16_V2 R10, R10.H0_H0, 1, 1, R101.H0_H0 ;  /* 0x3f803f800a0a7831 */ /* 0x000fe20000240865 */
[----:B------:R-:W-:Y:S01]  /*2710*/  FMUL.FTZ R24, R135, R24 ;  /* 0x0000001887187220 */ /* 0x000fe20000410000 */
[----:B------:R-:W-:Y:S01]  /*2720*/  HFMA2.BF16_V2 R12, R70.H0_H0, R12.H0_H0, -RZ.H0_H0 ;  /* 0x2000000c460c7231 */ /* 0x000fe200003408ff */
[----:B------:R-:W-:Y:S01]  /*2730*/  SHF.L.U32 R65, R131, 0x10, RZ ;  /* 0x0000001083417819 */ /* 0x000fe200000006ff */
[----:B------:R-:W-:Y:S01]  /*2740*/  HFMA2.BF16_V2 R15, R15.H0_H0, 1, 1, R142.H0_H0 ;  /* 0x3f803f800f0f7831 */ /* 0x000fe2000024088e */
[----:B------:R-:W-:Y:S01]  /*2750*/  FMUL.FTZ R20, R135, R20 ;  /* 0x0000001487147220 */ /* 0x000fe20000410000 */
[----:B------:R-:W-:Y:S01]  /*2760*/  HFMA2.BF16_V2 R18, R73.H0_H0, R18.H0_H0, -RZ.H0_H0 ;  /* 0x2000001249127231 */ /* 0x000fe200003408ff */
[----:B------:R-:W-:Y:S01]  /*2770*/  SHF.R.U32.HI R136, RZ, 0x10, R105 ;  /* 0x00000010ff887819 */ /* 0x000fe20000011669 */
[----:B------:R-:W-:Y:S01]  /*2780*/  HFMA2.BF16_V2 R14, R14.H0_H0, 1, 1, R103.H0_H0 ;  /* 0x3f803f800e0e7831 */ /* 0x000fe20000240867 */
[----:B------:R-:W-:Y:S01]  /*2790*/  SHF.R.U64 R142, R108, 0x10, R109 ;  /* 0x000000106c8e7819 */ /* 0x000fe2000000126d */
[----:B------:R-:W-:Y:S01]  /*27a0*/  HFMA2.BF16_V2 R21, R21.H0_H0, 1, 1, R138.H0_H0 ;  /* 0x3f803f8015157831 */ /* 0x000fe2000024088a */
[----:B------:R-:W-:Y:S01]  /*27b0*/  LOP3.LUT R13, R13, 0xffff, RZ, 0xc0, !PT ;  /* 0x0000ffff0d0d7812 */ /* 0x000fe200078ec0ff */
[----:B------:R-:W-:Y:S01]  /*27c0*/  HFMA2.BF16_V2 R12, R12.H0_H0, 1, 1, R102.H0_H0 ;  /* 0x3f803f800c0c7831 */ /* 0x000fe20000240866 */
[----:B------:R-:W-:Y:S01]  /*27d0*/  LOP3.LUT R5, R5, 0xffff0000, R6, 0xf8, !PT ;  /* 0xffff000005057812 */ /* 0x000fe200078ef806 */
[----:B------:R-:W-:Y:S01]  /*27e0*/  HFMA2.BF16_V2 R18, R18.H0_H0, 1, 1, R105.H0_H0 ;  /* 0x3f803f8012127831 */ /* 0x000fe20000240869 */
[----:B------:R-:W-:Y:S01]  /*27f0*/  F2FP.BF16.PACK_AB R133, RZ, R133 ;  /* 0x00000085ff85723e */ /* 0x000fe200000010ff */
[----:B------:R-:W-:Y:S01]  /*2800*/  HFMA2.BF16_V2 R19, R19.H0_H0, 1, 1, R136.H0_H0 ;  /* 0x3f803f8013137831 */ /* 0x000fe20000240888 */
[----:B------:R-:W-:Y:S01]  /*2810*/  F2FP.BF16.PACK_AB R22, RZ, R22 ;  /* 0x00000016ff16723e */ /* 0x000fe200000010ff */
[----:B------:R-:W-:Y:S01]  /*2820*/  HFMA2.BF16_V2 R25, R25.H0_H0, 1, 1, R142.H0_H0 ;  /* 0x3f803f8019197831 */ /* 0x000fe2000024088e */
[----:B------:R-:W-:Y:S01]  /*2830*/  LOP3.LUT R6, R9, 0xffff, R8, 0xf8, !PT ;  /* 0x0000ffff09067812 */ /* 0x000fe200078ef808 */
[C---:B------:R-:W-:Y:S01]  /*2840*/  FMUL.FTZ R32, R135.reuse, R32 ;  /* 0x0000002087207220 */ /* 0x040fe20000410000 */
[----:B------:R-:W-:Y:S01]  /*2850*/  SHF.R.U64 R138, R112, 0x10, R113 ;  /* 0x00000010708a7819 */ /* 0x000fe20000001271 */
[----:B------:R-:W-:Y:S01]  /*2860*/  FMUL.FTZ R26, R135, R26 ;  /* 0x0000001a871a7220 */ /* 0x000fe20000410000 */
[----:B------:R-:W-:Y:S01]  /*2870*/  LOP3.LUT R4, R65, 0xffff, R4, 0xf8, !PT ;  /* 0x0000ffff41047812 */ /* 0x000fe200078ef804 */
[----:B------:R-:W-:Y:S01]  /*2880*/  FMUL.FTZ R36, R135, R36 ;  /* 0x0000002487247220 */ /* 0x000fe20000410000 */
[----:B------:R-:W-:Y:S01]  /*2890*/  LOP3.LUT R8, R10, 0xffff, RZ, 0xc0, !PT ;  /* 0x0000ffff0a087812 */ /* 0x000fe200078ec0ff */
[----:B------:R-:W-:Y:S01]  /*28a0*/  HFMA2.BF16_V2 R133, R72.H0_H0, R133.H0_H0, -RZ.H0_H0 ;  /* 0x2000008548857231 */ /* 0x000fe200003408ff */
[----:B------:R-:W-:Y:S01]  /*28b0*/  SHF.L.U64.HI R67, R67, 0x10, RZ ;  /* 0x0000001043437819 */ /* 0x000fe200000102ff */
[----:B------:R-:W-:Y:S01]  /*28c0*/  HFMA2.BF16_V2 R22, R75.H0_H0, R22.H0_H0, -RZ.H0_H0 ;  /* 0x200000164b167231 */ /* 0x000fe200003408ff */
[----:B------:R-:W-:Y:S01]  /*28d0*/  F2FP.BF16.PACK_AB R24, RZ, R24 ;  /* 0x00000018ff18723e */ /* 0x000fe200000010ff */
[----:B------:R-:W-:Y:S01]  /*28e0*/  FMUL.FTZ R40, R135, R40 ;  /* 0x0000002887287220 */ /* 0x000fe20000410000 */
[C---:B------:R-:W-:Y:S01]  /*28f0*/  SHF.L.U32 R65, R13.reuse, 0x10, RZ ;  /* 0x000000100d417819 */ /* 0x040fe200000006ff */
[----:B------:R-:W-:Y:S01]  /*2900*/  HFMA2.BF16_V2 R29, R29.H0_H0, 1, 1, R138.H0_H0 ;  /* 0x3f803f801d1d7831 */ /* 0x000fe2000024088a */
[----:B------:R-:W-:Y:S01]  /*2910*/  F2FP.BF16.PACK_AB R20, RZ, R20 ;  /* 0x00000014ff14723e */ /* 0x000fe200000010ff */
[----:B------:R-:W-:Y:S01]  /*2920*/  HFMA2.BF16_V2 R24, R76.H0_H0, R24.H0_H0, -RZ.H0_H0 ;  /* 0x200000184c187231 */ /* 0x000fe200003408ff */
[----:B------:R-:W-:Y:S01]  /*2930*/  SHF.R.U32.HI R140, RZ, 0x10, R107 ;  /* 0x00000010ff8c7819 */ /* 0x000fe2000001166b */
[----:B------:R-:W-:Y:S01]  /*2940*/  HFMA2.BF16_V2 R133, R133.H0_H0, 1, 1, R104.H0_H0 ;  /* 0x3f803f8085857831 */ /* 0x000fe20000240868 */
[----:B------:R-:W-:Y:S01]  /*2950*/  LOP3.LUT R9, R14, 0xffff, RZ, 0xc0, !PT ;  /* 0x0000ffff0e097812 */ /* 0x000fe200078ec0ff */
[----:B------:R-:W-:Y:S01]  /*2960*/  HFMA2.BF16_V2 R20, R74.H0_H0, R20.H0_H0, -RZ.H0_H0 ;  /* 0x200000144a147231 */ /* 0x000fe200003408ff */
[----:B------:R-:W-:Y:S01]  /*2970*/  SHF.R.U32.HI R136, RZ, 0x10, R111 ;  /* 0x00000010ff887819 */ /* 0x000fe2000001166f */
        /* <DEDUP_REMOVED lines=9> */
[----:B------:R-:W-:Y:S01]  /*2a10*/  SHF.R.U64 R138, R116, 0x10, R117 ;  /* 0x00000010748a7819 */ /* 0x000fe20000001275 */
[C---:B------:R-:W-:Y:S01]  /*2a20*/  FMUL.FTZ R34, R135.reuse, R34 ;  /* 0x0000002287227220 */ /* 0x040fe20000410000 */
[----:B------:R-:W-:Y:S01]  /*2a30*/  LOP3.LUT R12, R18, 0xffff, RZ, 0xc0, !PT ;  /* 0x0000ffff120c7812 */ /* 0x000fe200078ec0ff */
[----:B------:R-:W-:Y:S01]  /*2a40*/  FMUL.FTZ R28, R135, R28 ;  /* 0x0000001c871c7220 */ /* 0x000fe20000410000 */
[----:B------:R-:W-:Y:S01]  /*2a50*/  LOP3.LUT R18, R25, 0xffff, RZ, 0xc0, !PT ;  /* 0x0000ffff19127812 */ /* 0x000fe200078ec0ff */
[----:B------:R-:W-:Y:S01]  /*2a60*/  HFMA2.BF16_V2 R63, R63.H0_H0, 1, 1, R138.H0_H0 ;  /* 0x3f803f803f3f7831 */ /* 0x000fe2000024088a */
[----:B------:R-:W-:Y:S01]  /*2a70*/  F2FP.BF16.PACK_AB R32, RZ, R32 ;  /* 0x00000020ff20723e */ /* 0x000fe200000010ff */
[C---:B------:R-:W-:Y:S01]  /*2a80*/  FMUL.FTZ R146, R135.reuse, R146 ;  /* 0x0000009287927220 */ /* 0x040fe20000410000 */
[----:B------:R-:W-:Y:S01]  /*2a90*/  SHF.R.U32.HI R140, RZ, 0x10, R113 ;  /* 0x00000010ff8c7819 */ /* 0x000fe20000011671 */
[----:B------:R-:W-:Y:S01]  /*2aa0*/  FMUL.FTZ R46, R135, R46 ;  /* 0x0000002e872e7220 */ /* 0x000fe20000410000 */
[----:B------:R-:W-:Y:S01]  /*2ab0*/  LOP3.LUT R21, R21, 0xffff, RZ, 0xc0, !PT ;  /* 0x0000ffff15157812 */ /* 0x000fe200078ec0ff */
[----:B------:R-:W-:Y:S01]  /*2ac0*/  HFMA2.BF16_V2 R32, R80.H0_H0, R32.H0_H0, -RZ.H0_H0 ;  /* 0x2000002050207231 */ /* 0x000fe200003408ff */
[----:B------:R-:W-:Y:S01]  /*2ad0*/  F2FP.BF16.PACK_AB R26, RZ, R26 ;  /* 0x0000001aff1a723e */ /* 0x000fe200000010ff */
[----:B------:R-:W-:Y:S01]  /*2ae0*/  HFMA2.BF16_V2 R55, R55.H0_H0, 1, 1, R140.H0_H0 ;  /* 0x3f803f8037377831 */ /* 0x000fe2000024088c */
[----:B------:R-:W-:Y:S01]  /*2af0*/  F2FP.BF16.PACK_AB R36, RZ, R36 ;  /* 0x00000024ff24723e */ /* 0x000fe200000010ff */
[----:B------:R-:W-:Y:S01]  /*2b00*/  HFMA2.BF16_V2 R32, R32.H0_H0, 1, 1, R112.H0_H0 ;  /* 0x3f803f8020207831 */ /* 0x000fe20000240870 */
[----:B------:R-:W-:Y:S01]  /*2b10*/  SHF.R.U32.HI R136, RZ, 0x10, R115 ;  /* 0x00000010ff887819 */ /* 0x000fe20000011673 */
[----:B------:R-:W-:Y:S01]  /*2b20*/  HFMA2.BF16_V2 R26, R77.H0_H0, R26.H0_H0, -RZ.H0_H0 ;  /* 0x2000001a4d1a7231 */ /* 0x000fe200003408ff */
[C---:B------:R-:W-:Y:S01]  /*2b30*/  SHF.L.U32 R10, R134.reuse, 0x10, RZ ;  /* 0x00000010860a7819 */ /* 0x040fe200000006ff */
[----:B------:R-:W-:Y:S01]  /*2b40*/  HFMA2.BF16_V2 R36, R82.H0_H0, R36.H0_H0, -RZ.H0_H0 ;  /* 0x2000002452247231 */ /* 0x000fe200003408ff */
[----:B------:R-:W-:Y:S01]  /*2b50*/  F2FP.BF16.PACK_AB R40, RZ, R40 ;  /* 0x00000028ff28723e */ /* 0x000fe200000010ff */
[----:B------:R-:W-:Y:S01]  /*2b60*/  HFMA2.BF16_V2 R57, R57.H0_H0, 1, 1, R136.H0_H0 ;  /* 0x3f803f8039397831 */ /* 0x000fe20000240888 */
[----:B------:R-:W-:Y:S01]  /*2b70*/  SHF.R.U32.HI R152, RZ, 0x10, R85 ;  /* 0x00000010ff987819 */ /* 0x000fe20000011655 */
[----:B------:R-:W-:Y:S01]  /*2b80*/  HFMA2.BF16_V2 R26, R26.H0_H0, 1, 1, R109.H0_H0 ;  /* 0x3f803f801a1a7831 */ /* 0x000fe2000024086d */
[----:B------:R-:W-:Y:S01]  /*2b90*/  SHF.L.U64.HI R131, R134, 0x10, RZ ;  /* 0x0000001086837819 */ /* 0x000fe200000102ff */
[----:B------:R-:W-:Y:S01]  /*2ba0*/  HFMA2.BF16_V2 R40, R84.H0_H0, R40.H0_H0, -RZ.H0_H0 ;  /* 0x2000002854287231 */ /* 0x000fe200003408ff */
[----:B------:R-:W-:Y:S01]  /*2bb0*/  SHF.L.U32 R65, R18, 0x10, RZ ;  /* 0x0000001012417819 */ /* 0x000fe200000006ff */
[----:B------:R-:W-:Y:S01]  /*2bc0*/  HFMA2.BF16_V2 R59, R152.H0_H0, R59.H0_H0, -RZ.H0_H0 ;  /* 0x2000003b983b7231 */ /* 0x000fe200003408ff */
[----:B------:R-:W-:Y:S01]  /*2bd0*/  SHF.L.U32 R25, R21, 0x10, RZ ;  /* 0x0000001015197819 */ /* 0x000fe200000006ff */
[----:B------:R-:W-:Y:S01]  /*2be0*/  HFMA2.BF16_V2 R36, R36.H0_H0, 1, 1, R114.H0_H0 ;  /* 0x3f803f8024247831 */ /* 0x000fe20000240872 */
[----:B------:R-:W-:Y:S01]  /*2bf0*/  LOP3.LUT R10, R10, 0xffff, R133, 0xf8, !PT ;  /* 0x0000ffff0a0a7812 */ /* 0x000fe200078ef885 */
[----:B------:R-:W-:Y:S01]  /*2c00*/  HFMA2.BF16_V2 R40, R40.H0_H0, 1, 1, R116.H0_H0 ;  /* 0x3f803f8028287831 */ /* 0x000fe20000240874 */
[----:B------:R-:W-:Y:S01]  /*2c10*/  LOP3.LUT R22, R22, 0xffff, RZ, 0xc0, !PT ;  /* 0x0000ffff16167812 */ /* 0x000fe200078ec0ff */
[----:B------:R-:W-:Y:S01]  /*2c20*/  FMUL.FTZ R58, R135, R58 ;  /* 0x0000003a873a7220 */ /* 0x000fe20000410000 */
[----:B------:R-:W-:Y:S01]  /*2c30*/  SHF.L.U64.HI R67, R21, 0x10, RZ ;  /* 0x0000001015437819 */ /* 0x000fe200000102ff */
[C---:B------:R-:W-:Y:S01]  /*2c40*/  FMUL.FTZ R62, R135.reuse, R62 ;  /* 0x0000003e873e7220 */ /* 0x040fe20000410000 */
[----:B------:R-:W-:Y:S01]  /*2c50*/  SHF.R.U32.HI R140, RZ, 0x10, R117 ;  /* 0x00000010ff8c7819 */ /* 0x000fe20000011675 */
[C---:B------:R-:W-:Y:S01]  /*2c60*/  FMUL.FTZ R30, R135.reuse, R30 ;  /* 0x0000001e871e7220 */ /* 0x040fe20000410000 */
[----:B------:R-:W-:Y:S01]  /*2c70*/  SHF.R.U64 R142, R118, 0x10, R119 ;  /* 0x00000010768e7819 */ /* 0x000fe20000001277 */
[----:B------:R-:W-:Y:S01]  /*2c80*/  FMUL.FTZ R42, R135, R42 ;  /* 0x0000002a872a7220 */ /* 0x000fe20000410000 */
[----:B------:R-:W-:Y:S01]  /*2c90*/  LOP3.LUT R9, R9, 0xffff0000, R14, 0xf8, !PT ;  /* 0xffff000009097812 */ /* 0x000fe200078ef80e */
[----:B------:R-:W-:Y:S01]  /*2ca0*/  HFMA2.BF16_V2 R59, R59.H0_H0, 1, 1, R140.H0_H0 ;  /* 0x3f803f803b3b7831 */ /* 0x000fe2000024088c */
[----:B------:R-:W-:Y:S01]  /*2cb0*/  LOP3.LUT R133, R29, 0xffff, RZ, 0xc0, !PT ;  /* 0x0000ffff1d857812 */ /* 0x000fe200078ec0ff */
[----:B------:R-:W-:Y:S01]  /*2cc0*/  HFMA2.BF16_V2 R49, R49.H0_H0, 1, 1, R142.H0_H0 ;  /* 0x3f803f8031317831 */ /* 0x000fe2000024088e */
[----:B------:R-:W-:Y:S01]  /*2cd0*/  SHF.R.U64 R136, R120, 0x10, R121 ;  /* 0x0000001078887819 */ /* 0x000fe20000001279 */
[----:B------:R-:W-:Y:S01]  /*2ce0*/  HFMA2.BF16_V2 R44, R88.H0_H0, R44.H0_H0, -RZ.H0_H0 ;  /* 0x2000002c582c7231 */ /* 0x000fe200003408ff */
[----:B------:R-:W-:Y:S01]  /*2cf0*/  LOP3.LUT R21, R12, 0xffff0000, R131, 0xf8, !PT ;  /* 0xffff00000c157812 */ /* 0x000fe200078ef883 */
[----:B------:R-:W-:Y:S01]  /*2d00*/  FMUL.FTZ R66, R135, R66 ;  /* 0x0000004287427220 */ /* 0x000fe20000410000 */
[----:B------:R-:W-:Y:S01]  /*2d10*/  LOP3.LUT R14, R65, 0xffff, R24, 0xf8, !PT ;  /* 0x0000ffff410e7812 */ /* 0x000fe200078ef818 */
[----:B------:R-:W-:Y:S01]  /*2d20*/  HFMA2.BF16_V2 R37, R37.H0_H0, 1, 1, R136.H0_H0 ;  /* 0x3f803f8025257831 */ /* 0x000fe20000240888 */
[----:B------:R-:W-:Y:S01]  /*2d30*/  LOP3.LUT R12, R25, 0xffff, R20, 0xf8, !PT ;  /* 0x0000ffff190c7812 */ /* 0x000fe200078ef814 */
[----:B------:R-:W-:Y:S01]  /*2d40*/  FMUL.FTZ R54, R135, R54 ;  /* 0x0000003687367220 */ /* 0x000fe20000410000 */
[----:B------:R-:W-:Y:S01]  /*2d50*/  LOP3.LUT R24, R63, 0xffff, RZ, 0xc0, !PT ;  /* 0x0000ffff3f187812 */ /* 0x000fe200078ec0ff */
[----:B------:R-:W-:Y:S01]  /*2d60*/  FMUL.FTZ R38, R135, R38 ;  /* 0x0000002687267220 */ /* 0x000fe20000410000 */
[----:B------:R-:W-:Y:S01]  /*2d70*/  F2FP.BF16.PACK_AB R34, RZ, R34 ;  /* 0x00000022ff22723e */ /* 0x000fe200000010ff */
[----:B------:R-:W-:Y:S01]  /*2d80*/  HFMA2.BF16_V2 R44, R44.H0_H0, 1, 1, R120.H0_H0 ;  /* 0x3f803f802c2c7831 */ /* 0x000fe20000240878 */
[----:B------:R-:W-:Y:S01]  /*2d90*/  LOP3.LUT R25, R22, 0xffff0000, R67, 0xf8, !PT ;  /* 0xffff000016197812 */ /* 0x000fe200078ef843 */
[----:B------:R-:W-:Y:S01]  /*2da0*/  HFMA2.BF16_V2 R45, R90.H0_H0, R45.H0_H0, -RZ.H0_H0 ;  /* 0x2000002d5a2d7231 */ /* 0x000fe200003408ff */
[----:B------:R-:W-:Y:S01]  /*2db0*/  SHF.R.U32.HI R138, RZ, 0x10, R121 ;  /* 0x00000010ff8a7819 */ /* 0x000fe20000011679 */
[----:B------:R-:W-:Y:S01]  /*2dc0*/  HFMA2.BF16_V2 R34, R81.H0_H0, R34.H0_H0, -RZ.H0_H0 ;  /* 0x2000002251227231 */ /* 0x000fe200003408ff */
[----:B------:R-:W-:Y:S01]  /*2dd0*/  SHF.L.U32 R67, R133, 0x10, RZ ;  /* 0x0000001085437819 */ /* 0x000fe200000006ff */
[C---:B------:R-:W-:Y:S01]  /*2de0*/  FMUL.FTZ R144, R135.reuse, R144 ;  /* 0x0000009087907220 */ /* 0x040fe20000410000 */
[----:B------:R-:W-:Y:S01]  /*2df0*/  F2FP.BF16.PACK_AB R28, RZ, R28 ;  /* 0x0000001cff1c723e */ /* 0x000fe200000010ff */
[----:B------:R-:W-:Y:S01]  /*2e00*/  HFMA2.BF16_V2 R39, R39.H0_H0, 1, 1, R138.H0_H0 ;  /* 0x3f803f8027277831 */ /* 0x000fe2000024088a */
[----:B------:R-:W-:Y:S01]  /*2e10*/  LOP3.LUT R64, R64, 0xffff, RZ, 0xc0, !PT ;  /* 0x0000ffff40407812 */ /* 0x000fe200078ec0ff */
[----:B------:R-:W-:Y:S01]  /*2e20*/  HFMA2.BF16_V2 R34, R34.H0_H0, 1, 1, R113.H0_H0 ;  /* 0x3f803f8022227831 */ /* 0x000fe20000240871 */
[--C-:B------:R-:W-:Y:S01]  /*2e30*/  SHF.R.U64 R140, R122, 0x10, R123.reuse ;  /* 0x000000107a8c7819 */ /* 0x100fe2000000127b */
[----:B------:R-:W-:Y:S01]  /*2e40*/  HFMA2.BF16_V2 R28, R78.H0_H0, R28.H0_H0, -RZ.H0_H0 ;  /* 0x2000001c4e1c7231 */ /* 0x000fe200003408ff */
[----:B------:R-:W-:Y:S01]  /*2e50*/  SHF.R.U32.HI R142, RZ, 0x10, R123 ;  /* 0x00000010ff8e7819 */ /* 0x000fe2000001167b */
[----:B------:R-:W-:Y:S01]  /*2e60*/  FMUL.FTZ R56, R135, R56 ;  /* 0x0000003887387220 */ /* 0x000fe20000410000 */
[----:B------:R-:W-:Y:S01]  /*2e70*/  SHF.L.U32 R63, R24, 0x10, RZ ;  /* 0x00000010183f7819 */ /* 0x000fe200000006ff */
[----:B------:R-:W-:Y:S01]  /*2e80*/  HFMA2.BF16_V2 R61, R61.H0_H0, 1, 1, R140.H0_H0 ;  /* 0x3f803f803d3d7831 */ /* 0x000fe2000024088c */
[----:B------:R-:W-:Y:S01]  /*2e90*/  SHF.L.U64.HI R29, R18, 0x10, RZ ;  /* 0x00000010121d7819 */ /* 0x000fe200000102ff */
[----:B------:R-:W-:Y:S01]  /*2ea0*/  HFMA2.BF16_V2 R51, R51.H0_H0, 1, 1, R142.H0_H0 ;  /* 0x3f803f8033337831 */ /* 0x000fe2000024088e */
[----:B------:R-:W-:Y:S01]  /*2eb0*/  F2FP.BF16.PACK_AB R146, RZ, R146 ;  /* 0x00000092ff92723e */ /* 0x000fe200000010ff */
[----:B------:R-:W-:Y:S01]  /*2ec0*/  HFMA2.BF16_V2 R28, R28.H0_H0, 1, 1, R110.H0_H0 ;  /* 0x3f803f801c1c7831 */ /* 0x000fe2000024086e */
[----:B------:R-:W-:Y:S01]  /*2ed0*/  SHF.R.U64 R31, R96, 0x10, R97 ;  /* 0x00000010601f7819 */ /* 0x000fe20000001261 */
[----:B------:R-:W-:Y:S01]  /*2ee0*/  HFMA2.BF16_V2 R45, R45.H0_H0, 1, 1, R122.H0_H0 ;  /* 0x3f803f802d2d7831 */ /* 0x000fe2000024087a */
[----:B------:R-:W-:Y:S01]  /*2ef0*/  LOP3.LUT R18, R67, 0xffff, R32, 0xf8, !PT ;  /* 0x0000ffff43127812 */ /* 0x000fe200078ef820 */
[----:B------:R-:W-:Y:S01]  /*2f00*/  FMUL.FTZ R50, R135, R50 ;  /* 0x0000003287327220 */ /* 0x000fe20000410000 */
[----:B------:R-:W-:Y:S01]  /*2f10*/  LOP3.LUT R26, R26, 0xffff, RZ, 0xc0, !PT ;  /* 0x0000ffff1a1a7812 */ /* 0x000fe200078ec0ff */
[----:B------:R-:W-:Y:S01]  /*2f20*/  HFMA2.BF16_V2 R31, R31.H0_H0, R146.H0_H0, -RZ.H0_H0 ;  /* 0x200000921f1f7231 */ /* 0x000fe200003408ff */
[----:B------:R-:W-:Y:S01]  /*2f30*/  PRMT R22, R36, 0x7610, R22 ;  /* 0x0000761024167816 */ /* 0x000fe20000000016 */
[----:B------:R-:W-:Y:S01]  /*2f40*/  HFMA2.BF16_V2 R43, R86.H0_H0, R43.H0_H0, -RZ.H0_H0 ;  /* 0x2000002b562b7231 */ /* 0x000fe200003408ff */
[----:B------:R-:W-:Y:S01]  /*2f50*/  SHF.L.U32 R67, R64, 0x10, RZ ;  /* 0x0000001040437819 */ /* 0x000fe200000006ff */
[----:B------:R-:W-:Y:S01]  /*2f60*/  HFMA2.BF16_V2 R47, R94.H0_H0, R47.H0_H0, -RZ.H0_H0 ;  /* 0x2000002f5e2f7231 */ /* 0x000fe200003408ff */
[----:B------:R-:W-:Y:S01]  /*2f70*/  SHF.R.U64 R138, R126, 0x10, R127 ;  /* 0x000000107e8a7819 */ /* 0x000fe2000000127f */
[----:B------:R-:W-:Y:S01]  /*2f80*/  HFMA2.BF16_V2 R43, R43.H0_H0, 1, 1, R118.H0_H0 ;  /* 0x3f803f802b2b7831 */ /* 0x000fe20000240876 */
[----:B------:R-:W-:Y:S01]  /*2f90*/  LOP3.LUT R20, R63, 0xffff, R40, 0xf8, !PT ;  /* 0x0000ffff3f147812 */ /* 0x000fe200078ef828 */
[----:B------:R-:W-:Y:S01]  /*2fa0*/  HFMA2.BF16_V2 R47, R47.H0_H0, 1, 1, R126.H0_H0 ;  /* 0x3f803f802f2f7831 */ /* 0x000fe2000024087e */
[----:B------:R-:W-:Y:S01]  /*2fb0*/  LOP3.LUT R49, R49, 0xffff, RZ, 0xc0, !PT ;  /* 0x0000ffff31317812 */ /* 0x000fe200078ec0ff */
[----:B------:R-:W-:Y:S01]  /*2fc0*/  HFMA2.BF16_V2 R33, R33.H0_H0, 1, 1, R138.H0_H0 ;  /* 0x3f803f8021217831 */ /* 0x000fe2000024088a */
[----:B------:R-:W-:Y:S01]  /*2fd0*/  F2FP.BF16.PACK_AB R46, RZ, R46 ;  /* 0x0000002eff2e723e */ /* 0x000fe200000010ff */
[----:B------:R-:W-:Y:S01]  /*2fe0*/  HFMA2.BF16_V2 R48, R96.H0_H0, R48.H0_H0, -RZ.H0_H0 ;  /* 0x2000003060307231 */ /* 0x000fe200003408ff */
[----:B------:R-:W-:-:S02]  /*2ff0*/  F2FP.BF16.PACK_AB R58, RZ, R58 ;  /* 0x0000003aff3a723e */ /* 0x000fc400000010ff */
[----:B------:R-:W-:Y:S01]  /*3000*/  F2FP.BF16.PACK_AB R62, RZ, R62 ;  /* 0x0000003eff3e723e */ /* 0x000fe200000010ff */
[----:B------:R-:W-:Y:S01]  /*3010*/  HFMA2.BF16_V2 R46, R87.H0_H0, R46.H0_H0, -RZ.H0_H0 ;  /* 0x2000002e572e7231 */ /* 0x000fe200003408ff */
[----:B------:R-:W-:Y:S01]  /*3020*/  LOP3.LUT R16, R16, 0xffff, RZ, 0xc0, !PT ;  /* 0x0000ffff10107812 */ /* 0x000fe200078ec0ff */
[----:B------:R-:W-:Y:S01]  /*3030*/  HFMA2.BF16_V2 R58, R93.H0_H0, R58.H0_H0, -RZ.H0_H0 ;  /* 0x2000003a5d3a7231 */ /* 0x000fe200003408ff */
[----:B------:R-:W-:Y:S01]  /*3040*/  LOP3.LUT R63, R37, 0xffff, RZ, 0xc0, !PT ;  /* 0x0000ffff253f7812 */ /* 0x000fe200078ec0ff */
[----:B------:R-:W-:Y:S01]  /*3050*/  HFMA2.BF16_V2 R62, R95.H0_H0, R62.H0_H0, -RZ.H0_H0 ;  /* 0x2000003e5f3e7231 */ /* 0x000fe200003408ff */
[----:B------:R-:W-:Y:S01]  /*3060*/  SHF.R.U64 R142, R128, 0x10, R129 ;  /* 0x00000010808e7819 */ /* 0x000fe20000001281 */
[----:B------:R-:W-:Y:S01]  /*3070*/  HFMA2.BF16_V2 R46, R46.H0_H0, 1, 1, R119.H0_H0 ;  /* 0x3f803f802e2e7831 */ /* 0x000fe20000240877 */
[----:B------:R-:W-:Y:S01]  /*3080*/  F2FP.BF16.PACK_AB R30, RZ, R30 ;  /* 0x0000001eff1e723e */ /* 0x000fe200000010ff */
[----:B------:R-:W-:Y:S01]  /*3090*/  HFMA2.BF16_V2 R58, R58.H0_H0, 1, 1, R125.H0_H0 ;  /* 0x3f803f803a3a7831 */ /* 0x000fe2000024087d */
[----:B------:R-:W-:Y:S01]  /*30a0*/  LOP3.LUT R29, R26, 0xffff0000, R29, 0xf8, !PT ;  /* 0xffff00001a1d7812 */ /* 0x000fe200078ef81d */
[----:B------:R-:W-:Y:S01]  /*30b0*/  HFMA2.BF16_V2 R31, R31.H0_H0, 1, 1, R142.H0_H0 ;  /* 0x3f803f801f1f7831 */ /* 0x000fe2000024088e */
[----:B------:R-:W-:Y:S01]  /*30c0*/  LOP3.LUT R22, R67, 0xffff, R22, 0xf8, !PT ;  /* 0x0000ffff43167812 */ /* 0x000fe200078ef816 */
[----:B------:R-:W-:Y:S01]  /*30d0*/  HFMA2.BF16_V2 R30, R79.H0_H0, R30.H0_H0, -RZ.H0_H0 ;  /* 0x2000001e4f1e7231 */ /* 0x000fe200003408ff */
[C---:B------:R-:W-:Y:S01]  /*30e0*/  SHF.L.U32 R26, R49.reuse, 0x10, RZ ;  /* 0x00000010311a7819 */ /* 0x040fe200000006ff */
[----:B------:R-:W-:Y:S01]  /*30f0*/  HFMA2.BF16_V2 R62, R62.H0_H0, 1, 1, R127.H0_H0 ;  /* 0x3f803f803e3e7831 */ /* 0x000fe2000024087f */
[----:B------:R-:W-:Y:S01]  /*3100*/  SHF.L.U64.HI R67, R49, 0x10, RZ ;  /* 0x0000001031437819 */ /* 0x000fe200000102ff */
[----:B------:R-:W-:Y:S01]  /*3110*/  HFMA2.BF16_V2 R30, R30.H0_H0, 1, 1, R111.H0_H0 ;  /* 0x3f803f801e1e7831 */ /* 0x000fe2000024086f */
[----:B------:R-:W-:Y:S01]  /*3120*/  F2FP.BF16.PACK_AB R42, RZ, R42 ;  /* 0x0000002aff2a723e */ /* 0x000fe200000010ff */
[----:B------:R-:W-:Y:S01]  /*3130*/  HFMA2.BF16_V2 R48, R48.H0_H0, 1, 1, R128.H0_H0 ;  /* 0x3f803f8030307831 */ /* 0x000fe20000240880 */
[----:B------:R-:W-:-:S02]  /*3140*/  SHF.L.U32 R65, R16, 0x10, RZ ;  /* 0x0000001010417819 */ /* 0x000fc400000006ff */
[----:B------:R-:W-:Y:S01]  /*3150*/  SHF.L.U32 R49, R63, 0x10, RZ ;  /* 0x000000103f317819 */ /* 0x000fe200000006ff */
[----:B------:R-:W-:Y:S01]  /*3160*/  HFMA2.BF16_V2 R42, R85.H0_H0, R42.H0_H0, -RZ.H0_H0 ;  /* 0x2000002a552a7231 */ /* 0x000fe200003408ff */
[----:B------:R-:W-:Y:S02]  /*3170*/  F2FP.BF16.PACK_AB R66, RZ, R66 ;  /* 0x00000042ff42723e */ /* 0x000fe400000010ff */
[----:B------:R-:W-:Y:S01]  /*3180*/  LOP3.LUT R61, R61, 0xffff, RZ, 0xc0, !PT ;  /* 0x0000ffff3d3d7812 */ /* 0x000fe200078ec0ff */
[----:B------:R-:W-:Y:S01]  /*3190*/  HFMA2.BF16_V2 R42, R42.H0_H0, 1, 1, R117.H0_H0 ;  /* 0x3f803f802a2a7831 */ /* 0x000fe20000240875 */
[----:B------:R-:W-:Y:S01]  /*31a0*/  LOP3.LUT R34, R34, 0xffff, RZ, 0xc0, !PT ;  /* 0x0000ffff22227812 */ /* 0x000fe200078ec0ff */
[----:B------:R-:W-:Y:S01]  /*31b0*/  HFMA2.BF16_V2 R66, R97.H0_H0, R66.H0_H0, -RZ.H0_H0 ;  /* 0x2000004261427231 */ /* 0x000fe200003408ff */
[----:B------:R-:W-:Y:S02]  /*31c0*/  SHF.L.U64.HI R133, R133, 0x10, RZ ;  /* 0x0000001085857819 */ /* 0x000fe400000102ff */
[----:B------:R-:W-:Y:S01]  /*31d0*/  F2FP.BF16.PACK_AB R54, RZ, R54 ;  /* 0x00000036ff36723e */ /* 0x000fe200000010ff */
[----:B------:R-:W-:Y:S01]  /*31e0*/  HFMA2.BF16_V2 R66, R66.H0_H0, 1, 1, R129.H0_H0 ;  /* 0x3f803f8042427831 */ /* 0x000fe20000240881 */
[----:B------:R-:W-:-:S02]  /*31f0*/  SHF.L.U64.HI R131, R16, 0x10, RZ ;  /* 0x0000001010837819 */ /* 0x000fc400000102ff */
[----:B------:R-:W-:Y:S01]  /*3200*/  SHF.L.U64.HI R37, R24, 0x10, RZ ;  /* 0x0000001018257819 */ /* 0x000fe200000102ff */
[----:B------:R-:W-:Y:S01]  /*3210*/  HFMA2.BF16_V2 R54, R91.H0_H0, R54.H0_H0, -RZ.H0_H0 ;  /* 0x200000365b367231 */ /* 0x000fe200003408ff */
[----:B------:R-:W-:Y:S02]  /*3220*/  F2FP.BF16.PACK_AB R38, RZ, R38 ;  /* 0x00000026ff26723e */ /* 0x000fe400000010ff */
[----:B------:R-:W-:Y:S01]  /*3230*/  LOP3.LUT R16, R65, 0xffff, R28, 0xf8, !PT ;  /* 0x0000ffff41107812 */ /* 0x000fe200078ef81c */
[----:B------:R-:W-:Y:S01]  /*3240*/  HFMA2.BF16_V2 R54, R54.H0_H0, 1, 1, R123.H0_H0 ;  /* 0x3f803f8036367831 */ /* 0x000fe2000024087b */
[----:B------:R-:W-:Y:S01]  /*3250*/  LOP3.LUT R24, R49, 0xffff, R44, 0xf8, !PT ;  /* 0x0000ffff31187812 */ /* 0x000fe200078ef82c */
[----:B------:R-:W-:Y:S01]  /*3260*/  HFMA2.BF16_V2 R38, R83.H0_H0, R38.H0_H0, -RZ.H0_H0 ;  /* 0x2000002653267231 */ /* 0x000fe200003408ff */
[----:B------:R-:W-:Y:S02]  /*3270*/  SHF.L.U32 R28, R61, 0x10, RZ ;  /* 0x000000103d1c7819 */ /* 0x000fe400000006ff */
[----:B------:R-:W-:Y:S01]  /*3280*/  LOP3.LUT R44, R33, 0xffff, RZ, 0xc0, !PT ;  /* 0x0000ffff212c7812 */ /* 0x000fe200078ec0ff */
[----:B------:R-:W-:Y:S01]  /*3290*/  HFMA2.BF16_V2 R38, R38.H0_H0, 1, 1, R115.H0_H0 ;  /* 0x3f803f8026267831 */ /* 0x000fe20000240873 */
[----:B------:R-:W-:-:S02]  /*32a0*/  F2FP.BF16.PACK_AB R144, RZ, R144 ;  /* 0x00000090ff90723e */ /* 0x000fc400000010ff */
[----:B------:R-:W-:Y:S02]  /*32b0*/  SHF.R.U32.HI R41, RZ, 0x10, R95 ;  /* 0x00000010ff297819 */ /* 0x000fe4000001165f */
[----:B------:R-:W-:Y:S02]  /*32c0*/  LOP3.LUT R36, R34, 0xffff0000, R133, 0xf8, !PT ;  /* 0xffff000022247812 */ /* 0x000fe400078ef885 */
[----:B------:R-:W-:Y:S01]  /*32d0*/  LOP3.LUT R52, R52, 0xffff, RZ, 0xc0, !PT ;  /* 0x0000ffff34347812 */ /* 0x000fe200078ec0ff */
[----:B------:R-:W-:Y:S01]  /*32e0*/  HFMA2.BF16_V2 R41, R41.H0_H0, R144.H0_H0, -RZ.H0_H0 ;  /* 0x2000009029297231 */ /* 0x000fe200003408ff */
[----:B------:R-:W-:Y:S02]  /*32f0*/  PRMT R34, R31, 0x7610, R34 ;  /* 0x000076101f227816 */ /* 0x000fe40000000022 */
[----:B------:R-:W-:Y:S02]  /*3300*/  F2FP.BF16.PACK_AB R56, RZ, R56 ;  /* 0x00000038ff38723e */ /* 0x000fe400000010ff */
[----:B------:R-:W-:-:S02]  /*3310*/  LOP3.LUT R28, R28, 0xffff, R45, 0xf8, !PT ;  /* 0x0000ffff1c1c7812 */ /* 0x000fc400078ef82d */
[----:B------:R-:W-:Y:S01]  /*3320*/  SHF.L.U32 R32, R44, 0x10, RZ ;  /* 0x000000102c207819 */ /* 0x000fe200000006ff */
[----:B------:R-:W-:Y:S01]  /*3330*/  HFMA2.BF16_V2 R56, R92.H0_H0, R56.H0_H0, -RZ.H0_H0 ;  /* 0x200000385c387231 */ /* 0x000fe200003408ff */
[----:B------:R-:W-:Y:S02]  /*3340*/  LOP3.LUT R40, R46, 0xffff, RZ, 0xc0, !PT ;  /* 0x0000ffff2e287812 */ /* 0x000fe400078ec0ff */
[----:B------:R-:W-:Y:S01]  /*3350*/  LOP3.LUT R58, R58, 0xffff, RZ, 0xc0, !PT ;  /* 0x0000ffff3a3a7812 */ /* 0x000fe200078ec0ff */
[----:B------:R-:W-:Y:S01]  /*3360*/  HFMA2.BF16_V2 R56, R56.H0_H0, 1, 1, R124.H0_H0 ;  /* 0x3f803f8038387831 */ /* 0x000fe2000024087c */
[----:B------:R-:W-:Y:S02]  /*3370*/  LOP3.LUT R33, R62, 0xffff, RZ, 0xc0, !PT ;  /* 0x0000ffff3e217812 */ /* 0x000fe400078ec0ff */
[----:B------:R-:W-:Y:S02]  /*3380*/  SHF.L.U64.HI R45, R52, 0x10, RZ ;  /* 0x00000010342d7819 */ /* 0x000fe400000102ff */
[----:B------:R-:W-:-:S02]  /*3390*/  SHF.L.U64.HI R44, R44, 0x10, RZ ;  /* 0x000000102c2c7819 */ /* 0x000fc400000102ff */
[----:B------:R-:W-:Y:S02]  /*33a0*/  LOP3.LUT R34, R34, 0xffff, RZ, 0xc0, !PT ;  /* 0x0000ffff22227812 */ /* 0x000fe400078ec0ff */
[----:B------:R-:W-:Y:S02]  /*33b0*/  LOP3.LUT R46, R7, 0xffff, RZ, 0xc0, !PT ;  /* 0x0000ffff072e7812 */ /* 0x000fe400078ec0ff */
[----:B------:R-:W-:Y:S02]  /*33c0*/  F2FP.BF16.PACK_AB R50, RZ, R50 ;  /* 0x00000032ff32723e */ /* 0x000fe400000010ff */
[----:B------:R-:W-:Y:S02]  /*33d0*/  SHF.R.U32.HI R144, RZ, 0x10, R109 ;  /* 0x00000010ff907819 */ /* 0x000fe4000001166d */
[----:B------:R-:W-:Y:S01]  /*33e0*/  LOP3.LUT R30, R30, 0xffff, RZ, 0xc0, !PT ;  /* 0x0000ffff1e1e7812 */ /* 0x000fe200078ec0ff */
[----:B------:R-:W-:Y:S01]  /*33f0*/  HFMA2.BF16_V2 R50, R89.H0_H0, R50.H0_H0, -RZ.H0_H0 ;  /* 0x2000003259327231 */ /* 0x000fe200003408ff */
[----:B------:R-:W-:Y:S01]  /*3400*/  LOP3.LUT R55, R55, 0xffff, RZ, 0xc0, !PT ;  /* 0x0000ffff37377812 */ /* 0x000fe200078ec0ff */
[----:B------:R-:W-:Y:S01]  /*3410*/  HFMA2.BF16_V2 R27, R27.H0_H0, 1, 1, R144.H0_H0 ;  /* 0x3f803f801b1b7831 */ /* 0x000fe20000240890 */
[----:B------:R-:W-:Y:S01]  /*3420*/  LOP3.LUT R42, R42, 0xffff, RZ, 0xc0, !PT ;  /* 0x0000ffff2a2a7812 */ /* 0x000fe200078ec0ff */
[----:B------:R-:W-:Y:S01]  /*3430*/  HFMA2.BF16_V2 R50, R50.H0_H0, 1, 1, R121.H0_H0 ;  /* 0x3f803f8032327831 */ /* 0x000fe20000240879 */
[----:B------:R-:W-:-:S02]  /*3440*/  LOP3.LUT R31, R58, 0xffff0000, R45, 0xf8, !PT ;  /* 0xffff00003a1f7812 */ /* 0x000fc400078ef82d */
[----:B------:R-:W-:Y:S02]  /*3450*/  LOP3.LUT R33, R33, 0xffff0000, R44, 0xf8, !PT ;  /* 0xffff000021217812 */ /* 0x000fe400078ef82c */
[----:B------:R-:W-:Y:S02]  /*3460*/  LOP3.LUT R45, R66, 0xffff, RZ, 0xc0, !PT ;  /* 0x0000ffff422d7812 */ /* 0x000fe400078ec0ff */
[----:B------:R-:W-:Y:S02]  /*3470*/  SHF.L.U64.HI R44, R34, 0x10, RZ ;  /* 0x00000010222c7819 */ /* 0x000fe400000102ff */
[----:B------:R-:W-:Y:S02]  /*3480*/  PRMT R5, R5, 0x5410, R46 ;  /* 0x0000541005057816 */ /* 0x000fe4000000002e */
[----:B------:R-:W-:Y:S02]  /*3490*/  LOP3.LUT R65, R30, 0xffff0000, R131, 0xf8, !PT ;  /* 0xffff00001e417812 */ /* 0x000fe400078ef883 */
[----:B------:R-:W-:-:S02]  /*34a0*/  LOP3.LUT R26, R26, 0xffff, R43, 0xf8, !PT ;  /* 0x0000ffff1a1a7812 */ /* 0x000fc400078ef82b */
[----:B------:R-:W-:Y:S02]  /*34b0*/  LOP3.LUT R46, R19, 0xffff, RZ, 0xc0, !PT ;  /* 0x0000ffff132e7812 */ /* 0x000fe400078ec0ff */
[----:B------:R-:W-:Y:S02]  /*34c0*/  SHF.R.U32.HI R136, RZ, 0x10, R125 ;  /* 0x00000010ff887819 */ /* 0x000fe4000001167d */
[----:B------:R-:W-:Y:S02]  /*34d0*/  LOP3.LUT R43, R54, 0xffff, RZ, 0xc0, !PT ;  /* 0x0000ffff362b7812 */ /* 0x000fe400078ec0ff */
[----:B------:R-:W-:Y:S01]  /*34e0*/  SHF.L.U64.HI R30, R61, 0x10, RZ ;  /* 0x000000103d1e7819 */ /* 0x000fe200000102ff */
[----:B------:R-:W-:Y:S01]  /*34f0*/  HFMA2.BF16_V2 R35, R35.H0_H0, 1, 1, R136.H0_H0 ;  /* 0x3f803f8023237831 */ /* 0x000fe20000240888 */
[----:B------:R-:W-:Y:S02]  /*3500*/  PRMT R19, R36, 0x5410, R55 ;  /* 0x0000541024137816 */ /* 0x000fe40000000037 */
[----:B------:R-:W-:-:S02]  /*3510*/  SHF.R.U32.HI R144, RZ, 0x10, R119 ;  /* 0x00000010ff907819 */ /* 0x000fc40000011677 */
[----:B------:R-:W-:Y:S02]  /*3520*/  SHF.R.U32.HI R140, RZ, 0x10, R127 ;  /* 0x00000010ff8c7819 */ /* 0x000fe4000001167f */
[----:B------:R-:W-:Y:S01]  /*3530*/  LOP3.LUT R38, R38, 0xffff, RZ, 0xc0, !PT ;  /* 0x0000ffff26267812 */ /* 0x000fe200078ec0ff */
[----:B------:R-:W-:Y:S01]  /*3540*/  HFMA2.BF16_V2 R53, R53.H0_H0, 1, 1, R144.H0_H0 ;  /* 0x3f803f8035357831 */ /* 0x000fe20000240890 */
[----:B------:R-:W-:Y:S01]  /*3550*/  SHF.L.U64.HI R131, R64, 0x10, RZ ;  /* 0x0000001040837819 */ /* 0x000fe200000102ff */
[----:B------:R-:W-:Y:S01]  /*3560*/  HFMA2.BF16_V2 R41, R41.H0_H0, 1, 1, R140.H0_H0 ;  /* 0x3f803f8029297831 */ /* 0x000fe2000024088c */
[----:B------:R-:W-:Y:S02]  /*3570*/  LOP3.LUT R37, R42, 0xffff0000, R37, 0xf8, !PT ;  /* 0xffff00002a257812 */ /* 0x000fe400078ef825 */
[----:B------:R-:W-:Y:S02]  /*3580*/  SHF.L.U32 R49, R52, 0x10, RZ ;  /* 0x0000001034317819 */ /* 0x000fe400000006ff */
[----:B------:R-:W-:-:S02]  /*3590*/  LOP3.LUT R36, R59, 0xffff, RZ, 0xc0, !PT ;  /* 0x0000ffff3b247812 */ /* 0x000fc400078ec0ff */
[----:B------:R-:W-:Y:S02]  /*35a0*/  LOP3.LUT R32, R32, 0xffff, R47, 0xf8, !PT ;  /* 0x0000ffff20207812 */ /* 0x000fe400078ef82f */
[----:B------:R-:W-:Y:S02]  /*35b0*/  LOP3.LUT R45, R45, 0xffff0000, R44, 0xf8, !PT ;  /* 0xffff00002d2d7812 */ /* 0x000fe400078ef82c */
[----:B------:R-:W-:Y:S02]  /*35c0*/  SHF.L.U32 R47, R34, 0x10, RZ ;  /* 0x00000010222f7819 */ /* 0x000fe400000006ff */
[----:B------:R-:W-:Y:S02]  /*35d0*/  LOP3.LUT R44, R11, 0xffff, RZ, 0xc0, !PT ;  /* 0x0000ffff0b2c7812 */ /* 0x000fe400078ec0ff */
[----:B------:R-:W-:Y:S02]  /*35e0*/  LOP3.LUT R43, R43, 0xffff0000, R30, 0xf8, !PT ;  /* 0xffff00002b2b7812 */ /* 0x000fe400078ef81e */
[----:B------:R-:W-:-:S02]  /*35f0*/  PRMT R11, R21, 0x5410, R46 ;  /* 0x00005410150b7816 */ /* 0x000fc4000000002e */
[----:B------:R-:W-:Y:S02]  /*3600*/  LOP3.LUT R38, R38, 0xffff0000, R131, 0xf8, !PT ;  /* 0xffff000026267812 */ /* 0x000fe400078ef883 */
[----:B------:R-:W-:Y:S01]  /*3610*/  LOP3.LUT R30, R49, 0xffff, R56, 0xf8, !PT ;  /* 0x0000ffff311e7812 */ /* 0x000fe200078ef838 */
[----:B------:R-:W-:Y:S01]  /*3620*/  HFMA2.MMA R49, -RZ, RZ, 0, 4.76837158203125e-07 ;  /* 0x00000008ff317435 */ /* 0x000fe200000001ff */
[----:B------:R-:W-:Y:S02]  /*3630*/  LOP3.LUT R46, R27, 0xffff, RZ, 0xc0, !PT ;  /* 0x0000ffff1b2e7812 */ /* 0x000fe400078ec0ff */
[----:B------:R-:W-:Y:S02]  /*3640*/  LOP3.LUT R57, R57, 0xffff, RZ, 0xc0, !PT ;  /* 0x0000ffff39397812 */ /* 0x000fe400078ec0ff */
[----:B------:R-:W-:Y:S02]  /*3650*/  PRMT R21, R37, 0x5410, R36 ;  /* 0x0000541025157816 */ /* 0x000fe40000000024 */
[----:B------:R-:W-:-:S02]  /*3660*/  LOP3.LUT R36, R51, 0xffff, RZ, 0xc0, !PT ;  /* 0x0000ffff33247812 */ /* 0x000fc400078ec0ff */
[----:B------:R-:W-:Y:S02]  /*3670*/  LOP3.LUT R34, R47, 0xffff, R48, 0xf8, !PT ;  /* 0x0000ffff2f227812 */ /* 0x000fe400078ef830 */
[----:B------:R-:W-:Y:S02]  /*3680*/  PRMT R7, R13, 0x5410, R44 ;  /* 0x000054100d077816 */ /* 0x000fe4000000002c */
[----:B------:R-:W-:Y:S02]  /*3690*/  LOP3.LUT R48, R15, 0xffff, RZ, 0xc0, !PT ;  /* 0x0000ffff0f307812 */ /* 0x000fe400078ec0ff */
[----:B------:R-:W-:Y:S02]  /*36a0*/  LOP3.LUT R44, R23, 0xffff, RZ, 0xc0, !PT ;  /* 0x0000ffff172c7812 */ /* 0x000fe400078ec0ff */
[----:B------:R-:W-:Y:S02]  /*36b0*/  LOP3.LUT R42, R50, 0xffff, RZ, 0xc0, !PT ;  /* 0x0000ffff322a7812 */ /* 0x000fe400078ec0ff */
[----:B------:R-:W-:-:S02]  /*36c0*/  SHF.L.U64.HI R63, R63, 0x10, RZ ;  /* 0x000000103f3f7819 */ /* 0x000fc400000102ff */
[----:B------:R-:W-:Y:S02]  /*36d0*/  PRMT R15, R29, 0x5410, R46 ;  /* 0x000054101d0f7816 */ /* 0x000fe4000000002e */
[----:B------:R-:W-:Y:S02]  /*36e0*/  PRMT R23, R38, 0x5410, R57 ;  /* 0x0000541026177816 */ /* 0x000fe40000000039 */
[----:B------:R-:W-:Y:S02]  /*36f0*/  PRMT R29, R43, 0x5410, R36 ;  /* 0x000054102b1d7816 */ /* 0x000fe40000000024 */
[----:B------:R-:W-:Y:S02]  /*3700*/  LOP3.LUT R38, R35, 0xffff, RZ, 0xc0, !PT ;  /* 0x0000ffff23267812 */ /* 0x000fe400078ec0ff */
[----:B------:R-:W-:Y:S02]  /*3710*/  LOP3.LUT R40, R40, 0xffff0000, R67, 0xf8, !PT ;  /* 0xffff000028287812 */ /* 0x000fe400078ef843 */
[----:B------:R-:W-:-:S02]  /*3720*/  LOP3.LUT R53, R53, 0xffff, RZ, 0xc0, !PT ;  /* 0x0000ffff35357812 */ /* 0x000fc400078ec0ff */
[----:B------:R-:W-:Y:S02]  /*3730*/  LOP3.LUT R36, R41, 0xffff, RZ, 0xc0, !PT ;  /* 0x0000ffff29247812 */ /* 0x000fe400078ec0ff */
[----:B------:R-:W-:Y:S02]  /*3740*/  LOP3.LUT R42, R42, 0xffff0000, R63, 0xf8, !PT ;  /* 0xffff00002a2a7812 */ /* 0x000fe400078ef83f */
[----:B------:R-:W-:Y:S02]  /*3750*/  PRMT R13, R25, 0x5410, R44 ;  /* 0x00005410190d7816 */ /* 0x000fe4000000002c */
[----:B------:R-:W-:Y:S02]  /*3760*/  LOP3.LUT R39, R39, 0xffff, RZ, 0xc0, !PT ;  /* 0x0000ffff27277812 */ /* 0x000fe400078ec0ff */
[----:B------:R-:W-:Y:S02]  /*3770*/  LOP3.LUT R44, R17, 0xffff, RZ, 0xc0, !PT ;  /* 0x0000ffff112c7812 */ /* 0x000fe400078ec0ff */
[----:B------:R-:W-:-:S02]  /*3780*/  PRMT R31, R31, 0x5410, R38 ;  /* 0x000054101f1f7816 */ /* 0x000fc40000000026 */
[----:B------:R-:W-:Y:S02]  /*3790*/  PRMT R27, R40, 0x5410, R53 ;  /* 0x00005410281b7816 */ /* 0x000fe40000000035 */
[C---:B------:R-:W-:Y:S02]  /*37a0*/  IADD3 R38, R132.reuse, 0x80, RZ ;  /* 0x0000008084267810 */ /* 0x040fe40007ffe0ff */
[----:B------:R-:W-:Y:S01]  /*37b0*/  PRMT R33, R33, 0x5410, R36 ;  /* 0x0000541021217816 */ /* 0x000fe20000000024 */
[CC--:B------:R-:W-:Y:S01]  /*37c0*/  IMAD.WIDE.U32 R36, R132.reuse, R49.reuse, c[0x0][0x178] ;  /* 0x00005e0084247625 */ /* 0x0c0fe200078e0031 */
[----:B------:R-:W-:Y:S02]  /*37d0*/  IADD3 R40, R132, 0x100, RZ ;  /* 0x0000010084287810 */ /* 0x000fe40007ffe0ff */
[----:B------:R-:W-:Y:S01]  /*37e0*/  PRMT R25, R42, 0x5410, R39 ;  /* 0x000054102a197816 */ /* 0x000fe20000000027 */
[-C--:B------:R-:W-:Y:S01]  /*37f0*/  IMAD.WIDE.U32 R38, R38, R49.reuse, c[0x0][0x178] ;  /* 0x00005e0026267625 */ /* 0x080fe200078e0031 */
[----:B------:R-:W-:Y:S01]  /*3800*/  PRMT R17, R65, 0x5410, R44 ;  /* 0x0000541041117816 */ /* 0x000fe2000000002c */
[----:B------:R0:W-:Y:S01]  /*3810*/  STG.E.64 [R36.64], R4 ;  /* 0x0000000424007986 */ /* 0x0001e2000c101b04 */
[----:B------:R-:W-:Y:S01]  /*3820*/  IADD3 R42, R132, 0x180, RZ ;  /* 0x00000180842a7810 */ /* 0x000fe20007ffe0ff */
[-C--:B------:R-:W-:Y:S01]  /*3830*/  IMAD.WIDE.U32 R40, R40, R49.reuse, c[0x0][0x178] ;  /* 0x00005e0028287625 */ /* 0x080fe200078e0031 */
[----:B------:R-:W-:Y:S01]  /*3840*/  LOP3.LUT R60, R60, 0xffff, RZ, 0xc0, !PT ;  /* 0x0000ffff3c3c7812 */ /* 0x000fe200078ec0ff */
[----:B------:R1:W-:Y:S01]  /*3850*/  STG.E.64 [R38.64], R6 ;  /* 0x0000000626007986 */ /* 0x0003e2000c101b04 */
[----:B------:R-:W-:Y:S01]  /*3860*/  IADD3 R44, R132, 0x200, RZ ;  /* 0x00000200842c7810 */ /* 0x000fe20007ffe0ff */
[----:B------:R-:W-:Y:S01]  /*3870*/  IMAD.WIDE.U32 R42, R42, R49, c[0x0][0x178] ;  /* 0x00005e002a2a7625 */ /* 0x000fe200078e0031 */
[----:B------:R-:W-:-:S02]  /*3880*/  IADD3 R46, R132, 0x280, RZ ;  /* 0x00000280842e7810 */ /* 0x000fc40007ffe0ff */
[----:B------:R-:W-:Y:S02]  /*3890*/  PRMT R9, R9, 0x5410, R48 ;  /* 0x0000541009097816 */ /* 0x000fe40000000030 */
[----:B------:R-:W-:Y:S01]  /*38a0*/  PRMT R35, R45, 0x5410, R60 ;  /* 0x000054102d237816 */ /* 0x000fe2000000003c */
[-C--:B------:R-:W-:Y:S01]  /*38b0*/  IMAD.WIDE.U32 R44, R44, R49.reuse, c[0x0][0x178] ;  /* 0x00005e002c2c7625 */ /* 0x080fe200078e0031 */
[C---:B------:R-:W-:Y:S01]  /*38c0*/  IADD3 R47, R132.reuse, 0x300, RZ ;  /* 0x00000300842f7810 */ /* 0x040fe20007ffe0ff */
[----:B------:R2:W-:Y:S01]  /*38d0*/  STG.E.64 [R40.64], R8 ;  /* 0x0000000828007986 */ /* 0x0005e2000c101b04 */
[----:B0-----:R-:W-:Y:S01]  /*38e0*/  IADD3 R36, R132, 0x380, RZ ;  /* 0x0000038084247810 */ /* 0x001fe20007ffe0ff */
[-C--:B------:R-:W-:Y:S01]  /*38f0*/  IMAD.WIDE.U32 R4, R46, R49.reuse, c[0x0][0x178] ;  /* 0x00005e002e047625 */ /* 0x080fe200078e0031 */
[----:B------:R-:W-:Y:S01]  /*3900*/  IADD3 R37, R132, 0x400, RZ ;  /* 0x0000040084257810 */ /* 0x000fe20007ffe0ff */
[----:B------:R0:W-:Y:S02]  /*3910*/  STG.E.64 [R42.64], R10 ;  /* 0x0000000a2a007986 */ /* 0x0001e4000c101b04 */
[----:B-1----:R-:W-:-:S02]  /*3920*/  IMAD.WIDE.U32 R6, R47, R49, c[0x0][0x178] ;  /* 0x00005e002f067625 */ /* 0x002fc400078e0031 */
[----:B------:R1:W-:Y:S04]  /*3930*/  STG.E.64 [R44.64], R12 ;  /* 0x0000000c2c007986 */ /* 0x0003e8000c101b04 */
[----:B------:R3:W-:Y:S01]  /*3940*/  STG.E.64 [R4.64], R14 ;  /* 0x0000000e04007986 */ /* 0x0007e2000c101b04 */
[-C--:B--2---:R-:W-:Y:S01]  /*3950*/  IMAD.WIDE.U32 R8, R36, R49.reuse, c[0x0][0x178] ;  /* 0x00005e0024087625 */ /* 0x084fe200078e0031 */
[C---:B------:R-:W-:Y:S02]  /*3960*/  IADD3 R36, R132.reuse, 0x480, RZ ;  /* 0x0000048084247810 */ /* 0x040fe40007ffe0ff */
[----:B------:R2:W-:Y:S01]  /*3970*/  STG.E.64 [R6.64], R16 ;  /* 0x0000001006007986 */ /* 0x0005e2000c101b04 */
[----:B0-----:R-:W-:Y:S01]  /*3980*/  IMAD.WIDE.U32 R10, R37, R49, c[0x0][0x178] ;  /* 0x00005e00250a7625 */ /* 0x001fe200078e0031 */
[----:B------:R-:W-:-:S02]  /*3990*/  IADD3 R37, R132, 0x500, RZ ;  /* 0x0000050084257810 */ /* 0x000fc40007ffe0ff */
[----:B------:R0:W-:Y:S01]  /*39a0*/  STG.E.64 [R8.64], R18 ;  /* 0x0000001208007986 */ /* 0x0001e2000c101b04 */
[-C--:B-1----:R-:W-:Y:S01]  /*39b0*/  IMAD.WIDE.U32 R12, R36, R49.reuse, c[0x0][0x178] ;  /* 0x00005e00240c7625 */ /* 0x082fe200078e0031 */
[C---:B------:R-:W-:Y:S02]  /*39c0*/  IADD3 R36, R132.reuse, 0x580, RZ ;  /* 0x0000058084247810 */ /* 0x040fe40007ffe0ff */
[----:B------:R1:W-:Y:S01]  /*39d0*/  STG.E.64 [R10.64], R22 ;  /* 0x000000160a007986 */ /* 0x0003e2000c101b04 */
[C---:B---3--:R-:W-:Y:S01]  /*39e0*/  IADD3 R14, R132.reuse, 0x600, RZ ;  /* 0x00000600840e7810 */ /* 0x048fe20007ffe0ff */
[-C--:B------:R-:W-:Y:S01]  /*39f0*/  IMAD.WIDE.U32 R4, R37, R49.reuse, c[0x0][0x178] ;  /* 0x00005e0025047625 */ /* 0x080fe200078e0031 */
[----:B------:R-:W-:Y:S01]  /*3a00*/  IADD3 R15, R132, 0x680, RZ ;  /* 0x00000680840f7810 */ /* 0x000fe20007ffe0ff */
[----:B------:R3:W-:Y:S02]  /*3a10*/  STG.E.64 [R12.64], R20 ;  /* 0x000000140c007986 */ /* 0x0007e4000c101b04 */
[----:B--2---:R-:W-:-:S02]  /*3a20*/  IMAD.WIDE.U32 R6, R36, R49, c[0x0][0x178] ;  /* 0x00005e0024067625 */ /* 0x004fc400078e0031 */
[----:B------:R2:W-:Y:S02]  /*3a30*/  STG.E.64 [R4.64], R26 ;  /* 0x0000001a04007986 */ /* 0x0005e4000c101b04 */
[-C--:B0-----:R-:W-:Y:S01]  /*3a40*/  IMAD.WIDE.U32 R8, R14, R49.reuse, c[0x0][0x178] ;  /* 0x00005e000e087625 */ /* 0x081fe200078e0031 */
[C---:B------:R-:W-:Y:S01]  /*3a50*/  IADD3 R14, R132.reuse, 0x700, RZ ;  /* 0x00000700840e7810 */ /* 0x040fe20007ffe0ff */
[----:B------:R2:W-:Y:S01]  /*3a60*/  STG.E.64 [R6.64], R24 ;  /* 0x0000001806007986 */ /* 0x0005e2000c101b04 */
[----:B------:R-:W-:Y:S01]  /*3a70*/  IADD3 R132, R132, 0x780, RZ ;  /* 0x0000078084847810 */ /* 0x000fe20007ffe0ff */
[-C--:B-1----:R-:W-:Y:S02]  /*3a80*/  IMAD.WIDE.U32 R10, R15, R49.reuse, c[0x0][0x178] ;  /* 0x00005e000f0a7625 */ /* 0x082fe400078e0031 */
[----:B------:R2:W-:Y:S02]  /*3a90*/  STG.E.64 [R8.64], R28 ;  /* 0x0000001c08007986 */ /* 0x0005e4000c101b04 */
[----:B---3--:R-:W-:-:S02]  /*3aa0*/  IMAD.WIDE.U32 R12, R14, R49, c[0x0][0x178] ;  /* 0x00005e000e0c7625 */ /* 0x008fc400078e0031 */
[----:B------:R2:W-:Y:S02]  /*3ab0*/  STG.E.64 [R10.64], R30 ;  /* 0x0000001e0a007986 */ /* 0x0005e4000c101b04 */
[----:B------:R-:W-:Y:S02]  /*3ac0*/  IMAD.WIDE.U32 R14, R132, R49, c[0x0][0x178] ;  /* 0x00005e00840e7625 */ /* 0x000fe400078e0031 */
[----:B------:R2:W-:Y:S04]  /*3ad0*/  STG.E.64 [R12.64], R32 ;  /* 0x000000200c007986 */ /* 0x0005e8000c101b04 */
[----:B------:R2:W-:Y:S02]  /*3ae0*/  STG.E.64 [R14.64], R34 ;  /* 0x000000220e007986 */ /* 0x0005e4000c101b04 */
[----:B--2---:R-:W-:Y:S01]  /*3af0*/  @P0 CALL.REL.NOINC `(.L_x_669) ;  /* 0x0000001000000944 */ /* 0x004fe20003c00000 */
[----:B------:R-:W-:Y:S05]  /*3b00*/  BRA `(.L_x_670) ;  /* 0xffffc7d000007947 */ /* 0x000fea000383ffff */
.L_x_669:
[----:B------:R-:W-:Y:S05]  /*3b10*/  EXIT ;  /* 0x000000000000794d */ /* 0x000fea0003800000 */
.L_x_667:
[----:B------:R-:W-:Y:S01]  /*3b20*/  HFMA2.MMA R133, -RZ, RZ, 0, 1.847743988037109375e-06 ;  /* 0x0000001fff857435 */ /* 0x000fe200000001ff */
[----:B------:R-:W-:-:S02]  /*3b30*/  MOV R140, 0x1 ;  /* 0x00000001008c7802 */ /* 0x000fc40000000f00 */
[----:B------:R-:W-:Y:S02]  /*3b40*/  MOV R138, 0xffffffff ;  /* 0xffffffff008a7802 */ /* 0x000fe40000000f00 */
[----:B------:R-:W-:Y:S02]  /*3b50*/  MOV R136, 0x3b70 ;  /* 0x00003b7000887802 */ /* 0x000fe40000000f00 */
[----:B-----5:R-:W-:Y:S05]  /*3b60*/  CALL.REL.NOINC `($__internal_75_$__cuda_sm70_shflsync_bfly_p) ;  /* 0x00000b9000007944 */ /* 0x020fea0003c00000 */
[----:B-1----:R-:W-:Y:S01]  /*3b70*/  MOV R132, R140 ;  /* 0x0000008c00847202 */ /* 0x002fe20000000f00 */
[----:B0-----:R-:W-:Y:S05]  /*3b80*/  BRA `(.L_x_671) ;  /* 0xffffcf0000007947 */ /* 0x001fea000383ffff */
.L_x_668:
[----:B------:R-:W-:Y:S01]  /*3b90*/  HFMA2.MMA R140, -RZ, RZ, 0, 1.1920928955078125e-07 ;  /* 0x00000002ff8c7435 */ /* 0x000fe200000001ff */
[----:B------:R-:W-:Y:S02]  /*3ba0*/  MOV R133, 0x1f ;  /* 0x0000001f00857802 */ /* 0x000fe40000000f00 */
[----:B------:R-:W-:Y:S02]  /*3bb0*/  MOV R138, 0xffffffff ;  /* 0xffffffff008a7802 */ /* 0x000fe40000000f00 */
[----:B------:R-:W-:Y:S02]  /*3bc0*/  MOV R136, 0x3be0 ;  /* 0x00003be000887802 */ /* 0x000fe40000000f00 */
[----:B-----5:R-:W-:Y:S05]  /*3bd0*/  CALL.REL.NOINC `($__internal_75_$__cuda_sm70_shflsync_bfly_p) ;  /* 0x00000b2000007944 */ /* 0x020fea0003c00000 */
[----:B01----:R-:W-:Y:S01]  /*3be0*/  FADD.FTZ R135, R135, R140 ;  /* 0x0000008c87877221 */ /* 0x003fe20000010000 */
[----:B------:R-:W-:Y:S01]  /*3bf0*/  HFMA2.MMA R140, -RZ, RZ, 0, 2.384185791015625e-07 ;  /* 0x00000004ff8c7435 */ /* 0x000fe200000001ff */
[----:B------:R-:W-:-:S02]  /*3c00*/  MOV R133, 0x1f ;  /* 0x0000001f00857802 */ /* 0x000fc40000000f00 */
[----:B------:R-:W-:Y:S02]  /*3c10*/  MOV R138, 0xffffffff ;  /* 0xffffffff008a7802 */ /* 0x000fe40000000f00 */
[----:B------:R-:W-:Y:S02]  /*3c20*/  MOV R136, 0x3c40 ;  /* 0x00003c4000887802 */ /* 0x000fe40000000f00 */
[----:B------:R-:W-:Y:S05]  /*3c30*/  CALL.REL.NOINC `($__internal_75_$__cuda_sm70_shflsync_bfly_p) ;  /* 0x00000ac000007944 */ /* 0x000fea0003c00000 */
[----:B01----:R-:W-:Y:S01]  /*3c40*/  FADD.FTZ R135, R135, R140 ;  /* 0x0000008c87877221 */ /* 0x003fe20000010000 */
[----:B------:R-:W-:Y:S01]  /*3c50*/  HFMA2.MMA R140, -RZ, RZ, 0, 4.76837158203125e-07 ;  /* 0x00000008ff8c7435 */ /* 0x000fe200000001ff */
[----:B------:R-:W-:Y:S02]  /*3c60*/  MOV R133, 0x1f ;  /* 0x0000001f00857802 */ /* 0x000fe40000000f00 */
[----:B------:R-:W-:Y:S02]  /*3c70*/  MOV R138, 0xffffffff ;  /* 0xffffffff008a7802 */ /* 0x000fe40000000f00 */
[----:B------:R-:W-:Y:S02]  /*3c80*/  MOV R136, 0x3ca0 ;  /* 0x00003ca000887802 */ /* 0x000fe40000000f00 */
[----:B------:R-:W-:Y:S05]  /*3c90*/  CALL.REL.NOINC `($__internal_75_$__cuda_sm70_shflsync_bfly_p) ;  /* 0x00000a6000007944 */ /* 0x000fea0003c00000 */
[----:B01----:R-:W-:Y:S01]  /*3ca0*/  FADD.FTZ R135, R135, R140 ;  /* 0x0000008c87877221 */ /* 0x003fe20000010000 */
[----:B------:R-:W-:Y:S01]  /*3cb0*/  HFMA2.MMA R140, -RZ, RZ, 0, 9.5367431640625e-07 ;  /* 0x00000010ff8c7435 */ /* 0x000fe200000001ff */
[----:B------:R-:W-:-:S02]  /*3cc0*/  MOV R133, 0x1f ;  /* 0x0000001f00857802 */ /* 0x000fc40000000f00 */
[----:B------:R-:W-:Y:S02]  /*3cd0*/  MOV R138, 0xffffffff ;  /* 0xffffffff008a7802 */ /* 0x000fe40000000f00 */
[----:B------:R-:W-:Y:S02]  /*3ce0*/  MOV R136, 0x3d00 ;  /* 0x00003d0000887802 */ /* 0x000fe40000000f00 */
[----:B------:R-:W-:Y:S05]  /*3cf0*/  CALL.REL.NOINC `($__internal_75_$__cuda_sm70_shflsync_bfly_p) ;  /* 0x00000a0000007944 */ /* 0x000fea0003c00000 */
        /* <DEDUP_REMOVED lines=134> */
[----:B------:R-:W-:Y:S05]  /*4560*/  CALL.REL.NOINC `($__internal_75_$__cuda_sm70_shflsync_bfly_p) ;  /* 0x0000019000007944 */ /* 0x000fea0003c00000 */
[----:B01----:R-:W-:Y:S01]  /*4570*/  FADD.FTZ R135, R135, R140 ;  /* 0x0000008c87877221 */ /* 0x003fe20000010000 */
[----:B------:R-:W-:Y:S01]  /*4580*/  HFMA2.MMA R140, -RZ, RZ, 0, 1.1920928955078125e-07 ;  /* 0x00000002ff8c7435 */ /* 0x000fe200000001ff */
[----:B------:R-:W-:Y:S02]  /*4590*/  MOV R133, 0x1f ;  /* 0x0000001f00857802 */ /* 0x000fe40000000f00 */
[----:B------:R-:W-:Y:S02]  /*45a0*/  MOV R138, 0xffffffff ;  /* 0xffffffff008a7802 */ /* 0x000fe40000000f00 */
[----:B------:R-:W-:Y:S02]  /*45b0*/  MOV R136, 0x45d0 ;  /* 0x000045d000887802 */ /* 0x000fe40000000f00 */
[----:B------:R-:W-:Y:S05]  /*45c0*/  CALL.REL.NOINC `($__internal_75_$__cuda_sm70_shflsync_bfly_p) ;  /* 0x0000013000007944 */ /* 0x000fea0003c00000 */
        /* <DEDUP_REMOVED lines=18> */
[----:B01----:R-:W-:Y:S05]  /*46f0*/  BRA `(.L_x_672) ;  /* 0xffffccd000007947 */ /* 0x003fea000383ffff */
        .weak           $__internal_75_$__cuda_sm70_shflsync_bfly_p
        .type           $__internal_75_$__cuda_sm70_shflsync_bfly_p,@function
        .size           $__internal_75_$__cuda_sm70_shflsync_bfly_p,(.L_x_1124 - $__internal_75_$__cuda_sm70_shflsync_bfly_p)
$__internal_75_$__cuda_sm70_shflsync_bfly_p:
[----:B------:R-:W-:Y:S01]  /*4700*/  HFMA2.MMA R137, -RZ, RZ, 0, 0 ;  /* 0x00000000ff897435 */ /* 0x000fe200000001ff */
[----:B------:R-:W-:Y:S04]  /*4710*/  WARPSYNC R138 ;  /* 0x0000008a00007348 */ /* 0x000fe80003800000 */
[----:B------:R0:W1:Y:S01]  /*4720*/  SHFL.BFLY PT, R140, R135, R140, R133 ;  /* 0x0c00008c878c7389 */ /* 0x00006200000e0085 */
[----:B------:R-:W-:Y:S05]  /*4730*/  RET.REL.NODEC R136 `(_ZN10layer_norm13ln_fwd_kernelINS_13Kernel_traitsI13__nv_bfloat16fS2_fjLj8192ELj1ELj1ELj4ELj16ENS_18Kernel_traits_baseILj8192ES2_fS2_fjLj128EEEEEEEvNS_9FwdParamsE) ;  /* 0xffffb8c088007950 */ /* 0x000fea0003c3ffff */
.L_x_673:
        /* <DEDUP_REMOVED lines=12> */
.L_x_1124:


//--------------------- .text._ZN10layer_norm13ln_fwd_kernelINS_13Kernel_traitsI13__nv_bfloat16S2_S2_fjLj8192ELj1ELj1ELj4ELj16ENS_18Kernel_traits_baseILj8192ES2_S2_S2_fjLj128EEEEEEEvNS_9FwdParamsE --------------------------
	.section	.text._ZN10layer_norm13ln_fwd_kernelINS_13Kernel_traitsI13__nv_bfloat16S2_S2_fjLj8192ELj1ELj1ELj4ELj16ENS_18Kernel_traits_baseILj8192ES2_S2_S2_fjLj128EEEEEEEvNS_9FwdParamsE,"ax",@progbits
	.sectioninfo	@"SHI_REGISTERS=168"
	.align	128
        .global         _ZN10layer_norm13ln_fwd_kernelINS_13Kernel_traitsI13__nv_bfloat16S2_S2_fjLj8192ELj1ELj1ELj4ELj16ENS_18Kernel_traits_baseILj8192ES2_S2_S2_fjLj128EEEEEEEvNS_9FwdParamsE
        .type           _ZN10layer_norm13ln_fwd_kernelINS_13Kernel_traitsI13__nv_bfloat16S2_S2_fjLj8192ELj1ELj1ELj4ELj16ENS_18Kernel_traits_baseILj8192ES2_S2_S2_fjLj128EEEEEEEvNS_9FwdParamsE,@function
        .size           _ZN10layer_norm13ln_fwd_kernelINS_13Kernel_traitsI13__nv_bfloat16S2_S2_fjLj8192ELj1ELj1ELj4ELj16ENS_18Kernel_traits_baseILj8192ES2_S2_S2_fjLj128EEEEEEEvNS_9FwdParamsE,(.L_x_1125 - _ZN10layer_norm13ln_fwd_kernelINS_13Kernel_traitsI13__nv_bfloat16S2_S2_fjLj8192ELj1ELj1ELj4ELj16ENS_18Kernel_traits_baseILj8192ES2_S2_S2_fjLj128EEEEEEEvNS_9FwdParamsE)
        .other          _ZN10layer_norm13ln_fwd_kernelINS_13Kernel_traitsI13__nv_bfloat16S2_S2_fjLj8192ELj1ELj1ELj4ELj16ENS_18Kernel_traits_baseILj8192ES2_S2_S2_fjLj128EEEEEEEvNS_9FwdParamsE,@"STO_CUDA_ENTRY STV_DEFAULT"
_ZN10layer_norm13ln_fwd_kernelINS_13Kernel_traitsI13__nv_bfloat16S2_S2_fjLj8192ELj1ELj1ELj4ELj16ENS_18Kernel_traits_baseILj8192ES2_S2_S2_fjLj128EEEEEEEvNS_9FwdParamsE:
.text._ZN10layer_norm13ln_fwd_kernelINS_13Kernel_traitsI13__nv_bfloat16S2_S2_fjLj8192ELj1ELj1ELj4ELj16ENS_18Kernel_traits_baseILj8192ES2_S2_S2_fjLj128EEEEEEEvNS_9FwdParamsE:
        /* <DEDUP_REMOVED lines=30> */
.L_x_677:
[----:B0-----:R-:W0:Y:S01]  /*01e0*/  S2R R3, SR_TID.X ;  /* 0x0000000000037919 */ /* 0x001e220000002100 */
[----:B------:R-:W-:-:S02]  /*01f0*/  SHF.L.U32 R69, R92, 0xa, RZ ;  /* 0x0000000a5c457819 */ /* 0x000fc400000006ff */
[----:B------:R-:W-:Y:S02]  /*0200*/  MOV R89, 0x10 ;  /* 0x0000001000597802 */ /* 0x000fe40000000f00 */
[----:B0-----:R-:W-:-:S04]  /*0210*/  LOP3.LUT R2, R3, 0x7f, RZ, 0xc0, !PT ;  /* 0x0000007f03027812 */ /* 0x001fc800078ec0ff */
[----:B------:R-:W-:-:S05]  /*0220*/  LOP3.LUT R2, R69, 0xfffffc00, R2, 0xe2, !PT ;  /* 0xfffffc0045027812 */ /* 0x000fca00078ee202 */
[----:B------:R-:W-:-:S06]  /*0230*/  IMAD.WIDE.U32 R108, R2, R89, c[0x0][0x170] ;  /* 0x00005c00026c7625 */ /* 0x000fcc00078e0059 */
[----:B------:R-:W2:Y:S01]  /*0240*/  LDG.E.128 R108, [R108.64] ;  /* 0x000000046c6c7981 */ /* 0x000ea2000c1e1d00 */
[----:B------:R-:W-:-:S05]  /*0250*/  LOP3.LUT R128, R2, 0x80, RZ, 0xfc, !PT ;  /* 0x0000008002807812 */ /* 0x000fca00078efcff */
[----:B------:R-:W-:-:S06]  /*0260*/  IMAD.WIDE.U32 R128, R128, R89, c[0x0][0x170] ;  /* 0x00005c0080807625 */ /* 0x000fcc00078e0059 */
[----:B------:R-:W3:Y:S01]  /*0270*/  LDG.E.128 R128, [R128.64] ;  /* 0x0000000480807981 */ /* 0x000ee2000c1e1d00 */
[----:B------:R-:W-:-:S05]  /*0280*/  LOP3.LUT R68, R2, 0x100, RZ, 0xfc, !PT ;  /* 0x0000010002447812 */ /* 0x000fca00078efcff */
[----:B------:R-:W-:-:S06]  /*0290*/  IMAD.WIDE.U32 R68, R68, R89, c[0x0][0x170] ;  /* 0x00005c0044447625 */ /* 0x000fcc00078e0059 */
[----:B------:R-:W4:Y:S01]  /*02a0*/  LDG.E.128 R68, [R68.64] ;  /* 0x0000000444447981 */ /* 0x000f22000c1e1d00 */
        /* <DEDUP_REMOVED lines=15> */
[----:B------:R-:W-:Y:S02]  /*03a0*/  LOP3.LUT P1, RZ, R0, 0xff, RZ, 0xc0, !PT ;  /* 0x000000ff00ff7812 */ /* 0x000fe4000782c0ff */
[----:B------:R-:W-:Y:S02]  /*03b0*/  SHF.R.U32.HI R104, RZ, 0x5, R3 ;  /* 0x00000005ff687819 */ /* 0x000fe40000011603 */
[----:B------:R-:W-:Y:S02]  /*03c0*/  LOP3.LUT P0, RZ, R3, 0x1f, RZ, 0xc0, !PT ;  /* 0x0000001f03ff7812 */ /* 0x000fe4000780c0ff */
        /* <DEDUP_REMOVED lines=132> */
.L_x_678:
        /* <DEDUP_REMOVED lines=148> */
.L_x_679:
        /* <DEDUP_REMOVED lines=26> */
[----:B------:R-:W-:Y:S01]  /*16f0*/  FMUL.FTZ R3, R114, R114 ;  /* 0x0000007272037220 */ /* 0x000fe20000410000 */
[----:B------:R-:W-:Y:S01]  /*1700*/  SHF.L.U32 R114, R92, 0xa, RZ ;  /* 0x0000000a5c727819 */ /* 0x000fe200000006ff */
[----:B0-----:R-:W-:Y:S02]  /*1710*/  FMUL.FTZ R2, R120, R2 ;  /* 0x0000000278027220 */ /* 0x001fe40000410000 */
[----:B------:R-:W-:Y:S02]  /*1720*/  FMUL.FTZ R104, R3, R104 ;  /* 0x0000006803687220 */ /* 0x000fe40000410000 */
[----:B--2---:R-:W-:Y:S01]  /*1730*/  FADD.FTZ R3, R116, R69 ;  /* 0x0000004574037221 */ /* 0x004fe20000010000 */
[----:B------:R-:W0:Y:S01]  /*1740*/  SHFL.DOWN PT, R68, R2, 0x1, 0x1f ;  /* 0x08201f0002447f89 */ /* 0x000e2200000e0000 */
[----:B------:R-:W-:-:S02]  /*1750*/  FMUL.FTZ R104, R112, R104 ;  /* 0x0000006870687220 */ /* 0x000fc40000410000 */
        /* <DEDUP_REMOVED lines=15> */
[----:B------:R-:W-:Y:S01]  /*1850*/  FFMA.FTZ R110, R69, R110, R104 ;  /* 0x0000006e456e7223 */ /* 0x000fe20000010068 */
[----:B------:R-:W-:Y:S01]  /*1860*/  LOP3.LUT R104, R108, 0x7f, RZ, 0xc0, !PT ;  /* 0x0000007f6c687812 */ /* 0x000fe200078ec0ff */
[----:B------:R-:W-:Y:S01]  /*1870*/  HFMA2.MMA R108, -RZ, RZ, 0.625, 0 ;  /* 0x39000000ff6c7435 */ /* 0x000fe200000001ff */
[----:B------:R-:W0:Y:S02]  /*1880*/  SHFL.IDX PT, R106, R68, RZ, 0x1f ;  /* 0x00001fff446a7589 */ /* 0x000e2400000e0000 */
[----:B------:R-:W-:-:S02]  /*1890*/  LOP3.LUT R104, R114, 0xfffffc00, R104, 0xe2, !PT ;  /* 0xfffffc0072687812 */ /* 0x000fc400078ee268 */
[----:B------:R-:W1:Y:S05]  /*18a0*/  SHFL.IDX PT, R69, R110, RZ, 0x1f ;  /* 0x00001fff6e457589 */ /* 0x000e6a00000e0000 */
[----:B------:R-:W-:Y:S02]  /*18b0*/  @!P0 MOV R3, 0x4 ;  /* 0x0000000400038802 */ /* 0x000fe40000000f00 */
[----:B------:R-:W-:-:S03]  /*18c0*/  @!P0 MOV R112, 0x4 ;  /* 0x0000000400708802 */ /* 0x000fc60000000f00 */
        /* <DEDUP_REMOVED lines=16> */
[----:B0-----:R-:W-:Y:S02]  /*19d0*/  FMUL.FTZ R2, R108, R117 ;  /* 0x000000756c027220 */ /* 0x001fe40000410000 */
        /* <DEDUP_REMOVED lines=12> */
[----:B------:R-:W-:-:S02]  /*1aa0*/  FMUL.FTZ R123, R108, R123 ;  /* 0x0000007b6c7b7220 */ /* 0x000fc40000410000 */
[C---:B------:R-:W-:Y:S01]  /*1ab0*/  FMUL.FTZ R121, R108.reuse, R121 ;  /* 0x000000796c797220 */ /* 0x040fe20000410000 */
[----:B------:R-:W-:Y:S01]  /*1ac0*/  F2FP.BF16.PACK_AB R119, RZ, R119 ;  /* 0x00000077ff77723e */ /* 0x000fe200000010ff */
[C---:B------:R-:W-:Y:S02]  /*1ad0*/  FMUL.FTZ R115, R108.reuse, R115 ;  /* 0x000000736c737220 */ /* 0x040fe40000410000 */
[C---:B------:R-:W-:Y:S01]  /*1ae0*/  FMUL.FTZ R109, R108.reuse, R109 ;  /* 0x0000006d6c6d7220 */ /* 0x040fe20000410000 */
[----:B------:R-:W-:Y:S01]  /*1af0*/  F2FP.BF16.PACK_AB R117, RZ, R121 ;  /* 0x00000079ff75723e */ /* 0x000fe200000010ff */
[C---:B------:R-:W-:Y:S01]  /*1b00*/  FMUL.FTZ R107, R108.reuse, R107 ;  /* 0x0000006b6c6b7220 */ /* 0x040fe20000410000 */
[----:B------:R-:W-:Y:S01]  /*1b10*/  F2FP.BF16.PACK_AB R115, RZ, R115 ;  /* 0x00000073ff73723e */ /* 0x000fe200000010ff */
[----:B------:R-:W-:Y:S01]  /*1b20*/  FMUL.FTZ R101, R108, R97 ;  /* 0x000000616c657220 */ /* 0x000fe20000410000 */
[----:B------:R-:W-:Y:S01]  /*1b30*/  PRMT R117, R117, 0x5410, R116 ;  /* 0x0000541075757816 */ /* 0x000fe20000000074 */
[--C-:B------:R-:W-:Y:S01]  /*1b40*/  FADD.FTZ R93, R93, -R106.reuse ;  /* 0x8000006a5d5d7221 */ /* 0x100fe20000010000 */
[----:B------:R-:W-:Y:S01]  /*1b50*/  PRMT R113, R113, 0x5410, R115 ;  /* 0x0000541071717816 */ /* 0x000fe20000000073 */
[--C-:B------:R-:W-:Y:S01]  /*1b60*/  FADD.FTZ R129, R129, -R106.reuse ;  /* 0x8000006a81817221 */ /* 0x100fe20000010000 */
[----:B------:R-:W-:Y:S01]  /*1b70*/  F2FP.BF16.PACK_AB R101, RZ, R101 ;  /* 0x00000065ff65723e */ /* 0x000fe200000010ff */
[----:B------:R-:W-:-:S02]  /*1b80*/  FADD.FTZ R127, R127, -R106 ;  /* 0x8000006a7f7f7221 */ /* 0x000fc40000010000 */
        /* <DEDUP_REMOVED lines=18> */
[----:B------:R-:W-:Y:S01]  /*1cb0*/  FADD.FTZ R114, R87, -R106 ;  /* 0x8000006a57727221 */ /* 0x000fe20000010000 */
[----:B------:R-:W-:Y:S01]  /*1cc0*/  PRMT R109, R109, 0x5410, R107 ;  /* 0x000054106d6d7816 */ /* 0x000fe2000000006b */
[----:B------:R-:W-:Y:S01]  /*1cd0*/  @!P0 IMAD.WIDE R68, R92, R112, c[0x0][0x188] ;  /* 0x000062005c448625 */ /* 0x000fe200078e0270 */
[----:B------:R-:W-:-:S02]  /*1ce0*/  PRMT R119, R119, 0x5410, R95 ;  /* 0x0000541077777816 */ /* 0x000fc4000000005f */
[----:B------:R-:W-:Y:S01]  /*1cf0*/  PRMT R101, R101, 0x5410, R97 ;  /* 0x0000541065657816 */ /* 0x000fe20000000061 */
[--C-:B------:R-:W-:Y:S01]  /*1d00*/  FADD.FTZ R87, R90, -R106.reuse ;  /* 0x8000006a5a577221 */ /* 0x100fe20000010000 */
[----:B------:R-:W-:Y:S01]  /*1d10*/  F2FP.BF16.PACK_AB R90, RZ, R125 ;  /* 0x0000007dff5a723e */ /* 0x000fe200000010ff */
[--C-:B------:R-:W-:Y:S01]  /*1d20*/  FADD.FTZ R139, R139, -R106.reuse ;  /* 0x8000006a8b8b7221 */ /* 0x100fe20000010000 */
[----:B------:R0:W-:Y:S01]  /*1d30*/  @!P0 STG.E [R68.64], R108 ;  /* 0x0000006c44008986 */ /* 0x0001e2000c101904 */
[--C-:B------:R-:W-:Y:S01]  /*1d40*/  FADD.FTZ R143, R143, -R106.reuse ;  /* 0x8000006a8f8f7221 */ /* 0x100fe20000010000 */
[----:B------:R-:W-:Y:S01]  /*1d50*/  IADD3 R92, R92, c[0x0][0x160], RZ ;  /* 0x000058005c5c7a10 */ /* 0x000fe20007ffe0ff */
[--C-:B------:R-:W-:Y:S02]  /*1d60*/  FADD.FTZ R141, R141, -R106.reuse ;  /* 0x8000006a8d8d7221 */ /* 0x100fe40000010000 */
[--C-:B------:R-:W-:Y:S01]  /*1d70*/  FADD.FTZ R145, R145, -R106.reuse ;  /* 0x8000006a91917221 */ /* 0x100fe20000010000 */
[----:B------:R-:W-:Y:S01]  /*1d80*/  ISETP.GE.AND P0, PT, R92, c[0x0][0x164], PT ;  /* 0x000059005c007a0c */ /* 0x000fe20003f06270 */
[----:B------:R-:W-:-:S02]  /*1d90*/  FADD.FTZ R73, R73, -R106 ;  /* 0x8000006a49497221 */ /* 0x000fc40000010000 */
[--C-:B------:R-:W-:Y:S02]  /*1da0*/  FADD.FTZ R149, R149, -R106.reuse ;  /* 0x8000006a95957221 */ /* 0x100fe40000010000 */
[--C-:B------:R-:W-:Y:S01]  /*1db0*/  FADD.FTZ R147, R147, -R106.reuse ;  /* 0x8000006a93937221 */ /* 0x100fe20000010000 */
[----:B0-----:R-:W-:Y:S01]  /*1dc0*/  IADD3 R68, R104, 0x80, RZ ;  /* 0x0000008068447810 */ /* 0x001fe20007ffe0ff */
        /* <DEDUP_REMOVED lines=47> */
[----:B------:R-:W-:Y:S01]  /*20c0*/  HFMA2.MMA R71, -RZ, RZ, 0, 9.5367431640625e-07 ;  /* 0x00000010ff477435 */ /* 0x000fe200000001ff */
        /* <DEDUP_REMOVED lines=15> */
[----:B------:R-:W-:Y:S01]  /*21c0*/  FMUL.FTZ R133, R108, R78 ;  /* 0x0000004e6c857220 */ /* 0x000fe20000410000 */
        /* <DEDUP_REMOVED lines=23> */
[----:B------:R-:W-:Y:S01]  /*2340*/  HFMA2.BF16_V2 R96, R56, R99, -RZ.H0_H0 ;  /* 0x0000006338607231 */ /* 0x000fe200003400ff */
[----:B------:R-:W-:Y:S01]  /*2350*/  IMAD.WIDE.U32 R68, R68, R71, c[0x0][0x178] ;  /* 0x00005e0044447625 */ /* 0x000fe200078e0047 */
[----:B------:R-:W-:Y:S01]  /*2360*/  HFMA2.BF16_V2 R79, R79, 1, 1, R31 ;  /* 0x3f803f804f4f7831 */ /* 0x000fe2000020001f */
[----:B------:R-:W-:Y:S01]  /*2370*/  STG.E.128 [R2.64], R72 ;  /* 0x0000004802007986 */ /* 0x000fe2000c101d04 */
        /* <DEDUP_REMOVED lines=54> */
[----:B0-----:R-:W-:Y:S01]  /*26e0*/  F2FP.BF16.PACK_AB R76, RZ, R70 ;  /* 0x00000046ff4c723e */ /* 0x001fe200000010ff */
        /* <DEDUP_REMOVED lines=53> */
[----:B------:R-:W-:Y:S01]  /*2a40*/  HFMA2.BF16_V2 R76, R76, 1, 1, R20 ;  /* 0x3f803f804c4c7831 */ /* 0x000fe20000200014 */
        /* <DEDUP_REMOVED lines=9> */
[----:B------:R-:W-:Y:S01]  /*2ae0*/  IMAD.WIDE.U32 R2, R2, R71, c[0x0][0x178] ;  /* 0x00005e0002027625 */ /* 0x000fe200078e0047 */
[----:B------:R-:W-:Y:S01]  /*2af0*/  IADD3 R70, R104, 0x380, RZ ;  /* 0x0000038068467810 */ /* 0x000fe20007ffe0ff */
[----:B------:R-:W-:-:S02]  /*2b00*/  HFMA2.BF16_V2 R93, R36, R114, -RZ.H0_H0 ;  /* 0x00000072245d7231 */ /* 0x000fc400003400ff */
[----:B------:R-:W-:Y:S01]  /*2b10*/  HFMA2.BF16_V2 R95, R38, R97, -RZ.H0_H0 ;  /* 0x00000061265f7231 */ /* 0x000fe200003400ff */
[-C--:B------:R-:W-:Y:S01]  /*2b20*/  IMAD.WIDE.U32 R68, R68, R71.reuse, c[0x0][0x178] ;  /* 0x00005e0044447625 */ /* 0x080fe200078e0047 */
[----:B------:R-:W-:Y:S02]  /*2b30*/  HFMA2.BF16_V2 R96, R39, R98, -RZ.H0_H0 ;  /* 0x0000006227607231 */ /* 0x000fe400003400ff */
        /* <DEDUP_REMOVED lines=27> */
.L_x_676:
[----:B------:R-:W-:Y:S05]  /*2cf0*/  EXIT ;  /* 0x000000000000794d */ /* 0x000fea0003800000 */
.L_x_674:
[----:B------:R-:W-:Y:S01]  /*2d00*/  HFMA2.MMA R106, -RZ, RZ, 0, 1.847743988037109375e-06 ;  /* 0x0000001fff6a7435 */ /* 0x000fe200000001ff */
[----:B------:R-:W-:Y:S02]  /*2d10*/  MOV R112, 0x1 ;  /* 0x0000000100707802 */ /* 0x000fe40000000f00 */
[----:B------:R-:W-:Y:S02]  /*2d20*/  MOV R108, 0xffffffff ;  /* 0xffffffff006c7802 */ /* 0x000fe40000000f00 */
[----:B------:R-:W-:Y:S02]  /*2d30*/  MOV R68, 0x2d50 ;  /* 0x00002d5000447802 */ /* 0x000fe40000000f00 */
[----:B-----5:R-:W-:Y:S05]  /*2d40*/  CALL.REL.NOINC `($__internal_76_$__cuda_sm70_shflsync_bfly_p) ;  /* 0x00000b9000007944 */ /* 0x020fea0003c00000 */
[----:B-1----:R-:W-:Y:S01]  /*2d50*/  MOV R2, R112 ;  /* 0x0000007000027202 */ /* 0x002fe20000000f00 */
[----:B0-----:R-:W-:Y:S05]  /*2d60*/  BRA `(.L_x_678) ;  /* 0xffffdea000007947 */ /* 0x001fea000383ffff */
.L_x_675:
[----:B------:R-:W-:Y:S01]  /*2d70*/  HFMA2.MMA R112, -RZ, RZ, 0, 1.1920928955078125e-07 ;  /* 0x00000002ff707435 */ /* 0x000fe200000001ff */
[----:B------:R-:W-:Y:S02]  /*2d80*/  MOV R106, 0x1f ;  /* 0x0000001f006a7802 */ /* 0x000fe40000000f00 */
[----:B------:R-:W-:-:S02]  /*2d90*/  MOV R108, 0xffffffff ;  /* 0xffffffff006c7802 */ /* 0x000fc40000000f00 */
[----:B------:R-:W-:Y:S02]  /*2da0*/  MOV R68, 0x2dc0 ;  /* 0x00002dc000447802 */ /* 0x000fe40000000f00 */
[----:B-----5:R-:W-:Y:S05]  /*2db0*/  CALL.REL.NOINC `($__internal_76_$__cuda_sm70_shflsync_bfly_p) ;  /* 0x00000b2000007944 */ /* 0x020fea0003c00000 */
[----:B01----:R-:W-:Y:S01]  /*2dc0*/  FADD.FTZ R110, R110, R112 ;  /* 0x000000706e6e7221 */ /* 0x003fe20000010000 */
[----:B------:R-:W-:Y:S01]  /*2dd0*/  HFMA2.MMA R112, -RZ, RZ, 0, 2.384185791015625e-07 ;  /* 0x00000004ff707435 */ /* 0x000fe200000001ff */
[----:B------:R-:W-:Y:S02]  /*2de0*/  MOV R106, 0x1f ;  /* 0x0000001f006a7802 */ /* 0x000fe40000000f00 */
[----:B------:R-:W-:Y:S02]  /*2df0*/  MOV R108, 0xffffffff ;  /* 0xffffffff006c7802 */ /* 0x000fe40000000f00 */
[----:B------:R-:W-:Y:S02]  /*2e00*/  MOV R68, 0x2e20 ;  /* 0x00002e2000447802 */ /* 0x000fe40000000f00 */
[----:B------:R-:W-:Y:S05]  /*2e10*/  CALL.REL.NOINC `($__internal_76_$__cuda_sm70_shflsync_bfly_p) ;  /* 0x00000ac000007944 */ /* 0x000fea0003c00000 */
[----:B01----:R-:W-:Y:S01]  /*2e20*/  FADD.FTZ R110, R110, R112 ;  /* 0x000000706e6e7221 */ /* 0x003fe20000010000 */
[----:B------:R-:W-:Y:S01]  /*2e30*/  HFMA2.MMA R112, -RZ, RZ, 0, 4.76837158203125e-07 ;  /* 0x00000008ff707435 */ /* 0x000fe200000001ff */
[----:B------:R-:W-:Y:S02]  /*2e40*/  MOV R106, 0x1f ;  /* 0x0000001f006a7802 */ /* 0x000fe40000000f00 */
[----:B------:R-:W-:-:S02]  /*2e50*/  MOV R108, 0xffffffff ;  /* 0xffffffff006c7802 */ /* 0x000fc40000000f00 */
[----:B------:R-:W-:Y:S02]  /*2e60*/  MOV R68, 0x2e80 ;  /* 0x00002e8000447802 */ /* 0x000fe40000000f00 */
[----:B------:R-:W-:Y:S05]  /*2e70*/  CALL.REL.NOINC `($__internal_76_$__cuda_sm70_shflsync_bfly_p) ;  /* 0x00000a6000007944 */ /* 0x000fea0003c00000 */
[----:B01----:R-:W-:Y:S01]  /*2e80*/  FADD.FTZ R110, R110, R112 ;  /* 0x000000706e6e7221 */ /* 0x003fe20000010000 */
[----:B------:R-:W-:Y:S01]  /*2e90*/  HFMA2.MMA R112, -RZ, RZ, 0, 9.5367431640625e-07 ;  /* 0x00000010ff707435 */ /* 0x000fe200000001ff */
[----:B------:R-:W-:Y:S02]  /*2ea0*/  MOV R106, 0x1f ;  /* 0x0000001f006a7802 */ /* 0x000fe40000000f00 */
[----:B------:R-:W-:Y:S02]  /*2eb0*/  MOV R108, 0xffffffff ;  /* 0xffffffff006c7802 */ /* 0x000fe40000000f00 */
[----:B------:R-:W-:Y:S02]  /*2ec0*/  MOV R68, 0x2ee0 ;  /* 0x00002ee000447802 */ /* 0x000fe40000000f00 */
[----:B------:R-:W-:Y:S05]  /*2ed0*/  CALL.REL.NOINC `($__internal_76_$__cuda_sm70_shflsync_bfly_p) ;  /* 0x00000a0000007944 */ /* 0x000fea0003c00000 */
[----:B-1----:R-:W-:Y:S01]  /*2ee0*/  FADD.FTZ R2, R110, R112 ;  /* 0x000000706e027221 */ /* 0x002fe20000010000 */
[----:B------:R-:W-:Y:S01]  /*2ef0*/  HFMA2.MMA R112, -RZ, RZ, 0, 5.9604644775390625e-08 ;  /* 0x00000001ff707435 */ /* 0x000fe200000001ff */
[----:B0-----:R-:W-:Y:S02]  /*2f00*/  MOV R108, 0xffffffff ;  /* 0xffffffff006c7802 */ /* 0x001fe40000000f00 */
        /* <DEDUP_REMOVED lines=127> */
[----:B------:R-:W-:Y:S01]  /*3700*/  FFMA.FTZ R68, R106, R106, R68 ;  /* 0x0000006a6a447223 */ /* 0x000fe20000010044 */
[----:B------:R-:W-:-:S03]  /*3710*/  MOV R106, 0x1f ;  /* 0x0000001f006a7802 */ /* 0x000fc60000000f00 */
[----:B------:R-:W-:Y:S01]  /*3720*/  FFMA.FTZ R110, R69, R69, R68 ;  /* 0x00000045456e7223 */ /* 0x000fe20000010044 */
[----:B------:R-:W-:Y:S02]  /*3730*/  MOV R68, 0x3750 ;  /* 0x0000375000447802 */ /* 0x000fe40000000f00 */
[----:B------:R-:W-:Y:S05]  /*3740*/  CALL.REL.NOINC `($__internal_76_$__cuda_sm70_shflsync_bfly_p) ;  /* 0x0000019000007944 */ /* 0x000fea0003c00000 */
[----:B01----:R-:W-:Y:S01]  /*3750*/  FADD.FTZ R110, R110, R112 ;  /* 0x000000706e6e7221 */ /* 0x003fe20000010000 */
[----:B------:R-:W-:Y:S01]  /*3760*/  HFMA2.MMA R112, -RZ, RZ, 0, 1.1920928955078125e-07 ;  /* 0x00000002ff707435 */ /* 0x000fe200000001ff */
[----:B------:R-:W-:Y:S02]  /*3770*/  MOV R106, 0x1f ;  /* 0x0000001f006a7802 */ /* 0x000fe40000000f00 */
[----:B------:R-:W-:Y:S02]  /*3780*/  MOV R108, 0xffffffff ;  /* 0xffffffff006c7802 */ /* 0x000fe40000000f00 */
[----:B------:R-:W-:Y:S02]  /*3790*/  MOV R68, 0x37b0 ;  /* 0x000037b000447802 */ /* 0x000fe40000000f00 */
[----:B------:R-:W-:Y:S05]  /*37a0*/  CALL.REL.NOINC `($__internal_76_$__cuda_sm70_shflsync_bfly_p) ;  /* 0x0000013000007944 */ /* 0x000fea0003c00000 */
[----:B01----:R-:W-:Y:S01]  /*37b0*/  FADD.FTZ R110, R110, R112 ;  /* 0x000000706e6e7221 */ /* 0x003fe20000010000 */
[----:B------:R-:W-:Y:S01]  /*37c0*/  HFMA2.MMA R112, -RZ, RZ, 0, 2.384185791015625e-07 ;  /* 0x00000004ff707435 */ /* 0x000fe200000001ff */
[----:B------:R-:W-:Y:S02]  /*37d0*/  MOV R106, 0x1f ;  /* 0x0000001f006a7802 */ /* 0x000fe40000000f00 */
[----:B------:R-:W-:-:S02]  /*37e0*/  MOV R108, 0xffffffff ;  /* 0xffffffff006c7802 */ /* 0x000fc40000000f00 */
[----:B------:R-:W-:Y:S02]  /*37f0*/  MOV R68, 0x3810 ;  /* 0x0000381000447802 */ /* 0x000fe40000000f00 */
[----:B------:R-:W-:Y:S05]  /*3800*/  CALL.REL.NOINC `($__internal_76_$__cuda_sm70_shflsync_bfly_p) ;  /* 0x000000d000007944 */ /* 0x000fea0003c00000 */
[----:B01----:R-:W-:Y:S01]  /*3810*/  FADD.FTZ R110, R110, R112 ;  /* 0x000000706e6e7221 */ /* 0x003fe20000010000 */
[----:B------:R-:W-:Y:S01]  /*3820*/  HFMA2.MMA R112, -RZ, RZ, 0, 4.76837158203125e-07 ;  /* 0x00000008ff707435 */ /* 0x000fe200000001ff */
[----:B------:R-:W-:Y:S02]  /*3830*/  MOV R106, 0x1f ;  /* 0x0000001f006a7802 */ /* 0x000fe40000000f00 */
[----:B------:R-:W-:Y:S02]  /*3840*/  MOV R108, 0xffffffff ;  /* 0xffffffff006c7802 */ /* 0x000fe40000000f00 */
[----:B------:R-:W-:Y:S02]  /*3850*/  MOV R68, 0x3870 ;  /* 0x0000387000447802 */ /* 0x000fe40000000f00 */
[----:B------:R-:W-:Y:S05]  /*3860*/  CALL.REL.NOINC `($__internal_76_$__cuda_sm70_shflsync_bfly_p) ;  /* 0x0000007000007944 */ /* 0x000fea0003c00000 */
[----:B01----:R-:W-:Y:S01]  /*3870*/  FADD.FTZ R110, R110, R112 ;  /* 0x000000706e6e7221 */ /* 0x003fe20000010000 */
[----:B------:R-:W-:Y:S01]  /*3880*/  HFMA2.MMA R112, -RZ, RZ, 0, 9.5367431640625e-07 ;  /* 0x00000010ff707435 */ /* 0x000fe200000001ff */
[----:B------:R-:W-:Y:S02]  /*3890*/  MOV R106, 0x1f ;  /* 0x0000001f006a7802 */ /* 0x000fe40000000f00 */
[----:B------:R-:W-:-:S02]  /*38a0*/  MOV R108, 0xffffffff ;  /* 0xffffffff006c7802 */ /* 0x000fc40000000f00 */
[----:B------:R-:W-:Y:S02]  /*38b0*/  MOV R68, 0x38d0 ;  /* 0x000038d000447802 */ /* 0x000fe40000000f00 */
[----:B------:R-:W-:Y:S05]  /*38c0*/  CALL.REL.NOINC `($__internal_76_$__cuda_sm70_shflsync_bfly_p) ;  /* 0x0000001000007944 */ /* 0x000fea0003c00000 */
[----:B01----:R-:W-:Y:S05]  /*38d0*/  BRA `(.L_x_679) ;  /* 0xffffdc7000007947 */ /* 0x003fea000383ffff */
        .weak           $__internal_76_$__cuda_sm70_shflsync_bfly_p
        .type           $__internal_76_$__cuda_sm70_shflsync_bfly_p,@function
        .size           $__internal_76_$__cuda_sm70_shflsync_bfly_p,(.L_x_1125 - $__internal_76_$__cuda_sm70_shflsync_bfly_p)
$__internal_76_$__cuda_sm70_shflsync_bfly_p:
[----:B------:R-:W-:Y:S01]  /*38e0*/  HFMA2.MMA R69, -RZ, RZ, 0, 0 ;  /* 0x00000000ff457435 */ /* 0x000fe200000001ff */
[----:B------:R-:W-:Y:S04]  /*38f0*/  WARPSYNC R108 ;  /* 0x0000006c00007348 */ /* 0x000fe80003800000 */
[----:B------:R0:W1:Y:S01]  /*3900*/  SHFL.BFLY PT, R112, R110, R112, R106 ;  /* 0x0c0000706e707389 */ /* 0x00006200000e006a */
[----:B------:R-:W-:Y:S05]  /*3910*/  RET.REL.NODEC R68 `(_ZN10layer_norm13ln_fwd_kernelINS_13Kernel_traitsI13__nv_bfloat16S2_S2_fjLj8192ELj1ELj1ELj4ELj16ENS_18Kernel_traits_baseILj8192ES2_S2_S2_fjLj128EEEEEEEvNS_9FwdParamsE) ;  /* 0xffffc6e044007950 */ /* 0x000fea0003c3ffff */
.L_x_680:
        /* <DEDUP_REMOVED lines=14> */
.L_x_1125:


//--------------------- .text._ZN10layer_norm13ln_fwd_kernelINS_13Kernel_traitsI6__halffS2_fjLj8192ELj1ELj1ELj4ELj16ENS_18Kernel_traits_baseILj8192ES2_fS2_fjLj128EEEEEEEvNS_9FwdParamsE --------------------------
	.section	.text._ZN10layer_norm13ln_fwd_kernelINS_13Kernel_traitsI6__halffS2_fjLj8192ELj1ELj1ELj4ELj16ENS_18Kernel_traits_baseILj8192ES2_fS2_fjLj128EEEEEEEvNS_9FwdParamsE,"ax",@progbits
	.sectioninfo	@"SHI_REGISTERS=155"
	.align	128
        .global         _ZN10layer_norm13ln_fwd_kernelINS_13Kernel_traitsI6__halffS2_fjLj8192ELj1ELj1ELj4ELj16ENS_18Kernel_traits_baseILj8192ES2_fS2_fjLj128EEEEEEEvNS_9FwdParamsE
        .type           _ZN10layer_norm13ln_fwd_kernelINS_13Kernel_traitsI6__halffS2_fjLj8192ELj1ELj1ELj4ELj16ENS_18Kernel_traits_baseILj8192ES2_fS2_fjLj128EEEEEEEvNS_9FwdParamsE,@function
        .size           _ZN10layer_norm13ln_fwd_kernelINS_13Kernel_traitsI6__halffS2_fjLj8192ELj1ELj1ELj4ELj16ENS_18Kernel_traits_baseILj8192ES2_fS2_fjLj128EEEEEEEvNS_9FwdParamsE,(.L_x_1126 - _ZN10layer_norm13ln_fwd_kernelINS_13Kernel_traitsI6__halffS2_fjLj8192ELj1ELj1ELj4ELj16ENS_18Kernel_traits_baseILj8192ES2_fS2_fjLj128EEEEEEEvNS_9FwdParamsE)
        .other          _ZN10layer_norm13ln_fwd_kernelINS_13Kernel_traitsI6__halffS2_fjLj8192ELj1ELj1ELj4ELj16ENS_18Kernel_traits_baseILj8192ES2_fS2_fjLj128EEEEEEEvNS_9FwdParamsE,@"STO_CUDA_ENTRY STV_DEFAULT"
_ZN10layer_norm13ln_fwd_kernelINS_13Kernel_traitsI6__halffS2_fjLj8192ELj1ELj1ELj4ELj16ENS_18Kernel_traits_baseILj8192ES2_fS2_fjLj128EEEEEEEvNS_9FwdParamsE:
.text._ZN10layer_norm13ln_fwd_kernelINS_13Kernel_traitsI6__halffS2_fjLj8192ELj1ELj1ELj4ELj16ENS_18Kernel_traits_baseILj8192ES2_fS2_fjLj128EEEEEEEvNS_9FwdParamsE:
        /* <DEDUP_REMOVED lines=46> */
.L_x_684:
        /* <DEDUP_REMOVED lines=123> */
.L_x_685:
        /* <DEDUP_REMOVED lines=148> */
.L_x_686:
[----:B------:R-:W2:Y:S01]  /*13d0*/  S2R R136, SR_TID.X ;  /* 0x0000000000887919 */ /* 0x000ea20000002100 */
[----:B------:R-:W-:Y:S01]  /*13e0*/  @!P0 SHF.R.U32.HI R131, RZ, 0x5, R131 ;  /* 0x00000005ff838819 */ /* 0x000fe20000011683 */
[----:B-1----:R-:W-:Y:S01]  /*13f0*/  FADD.FTZ R133, R140, R135 ;  /* 0x000000878c857221 */ /* 0x002fe20000010000 */
[----:B------:R-:W-:Y:S01]  /*1400*/  WARPSYNC 0xffffffff ;  /* 0xffffffff00007948 */ /* 0x000fe20003800000 */
[----:B-----5:R-:W-:Y:S02]  /*1410*/  SHF.R.U32.HI R148, RZ, 0x10, R71 ;  /* 0x00000010ff947819 */ /* 0x020fe40000011647 */
[----:B------:R-:W-:Y:S02]  /*1420*/  @!P0 LOP3.LUT R131, R131, 0x3, RZ, 0xc0, !PT ;  /* 0x0000000383838812 */ /* 0x000fe400078ec0ff */
[----:B------:R-:W-:Y:S02]  /*1430*/  SHF.R.U64 R150, R76, 0x10, R77 ;  /* 0x000000104c967819 */ /* 0x000fe4000000124d */
[----:B------:R-:W-:-:S02]  /*1440*/  @!P0 IADD3 R131, R134, R131, RZ ;  /* 0x0000008386838210 */ /* 0x000fc40007ffe0ff */
[----:B------:R-:W-:-:S03]  /*1450*/  SHF.R.U32.HI R152, RZ, 0x10, R77 ;  /* 0x00000010ff987819 */ /* 0x000fc6000001164d */
        /* <DEDUP_REMOVED lines=26> */
[----:B------:R-:W-:Y:S01]  /*1600*/  SHF.R.U32.HI R135, RZ, 0x5, R136 ;  /* 0x00000005ff877819 */ /* 0x000fe20000011688 */
[----:B------:R-:W-:Y:S01]  /*1610*/  FADD.FTZ R139, R141, R146 ;  /* 0x000000928d8b7221 */ /* 0x000fe20000010000 */
[----:B------:R-:W-:Y:S01]  /*1620*/  SHF.L.U32 R140, R130, 0xb, RZ ;  /* 0x0000000b828c7819 */ /* 0x000fe200000006ff */
[----:B------:R-:W-:Y:S01]  /*1630*/  FFMA.FTZ R131, R142, R137, R131 ;  /* 0x000000898e837223 */ /* 0x000fe20000010083 */
[----:B------:R-:W-:-:S02]  /*1640*/  LOP3.LUT R135, R135, 0x3, RZ, 0xc0, !PT ;  /* 0x0000000387877812 */ /* 0x000fc400078ec0ff */
[----:B------:R-:W-:Y:S01]  /*1650*/  SHF.R.U32.HI R137, RZ, 0x10, R97 ;  /* 0x00000010ff897819 */ /* 0x000fe20000011661 */
[----:B------:R-:W1:Y:S01]  /*1660*/  MUFU.RCP R139, R139 ;  /* 0x0000008b008b7308 */ /* 0x000e620000001000 */
[----:B------:R-:W2:Y:S01]  /*1670*/  SHFL.DOWN PT, R134, R131, 0x1, 0x1f ;  /* 0x08201f0083867f89 */ /* 0x000ea200000e0000 */
[----:B------:R-:W-:Y:S01]  /*1680*/  LOP3.LUT P0, RZ, R135, 0x1f, R136, 0xf8, !PT ;  /* 0x0000001f87ff7812 */ /* 0x000fe2000780f888 */
[----:B0-----:R-:W-:-:S12]  /*1690*/  FMUL.FTZ R132, R146, R133 ;  /* 0x0000008592847220 */ /* 0x001fd80000410000 */
[----:B------:R-:W-:Y:S01]  /*16a0*/  @!P0 MOV R135, 0x4 ;  /* 0x0000000400878802 */ /* 0x000fe20000000f00 */
[----:B------:R-:W-:Y:S02]  /*16b0*/  FADD.FTZ R133, R144, -R133 ;  /* 0x8000008590857221 */ /* 0x000fe40000010000 */
[----:B------:R-:W-:Y:S02]  /*16c0*/  FFMA.FTZ R132, R141, R144, R132 ;  /* 0x000000908d847223 */ /* 0x000fe40000010084 */
[----:B------:R-:W-:Y:S02]  /*16d0*/  FMUL.FTZ R138, R133, R133 ;  /* 0x00000085858a7220 */ /* 0x000fe40000410000 */
[----:B-1----:R-:W-:Y:S02]  /*16e0*/  FMUL.FTZ R132, R139, R132 ;  /* 0x000000848b847220 */ /* 0x002fe40000410000 */
[----:B------:R-:W-:Y:S02]  /*16f0*/  FMUL.FTZ R141, R141, R138 ;  /* 0x0000008a8d8d7220 */ /* 0x000fe40000410000 */
[----:B--2---:R-:W-:Y:S01]  /*1700*/  FADD.FTZ R138, R131, R134 ;  /* 0x00000086838a7221 */ /* 0x004fe20000010000 */
[----:B------:R-:W-:Y:S01]  /*1710*/  LOP3.LUT R131, R136, 0x7f, RZ, 0xc0, !PT ;  /* 0x0000007f88837812 */ /* 0x000fe200078ec0ff */
[----:B------:R-:W0:Y:S01]  /*1720*/  SHFL.IDX PT, R132, R132, RZ, 0x1f ;  /* 0x00001fff84847589 */ /* 0x000e2200000e0000 */
[----:B------:R-:W-:-:S02]  /*1730*/  FMUL.FTZ R141, R146, R141 ;  /* 0x0000008d928d7220 */ /* 0x000fc40000410000 */
[----:B------:R-:W-:Y:S01]  /*1740*/  @!P0 IMAD.WIDE R134, R130, R135, c[0x0][0x180] ;  /* 0x0000600082868625 */ /* 0x000fe200078e0287 */
[----:B------:R-:W-:-:S03]  /*1750*/  LOP3.LUT R131, R140, 0xfffff800, R131, 0xe2, !PT ;  /* 0xfffff8008c837812 */ /* 0x000fc600078ee283 */
[----:B------:R-:W-:-:S06]  /*1760*/  FFMA.FTZ R138, R139, R141, R138 ;  /* 0x0000008d8b8a7223 */ /* 0x000fcc000001008a */
[----:B------:R-:W1:Y:S04]  /*1770*/  SHFL.IDX PT, R138, R138, RZ, 0x1f ;  /* 0x00001fff8a8a7589 */ /* 0x000e6800000e0000 */
[----:B0-----:R0:W-:Y:S01]  /*1780*/  @!P0 STG.E [R134.64], R132 ;  /* 0x0000008486008986 */ /* 0x0011e2000c101904 */
[--C-:B------:R-:W-:Y:S02]  /*1790*/  FADD.FTZ R43, R43, -R132.reuse ;  /* 0x800000842b2b7221 */ /* 0x100fe40000010000 */
[--C-:B------:R-:W-:Y:S02]  /*17a0*/  FADD.FTZ R36, R36, -R132.reuse ;  /* 0x8000008424247221 */ /* 0x100fe40000010000 */
[--C-:B------:R-:W-:Y:S02]  /*17b0*/  FADD.FTZ R44, R44, -R132.reuse ;  /* 0x800000842c2c7221 */ /* 0x100fe40000010000 */
[----:B------:R-:W-:-:S02]  /*17c0*/  FADD.FTZ R45, R45, -R132 ;  /* 0x800000842d2d7221 */ /* 0x000fc40000010000 */
[--C-:B------:R-:W-:Y:S02]  /*17d0*/  FADD.FTZ R133, R16, -R132.reuse ;  /* 0x8000008410857221 */ /* 0x100fe40000010000 */
[--C-:B------:R-:W-:Y:S01]  /*17e0*/  FADD.FTZ R48, R48, -R132.reuse ;  /* 0x8000008430307221 */ /* 0x100fe20000010000 */
[----:B0-----:R-:W-:Y:S01]  /*17f0*/  HFMA2.MMA R135, -RZ, RZ, 0.625, 0 ;  /* 0x39000000ff877435 */ /* 0x001fe200000001ff */
[--C-:B------:R-:W-:Y:S01]  /*1800*/  FADD.FTZ R134, R17, -R132.reuse ;  /* 0x8000008411867221 */ /* 0x100fe20000010000 */
[----:B------:R-:W-:Y:S01]  /*1810*/  @!P0 MOV R17, 0x4 ;  /* 0x0000000400118802 */ /* 0x000fe20000000f00 */
[--C-:B------:R-:W-:Y:S02]  /*1820*/  FADD.FTZ R49, R49, -R132.reuse ;  /* 0x8000008431317221 */ /* 0x100fe40000010000 */
[--C-:B------:R-:W-:Y:S02]  /*1830*/  FADD.FTZ R52, R52, -R132.reuse ;  /* 0x8000008434347221 */ /* 0x100fe40000010000 */
[----:B------:R-:W-:-:S02]  /*1840*/  FADD.FTZ R53, R53, -R132 ;  /* 0x8000008435357221 */ /* 0x000fc40000010000 */
[--C-:B------:R-:W-:Y:S02]  /*1850*/  FADD.FTZ R5, R5, -R132.reuse ;  /* 0x8000008405057221 */ /* 0x100fe40000010000 */
[----:B-1----:R-:W-:Y:S02]  /*1860*/  FFMA.FTZ R135, R138, R135, c[0x0][0x1b0] ;  /* 0x00006c008a877623 */ /* 0x002fe40000010087 */
[--C-:B------:R-:W-:Y:S02]  /*1870*/  FADD.FTZ R7, R7, -R132.reuse ;  /* 0x8000008407077221 */ /* 0x100fe40000010000 */
[C---:B------:R-:W-:Y:S01]  /*1880*/  @!P0 IMAD.WIDE R16, R130.reuse, R17, c[0x0][0x188] ;  /* 0x0000620082108625 */ /* 0x040fe200078e0211 */
[----:B------:R-:W-:Y:S01]  /*1890*/  IADD3 R130, R130, c[0x0][0x160], RZ ;  /* 0x0000580082827a10 */ /* 0x000fe20007ffe0ff */
[----:B------:R-:W0:Y:S02]  /*18a0*/  MUFU.RSQ R135, R135 ;  /* 0x0000008700877308 */ /* 0x000e240000001400 */
[----:B------:R-:W-:-:S02]  /*18b0*/  FADD.FTZ R28, R28, -R132 ;  /* 0x800000841c1c7221 */ /* 0x000fc40000010000 */
[--C-:B------:R-:W-:Y:S02]  /*18c0*/  FADD.FTZ R47, R47, -R132.reuse ;  /* 0x800000842f2f7221 */ /* 0x100fe40000010000 */
[--C-:B------:R-:W-:Y:S02]  /*18d0*/  FADD.FTZ R4, R4, -R132.reuse ;  /* 0x8000008404047221 */ /* 0x100fe40000010000 */
[--C-:B------:R-:W-:Y:S02]  /*18e0*/  FADD.FTZ R6, R6, -R132.reuse ;  /* 0x8000008406067221 */ /* 0x100fe40000010000 */
[--C-:B------:R-:W-:Y:S02]  /*18f0*/  FADD.FTZ R8, R8, -R132.reuse ;  /* 0x8000008408087221 */ /* 0x100fe40000010000 */
[--C-:B------:R-:W-:Y:S02]  /*1900*/  FADD.FTZ R9, R9, -R132.reuse ;  /* 0x8000008409097221 */ /* 0x100fe40000010000 */
[----:B------:R-:W-:-:S02]  /*1910*/  FADD.FTZ R10, R10, -R132 ;  /* 0x800000840a0a7221 */ /* 0x000fc40000010000 */
[C---:B0-----:R-:W-:Y:S01]  /*1920*/  FMUL.FTZ R43, R135.reuse, R43 ;  /* 0x0000002b872b7220 */ /* 0x041fe20000410000 */
[----:B------:R0:W-:Y:S01]  /*1930*/  @!P0 STG.E [R16.64], R135 ;  /* 0x0000008710008986 */ /* 0x0001e2000c101904 */
[C---:B------:R-:W-:Y:S01]  /*1940*/  FMUL.FTZ R36, R135.reuse, R36 ;  /* 0x0000002487247220 */ /* 0x040fe20000410000 */
[----:B------:R-:W-:Y:S01]  /*1950*/  ISETP.GE.AND P0, PT, R130, c[0x0][0x164], PT ;  /* 0x0000590082007a0c */ /* 0x000fe20003f06270 */
[C---:B------:R-:W-:Y:S02]  /*1960*/  FMUL.FTZ R44, R135.reuse, R44 ;  /* 0x0000002c872c7220 */ /* 0x040fe40000410000 */
[C---:B------:R-:W-:Y:S02]  /*1970*/  FMUL.FTZ R45, R135.reuse, R45 ;  /* 0x0000002d872d7220 */ /* 0x040fe40000410000 */
[C---:B------:R-:W-:Y:S02]  /*1980*/  FMUL.FTZ R48, R135.reuse, R48 ;  /* 0x0000003087307220 */ /* 0x040fe40000410000 */
[----:B------:R-:W-:-:S02]  /*1990*/  FMUL.FTZ R49, R135, R49 ;  /* 0x0000003187317220 */ /* 0x000fc40000410000 */
[C---:B------:R-:W-:Y:S01]  /*19a0*/  FMUL.FTZ R52, R135.reuse, R52 ;  /* 0x0000003487347220 */ /* 0x040fe20000410000 */
[----:B0-----:R-:W-:Y:S01]  /*19b0*/  F2FP.PACK_AB R16, RZ, R43 ;  /* 0x0000002bff10723e */ /* 0x001fe200000000ff */
        /* <DEDUP_REMOVED lines=17> */
[----:B------:R-:W-:Y:S01]  /*1ad0*/  HFMA2 R43, R86.H0_H0, R43.H0_H0, R118.H0_H0 ;  /* 0x2000002b562b7231 */ /* 0x000fe20000040876 */
[--C-:B------:R-:W-:Y:S01]  /*1ae0*/  FADD.FTZ R19, R19, -R132.reuse ;  /* 0x8000008413137221 */ /* 0x100fe20000010000 */
[----:B------:R-:W-:Y:S01]  /*1af0*/  HFMA2 R44, R88.H0_H0, R44.H0_H0, R120.H0_H0 ;  /* 0x2000002c582c7231 */ /* 0x000fe20000040878 */
[--C-:B------:R-:W-:Y:S01]  /*1b00*/  FADD.FTZ R20, R20, -R132.reuse ;  /* 0x8000008414147221 */ /* 0x100fe20000010000 */
[----:B------:R-:W-:Y:S01]  /*1b10*/  HFMA2 R45, R90.H0_H0, R45.H0_H0, R122.H0_H0 ;  /* 0x2000002d5a2d7231 */ /* 0x000fe2000004087a */
        /* <DEDUP_REMOVED lines=27> */
[----:B------:R-:W-:Y:S01]  /*1cd0*/  F2FP.PACK_AB R57, RZ, R36 ;  /* 0x00000024ff39723e */ /* 0x000fe200000000ff */
[--C-:B------:R-:W-:Y:S01]  /*1ce0*/  FADD.FTZ R58, R58, -R132.reuse ;  /* 0x800000843a3a7221 */ /* 0x100fe20000010000 */
[----:B------:R-:W-:Y:S01]  /*1cf0*/  F2FP.PACK_AB R36, RZ, R49 ;  /* 0x00000031ff24723e */ /* 0x000fe200000000ff */
[--C-:B------:R-:W-:Y:S01]  /*1d00*/  FADD.FTZ R140, R59, -R132.reuse ;  /* 0x800000843b8c7221 */ /* 0x100fe20000010000 */
[----:B------:R-:W-:Y:S01]  /*1d10*/  SHF.R.U32.HI R49, RZ, 0x10, R99 ;  /* 0x00000010ff317819 */ /* 0x000fe20000011663 */
[--C-:B------:R-:W-:Y:S01]  /*1d20*/  FADD.FTZ R60, R60, -R132.reuse ;  /* 0x800000843c3c7221 */ /* 0x100fe20000010000 */
[----:B------:R-:W-:Y:S01]  /*1d30*/  SHF.R.U64 R59, R72, 0x10, R73 ;  /* 0x00000010483b7819 */ /* 0x000fe20000001249 */
[--C-:B------:R-:W-:Y:S01]  /*1d40*/  FADD.FTZ R142, R61, -R132.reuse ;  /* 0x800000843d8e7221 */ /* 0x100fe20000010000 */
[----:B------:R-:W-:Y:S01]  /*1d50*/  SHF.R.U64 R61, R104, 0x10, R105 ;  /* 0x00000010683d7819 */ /* 0x000fe20000001269 */
[--C-:B------:R-:W-:Y:S01]  /*1d60*/  FADD.FTZ R62, R62, -R132.reuse ;  /* 0x800000843e3e7221 */ /* 0x100fe20000010000 */
[----:B------:R-:W-:Y:S01]  /*1d70*/  HFMA2 R7, R52.H0_H0, R7.H0_H0, R49.H0_H0 ;  /* 0x2000000734077231 */ /* 0x000fe20000040831 */
        /* <DEDUP_REMOVED lines=8> */
[----:B------:R-:W-:Y:S01]  /*1e00*/  FADD.FTZ R132, R67, -R132 ;  /* 0x8000008443847221 */ /* 0x000fe20000010000 */
[----:B------:R-:W-:Y:S01]  /*1e10*/  F2FP.PACK_AB R67, RZ, R53 ;  /* 0x00000035ff43723e */ /* 0x000fe200000000ff */
[C---:B------:R-:W-:Y:S01]  /*1e20*/  FMUL.FTZ R28, R135.reuse, R28 ;  /* 0x0000001c871c7220 */ /* 0x040fe20000410000 */
[----:B------:R-:W-:Y:S01]  /*1e30*/  SHF.R.U64 R53, R98, 0x10, R99 ;  /* 0x0000001062357819 */ /* 0x000fe20000001263 */
[----:B------:R-:W-:Y:S01]  /*1e40*/  FMUL.FTZ R47, R135, R47 ;  /* 0x0000002f872f7220 */ /* 0x000fe20000410000 */
[----:B------:R-:W-:Y:S01]  /*1e50*/  LOP3.LUT R7, R7, 0xffff, RZ, 0xc0, !PT ;  /* 0x0000ffff07077812 */ /* 0x000fe200078ec0ff */
        /* <DEDUP_REMOVED lines=24> */
[----:B------:R-:W-:Y:S01]  /*1fe0*/  HFMA2 R11, R52.H0_H0, R11.H0_H0, R5.H0_H0 ;  /* 0x2000000b340b7231 */ /* 0x000fe20000040805 */
[----:B------:R-:W-:Y:S01]  /*1ff0*/  SHF.R.U32.HI R51, RZ, 0x10, R103 ;  /* 0x00000010ff337819 */ /* 0x000fe20000011667 */
[----:B------:R-:W-:Y:S01]  /*2000*/  HFMA2 R63, R48.H0_H0, R9.H0_H0, R63.H0_H0 ;  /* 0x20000009303f7231 */ /* 0x000fe2000004083f */
[----:B------:R-:W-:Y:S01]  /*2010*/  F2FP.PACK_AB R134, RZ, R134 ;  /* 0x00000086ff86723e */ /* 0x000fe200000000ff */
        /* <DEDUP_REMOVED lines=23> */
[--C-:B------:R-:W-:Y:S01]  /*2190*/  SHF.R.U64 R61, R108, 0x10, R109.reuse ;  /* 0x000000106c3d7819 */ /* 0x100fe2000000126d */
[C---:B------:R-:W-:Y:S01]  /*21a0*/  FMUL.FTZ R136, R135.reuse, R136 ;  /* 0x0000008887887220 */ /* 0x040fe20000410000 */
[----:B------:R-:W-:Y:S01]  /*21b0*/  SHF.R.U32.HI R13, RZ, 0x10, R109 ;  /* 0x00000010ff0d7819 */ /* 0x000fe2000001166d */
        /* <DEDUP_REMOVED lines=32> */
[C---:B------:R-:W-:Y:S01]  /*23c0*/  FMUL.FTZ R14, R135.reuse, R14 ;  /* 0x0000000e870e7220 */ /* 0x040fe20000410000 */
[----:B------:R-:W-:Y:S01]  /*23d0*/  SHF.R.U32.HI R9, RZ, 0x10, R85 ;  /* 0x00000010ff097819 */ /* 0x000fe20000011655 */
[----:B------:R-:W-:Y:S01]  /*23e0*/  HFMA2 R48, R152.H0_H0, R37.H0_H0, R21.H0_H0 ;  /* 0x2000002598307231 */ /* 0x000fe20000040815 */
        /* <DEDUP_REMOVED lines=21> */
[C---:B------:R-:W-:Y:S01]  /*2540*/  FMUL.FTZ R24, R135.reuse, R24 ;  /* 0x0000001887187220 */ /* 0x040fe20000410000 */
[----:B------:R-:W-:Y:S01]  /*2550*/  SHF.R.U32.HI R9, RZ, 0x10, R121 ;  /* 0x00000010ff097819 */ /* 0x000fe20000011679 */
[----:B------:R-:W-:Y:S01]  /*2560*/  HFMA2 R59, R150.H0_H0, R41.H0_H0, R59.H0_H0 ;  /* 0x20000029963b7231 */ /* 0x000fe2000004083b */
[----:B------:R-:W-:Y:S01]  /*2570*/  SHF.R.U32.HI R28, RZ, 0x10, R89 ;  /* 0x00000010ff1c7819 */ /* 0x000fe20000011659 */
        /* <DEDUP_REMOVED lines=9> */
[----:B------:R-:W-:Y:S01]  /*2610*/  F2FP.PACK_AB R138, RZ, R138 ;  /* 0x0000008aff8a723e */ /* 0x000fe200000000ff */
[C---:B------:R-:W-:Y:S01]  /*2620*/  FMUL.FTZ R34, R135.reuse, R34 ;  /* 0x0000002287227220 */ /* 0x040fe20000410000 */
[----:B------:R-:W-:Y:S01]  /*2630*/  SHF.R.U64 R29, R124, 0x10, R125 ;  /* 0x000000107c1d7819 */ /* 0x000fe2000000127d */
[----:B------:R-:W-:Y:S01]  /*2640*/  HFMA2 R41, R41.H0_H0, R36.H0_H0, R5.H0_H0 ;  /* 0x2000002429297231 */ /* 0x000fe20000040805 */
[----:B------:R-:W-:Y:S01]  /*2650*/  SHF.R.U64 R21, R92, 0x10, R93 ;  /* 0x000000105c157819 */ /* 0x000fe2000000125d */
[C---:B------:R-:W-:Y:S01]  /*2660*/  FMUL.FTZ R40, R135.reuse, R40 ;  /* 0x0000002887287220 */ /* 0x040fe20000410000 */
[----:B------:R-:W-:Y:S01]  /*2670*/  SHF.R.U64 R25, R122, 0x10, R123 ;  /* 0x000000107a197819 */ /* 0x000fe2000000127b */
[C---:B------:R-:W-:Y:S01]  /*2680*/  FMUL.FTZ R42, R135.reuse, R42 ;  /* 0x0000002a872a7220 */ /* 0x040fe20000410000 */
[----:B------:R-:W-:Y:S01]  /*2690*/  SHF.R.U64 R148, R90, 0x10, R91 ;  /* 0x000000105a947819 */ /* 0x000fe2000000125b */
[----:B------:R-:W-:Y:S01]  /*26a0*/  HFMA2 R36, R21.H0_H0, R138.H0_H0, R29.H0_H0 ;  /* 0x2000008a15247231 */ /* 0x000fe2000004081d */
        /* <DEDUP_REMOVED lines=17> */
[----:B------:R-:W-:Y:S01]  /*27c0*/  FMUL.FTZ R66, R135, R66 ;  /* 0x0000004287427220 */ /* 0x000fe20000410000 */
        /* <DEDUP_REMOVED lines=16> */
[----:B------:R-:W-:Y:S01]  /*28d0*/  LOP3.LUT R53, R53, 0xffff, RZ, 0xc0, !PT ;  /* 0x0000ffff35357812 */ /* 0x000fe200078ec0ff */
[----:B------:R-:W-:Y:S01]  /*28e0*/  HFMA2 R12, R83.H0_H0, R38.H0_H0, R115.H0_H0 ;  /* 0x20000026530c7231 */ /* 0x000fe20000040873 */
[----:B------:R-:W-:Y:S01]  /*28f0*/  F2FP.PACK_AB R10, RZ, R10 ;  /* 0x0000000aff0a723e */ /* 0x000fe200000000ff */
[----:B------:R-:W-:Y:S01]  /*2900*/  HFMA2 R67, R71.H0_H0, R14.H0_H0, R103.H0_H0 ;  /* 0x2000000e47437231 */ /* 0x000fe20000040867 */
[----:B------:R-:W-:Y:S01]  /*2910*/  LOP3.LUT R63, R63, 0xffff, RZ, 0xc0, !PT ;  /* 0x0000ffff3f3f7812 */ /* 0x000fe200078ec0ff */
[----:B------:R-:W-:Y:S01]  /*2920*/  HFMA2 R47, R94.H0_H0, R47.H0_H0, R126.H0_H0 ;  /* 0x2000002f5e2f7231 */ /* 0x000fe2000004087e */
[----:B------:R-:W-:Y:S01]  /*2930*/  F2FP.PACK_AB R20, RZ, R20 ;  /* 0x00000014ff14723e */ /* 0x000fe200000000ff */
[----:B------:R-:W-:Y:S01]  /*2940*/  HFMA2 R10, R69.H0_H0, R10.H0_H0, R101.H0_H0 ;  /* 0x2000000a450a7231 */ /* 0x000fe20000040865 */
[----:B------:R-:W-:-:S02]  /*2950*/  F2FP.PACK_AB R144, RZ, R144 ;  /* 0x00000090ff90723e */ /* 0x000fc400000000ff */
[----:B------:R-:W-:Y:S01]  /*2960*/  SHF.R.U32.HI R65, RZ, 0x10, R127 ;  /* 0x00000010ff417819 */ /* 0x000fe2000001167f */
[----:B------:R-:W-:Y:S01]  /*2970*/  HFMA2 R14, R74.H0_H0, R20.H0_H0, R106.H0_H0 ;  /* 0x200000144a0e7231 */ /* 0x000fe2000004086a */
[----:B------:R-:W-:Y:S02]  /*2980*/  SHF.R.U32.HI R21, RZ, 0x10, R95 ;  /* 0x00000010ff157819 */ /* 0x000fe4000001165f */
[----:B------:R-:W-:Y:S02]  /*2990*/  F2FP.PACK_AB R22, RZ, R22 ;  /* 0x00000016ff16723e */ /* 0x000fe400000000ff */
[----:B------:R-:W-:Y:S01]  /*29a0*/  F2FP.PACK_AB R30, RZ, R30 ;  /* 0x0000001eff1e723e */ /* 0x000fe200000000ff */
[----:B------:R-:W-:Y:S01]  /*29b0*/  HFMA2 R21, R21.H0_H0, R144.H0_H0, R65.H0_H0 ;  /* 0x2000009015157231 */ /* 0x000fe20000040841 */
[----:B------:R-:W-:Y:S01]  /*29c0*/  LOP3.LUT R6, R6, 0xffff, RZ, 0xc0, !PT ;  /* 0x0000ffff06067812 */ /* 0x000fe200078ec0ff */
[----:B------:R-:W-:Y:S01]  /*29d0*/  HFMA2 R65, R75.H0_H0, R22.H0_H0, R107.H0_H0 ;  /* 0x200000164b417231 */ /* 0x000fe2000004086b */
[C---:B------:R-:W-:Y:S01]  /*29e0*/  SHF.L.U32 R135, R53.reuse, 0x10, RZ ;  /* 0x0000001035877819 */ /* 0x040fe200000006ff */
[----:B------:R-:W-:Y:S01]  /*29f0*/  HFMA2 R22, R79.H0_H0, R30.H0_H0, R111.H0_H0 ;  /* 0x2000001e4f167231 */ /* 0x000fe2000004086f */
[----:B------:R-:W-:-:S02]  /*2a00*/  SHF.L.U64.HI R137, R53, 0x10, RZ ;  /* 0x0000001035897819 */ /* 0x000fc400000102ff */
[----:B------:R-:W-:Y:S02]  /*2a10*/  F2FP.PACK_AB R40, RZ, R40 ;  /* 0x00000028ff28723e */ /* 0x000fe400000000ff */
[----:B------:R-:W-:Y:S02]  /*2a20*/  PRMT R38, R132, 0x7610, R38 ;  /* 0x0000761084267816 */ /* 0x000fe40000000026 */
[----:B------:R-:W-:Y:S01]  /*2a30*/  SHF.L.U32 R53, R63, 0x10, RZ ;  /* 0x000000103f357819 */ /* 0x000fe200000006ff */
[----:B------:R-:W-:Y:S01]  /*2a40*/  HFMA2 R30, R84.H0_H0, R40.H0_H0, R116.H0_H0 ;  /* 0x20000028541e7231 */ /* 0x000fe20000040874 */
[----:B------:R-:W-:Y:S02]  /*2a50*/  F2FP.PACK_AB R18, RZ, R18 ;  /* 0x00000012ff12723e */ /* 0x000fe400000000ff */
[----:B------:R-:W-:Y:S02]  /*2a60*/  LOP3.LUT R20, R6, 0xffff0000, R137, 0xf8, !PT ;  /* 0xffff000006147812 */ /* 0x000fe400078ef889 */
[----:B------:R-:W-:Y:S01]  /*2a70*/  LOP3.LUT R52, R52, 0xffff, RZ, 0xc0, !PT ;  /* 0x0000ffff34347812 */ /* 0x000fe200078ec0ff */
[----:B------:R-:W-:Y:S01]  /*2a80*/  HFMA2 R18, R73.H0_H0, R18.H0_H0, R105.H0_H0 ;  /* 0x2000001249127231 */ /* 0x000fe20000040869 */
[----:B------:R-:W-:-:S02]  /*2a90*/  LOP3.LUT R6, R53, 0xffff, R38, 0xf8, !PT ;  /* 0x0000ffff35067812 */ /* 0x000fc400078ef826 */
[----:B------:R-:W-:Y:S02]  /*2aa0*/  LOP3.LUT R38, R67, 0xffff, RZ, 0xc0, !PT ;  /* 0x0000ffff43267812 */ /* 0x000fe400078ec0ff */
[----:B------:R-:W-:Y:S02]  /*2ab0*/  F2FP.PACK_AB R24, RZ, R24 ;  /* 0x00000018ff18723e */ /* 0x000fe400000000ff */
[----:B------:R-:W-:Y:S02]  /*2ac0*/  LOP3.LUT R40, R10, 0xffff, RZ, 0xc0, !PT ;  /* 0x0000ffff0a287812 */ /* 0x000fe400078ec0ff */
[----:B------:R-:W-:Y:S01]  /*2ad0*/  SHF.L.U64.HI R67, R63, 0x10, RZ ;  /* 0x000000103f437819 */ /* 0x000fe200000102ff */
[----:B------:R-:W-:Y:S01]  /*2ae0*/  HFMA2 R24, R76.H0_H0, R24.H0_H0, R108.H0_H0 ;  /* 0x200000184c187231 */ /* 0x000fe2000004086c */
[----:B------:R-:W-:Y:S02]  /*2af0*/  LOP3.LUT R134, R134, 0xffff, RZ, 0xc0, !PT ;  /* 0x0000ffff86867812 */ /* 0x000fe400078ec0ff */
[----:B------:R-:W-:-:S02]  /*2b00*/  SHF.L.U32 R53, R52, 0x10, RZ ;  /* 0x0000001034357819 */ /* 0x000fc400000006ff */
[----:B------:R-:W-:Y:S02]  /*2b10*/  SHF.L.U64.HI R63, R52, 0x10, RZ ;  /* 0x00000010343f7819 */ /* 0x000fe400000102ff */
[----:B------:R-:W-:Y:S02]  /*2b20*/  LOP3.LUT R51, R51, 0xffff, RZ, 0xc0, !PT ;  /* 0x0000ffff33337812 */ /* 0x000fe400078ec0ff */
[----:B------:R-:W-:Y:S02]  /*2b30*/  LOP3.LUT R61, R61, 0xffff, RZ, 0xc0, !PT ;  /* 0x0000ffff3d3d7812 */ /* 0x000fe400078ec0ff */
[----:B------:R-:W-:Y:S02]  /*2b40*/  LOP3.LUT R40, R40, 0xffff0000, R67, 0xf8, !PT ;  /* 0xffff000028287812 */ /* 0x000fe400078ef843 */
[----:B------:R-:W-:Y:S02]  /*2b50*/  LOP3.LUT R8, R53, 0xffff, R8, 0xf8, !PT ;  /* 0x0000ffff35087812 */ /* 0x000fe400078ef808 */
[----:B------:R-:W-:-:S02]  /*2b60*/  LOP3.LUT R38, R38, 0xffff0000, R63, 0xf8, !PT ;  /* 0xffff000026267812 */ /* 0x000fc400078ef83f */
[----:B------:R-:W-:Y:S02]  /*2b70*/  LOP3.LUT R18, R18, 0xffff, RZ, 0xc0, !PT ;  /* 0x0000ffff12127812 */ /* 0x000fe400078ec0ff */
[----:B------:R-:W-:Y:S02]  /*2b80*/  SHF.L.U64.HI R67, R134, 0x10, RZ ;  /* 0x0000001086437819 */ /* 0x000fe400000102ff */
[----:B------:R-:W-:Y:S02]  /*2b90*/  F2FP.PACK_AB R32, RZ, R32 ;  /* 0x00000020ff20723e */ /* 0x000fe400000000ff */
[----:B------:R-:W-:Y:S02]  /*2ba0*/  SHF.L.U32 R63, R51, 0x10, RZ ;  /* 0x00000010333f7819 */ /* 0x000fe400000006ff */
[----:B------:R-:W-:Y:S01]  /*2bb0*/  SHF.L.U32 R53, R61, 0x10, RZ ;  /* 0x000000103d357819 */ /* 0x000fe200000006ff */
[----:B------:R-:W-:Y:S01]  /*2bc0*/  HFMA2 R32, R80.H0_H0, R32.H0_H0, R112.H0_H0 ;  /* 0x2000002050207231 */ /* 0x000fe20000040870 */
[----:B------:R-:W-:-:S02]  /*2bd0*/  LOP3.LUT R52, R65, 0xffff, RZ, 0xc0, !PT ;  /* 0x0000ffff41347812 */ /* 0x000fc400078ec0ff */
[----:B------:R-:W-:Y:S02]  /*2be0*/  LOP3.LUT R49, R49, 0xffff, RZ, 0xc0, !PT ;  /* 0x0000ffff31317812 */ /* 0x000fe400078ec0ff */
[----:B------:R-:W-:Y:S02]  /*2bf0*/  F2FP.PACK_AB R26, RZ, R26 ;  /* 0x0000001aff1a723e */ /* 0x000fe400000000ff */
[----:B------:R-:W-:Y:S02]  /*2c00*/  SHF.L.U64.HI R65, R51, 0x10, RZ ;  /* 0x0000001033417819 */ /* 0x000fe400000102ff */
[----:B------:R-:W-:Y:S01]  /*2c10*/  LOP3.LUT R60, R60, 0xffff, RZ, 0xc0, !PT ;  /* 0x0000ffff3c3c7812 */ /* 0x000fe200078ec0ff */
[----:B------:R-:W-:Y:S01]  /*2c20*/  HFMA2 R26, R77.H0_H0, R26.H0_H0, R109.H0_H0 ;  /* 0x2000001a4d1a7231 */ /* 0x000fe2000004086d */
[----:B------:R-:W-:Y:S02]  /*2c30*/  LOP3.LUT R51, R18, 0xffff0000, R67, 0xf8, !PT ;  /* 0xffff000012337812 */ /* 0x000fe400078ef843 */
[----:B------:R-:W-:-:S02]  /*2c40*/  F2FP.PACK_AB R34, RZ, R34 ;  /* 0x00000022ff22723e */ /* 0x000fc400000000ff */
[----:B------:R-:W-:Y:S02]  /*2c50*/  LOP3.LUT R14, R63, 0xffff, R14, 0xf8, !PT ;  /* 0x0000ffff3f0e7812 */ /* 0x000fe400078ef80e */
[----:B------:R-:W-:Y:S01]  /*2c60*/  LOP3.LUT R18, R53, 0xffff, R24, 0xf8, !PT ;  /* 0x0000ffff35127812 */ /* 0x000fe200078ef818 */
[----:B------:R-:W-:Y:S01]  /*2c70*/  HFMA2 R34, R81.H0_H0, R34.H0_H0, R113.H0_H0 ;  /* 0x2000002251227231 */ /* 0x000fe20000040871 */
[----:B------:R-:W-:Y:S02]  /*2c80*/  LOP3.LUT R53, R22, 0xffff, RZ, 0xc0, !PT ;  /* 0x0000ffff16357812 */ /* 0x000fe400078ec0ff */
[----:B------:R-:W-:Y:S02]  /*2c90*/  SHF.L.U64.HI R63, R61, 0x10, RZ ;  /* 0x000000103d3f7819 */ /* 0x000fe400000102ff */
[----:B------:R-:W-:Y:S02]  /*2ca0*/  SHF.L.U64.HI R24, R49, 0x10, RZ ;  /* 0x0000001031187819 */ /* 0x000fe400000102ff */
[----:B------:R-:W-:-:S02]  /*2cb0*/  SHF.L.U32 R61, R60, 0x10, RZ ;  /* 0x000000103c3d7819 */ /* 0x000fc400000006ff */
[----:B------:R-:W-:Y:S02]  /*2cc0*/  SHF.L.U32 R22, R49, 0x10, RZ ;  /* 0x0000001031167819 */ /* 0x000fe400000006ff */
[----:B------:R-:W-:Y:S02]  /*2cd0*/  LOP3.LUT R53, R53, 0xffff0000, R24, 0xf8, !PT ;  /* 0xffff000035357812 */ /* 0x000fe400078ef818 */
[----:B------:R-:W-:Y:S02]  /*2ce0*/  F2FP.PACK_AB R42, RZ, R42 ;  /* 0x0000002aff2a723e */ /* 0x000fe400000000ff */
[----:B------:R-:W-:Y:S02]  /*2cf0*/  LOP3.LUT R24, R61, 0xffff, R32, 0xf8, !PT ;  /* 0x0000ffff3d187812 */ /* 0x000fe400078ef820 */
[----:B------:R-:W-:Y:S01]  /*2d00*/  LOP3.LUT R48, R48, 0xffff, RZ, 0xc0, !PT ;  /* 0x0000ffff30307812 */ /* 0x000fe200078ec0ff */
[----:B------:R-:W-:Y:S01]  /*2d10*/  HFMA2 R42, R85.H0_H0, R42.H0_H0, R117.H0_H0 ;  /* 0x2000002a552a7231 */ /* 0x000fe20000040875 */
[----:B------:R-:W-:-:S02]  /*2d20*/  LOP3.LUT R32, R59, 0xffff, RZ, 0xc0, !PT ;  /* 0x0000ffff3b207812 */ /* 0x000fc400078ec0ff */
[----:B------:R-:W-:Y:S02]  /*2d30*/  LOP3.LUT R26, R26, 0xffff, RZ, 0xc0, !PT ;  /* 0x0000ffff1a1a7812 */ /* 0x000fe400078ec0ff */
[----:B------:R-:W-:Y:S02]  /*2d40*/  LOP3.LUT R22, R22, 0xffff, R55, 0xf8, !PT ;  /* 0x0000ffff16167812 */ /* 0x000fe400078ef837 */
[----:B------:R-:W-:Y:S02]  /*2d50*/  LOP3.LUT R34, R34, 0xffff, RZ, 0xc0, !PT ;  /* 0x0000ffff22227812 */ /* 0x000fe400078ec0ff */
[----:B------:R-:W-:Y:S02]  /*2d60*/  LOP3.LUT R12, R12, 0xffff, RZ, 0xc0, !PT ;  /* 0x0000ffff0c0c7812 */ /* 0x000fe400078ec0ff */
[----:B------:R-:W-:Y:S02]  /*2d70*/  SHF.L.U64.HI R61, R60, 0x10, RZ ;  /* 0x000000103c3d7819 */ /* 0x000fe400000102ff */
[----:B------:R-:W-:-:S02]  /*2d80*/  SHF.L.U64.HI R55, R48, 0x10, RZ ;  /* 0x0000001030377819 */ /* 0x000fc400000102ff */
[----:B------:R-:W-:Y:S02]  /*2d90*/  SHF.L.U32 R59, R32, 0x10, RZ ;  /* 0x00000010203b7819 */ /* 0x000fe400000006ff */
[----:B------:R-:W-:Y:S02]  /*2da0*/  LOP3.LUT R49, R26, 0xffff0000, R63, 0xf8, !PT ;  /* 0xffff00001a317812 */ /* 0x000fe400078ef83f */
[----:B------:R-:W-:Y:S02]  /*2db0*/  SHF.L.U32 R26, R48, 0x10, RZ ;  /* 0x00000010301a7819 */ /* 0x000fe400000006ff */
[----:B------:R-:W-:Y:S02]  /*2dc0*/  F2FP.PACK_AB R50, RZ, R50 ;  /* 0x00000032ff32723e */ /* 0x000fe400000000ff */
[----:B------:R-:W-:Y:S02]  /*2dd0*/  LOP3.LUT R48, R34, 0xffff0000, R61, 0xf8, !PT ;  /* 0xffff000022307812 */ /* 0x000fe400078ef83d */
[----:B------:R-:W-:Y:S01]  /*2de0*/  LOP3.LUT R55, R12, 0xffff0000, R55, 0xf8, !PT ;  /* 0xffff00000c377812 */ /* 0x000fe200078ef837 */
[----:B------:R-:W-:Y:S01]  /*2df0*/  HFMA2 R50, R89.H0_H0, R50.H0_H0, R121.H0_H0 ;  /* 0x2000003259327231 */ /* 0x000fe20000040879 */
[----:B------:R-:W-:-:S02]  /*2e00*/  LOP3.LUT R12, R59, 0xffff, R30, 0xf8, !PT ;  /* 0x0000ffff3b0c7812 */ /* 0x000fc400078ef81e */
[----:B------:R-:W-:Y:S02]  /*2e10*/  LOP3.LUT R37, R37, 0xffff, RZ, 0xc0, !PT ;  /* 0x0000ffff25257812 */ /* 0x000fe400078ec0ff */
[----:B------:R-:W-:Y:S02]  /*2e20*/  LOP3.LUT R34, R41, 0xffff, RZ, 0xc0, !PT ;  /* 0x0000ffff29227812 */ /* 0x000fe400078ec0ff */
[----:B------:R-:W-:Y:S02]  /*2e30*/  LOP3.LUT R42, R42, 0xffff, RZ, 0xc0, !PT ;  /* 0x0000ffff2a2a7812 */ /* 0x000fe400078ec0ff */
[----:B------:R-:W-:Y:S02]  /*2e40*/  SHF.L.U64.HI R59, R32, 0x10, RZ ;  /* 0x00000010203b7819 */ /* 0x000fe400000102ff */
[----:B------:R-:W-:Y:S02]  /*2e50*/  LOP3.LUT R26, R26, 0xffff, R57, 0xf8, !PT ;  /* 0x0000ffff1a1a7812 */ /* 0x000fe400078ef839 */
[----:B------:R-:W-:-:S02]  /*2e60*/  F2FP.PACK_AB R56, RZ, R56 ;  /* 0x00000038ff38723e */ /* 0x000fc400000000ff */
[C---:B------:R-:W-:Y:S02]  /*2e70*/  SHF.L.U32 R32, R37.reuse, 0x10, RZ ;  /* 0x0000001025207819 */ /* 0x040fe400000006ff */
[----:B------:R-:W-:Y:S01]  /*2e80*/  SHF.L.U64.HI R41, R37, 0x10, RZ ;  /* 0x0000001025297819 */ /* 0x000fe200000102ff */
[----:B------:R-:W-:Y:S01]  /*2e90*/  HFMA2 R56, R92.H0_H0, R56.H0_H0, R124.H0_H0 ;  /* 0x200000385c387231 */ /* 0x000fe2000004087c */
[----:B------:R-:W-:Y:S02]  /*2ea0*/  SHF.L.U32 R57, R34, 0x10, RZ ;  /* 0x0000001022397819 */ /* 0x000fe400000006ff */
[----:B------:R-:W-:Y:S02]  /*2eb0*/  LOP3.LUT R37, R42, 0xffff0000, R59, 0xf8, !PT ;  /* 0xffff00002a257812 */ /* 0x000fe400078ef83b */
[----:B------:R-:W-:Y:S02]  /*2ec0*/  LOP3.LUT R25, R25, 0xffff, RZ, 0xc0, !PT ;  /* 0x0000ffff19197812 */ /* 0x000fe400078ec0ff */
[----:B------:R-:W-:-:S02]  /*2ed0*/  LOP3.LUT R42, R36, 0xffff, RZ, 0xc0, !PT ;  /* 0x0000ffff242a7812 */ /* 0x000fc400078ec0ff */
[----:B------:R-:W-:Y:S02]  /*2ee0*/  F2FP.PACK_AB R62, RZ, R62 ;  /* 0x0000003eff3e723e */ /* 0x000fe400000000ff */
[----:B------:R-:W-:Y:S02]  /*2ef0*/  LOP3.LUT R32, R32, 0xffff, R43, 0xf8, !PT ;  /* 0x0000ffff20207812 */ /* 0x000fe400078ef82b */
[----:B------:R-:W-:Y:S01]  /*2f00*/  LOP3.LUT R30, R57, 0xffff, R44, 0xf8, !PT ;  /* 0x0000ffff391e7812 */ /* 0x000fe200078ef82c */
[----:B------:R-:W-:Y:S01]  /*2f10*/  HFMA2 R62, R95.H0_H0, R62.H0_H0, R127.H0_H0 ;  /* 0x2000003e5f3e7231 */ /* 0x000fe2000004087f */
[----:B------:R-:W-:Y:S02]  /*2f20*/  SHF.L.U64.HI R36, R34, 0x10, RZ ;  /* 0x0000001022247819 */ /* 0x000fe400000102ff */
[----:B------:R-:W-:Y:S02]  /*2f30*/  LOP3.LUT R43, R50, 0xffff, RZ, 0xc0, !PT ;  /* 0x0000ffff322b7812 */ /* 0x000fe400078ec0ff */
[----:B------:R-:W-:-:S02]  /*2f40*/  SHF.L.U32 R34, R25, 0x10, RZ ;  /* 0x0000001019227819 */ /* 0x000fc400000006ff */
[----:B------:R-:W-:Y:S02]  /*2f50*/  SHF.L.U64.HI R57, R25, 0x10, RZ ;  /* 0x0000001019397819 */ /* 0x000fe400000102ff */
[C---:B------:R-:W-:Y:S02]  /*2f60*/  SHF.L.U32 R25, R42.reuse, 0x10, RZ ;  /* 0x000000102a197819 */ /* 0x040fe400000006ff */
[----:B------:R-:W-:Y:S02]  /*2f70*/  LOP3.LUT R9, R9, 0xffff, RZ, 0xc0, !PT ;  /* 0x0000ffff09097812 */ /* 0x000fe400078ec0ff */
[----:B------:R-:W-:Y:S02]  /*2f80*/  LOP3.LUT R43, R43, 0xffff0000, R36, 0xf8, !PT ;  /* 0xffff00002b2b7812 */ /* 0x000fe400078ef824 */
[----:B------:R-:W-:Y:S02]  /*2f90*/  LOP3.LUT R36, R25, 0xffff, R56, 0xf8, !PT ;  /* 0x0000ffff19247812 */ /* 0x000fe400078ef838 */
[----:B------:R-:W-:-:S02]  /*2fa0*/  SHF.L.U64.HI R25, R42, 0x10, RZ ;  /* 0x000000102a197819 */ /* 0x000fc400000102ff */
[C---:B------:R-:W-:Y:S02]  /*2fb0*/  SHF.L.U32 R42, R9.reuse, 0x10, RZ ;  /* 0x00000010092a7819 */ /* 0x040fe400000006ff */
[----:B------:R-:W-:Y:S02]  /*2fc0*/  LOP3.LUT R62, R62, 0xffff, RZ, 0xc0, !PT ;  /* 0x0000ffff3e3e7812 */ /* 0x000fe400078ec0ff */
[----:B------:R-:W-:Y:S02]  /*2fd0*/  SHF.L.U64.HI R9, R9, 0x10, RZ ;  /* 0x0000001009097819 */ /* 0x000fe400000102ff */
[----:B------:R-:W-:Y:S02]  /*2fe0*/  F2FP.PACK_AB R64, RZ, R64 ;  /* 0x00000040ff40723e */ /* 0x000fe400000000ff */
[----:B------:R-:W-:Y:S02]  /*2ff0*/  LOP3.LUT R42, R42, 0xffff, R47, 0xf8, !PT ;  /* 0x0000ffff2a2a7812 */ /* 0x000fe400078ef82f */
[----:B------:R-:W-:Y:S01]  /*3000*/  LOP3.LUT R47, R62, 0xffff0000, R9, 0xf8, !PT ;  /* 0xffff00003e2f7812 */ /* 0x000fe200078ef809 */
[----:B------:R-:W-:Y:S01]  /*3010*/  HFMA2 R64, R96.H0_H0, R64.H0_H0, R128.H0_H0 ;  /* 0x2000004060407231 */ /* 0x000fe20000040880 */
[----:B------:R-:W-:-:S02]  /*3020*/  LOP3.LUT R9, R5, 0xffff, RZ, 0xc0, !PT ;  /* 0x0000ffff05097812 */ /* 0x000fc400078ec0ff */
[----:B------:R-:W-:Y:S02]  /*3030*/  LOP3.LUT R11, R11, 0xffff, RZ, 0xc0, !PT ;  /* 0x0000ffff0b0b7812 */ /* 0x000fe400078ec0ff */
[----:B------:R-:W-:Y:S02]  /*3040*/  SHF.L.U32 R5, R9, 0x10, RZ ;  /* 0x0000001009057819 */ /* 0x000fe400000006ff */
[----:B------:R-:W-:Y:S02]  /*3050*/  F2FP.PACK_AB R46, RZ, R46 ;  /* 0x0000002eff2e723e */ /* 0x000fe400000000ff */
[----:B------:R-:W-:Y:S02]  /*3060*/  LOP3.LUT R44, R5, 0xffff, R64, 0xf8, !PT ;  /* 0x0000ffff052c7812 */ /* 0x000fe400078ef840 */
[----:B------:R-:W-:Y:S01]  /*3070*/  PRMT R5, R20, 0x5410, R7 ;  /* 0x0000541014057816 */ /* 0x000fe20000000007 */
[----:B------:R-:W-:Y:S01]  /*3080*/  HFMA2 R46, R87.H0_H0, R46.H0_H0, R119.H0_H0 ;  /* 0x2000002e572e7231 */ /* 0x000fe20000040877 */
[----:B------:R-:W-:-:S02]  /*3090*/  LOP3.LUT R20, R19, 0xffff, RZ, 0xc0, !PT ;  /* 0x0000ffff13147812 */ /* 0x000fc400078ec0ff */
[----:B------:R-:W-:Y:S02]  /*30a0*/  F2FP.PACK_AB R54, RZ, R54 ;  /* 0x00000036ff36723e */ /* 0x000fe400000000ff */
[----:B------:R-:W-:Y:S02]  /*30b0*/  PRMT R7, R40, 0x5410, R11 ;  /* 0x0000541028077816 */ /* 0x000fe4000000000b */
[----:B------:R-:W-:Y:S01]  /*30c0*/  PRMT R11, R51, 0x5410, R20 ;  /* 0x00005410330b7816 */ /* 0x000fe20000000014 */
[----:B------:R-:W-:Y:S01]  /*30d0*/  HFMA2 R54, R91.H0_H0, R54.H0_H0, R123.H0_H0 ;  /* 0x200000365b367231 */ /* 0x000fe2000004087b */
[----:B------:R-:W-:Y:S02]  /*30e0*/  F2FP.PACK_AB R58, RZ, R58 ;  /* 0x0000003aff3a723e */ /* 0x000fe400000000ff */
[----:B------:R-:W-:Y:S02]  /*30f0*/  LOP3.LUT R20, R27, 0xffff, RZ, 0xc0, !PT ;  /* 0x0000ffff1b147812 */ /* 0x000fe400078ec0ff */
[----:B------:R-:W-:Y:S01]  /*3100*/  F2FP.PACK_AB R66, RZ, R66 ;  /* 0x00000042ff42723e */ /* 0x000fe200000000ff */
[----:B------:R-:W-:Y:S01]  /*3110*/  HFMA2 R58, R93.H0_H0, R58.H0_H0, R125.H0_H0 ;  /* 0x2000003a5d3a7231 */ /* 0x000fe2000004087d */
[----:B------:R-:W-:Y:S01]  /*3120*/  PRMT R19, R49, 0x5410, R20 ;  /* 0x0000541031137816 */ /* 0x000fe20000000014 */
[----:B------:R-:W-:Y:S01]  /*3130*/  HFMA2.MMA R49, -RZ, RZ, 0, 4.76837158203125e-07 ;  /* 0x00000008ff317435 */ /* 0x000fe200000001ff */
[----:B------:R-:W-:Y:S01]  /*3140*/  LOP3.LUT R46, R46, 0xffff, RZ, 0xc0, !PT ;  /* 0x0000ffff2e2e7812 */ /* 0x000fe200078ec0ff */
[----:B------:R-:W-:Y:S01]  /*3150*/  HFMA2 R66, R97.H0_H0, R66.H0_H0, R129.H0_H0 ;  /* 0x2000004261427231 */ /* 0x000fe20000040881 */
[----:B------:R-:W-:-:S02]  /*3160*/  LOP3.LUT R20, R39, 0xffff, RZ, 0xc0, !PT ;  /* 0x0000ffff27147812 */ /* 0x000fc400078ec0ff */
[----:B------:R-:W-:Y:S02]  /*3170*/  LOP3.LUT R16, R16, 0xffff, RZ, 0xc0, !PT ;  /* 0x0000ffff10107812 */ /* 0x000fe400078ec0ff */
[----:B------:R-:W-:Y:S02]  /*3180*/  LOP3.LUT R54, R54, 0xffff, RZ, 0xc0, !PT ;  /* 0x0000ffff36367812 */ /* 0x000fe400078ec0ff */
[----:B------:R-:W-:Y:S02]  /*3190*/  LOP3.LUT R41, R46, 0xffff0000, R41, 0xf8, !PT ;  /* 0xffff00002e297812 */ /* 0x000fe400078ef829 */
[----:B------:R-:W-:Y:S02]  /*31a0*/  PRMT R27, R55, 0x5410, R20 ;  /* 0x00005410371b7816 */ /* 0x000fe40000000014 */
[----:B------:R-:W-:Y:S02]  /*31b0*/  LOP3.LUT R46, R58, 0xffff, RZ, 0xc0, !PT ;  /* 0x0000ffff3a2e7812 */ /* 0x000fe400078ec0ff */
[----:B------:R-:W-:-:S02]  /*31c0*/  LOP3.LUT R20, R13, 0xffff, RZ, 0xc0, !PT ;  /* 0x0000ffff0d147812 */ /* 0x000fc400078ec0ff */
[----:B------:R-:W-:Y:S02]  /*31d0*/  LOP3.LUT R34, R34, 0xffff, R45, 0xf8, !PT ;  /* 0x0000ffff22227812 */ /* 0x000fe400078ef82d */
[----:B------:R-:W-:Y:S02]  /*31e0*/  LOP3.LUT R35, R35, 0xffff, RZ, 0xc0, !PT ;  /* 0x0000ffff23237812 */ /* 0x000fe400078ec0ff */
[----:B------:R-:W-:Y:S02]  /*31f0*/  PRMT R13, R37, 0x5410, R16 ;  /* 0x00005410250d7816 */ /* 0x000fe40000000010 */
[----:B------:R-:W-:Y:S02]  /*3200*/  F2FP.PACK_AB R4, RZ, R4 ;  /* 0x00000004ff04723e */ /* 0x000fe400000000ff */
[----:B------:R-:W-:Y:S02]  /*3210*/  LOP3.LUT R45, R54, 0xffff0000, R57, 0xf8, !PT ;  /* 0xffff0000362d7812 */ /* 0x000fe400078ef839 */
[----:B------:R-:W-:Y:S01]  /*3220*/  LOP3.LUT R50, R66, 0xffff, RZ, 0xc0, !PT ;  /* 0x0000ffff42327812 */ /* 0x000fe200078ec0ff */
[----:B------:R-:W-:Y:S01]  /*3230*/  HFMA2 R4, R2.H0_H0, R4.H0_H0, R98.H0_H0 ;  /* 0x2000000402047231 */ /* 0x000fe20000040862 */
[----:B------:R-:W-:-:S02]  /*3240*/  SHF.L.U64.HI R9, R9, 0x10, RZ ;  /* 0x0000001009097819 */ /* 0x000fc400000102ff */
[----:B------:R-:W-:Y:S02]  /*3250*/  LOP3.LUT R16, R33, 0xffff, RZ, 0xc0, !PT ;  /* 0x0000ffff21107812 */ /* 0x000fe400078ec0ff */
[----:B------:R-:W-:Y:S02]  /*3260*/  LOP3.LUT R15, R15, 0xffff, RZ, 0xc0, !PT ;  /* 0x0000ffff0f0f7812 */ /* 0x000fe400078ec0ff */
[----:B------:R-:W-:Y:S02]  /*3270*/  LOP3.LUT R46, R46, 0xffff0000, R25, 0xf8, !PT ;  /* 0xffff00002e2e7812 */ /* 0x000fe400078ef819 */
[----:B------:R-:W-:Y:S02]  /*3280*/  PRMT R25, R48, 0x5410, R35 ;  /* 0x0000541030197816 */ /* 0x000fe40000000023 */
[----:B------:R-:W-:Y:S02]  /*3290*/  LOP3.LUT R50, R50, 0xffff0000, R9, 0xf8, !PT ;  /* 0xffff000032327812 */ /* 0x000fe400078ef809 */
[----:B------:R-:W-:-:S02]  /*32a0*/  LOP3.LUT R28, R28, 0xffff, RZ, 0xc0, !PT ;  /* 0x0000ffff1c1c7812 */ /* 0x000fc400078ec0ff */
[----:B------:R-:W-:Y:S02]  /*32b0*/  PRMT R35, R45, 0x5410, R16 ;  /* 0x000054102d237816 */ /* 0x000fe40000000010 */
[----:B------:R-:W-:Y:S02]  /*32c0*/  LOP3.LUT R52, R52, 0xffff0000, R65, 0xf8, !PT ;  /* 0xffff000034347812 */ /* 0x000fe400078ef841 */
[----:B------:R-:W-:Y:S02]  /*32d0*/  LOP3.LUT R23, R23, 0xffff, RZ, 0xc0, !PT ;  /* 0x0000ffff17177812 */ /* 0x000fe400078ec0ff */
[----:B------:R-:W-:Y:S02]  /*32e0*/  PRMT R9, R38, 0x5410, R15 ;  /* 0x0000541026097816 */ /* 0x000fe4000000000f */
[----:B------:R-:W-:Y:S02]  /*32f0*/  LOP3.LUT R16, R21, 0xffff, RZ, 0xc0, !PT ;  /* 0x0000ffff15107812 */ /* 0x000fe400078ec0ff */
[----:B------:R-:W-:-:S02]  /*3300*/  F2FP.PACK_AB R133, RZ, R133 ;  /* 0x00000085ff85723e */ /* 0x000fc400000000ff */
[----:B------:R-:W-:Y:S02]  /*3310*/  LOP3.LUT R38, R31, 0xffff, RZ, 0xc0, !PT ;  /* 0x0000ffff1f267812 */ /* 0x000fe400078ec0ff */
[----:B------:R-:W-:Y:S01]  /*3320*/  PRMT R33, R41, 0x5410, R20 ;  /* 0x0000541029217816 */ /* 0x000fe20000000014 */
[----:B------:R-:W-:Y:S01]  /*3330*/  HFMA2 R133, R72.H0_H0, R133.H0_H0, R104.H0_H0 ;  /* 0x2000008548857231 */ /* 0x000fe20000040868 */
[----:B------:R-:W-:Y:S02]  /*3340*/  PRMT R31, R43, 0x5410, R28 ;  /* 0x000054102b1f7816 */ /* 0x000fe4000000001c */
[----:B------:R-:W-:Y:S02]  /*3350*/  PRMT R15, R52, 0x5410, R23 ;  /* 0x00005410340f7816 */ /* 0x000fe40000000017 */
[----:B------:R-:W-:Y:S02]  /*3360*/  LOP3.LUT R21, R17, 0xffff, RZ, 0xc0, !PT ;  /* 0x0000ffff11157812 */ /* 0x000fe400078ec0ff */
[----:B------:R-:W-:-:S02]  /*3370*/  IADD3 R20, R131, 0x80, RZ ;  /* 0x0000008083147810 */ /* 0x000fc40007ffe0ff */
[----:B------:R-:W-:Y:S01]  /*3380*/  PRMT R43, R47, 0x5410, R16 ;  /* 0x000054102f2b7816 */ /* 0x000fe20000000010 */
[----:B------:R-:W-:Y:S01]  /*3390*/  IMAD.WIDE.U32 R16, R131, R49, c[0x0][0x178] ;  /* 0x00005e0083107625 */ /* 0x000fe200078e0031 */
[----:B------:R-:W-:Y:S02]  /*33a0*/  LOP3.LUT R4, R135, 0xffff, R4, 0xf8, !PT ;  /* 0x0000ffff87047812 */ /* 0x000fe400078ef804 */
[----:B------:R-:W-:Y:S02]  /*33b0*/  PRMT R23, R53, 0x5410, R38 ;  /* 0x0000541035177816 */ /* 0x000fe40000000026 */
[----:B------:R-:W-:Y:S01]  /*33c0*/  LOP3.LUT R29, R29, 0xffff, RZ, 0xc0, !PT ;  /* 0x0000ffff1d1d7812 */ /* 0x000fe200078ec0ff */
[----:B------:R0:W-:Y:S01]  /*33d0*/  STG.E.64 [R16.64], R4 ;  /* 0x0000000410007986 */ /* 0x0001e2000c101b04 */
[C---:B------:R-:W-:Y:S02]  /*33e0*/  IADD3 R28, R131.reuse, 0x100, RZ ;  /* 0x00000100831c7810 */ /* 0x040fe40007ffe0ff */
[----:B------:R-:W-:-:S02]  /*33f0*/  IADD3 R38, R131, 0x180, RZ ;  /* 0x0000018083267810 */ /* 0x000fc40007ffe0ff */
[----:B------:R-:W-:Y:S02]  /*3400*/  SHF.L.U32 R10, R134, 0x10, RZ ;  /* 0x00000010860a7819 */ /* 0x000fe400000006ff */
[----:B------:R-:W-:Y:S01]  /*3410*/  PRMT R45, R50, 0x5410, R21 ;  /* 0x00005410322d7816 */ /* 0x000fe20000000015 */
[-C--:B------:R-:W-:Y:S01]  /*3420*/  IMAD.WIDE.U32 R20, R20, R49.reuse, c[0x0][0x178] ;  /* 0x00005e0014147625 */ /* 0x080fe200078e0031 */
[----:B------:R-:W-:Y:S02]  /*3430*/  PRMT R37, R46, 0x5410, R29 ;  /* 0x000054102e257816 */ /* 0x000fe4000000001d */
[----:B------:R-:W-:Y:S01]  /*3440*/  LOP3.LUT R10, R10, 0xffff, R133, 0xf8, !PT ;  /* 0x0000ffff0a0a7812 */ /* 0x000fe200078ef885 */
[-C--:B------:R-:W-:Y:S01]  /*3450*/  IMAD.WIDE.U32 R28, R28, R49.reuse, c[0x0][0x178] ;  /* 0x00005e001c1c7625 */ /* 0x080fe200078e0031 */
[C---:B------:R-:W-:Y:S01]  /*3460*/  IADD3 R40, R131.reuse, 0x200, RZ ;  /* 0x0000020083287810 */ /* 0x040fe20007ffe0ff */
[----:B------:R1:W-:Y:S01]  /*3470*/  STG.E.64 [R20.64], R6 ;  /* 0x0000000614007986 */ /* 0x0003e2000c101b04 */
[C---:B0-----:R-:W-:Y:S01]  /*3480*/  IADD3 R16, R131.reuse, 0x380, RZ ;  /* 0x0000038083107810 */ /* 0x041fe20007ffe0ff */
[-C--:B------:R-:W-:Y:S01]  /*3490*/  IMAD.WIDE.U32 R38, R38, R49.reuse, c[0x0][0x178] ;  /* 0x00005e0026267625 */ /* 0x080fe200078e0031 */
[C---:B------:R-:W-:Y:S01]  /*34a0*/  IADD3 R46, R131.reuse, 0x280, RZ ;  /* 0x00000280832e7810 */ /* 0x040fe20007ffe0ff */
[----:B------:R0:W-:Y:S01]  /*34b0*/  STG.E.64 [R28.64], R8 ;  /* 0x000000081c007986 */ /* 0x0001e2000c101b04 */
[C---:B------:R-:W-:Y:S01]  /*34c0*/  IADD3 R17, R131.reuse, 0x400, RZ ;  /* 0x0000040083117810 */ /* 0x040fe20007ffe0ff */
[-C--:B------:R-:W-:Y:S01]  /*34d0*/  IMAD.WIDE.U32 R40, R40, R49.reuse, c[0x0][0x178] ;  /* 0x00005e0028287625 */ /* 0x080fe200078e0031 */
[----:B------:R-:W-:Y:S01]  /*34e0*/  IADD3 R47, R131, 0x300, RZ ;  /* 0x00000300832f7810 */ /* 0x000fe20007ffe0ff */
[----:B------:R2:W-:Y:S02]  /*34f0*/  STG.E.64 [R38.64], R10 ;  /* 0x0000000a26007986 */ /* 0x0005e4000c101b04 */
[----:B------:R-:W-:-:S02]  /*3500*/  IMAD.WIDE.U32 R4, R46, R49, c[0x0][0x178] ;  /* 0x00005e002e047625 */ /* 0x000fc400078e0031 */
[----:B------:R3:W-:Y:S02]  /*3510*/  STG.E.64 [R40.64], R14 ;  /* 0x0000000e28007986 */ /* 0x0007e4000c101b04 */
[-C--:B-1----:R-:W-:Y:S02]  /*3520*/  IMAD.WIDE.U32 R6, R47, R49.reuse, c[0x0][0x178] ;  /* 0x00005e002f067625 */ /* 0x082fe400078e0031 */
        /* <DEDUP_REMOVED lines=18> */
[----:B------:R0:W-:Y:S01]  /*3650*/  STG.E.64 [R6.64], R30 ;  /* 0x0000001e06007986 */ /* 0x0001e2000c101b04 */
[----:B------:R-:W-:Y:S01]  /*3660*/  IADD3 R131, R131, 0x780, RZ ;  /* 0x0000078083837810 */ /* 0x000fe20007ffe0ff */
[----:B---3--:R-:W-:-:S02]  /*3670*/  IMAD.WIDE.U32 R10, R16, R49, c[0x0][0x178] ;  /* 0x00005e00100a7625 */ /* 0x008fc400078e0031 */
[----:B------:R0:W-:Y:S02]  /*3680*/  STG.E.64 [R8.64], R34 ;  /* 0x0000002208007986 */ /* 0x0001e4000c101b04 */
[-C--:B-1----:R-:W-:Y:S02]  /*3690*/  IMAD.WIDE.U32 R12, R17, R49.reuse, c[0x0][0x178] ;  /* 0x00005e00110c7625 */ /* 0x082fe400078e0031 */
[----:B------:R0:W-:Y:S02]  /*36a0*/  STG.E.64 [R10.64], R36 ;  /* 0x000000240a007986 */ /* 0x0001e4000c101b04 */
[----:B------:R-:W-:Y:S02]  /*36b0*/  IMAD.WIDE.U32 R14, R131, R49, c[0x0][0x178] ;  /* 0x00005e00830e7625 */ /* 0x000fe400078e0031 */
[----:B------:R0:W-:Y:S04]  /*36c0*/  STG.E.64 [R12.64], R42 ;  /* 0x0000002a0c007986 */ /* 0x0001e8000c101b04 */
[----:B------:R0:W-:Y:S02]  /*36d0*/  STG.E.64 [R14.64], R44 ;  /* 0x0000002c0e007986 */ /* 0x0001e4000c101b04 */
[----:B0-----:R-:W-:Y:S01]  /*36e0*/  @P0 CALL.REL.NOINC `(.L_x_683) ;  /* 0x0000001000000944 */ /* 0x001fe20003c00000 */
[----:B------:R-:W-:Y:S05]  /*36f0*/  BRA `(.L_x_684) ;  /* 0xffffcbe000007947 */ /* 0x000fea000383ffff */
.L_x_683:
[----:B------:R-:W-:Y:S05]  /*3700*/  EXIT ;  /* 0x000000000000794d */ /* 0x000fea0003800000 */
.L_x_681:
[----:B------:R-:W-:Y:S01]  /*3710*/  HFMA2.MMA R133, -RZ, RZ, 0, 1.847743988037109375e-06 ;  /* 0x0000001fff857435 */ /* 0x000fe200000001ff */
[----:B------:R-:W-:-:S02]  /*3720*/  MOV R140, 0x1 ;  /* 0x00000001008c7802 */ /* 0x000fc40000000f00 */
[----:B------:R-:W-:Y:S02]  /*3730*/  MOV R138, 0xffffffff ;  /* 0xffffffff008a7802 */ /* 0x000fe40000000f00 */
[----:B------:R-:W-:Y:S02]  /*3740*/  MOV R136, 0x3760 ;  /* 0x0000376000887802 */ /* 0x000fe40000000f00 */
[----:B-----5:R-:W-:Y:S05]  /*3750*/  CALL.REL.NOINC `($__internal_77_$__cuda_sm70_shflsync_bfly_p) ;  /* 0x00000b9000007944 */ /* 0x020fea0003c00000 */
[----:B-1----:R-:W-:Y:S01]  /*3760*/  MOV R132, R140 ;  /* 0x0000008c00847202 */ /* 0x002fe20000000f00 */
[----:B0-----:R-:W-:Y:S05]  /*3770*/  BRA `(.L_x_685) ;  /* 0xffffd31000007947 */ /* 0x001fea000383ffff */
.L_x_682:
[----:B------:R-:W-:Y:S01]  /*3780*/  HFMA2.MMA R140, -RZ, RZ, 0, 1.1920928955078125e-07 ;  /* 0x00000002ff8c7435 */ /* 0x000fe200000001ff */
[----:B------:R-:W-:Y:S02]  /*3790*/  MOV R133, 0x1f ;  /* 0x0000001f00857802 */ /* 0x000fe40000000f00 */
[----:B------:R-:W-:Y:S02]  /*37a0*/  MOV R138, 0xffffffff ;  /* 0xffffffff008a7802 */ /* 0x000fe40000000f00 */
[----:B------:R-:W-:Y:S02]  /*37b0*/  MOV R136, 0x37d0 ;  /* 0x000037d000887802 */ /* 0x000fe40000000f00 */
[----:B-----5:R-:W-:Y:S05]  /*37c0*/  CALL.REL.NOINC `($__internal_77_$__cuda_sm70_shflsync_bfly_p) ;  /* 0x00000b2000007944 */ /* 0x020fea0003c00000 */
[----:B01----:R-:W-:Y:S01]  /*37d0*/  FADD.FTZ R135, R135, R140 ;  /* 0x0000008c87877221 */ /* 0x003fe20000010000 */
[----:B------:R-:W-:Y:S01]  /*37e0*/  HFMA2.MMA R140, -RZ, RZ, 0, 2.384185791015625e-07 ;  /* 0x00000004ff8c7435 */ /* 0x000fe200000001ff */
[----:B------:R-:W-:-:S02]  /*37f0*/  MOV R133, 0x1f ;  /* 0x0000001f00857802 */ /* 0x000fc40000000f00 */
[----:B------:R-:W-:Y:S02]  /*3800*/  MOV R138, 0xffffffff ;  /* 0xffffffff008a7802 */ /* 0x000fe40000000f00 */
[----:B------:R-:W-:Y:S02]  /*3810*/  MOV R136, 0x3830 ;  /* 0x0000383000887802 */ /* 0x000fe40000000f00 */
[----:B------:R-:W-:Y:S05]  /*3820*/  CALL.REL.NOINC `($__internal_77_$__cuda_sm70_shflsync_bfly_p) ;  /* 0x00000ac000007944 */ /* 0x000fea0003c00000 */
[----:B01----:R-:W-:Y:S01]  /*3830*/  FADD.FTZ R135, R135, R140 ;  /* 0x0000008c87877221 */ /* 0x003fe20000010000 */
[----:B------:R-:W-:Y:S01]  /*3840*/  HFMA2.MMA R140, -RZ, RZ, 0, 4.76837158203125e-07 ;  /* 0x00000008ff8c7435 */ /* 0x000fe200000001ff */
[----:B------:R-:W-:Y:S02]  /*3850*/  MOV R133, 0x1f ;  /* 0x0000001f00857802 */ /* 0x000fe40000000f00 */
[----:B------:R-:W-:Y:S02]  /*3860*/  MOV R138, 0xffffffff ;  /* 0xffffffff008a7802 */ /* 0x000fe40000000f00 */
[----:B------:R-:W-:Y:S02]  /*3870*/  MOV R136, 0x3890 ;  /* 0x0000389000887802 */ /* 0x000fe40000000f00 */
[----:B------:R-:W-:Y:S05]  /*3880*/  CALL.REL.NOINC `($__internal_77_$__cuda_sm70_shflsync_bfly_p) ;  /* 0x00000a6000007944 */ /* 0x000fea0003c00000 */
[----:B01----:R-:W-:Y:S01]  /*3890*/  FADD.FTZ R135, R135, R140 ;  /* 0x0000008c87877221 */ /* 0x003fe20000010000 */
[----:B------:R-:W-:Y:S01]  /*38a0*/  HFMA2.MMA R140, -RZ, RZ, 0, 9.5367431640625e-07 ;  /* 0x00000010ff8c7435 */ /* 0x000fe200000001ff */
[----:B------:R-:W-:-:S02]  /*38b0*/  MOV R133, 0x1f ;  /* 0x0000001f00857802 */ /* 0x000fc40000000f00 */
[----:B------:R-:W-:Y:S02]  /*38c0*/  MOV R138, 0xffffffff ;  /* 0xffffffff008a7802 */ /* 0x000fe40000000f00 */
[----:B------:R-:W-:Y:S02]  /*38d0*/  MOV R136, 0x38f0 ;  /* 0x000038f000887802 */ /* 0x000fe40000000f00 */
[----:B------:R-:W-:Y:S05]  /*38e0*/  CALL.REL.NOINC `($__internal_77_$__cuda_sm70_shflsync_bfly_p) ;  /* 0x00000a0000007944 */ /* 0x000fea0003c00000 */
        /* <DEDUP_REMOVED lines=134> */
[----:B------:R-:W-:Y:S05]  /*4150*/  CALL.REL.NOINC `($__internal_77_$__cuda_sm70_shflsync_bfly_p) ;  /* 0x0000019000007944 */ /* 0x000fea0003c00000 */
[----:B01----:R-:W-:Y:S01]  /*4160*/  FADD.FTZ R135, R135, R140 ;  /* 0x0000008c87877221 */ /* 0x003fe20000010000 */
[----:B------:R-:W-:Y:S01]  /*4170*/  HFMA2.MMA R140, -RZ, RZ, 0, 1.1920928955078125e-07 ;  /* 0x00000002ff8c7435 */ /* 0x000fe200000001ff */
[----:B------:R-:W-:Y:S02]  /*4180*/  MOV R133, 0x1f ;  /* 0x0000001f00857802 */ /* 0x000fe40000000f00 */
[----:B------:R-:W-:Y:S02]  /*4190*/  MOV R138, 0xffffffff ;  /* 0xffffffff008a7802 */ /* 0x000fe40000000f00 */
[----:B------:R-:W-:Y:S02]  /*41a0*/  MOV R136, 0x41c0 ;  /* 0x000041c000887802 */ /* 0x000fe40000000f00 */
[----:B------:R-:W-:Y:S05]  /*41b0*/  CALL.REL.NOINC `($__internal_77_$__cuda_sm70_shflsync_bfly_p) ;  /* 0x0000013000007944 */ /* 0x000fea0003c00000 */
        /* <DEDUP_REMOVED lines=18> */
[----:B01----:R-:W-:Y:S05]  /*42e0*/  BRA `(.L_x_686) ;  /* 0xffffd0e000007947 */ /* 0x003fea000383ffff */
        .weak           $__internal_77_$__cuda_sm70_shflsync_bfly_p
        .type           $__internal_77_$__cuda_sm70_shflsync_bfly_p,@function
        .size           $__internal_77_$__cuda_sm70_shflsync_bfly_p,(.L_x_1126 - $__internal_77_$__cuda_sm70_shflsync_bfly_p)
$__internal_77_$__cuda_sm70_shflsync_bfly_p:
[----:B------:R-:W-:Y:S01]  /*42f0*/  HFMA2.MMA R137, -RZ, RZ, 0, 0 ;  /* 0x00000000ff897435 */ /* 0x000fe200000001ff */
[----:B------:R-:W-:Y:S04]  /*4300*/  WARPSYNC R138 ;  /* 0x0000008a00007348 */ /* 0x000fe80003800000 */
[----:B------:R0:W1:Y:S01]  /*4310*/  SHFL.BFLY PT, R140, R135, R140, R133 ;  /* 0x0c00008c878c7389 */ /* 0x00006200000e0085 */
[----:B------:R-:W-:Y:S05]  /*4320*/  RET.REL.NODEC R136 `(_ZN10layer_norm13ln_fwd_kernelINS_13Kernel_traitsI6__halffS2_fjLj8192ELj1ELj1ELj4ELj16ENS_18Kernel_traits_baseILj8192ES2_fS2_fjLj128EEEEEEEvNS_9FwdParamsE) ;  /* 0xffffbcd088007950 */ /* 0x000fea0003c3ffff */
.L_x_687:
        /* <DEDUP_REMOVED lines=13> */
.L_x_1126:


//--------------------- .text._ZN10layer_norm13ln_fwd_kernelINS_13Kernel_traitsI6__halfS2_S2_fjLj8192ELj1ELj1ELj4ELj16ENS_18Kernel_traits_baseILj8192ES2_S2_S2_fjLj128EEEEEEEvNS_9FwdParamsE --------------------------
	.section	.text._ZN10layer_norm13ln_fwd_kernelINS_13Kernel_traitsI6__halfS2_S2_fjLj8192ELj1ELj1ELj4ELj16ENS_18Kernel_traits_baseILj8192ES2_S2_S2_fjLj128EEEEEEEvNS_9FwdParamsE,"ax",@progbits
	.sectioninfo	@"SHI_REGISTERS=168"
	.align	128
        .global         _ZN10layer_norm13ln_fwd_kernelINS_13Kernel_traitsI6__halfS2_S2_fjLj8192ELj1ELj1ELj4ELj16ENS_18Kernel_traits_baseILj8192ES2_S2_S2_fjLj128EEEEEEEvNS_9FwdParamsE
        .type           _ZN10layer_norm13ln_fwd_kernelINS_13Kernel_traitsI6__halfS2_S2_fjLj8192ELj1ELj1ELj4ELj16ENS_18Kernel_traits_baseILj8192ES2_S2_S2_fjLj128EEEEEEEvNS_9FwdParamsE,@function
        .size           _ZN10layer_norm13ln_fwd_kernelINS_13Kernel_traitsI6__halfS2_S2_fjLj8192ELj1ELj1ELj4ELj16ENS_18Kernel_traits_baseILj8192ES2_S2_S2_fjLj128EEEEEEEvNS_9FwdParamsE,(.L_x_1127 - _ZN10layer_norm13ln_fwd_kernelINS_13Kernel_traitsI6__halfS2_S2_fjLj8192ELj1ELj1ELj4ELj16ENS_18Kernel_traits_baseILj8192ES2_S2_S2_fjLj128EEEEEEEvNS_9FwdParamsE)
        .other          _ZN10layer_norm13ln_fwd_kernelINS_13Kernel_traitsI6__halfS2_S2_fjLj8192ELj1ELj1ELj4ELj16ENS_18Kernel_traits_baseILj8192ES2_S2_S2_fjLj128EEEEEEEvNS_9FwdParamsE,@"STO_CUDA_ENTRY STV_DEFAULT"
_ZN10layer_norm13ln_fwd_kernelINS_13Kernel_traitsI6__halfS2_S2_fjLj8192ELj1ELj1ELj4ELj16ENS_18Kernel_traits_baseILj8192ES2_S2_S2_fjLj128EEEEEEEvNS_9FwdParamsE:
.text._ZN10layer_norm13ln_fwd_kernelINS_13Kernel_traitsI6__halfS2_S2_fjLj8192ELj1ELj1ELj4ELj16ENS_18Kernel_traits_baseILj8192ES2_S2_S2_fjLj128EEEEEEEvNS_9FwdParamsE:
        /* <DEDUP_REMOVED lines=30> */
.L_x_691:
        /* <DEDUP_REMOVED lines=163> */
.L_x_692:
        /* <DEDUP_REMOVED lines=148> */
.L_x_693:
        /* <DEDUP_REMOVED lines=68> */
[----:B------:R-:W-:Y:S02]  /*1990*/  FADD.FTZ R107, R107, -R106 ;  /* 0x8000006a6b6b7221 */ /* 0x000fe40000010000 */
[C---:B------:R-:W-:Y:S01]  /*19a0*/  @!P0 IMAD.WIDE R68, R92.reuse, R112, c[0x0][0x188] ;  /* 0x000062005c448625 */ /* 0x040fe200078e0270 */
[----:B------:R-:W-:-:S03]  /*19b0*/  IADD3 R92, R92, c[0x0][0x160], RZ ;  /* 0x000058005c5c7a10 */ /* 0x000fc60007ffe0ff */
[--C-:B------:R-:W-:Y:S01]  /*19c0*/  FADD.FTZ R105, R105, -R106.reuse ;  /* 0x8000006a69697221 */ /* 0x100fe20000010000 */
[----:B-1----:R1:W-:Y:S01]  /*19d0*/  @!P0 STG.E [R68.64], R108 ;  /* 0x0000006c44008986 */ /* 0x0023e2000c101904 */
[----:B------:R-:W-:Y:S01]  /*19e0*/  FMUL.FTZ R125, R108, R125 ;  /* 0x0000007d6c7d7220 */ /* 0x000fe20000410000 */
[----:B------:R-:W-:Y:S01]  /*19f0*/  ISETP.GE.AND P0, PT, R92, c[0x0][0x164], PT ;  /* 0x000059005c007a0c */ /* 0x000fe20003f06270 */
[----:B0-----:R-:W-:Y:S02]  /*1a00*/  FMUL.FTZ R2, R108, R123 ;  /* 0x0000007b6c027220 */ /* 0x001fe40000410000 */
        /* <DEDUP_REMOVED lines=10> */
[----:B------:R-:W-:Y:S01]  /*1ab0*/  F2FP.PACK_AB R111, R2, R125 ;  /* 0x0000007d026f723e */ /* 0x000fe200000000ff */
[--C-:B------:R-:W-:Y:S02]  /*1ac0*/  FADD.FTZ R101, R101, -R106.reuse ;  /* 0x8000006a65657221 */ /* 0x100fe40000010000 */
[--C-:B------:R-:W-:Y:S02]  /*1ad0*/  FADD.FTZ R99, R99, -R106.reuse ;  /* 0x8000006a63637221 */ /* 0x100fe40000010000 */
[----:B------:R-:W-:Y:S01]  /*1ae0*/  FMUL.FTZ R79, R108, R109 ;  /* 0x0000006d6c4f7220 */ /* 0x000fe20000410000 */
[----:B------:R-:W-:Y:S01]  /*1af0*/  F2FP.PACK_AB R109, R78, R121 ;  /* 0x000000794e6d723e */ /* 0x000fe200000000ff */
[----:B------:R-:W-:Y:S01]  /*1b00*/  FMUL.FTZ R116, R108, R107 ;  /* 0x0000006b6c747220 */ /* 0x000fe20000410000 */
[----:B------:R-:W-:Y:S01]  /*1b10*/  F2FP.PACK_AB R107, R90, R117 ;  /* 0x000000755a6b723e */ /* 0x000fe200000000ff */
[----:B------:R-:W-:-:S02]  /*1b20*/  FADD.FTZ R95, R95, -R106 ;  /* 0x8000006a5f5f7221 */ /* 0x000fc40000010000 */
[----:B------:R-:W-:Y:S01]  /*1b30*/  FMUL.FTZ R105, R108, R105 ;  /* 0x000000696c697220 */ /* 0x000fe20000410000 */
[----:B------:R-:W-:Y:S01]  /*1b40*/  F2FP.PACK_AB R90, R116, R79 ;  /* 0x0000004f745a723e */ /* 0x000fe200000000ff */
[----:B------:R-:W-:Y:S02]  /*1b50*/  FMUL.FTZ R2, R108, R103 ;  /* 0x000000676c027220 */ /* 0x000fe40000410000 */
[--C-:B------:R-:W-:Y:S02]  /*1b60*/  FADD.FTZ R93, R93, -R106.reuse ;  /* 0x8000006a5d5d7221 */ /* 0x100fe40000010000 */
[--C-:B------:R-:W-:Y:S02]  /*1b70*/  FADD.FTZ R129, R129, -R106.reuse ;  /* 0x8000006a81817221 */ /* 0x100fe40000010000 */
[--C-:B------:R-:W-:Y:S02]  /*1b80*/  FADD.FTZ R131, R131, -R106.reuse ;  /* 0x8000006a83837221 */ /* 0x100fe40000010000 */
[----:B------:R-:W-:-:S02]  /*1b90*/  FADD.FTZ R137, R137, -R106 ;  /* 0x8000006a89897221 */ /* 0x000fc40000010000 */
[--C-:B------:R-:W-:Y:S02]  /*1ba0*/  FADD.FTZ R113, R113, -R106.reuse ;  /* 0x8000006a71717221 */ /* 0x100fe40000010000 */
[--C-:B------:R-:W-:Y:S02]  /*1bb0*/  FADD.FTZ R97, R97, -R106.reuse ;  /* 0x8000006a61617221 */ /* 0x100fe40000010000 */
[C---:B------:R-:W-:Y:S02]  /*1bc0*/  FMUL.FTZ R101, R108.reuse, R101 ;  /* 0x000000656c657220 */ /* 0x040fe40000410000 */
[C---:B-1----:R-:W-:Y:S02]  /*1bd0*/  FMUL.FTZ R68, R108.reuse, R99 ;  /* 0x000000636c447220 */ /* 0x042fe40000410000 */
[----:B------:R-:W-:Y:S01]  /*1be0*/  FMUL.FTZ R78, R108, R95 ;  /* 0x0000005f6c4e7220 */ /* 0x000fe20000410000 */
[----:B------:R-:W-:Y:S01]  /*1bf0*/  F2FP.PACK_AB R95, R2, R105 ;  /* 0x00000069025f723e */ /* 0x000fe200000000ff */
[--C-:B------:R-:W-:Y:S01]  /*1c00*/  FADD.FTZ R127, R127, -R106.reuse ;  /* 0x8000006a7f7f7221 */ /* 0x100fe20000010000 */
[----:B------:R-:W-:Y:S01]  /*1c10*/  F2FP.PACK_AB R99, R68, R101 ;  /* 0x000000654463723e */ /* 0x000fe200000000ff */
[----:B------:R-:W-:-:S02]  /*1c20*/  FADD.FTZ R133, R133, -R106 ;  /* 0x8000006a85857221 */ /* 0x000fc40000010000 */
[--C-:B------:R-:W-:Y:S02]  /*1c30*/  FADD.FTZ R135, R135, -R106.reuse ;  /* 0x8000006a87877221 */ /* 0x100fe40000010000 */
[--C-:B------:R-:W-:Y:S02]  /*1c40*/  FADD.FTZ R139, R139, -R106.reuse ;  /* 0x8000006a8b8b7221 */ /* 0x100fe40000010000 */
[C---:B------:R-:W-:Y:S01]  /*1c50*/  FMUL.FTZ R103, R108.reuse, R93 ;  /* 0x0000005d6c677220 */ /* 0x040fe20000410000 */
[----:B------:R-:W-:Y:S01]  /*1c60*/  HFMA2.MMA R93, -RZ, RZ, 0, 9.5367431640625e-07 ;  /* 0x00000010ff5d7435 */ /* 0x000fe200000001ff */
[----:B------:R-:W-:Y:S02]  /*1c70*/  FMUL.FTZ R116, R108, R129 ;  /* 0x000000816c747220 */ /* 0x000fe40000410000 */
[--C-:B------:R-:W-:Y:S02]  /*1c80*/  FADD.FTZ R71, R71, -R106.reuse ;  /* 0x8000006a47477221 */ /* 0x100fe40000010000 */
[--C-:B------:R-:W-:Y:S01]  /*1c90*/  FADD.FTZ R143, R143, -R106.reuse ;  /* 0x8000006a8f8f7221 */ /* 0x100fe20000010000 */
[----:B------:R-:W-:Y:S01]  /*1ca0*/  F2FP.PACK_AB R103, R116, R103 ;  /* 0x000000677467723e */ /* 0x000fe200000000ff */
        /* <DEDUP_REMOVED lines=45> */
[----:B------:R-:W-:Y:S01]  /*1f80*/  IADD3 R78, R104, 0x80, RZ ;  /* 0x00000080684e7810 */ /* 0x000fe20007ffe0ff */
        /* <DEDUP_REMOVED lines=11> */
[----:B------:R-:W-:Y:S01]  /*2040*/  FMUL.FTZ R125, R108, R94 ;  /* 0x0000005e6c7d7220 */ /* 0x000fe20000410000 */
[----:B------:R-:W-:Y:S01]  /*2050*/  HFMA2.MMA R82, R62, R99, R30 ;  /* 0x000000633e527235 */ /* 0x000fe2000000001e */
[----:B------:R-:W-:Y:S01]  /*2060*/  IMAD.WIDE.U32 R68, R116, R93, c[0x0][0x178] ;  /* 0x00005e0074447625 */ /* 0x000fe200078e005d */
[----:B------:R-:W-:Y:S01]  /*2070*/  HFMA2 R97, R57, R97, R25 ;  /* 0x0000006139617231 */ /* 0x000fe20000000019 */
[----:B------:R-:W-:Y:S01]  /*2080*/  F2FP.PACK_AB R117, R134, R117 ;  /* 0x000000758675723e */ /* 0x000fe200000000ff */
[----:B------:R-:W-:Y:S01]  /*2090*/  HFMA2 R99, R59, R113, R27 ;  /* 0x000000713b637231 */ /* 0x000fe2000000001b */
[C---:B------:R-:W-:Y:S01]  /*20a0*/  FMUL.FTZ R115, R108.reuse, R73 ;  /* 0x000000496c737220 */ /* 0x040fe20000410000 */
[----:B------:R-:W-:Y:S01]  /*20b0*/  HFMA2 R73, R65, R109, R33 ;  /* 0x0000006d41497231 */ /* 0x000fe20000000021 */
[C---:B------:R-:W-:Y:S01]  /*20c0*/  FMUL.FTZ R122, R108.reuse, R75 ;  /* 0x0000004b6c7a7220 */ /* 0x040fe20000410000 */
[----:B------:R-:W-:Y:S01]  /*20d0*/  HFMA2 R75, R67, R106, R35 ;  /* 0x0000006a434b7231 */ /* 0x000fe20000000023 */
[----:B------:R-:W-:-:S02]  /*20e0*/  FMUL.FTZ R132, R108, R70 ;  /* 0x000000466c847220 */ /* 0x000fc40000410000 */
        /* <DEDUP_REMOVED lines=11> */
[----:B------:R-:W-:Y:S01]  /*21a0*/  FMUL.FTZ R121, R108, R83 ;  /* 0x000000536c797220 */ /* 0x000fe20000410000 */
[----:B------:R-:W-:Y:S01]  /*21b0*/  HFMA2 R83, R63, R101, R31 ;  /* 0x000000653f537231 */ /* 0x000fe2000000001f */
[----:B------:R-:W-:Y:S01]  /*21c0*/  IMAD.WIDE.U32 R78, R78, R93, c[0x0][0x178] ;  /* 0x00005e004e4e7625 */ /* 0x000fe200078e005d */
[----:B------:R-:W-:-:S02]  /*21d0*/  F2FP.PACK_AB R71, R116, R71 ;  /* 0x000000477447723e */ /* 0x000fc400000000ff */
[----:B------:R-:W-:Y:S01]  /*21e0*/  F2FP.PACK_AB R115, R120, R115 ;  /* 0x000000737873723e */ /* 0x000fe200000000ff */
[C---:B------:R-:W-:Y:S01]  /*21f0*/  FMUL.FTZ R151, R108.reuse, R151 ;  /* 0x000000976c977220 */ /* 0x040fe20000410000 */
[----:B------:R-:W-:Y:S01]  /*2200*/  STG.E.128 [R78.64], R80 ;  /* 0x000000504e007986 */ /* 0x000fe2000c101d04 */
[C---:B------:R-:W-:Y:S01]  /*2210*/  FMUL.FTZ R124, R108.reuse, R155 ;  /* 0x0000009b6c7c7220 */ /* 0x040fe20000410000 */
[----:B------:R-:W-:Y:S01]  /*2220*/  F2FP.PACK_AB R119, R119, R70 ;  /* 0x000000467777723e */ /* 0x000fe200000000ff */
[C---:B------:R-:W-:Y:S01]  /*2230*/  FMUL.FTZ R157, R108.reuse, R157 ;  /* 0x0000009d6c9d7220 */ /* 0x040fe20000410000 */
[----:B------:R1:W-:Y:S01]  /*2240*/  STG.E.128 [R68.64], R96 ;  /* 0x0000006044007986 */ /* 0x0003e2000c101d04 */
[----:B------:R-:W-:Y:S01]  /*2250*/  FMUL.FTZ R128, R108, R161 ;  /* 0x000000a16c807220 */ /* 0x000fe20000410000 */
[----:B------:R-:W-:Y:S01]  /*2260*/  F2FP.PACK_AB R124, R124, R151 ;  /* 0x000000977c7c723e */ /* 0x000fe200000000ff */
[----:B------:R-:W-:Y:S01]  /*2270*/  FMUL.FTZ R110, R108, R110 ;  /* 0x0000006e6c6e7220 */ /* 0x000fe20000410000 */
[----:B0-----:R-:W-:Y:S01]  /*2280*/  IADD3 R2, R104, 0x180, RZ ;  /* 0x0000018068027810 */ /* 0x001fe20007ffe0ff */
[----:B------:R-:W-:Y:S01]  /*2290*/  FMUL.FTZ R141, R108, R141 ;  /* 0x0000008d6c8d7220 */ /* 0x000fe20000410000 */
[----:B------:R-:W-:Y:S01]  /*22a0*/  F2FP.PACK_AB R128, R128, R157 ;  /* 0x0000009d8080723e */ /* 0x000fe200000000ff */
[C---:B------:R-:W-:Y:S01]  /*22b0*/  FMUL.FTZ R118, R108.reuse, R145 ;  /* 0x000000916c767220 */ /* 0x040fe20000410000 */
[----:B------:R-:W-:Y:S01]  /*22c0*/  F2FP.PACK_AB R110, R77, R110 ;  /* 0x0000006e4d6e723e */ /* 0x000fe200000000ff */
        /* <DEDUP_REMOVED lines=8> */
[----:B------:R-:W-:Y:S01]  /*2350*/  FMUL.FTZ R114, R108, R114 ;  /* 0x000000726c727220 */ /* 0x000fe20000410000 */
[----:B-1----:R-:W-:Y:S01]  /*2360*/  F2FP.PACK_AB R69, R118, R141 ;  /* 0x0000008d7645723e */ /* 0x002fe200000000ff */
[----:B------:R-:W-:Y:S01]  /*2370*/  FMUL.FTZ R87, R108, R87 ;  /* 0x000000576c577220 */ /* 0x000fe20000410000 */
[----:B------:R-:W-:Y:S01]  /*2380*/  IADD3 R78, R104, 0x280, RZ ;  /* 0x00000280684e7810 */ /* 0x000fe20007ffe0ff */
        /* <DEDUP_REMOVED lines=12> */
[----:B------:R-:W-:Y:S01]  /*2450*/  FMUL.FTZ R165, R108, R165 ;  /* 0x000000a56ca57220 */ /* 0x000fe20000410000 */
[----:B------:R-:W-:Y:S01]  /*2460*/  IADD3 R82, R104, 0x380, RZ ;  /* 0x0000038068527810 */ /* 0x000fe20007ffe0ff */
        /* <DEDUP_REMOVED lines=9> */
[----:B------:R-:W-:Y:S01]  /*2500*/  F2FP.PACK_AB R89, R127, R86 ;  /* 0x000000567f59723e */ /* 0x000fe200000000ff */
[----:B------:R-:W-:Y:S01]  /*2510*/  IMAD.WIDE.U32 R2, R2, R93, c[0x0][0x178] ;  /* 0x00005e0002027625 */ /* 0x000fe200078e005d */
[----:B------:R-:W-:Y:S01]  /*2520*/  F2FP.PACK_AB R91, R129, R112 ;  /* 0x00000070815b723e */ /* 0x000fe200000000ff */
[----:B------:R-:W-:Y:S01]  /*2530*/  HFMA2 R69, R53, R69, R21 ;  /* 0x0000004535457231 */ /* 0x000fe20000000015 */
        /* <DEDUP_REMOVED lines=27> */
.L_x_690:
[----:B------:R-:W-:Y:S05]  /*26f0*/  EXIT ;  /* 0x000000000000794d */ /* 0x000fea0003800000 */
.L_x_688:
[----:B------:R-:W-:Y:S01]  /*2700*/  HFMA2.MMA R106, -RZ, RZ, 0, 1.847743988037109375e-06 ;  /* 0x0000001fff6a7435 */ /* 0x000fe200000001ff */
[----:B------:R-:W-:-:S02]  /*2710*/  MOV R112, 0x1 ;  /* 0x0000000100707802 */ /* 0x000fc40000000f00 */
[----:B------:R-:W-:Y:S02]  /*2720*/  MOV R108, 0xffffffff ;  /* 0xffffffff006c7802 */ /* 0x000fe40000000f00 */
[----:B------:R-:W-:Y:S02]  /*2730*/  MOV R68, 0x2750 ;  /* 0x0000275000447802 */ /* 0x000fe40000000f00 */
[----:B-----5:R-:W-:Y:S05]  /*2740*/  CALL.REL.NOINC `($__internal_78_$__cuda_sm70_shflsync_bfly_p) ;  /* 0x00000b9000007944 */ /* 0x020fea0003c00000 */
[----:B-1----:R-:W-:Y:S01]  /*2750*/  MOV R2, R112 ;  /* 0x0000007000027202 */ /* 0x002fe20000000f00 */
[----:B0-----:R-:W-:Y:S05]  /*2760*/  BRA `(.L_x_692) ;  /* 0xffffe4a000007947 */ /* 0x001fea000383ffff */
.L_x_689:
[----:B------:R-:W-:Y:S01]  /*2770*/  HFMA2.MMA R112, -RZ, RZ, 0, 1.1920928955078125e-07 ;  /* 0x00000002ff707435 */ /* 0x000fe200000001ff */
[----:B------:R-:W-:Y:S02]  /*2780*/  MOV R106, 0x1f ;  /* 0x0000001f006a7802 */ /* 0x000fe40000000f00 */
[----:B------:R-:W-:Y:S02]  /*2790*/  MOV R108, 0xffffffff ;  /* 0xffffffff006c7802 */ /* 0x000fe40000000f00 */
[----:B------:R-:W-:Y:S02]  /*27a0*/  MOV R68, 0x27c0 ;  /* 0x000027c000447802 */ /* 0x000fe40000000f00 */
[----:B-----5:R-:W-:Y:S05]  /*27b0*/  CALL.REL.NOINC `($__internal_78_$__cuda_sm70_shflsync_bfly_p) ;  /* 0x00000b2000007944 */ /* 0x020fea0003c00000 */
[----:B01----:R-:W-:Y:S01]  /*27c0*/  FADD.FTZ R110, R110, R112 ;  /* 0x000000706e6e7221 */ /* 0x003fe20000010000 */
[----:B------:R-:W-:Y:S01]  /*27d0*/  HFMA2.MMA R112, -RZ, RZ, 0, 2.384185791015625e-07 ;  /* 0x00000004ff707435 */ /* 0x000fe200000001ff */
[----:B------:R-:W-:-:S02]  /*27e0*/  MOV R106, 0x1f ;  /* 0x0000001f006a7802 */ /* 0x000fc40000000f00 */
[----:B------:R-:W-:Y:S02]  /*27f0*/  MOV R108, 0xffffffff ;  /* 0xffffffff006c7802 */ /* 0x000fe40000000f00 */
[----:B------:R-:W-:Y:S02]  /*2800*/  MOV R68, 0x2820 ;  /* 0x0000282000447802 */ /* 0x000fe40000000f00 */
[----:B------:R-:W-:Y:S05]  /*2810*/  CALL.REL.NOINC `($__internal_78_$__cuda_sm70_shflsync_bfly_p) ;  /* 0x00000ac000007944 */ /* 0x000fea0003c00000 */
[----:B01----:R-:W-:Y:S01]  /*2820*/  FADD.FTZ R110, R110, R112 ;  /* 0x000000706e6e7221 */ /* 0x003fe20000010000 */
[----:B------:R-:W-:Y:S01]  /*2830*/  HFMA2.MMA R112, -RZ, RZ, 0, 4.76837158203125e-07 ;  /* 0x00000008ff707435 */ /* 0x000fe200000001ff */
[----:B------:R-:W-:Y:S02]  /*2840*/  MOV R106, 0x1f ;  /* 0x0000001f006a7802 */ /* 0x000fe40000000f00 */
[----:B------:R-:W-:Y:S02]  /*2850*/  MOV R108, 0xffffffff ;  /* 0xffffffff006c7802 */ /* 0x000fe40000000f00 */
[----:B------:R-:W-:Y:S02]  /*2860*/  MOV R68, 0x2880 ;  /* 0x0000288000447802 */ /* 0x000fe40000000f00 */
[----:B------:R-:W-:Y:S05]  /*2870*/  CALL.REL.NOINC `($__internal_78_$__cuda_sm70_shflsync_bfly_p) ;  /* 0x00000a6000007944 */ /* 0x000fea0003c00000 */
[----:B01----:R-:W-:Y:S01]  /*2880*/  FADD.FTZ R110, R110, R112 ;  /* 0x000000706e6e7221 */ /* 0x003fe20000010000 */
[----:B------:R-:W-:Y:S01]  /*2890*/  HFMA2.MMA R112, -RZ, RZ, 0, 9.5367431640625e-07 ;  /* 0x00000010ff707435 */ /* 0x000fe200000001ff */
[----:B------:R-:W-:-:S02]  /*28a0*/  MOV R106, 0x1f ;  /* 0x0000001f006a7802 */ /* 0x000fc40000000f00 */
[----:B------:R-:W-:Y:S02]  /*28b0*/  MOV R108, 0xffffffff ;  /* 0xffffffff006c7802 */ /* 0x000fe40000000f00 */
[----:B------:R-:W-:Y:S02]  /*28c0*/  MOV R68, 0x28e0 ;  /* 0x000028e000447802 */ /* 0x000fe40000000f00 */
[----:B------:R-:W-:Y:S05]  /*28d0*/  CALL.REL.NOINC `($__internal_78_$__cuda_sm70_shflsync_bfly_p) ;  /* 0x00000a0000007944 */ /* 0x000fea0003c00000 */
        /* <DEDUP_REMOVED lines=134> */
[----:B------:R-:W-:Y:S05]  /*3140*/  CALL.REL.NOINC `($__internal_78_$__cuda_sm70_shflsync_bfly_p) ;  /* 0x0000019000007944 */ /* 0x000fea0003c00000 */
[----:B01----:R-:W-:Y:S01]  /*3150*/  FADD.FTZ R110, R110, R112 ;  /* 0x000000706e6e7221 */ /* 0x003fe20000010000 */
[----:B------:R-:W-:Y:S01]  /*3160*/  HFMA2.MMA R112, -RZ, RZ, 0, 1.1920928955078125e-07 ;  /* 0x00000002ff707435 */ /* 0x000fe200000001ff */
[----:B------:R-:W-:Y:S02]  /*3170*/  MOV R106, 0x1f ;  /* 0x0000001f006a7802 */ /* 0x000fe40000000f00 */
[----:B------:R-:W-:Y:S02]  /*3180*/  MOV R108, 0xffffffff ;  /* 0xffffffff006c7802 */ /* 0x000fe40000000f00 */
[----:B------:R-:W-:Y:S02]  /*3190*/  MOV R68, 0x31b0 ;  /* 0x000031b000447802 */ /* 0x000fe40000000f00 */
[----:B------:R-:W-:Y:S05]  /*31a0*/  CALL.REL.NOINC `($__internal_78_$__cuda_sm70_shflsync_bfly_p) ;  /* 0x0000013000007944 */ /* 0x000fea0003c00000 */
[----:B01----:R-:W-:Y:S01]  /*31b0*/  FADD.FTZ R110, R110, R112 ;  /* 0x000000706e6e7221 */ /* 0x003fe20000010000 */
[----:B------:R-:W-:Y:S01]  /*31c0*/  HFMA2.MMA R112, -RZ, RZ, 0, 2.384185791015625e-07 ;  /* 0x00000004ff707435 */ /* 0x000fe200000001ff */
[----:B------:R-:W-:Y:S02]  /*31d0*/  MOV R106, 0x1f ;  /* 0x0000001f006a7802 */ /* 0x000fe40000000f00 */
[----:B------:R-:W-:-:S02]  /*31e0*/  MOV R108, 0xffffffff ;  /* 0xffffffff006c7802 */ /* 0x000fc40000000f00 */
        /* <DEDUP_REMOVED lines=10> */
[----:B------:R-:W-:Y:S02]  /*3290*/  MOV R106, 0x1f ;  /* 0x0000001f006a7802 */ /* 0x000fe40000000f00 */
[----:B------:R-:W-:-:S02]  /*32a0*/  MOV R108, 0xffffffff ;  /* 0xffffffff006c7802 */ /* 0x000fc40000000f00 */
[----:B------:R-:W-:Y:S02]  /*32b0*/  MOV R68, 0x32d0 ;  /* 0x000032d000447802 */ /* 0x000fe40000000f00 */
[----:B------:R-:W-:Y:S05]  /*32c0*/  CALL.REL.NOINC `($__internal_78_$__cuda_sm70_shflsync_bfly_p) ;  /* 0x0000001000007944 */ /* 0x000fea0003c00000 */
[----:B01----:R-:W-:Y:S05]  /*32d0*/  BRA `(.L_x_693) ;  /* 0xffffe27000007947 */ /* 0x003fea000383ffff */
        .weak           $__internal_78_$__cuda_sm70_shflsync_bfly_p
        .type           $__internal_78_$__cuda_sm70_shflsync_bfly_p,@function
        .size           $__internal_78_$__cuda_sm70_shflsync_bfly_p,(.L_x_1127 - $__internal_78_$__cuda_sm70_shflsync_bfly_p)
$__internal_78_$__cuda_sm70_shflsync_bfly_p:
[----:B------:R-:W-:Y:S01]  /*32e0*/  HFMA2.MMA R69, -RZ, RZ, 0, 0 ;  /* 0x00000000ff457435 */ /* 0x000fe200000001ff */
[----:B------:R-:W-:Y:S04]  /*32f0*/  WARPSYNC R108 ;  /* 0x0000006c00007348 */ /* 0x000fe80003800000 */
[----:B------:R0:W1:Y:S01]  /*3300*/  SHFL.BFLY PT, R112, R110, R112, R106 ;  /* 0x0c0000706e707389 */ /* 0x00006200000e006a */
[----:B------:R-:W-:Y:S05]  /*3310*/  RET.REL.NODEC R68 `(_ZN10layer_norm13ln_fwd_kernelINS_13Kernel_traitsI6__halfS2_S2_fjLj8192ELj1ELj1ELj4ELj16ENS_18Kernel_traits_baseILj8192ES2_S2_S2_fjLj128EEEEEEEvNS_9FwdParamsE) ;  /* 0xffffcce044007950 */ /* 0x000fea0003c3ffff */
.L_x_694:
        /* <DEDUP_REMOVED lines=14> */
.L_x_1127:


//--------------------- .text._ZN10layer_norm13ln_fwd_kernelINS_13Kernel_traitsIffffjLj8192ELj1ELj1ELj4ELj16ENS_18Kernel_traits_baseILj8192EffffjLj128EEEEEEEvNS_9FwdParamsE --------------------------
	.section	.text._ZN10layer_norm13ln_fwd_kernelINS_13Kernel_traitsIffffjLj8192ELj1ELj1ELj4ELj16ENS_18Kernel_traits_baseILj8192EffffjLj128EEEEEEEvNS_9FwdParamsE,"ax",@progbits
	.sectioninfo	@"SHI_REGISTERS=229"
	.align	128
        .global         _ZN10layer_norm13ln_fwd_kernelINS_13Kernel_traitsIffffjLj8192ELj1ELj1ELj4ELj16ENS_18Kernel_traits_baseILj8192EffffjLj128EEEEEEEvNS_9FwdParamsE
        .type           _ZN10layer_norm13ln_fwd_kernelINS_13Kernel_traitsIffffjLj8192ELj1ELj1ELj4ELj16ENS_18Kernel_traits_baseILj8192EffffjLj128EEEEEEEvNS_9FwdParamsE,@function
        .size           _ZN10layer_norm13ln_fwd_kernelINS_13Kernel_traitsIffffjLj8192ELj1ELj1ELj4ELj16ENS_18Kernel_traits_baseILj8192EffffjLj128EEEEEEEvNS_9FwdParamsE,(.L_x_1128 - _ZN10layer_norm13ln_fwd_kernelINS_13Kernel_traitsIffffjLj8192ELj1ELj1ELj4ELj16ENS_18Kernel_traits_baseILj8192EffffjLj128EEEEEEEvNS_9FwdParamsE)
        .other          _ZN10layer_norm13ln_fwd_kernelINS_13Kernel_traitsIffffjLj8192ELj1ELj1ELj4ELj16ENS_18Kernel_traits_baseILj8192EffffjLj128EEEEEEEvNS_9FwdParamsE,@"STO_CUDA_ENTRY STV_DEFAULT"
_ZN10layer_norm13ln_fwd_kernelINS_13Kernel_traitsIffffjLj8192ELj1ELj1ELj4ELj16ENS_18Kernel_traits_baseILj8192EffffjLj128EEEEEEEvNS_9FwdParamsE:
.text._ZN10layer_norm13ln_fwd_kernelINS_13Kernel_traitsIffffjLj8192ELj1ELj1ELj4ELj16ENS_18Kernel_traits_baseILj8192EffffjLj128EEEEEEEvNS_9FwdParamsE:
        /* <DEDUP_REMOVED lines=46> */
.L_x_698:
[----:B0-----:R-:W0:Y:S01]  /*02e0*/  S2R R2, SR_TID.X ;  /* 0x0000000000027919 */ /* 0x001e220000002100 */
[----:B------:R-:W-:-:S02]  /*02f0*/  SHF.L.U32 R132, R184, 0xb, RZ ;  /* 0x0000000bb8847819 */ /* 0x000fc400000006ff */
[----:B------:R-:W-:Y:S02]  /*0300*/  MOV R133, 0x10 ;  /* 0x0000001000857802 */ /* 0x000fe40000000f00 */
[----:B0-----:R-:W-:-:S04]  /*0310*/  LOP3.LUT R3, R2, 0x7f, RZ, 0xc0, !PT ;  /* 0x0000007f02037812 */ /* 0x001fc800078ec0ff */
        /* <DEDUP_REMOVED lines=115> */
[----:B------:R-:W-:-:S03]  /*0a50*/  @!P1 IADD3 R3, R3, 0x4, RZ ;  /* 0x0000000403039810 */ /* 0x000fc60007ffe0ff */
[----:B------:R-:W-:Y:S01]  /*0a60*/  FADD.FTZ R187, R135, R186 ;  /* 0x000000ba87bb7221 */ /* 0x000fe20000010000 */
[----:B------:R-:W-:Y:S05]  /*0a70*/  BRA.DIV ~URZ, `(.L_x_695) ;  /* 0x00001d727f007947 */ /* 0x000fea000b800000 */
[----:B------:R0:W1:Y:S02]  /*0a80*/  SHFL.BFLY PT, R185, R187, 0x1, 0x1f ;  /* 0x0c201f00bbb97f89 */ /* 0x00006400000e0000 */
.L_x_699:
        /* <DEDUP_REMOVED lines=148> */
.L_x_700:
[----:B------:R-:W2:Y:S01]  /*13d0*/  S2R R208, SR_TID.X ;  /* 0x0000000000d07919 */ /* 0x000ea20000002100 */
[----:B------:R-:W-:Y:S01]  /*13e0*/  @!P0 SHF.R.U32.HI R2, RZ, 0x5, R2 ;  /* 0x00000005ff028819 */ /* 0x000fe20000011602 */
[----:B01----:R-:W-:Y:S01]  /*13f0*/  FADD.FTZ R187, R196, R187 ;  /* 0x000000bbc4bb7221 */ /* 0x003fe20000010000 */
[----:B------:R-:W-:Y:S01]  /*1400*/  WARPSYNC 0xffffffff ;  /* 0xffffffff00007948 */ /* 0x000fe20003800000 */
[----:B------:R-:W-:Y:S01]  /*1410*/  HFMA2.MMA R220, -RZ, RZ, 0, 9.5367431640625e-07 ;  /* 0x00000010ffdc7435 */ /* 0x000fe200000001ff */
        /* <DEDUP_REMOVED lines=10> */
[----:B------:R-:W-:Y:S04]  /*14c0*/  @!P1 LDS.64 R188, [R185.X8] ;  /* 0x00000000b9bc9984 */ /* 0x000fe80000008a00 */
[----:B------:R-:W0:Y:S02]  /*14d0*/  SHFL.DOWN PT, R190, R3, 0x2, 0x1f ;  /* 0x08401f0003be7f89 */ /* 0x000e2400000e0000 */
        /* <DEDUP_REMOVED lines=10> */
[----:B------:R-:W-:Y:S01]  /*1580*/  FMUL.FTZ R3, R186, R3 ;  /* 0x00000003ba037220 */ /* 0x000fe20000410000 */
[----:B------:R-:W-:Y:S01]  /*1590*/  SHF.R.U32.HI R186, RZ, 0x5, R208 ;  /* 0x00000005ffba7819 */ /* 0x000fe200000116d0 */
[----:B--2---:R-:W-:Y:S01]  /*15a0*/  FADD.FTZ R2, R2, R189 ;  /* 0x000000bd02027221 */ /* 0x004fe20000010000 */
[----:B------:R-:W0:Y:S01]  /*15b0*/  SHFL.DOWN PT, R198, R185, 0x1, 0x1f ;  /* 0x08201f00b9c67f89 */ /* 0x000e2200000e0000 */
[----:B------:R-:W-:Y:S01]  /*15c0*/  FMUL.FTZ R3, R190, R3 ;  /* 0x00000003be037220 */ /* 0x000fe20000410000 */
[----:B------:R-:W-:Y:S01]  /*15d0*/  LOP3.LUT R191, R186, 0x3, RZ, 0xc0, !PT ;  /* 0x00000003babf7812 */ /* 0x000fe200078ec0ff */
[----:B------:R-:W-:-:S02]  /*15e0*/  FADD.FTZ R188, R196, R187 ;  /* 0x000000bbc4bc7221 */ /* 0x000fc40000010000 */
[----:B------:R-:W-:Y:S01]  /*15f0*/  FFMA.FTZ R2, R197, R3, R2 ;  /* 0x00000003c5027223 */ /* 0x000fe20000010002 */
[----:B------:R-:W-:-:S03]  /*1600*/  LOP3.LUT P0, RZ, R191, 0x1f, R208, 0xf8, !PT ;  /* 0x0000001fbfff7812 */ /* 0x000fc6000780f8d0 */
[----:B------:R-:W1:Y:S10]  /*1610*/  MUFU.RCP R188, R188 ;  /* 0x000000bc00bc7308 */ /* 0x000e740000001000 */
[----:B------:R-:W-:Y:S01]  /*1620*/  @!P0 MOV R199, 0x4 ;  /* 0x0000000400c78802 */ /* 0x000fe20000000f00 */
[----:B0-----:R-:W-:-:S04]  /*1630*/  FMUL.FTZ R3, R187, R198 ;  /* 0x000000c6bb037220 */ /* 0x001fc80000410000 */
[----:B------:R-:W-:Y:S02]  /*1640*/  FFMA.FTZ R189, R196, R185, R3 ;  /* 0x000000b9c4bd7223 */ /* 0x000fe40000010003 */
[----:B------:R-:W0:Y:S01]  /*1650*/  SHFL.DOWN PT, R3, R2, 0x1, 0x1f ;  /* 0x08201f0002037f89 */ /* 0x000e2200000e0000 */
[----:B------:R-:W-:Y:S02]  /*1660*/  FADD.FTZ R185, R185, -R198 ;  /* 0x800000c6b9b97221 */ /* 0x000fe40000010000 */
[----:B-1----:R-:W-:Y:S02]  /*1670*/  FMUL.FTZ R189, R188, R189 ;  /* 0x000000bdbcbd7220 */ /* 0x002fe40000410000 */
[----:B------:R-:W-:Y:S02]  /*1680*/  FMUL.FTZ R185, R185, R185 ;  /* 0x000000b9b9b97220 */ /* 0x000fe40000410000 */
[----:B------:R-:W-:Y:S01]  /*1690*/  @!P0 IMAD.WIDE R198, R184, R199, c[0x0][0x180] ;  /* 0x00006000b8c68625 */ /* 0x000fe200078e02c7 */
[----:B------:R-:W1:Y:S03]  /*16a0*/  SHFL.IDX PT, R212, R189, RZ, 0x1f ;  /* 0x00001fffbdd47589 */ /* 0x000e6600000e0000 */
[----:B------:R-:W-:Y:S01]  /*16b0*/  FMUL.FTZ R196, R196, R185 ;  /* 0x000000b9c4c47220 */ /* 0x000fe20000410000 */
[----:B------:R-:W-:-:S03]  /*16c0*/  LOP3.LUT R185, R208, 0x7f, RZ, 0xc0, !PT ;  /* 0x0000007fd0b97812 */ /* 0x000fc600078ec0ff */
[----:B------:R-:W-:Y:S02]  /*16d0*/  FMUL.FTZ R196, R187, R196 ;  /* 0x000000c4bbc47220 */ /* 0x000fe40000410000 */
[----:B0-----:R-:W-:Y:S01]  /*16e0*/  FADD.FTZ R3, R2, R3 ;  /* 0x0000000302037221 */ /* 0x001fe20000010000 */
[----:B------:R-:W-:-:S04]  /*16f0*/  SHF.L.U32 R2, R184, 0xb, RZ ;  /* 0x0000000bb8027819 */ /* 0x000fc800000006ff */
[----:B------:R-:W-:Y:S01]  /*1700*/  LOP3.LUT R185, R2, 0xfffff800, R185, 0xe2, !PT ;  /* 0xfffff80002b97812 */ /* 0x000fe200078ee2b9 */
[----:B------:R-:W-:Y:S01]  /*1710*/  FFMA.FTZ R2, R188, R196, R3 ;  /* 0x000000c4bc027223 */ /* 0x000fe20000010003 */
[----:B-1----:R-:W-:Y:S01]  /*1720*/  @!P0 STG.E [R198.64], R212 ;  /* 0x000000d4c6008986 */ /* 0x002fe2000c101904 */
[--C-:B------:R-:W-:Y:S02]  /*1730*/  FADD.FTZ R186, R194, -R212.reuse ;  /* 0x800000d4c2ba7221 */ /* 0x100fe40000010000 */
[--C-:B------:R-:W-:Y:S01]  /*1740*/  FADD.FTZ R187, R207, -R212.reuse ;  /* 0x800000d4cfbb7221 */ /* 0x100fe20000010000 */
[----:B------:R0:W1:Y:S01]  /*1750*/  SHFL.IDX PT, R197, R2, RZ, 0x1f ;  /* 0x00001fff02c57589 */ /* 0x00006200000e0000 */
[--C-:B------:R-:W-:Y:S02]  /*1760*/  FADD.FTZ R182, R182, -R212.reuse ;  /* 0x800000d4b6b67221 */ /* 0x100fe40000010000 */
[--C-:B------:R-:W-:Y:S02]  /*1770*/  FADD.FTZ R177, R177, -R212.reuse ;  /* 0x800000d4b1b17221 */ /* 0x100fe40000010000 */
[----:B------:R-:W-:-:S02]  /*1780*/  FADD.FTZ R172, R172, -R212 ;  /* 0x800000d4acac7221 */ /* 0x000fc40000010000 */
[--C-:B------:R-:W-:Y:S01]  /*1790*/  FADD.FTZ R175, R175, -R212.reuse ;  /* 0x800000d4afaf7221 */ /* 0x100fe20000010000 */
[----:B0-----:R-:W-:Y:S01]  /*17a0*/  HFMA2.MMA R2, -RZ, RZ, 0.625, 0 ;  /* 0x39000000ff027435 */ /* 0x001fe200000001ff */
[--C-:B------:R-:W-:Y:S01]  /*17b0*/  FADD.FTZ R198, R141, -R212.reuse ;  /* 0x800000d48dc67221 */ /* 0x100fe20000010000 */
[----:B------:R-:W-:Y:S01]  /*17c0*/  LOP3.LUT R199, R185, 0x80, RZ, 0xfc, !PT ;  /* 0x00000080b9c77812 */ /* 0x000fe200078efcff */
[--C-:B------:R-:W-:Y:S02]  /*17d0*/  FADD.FTZ R170, R170, -R212.reuse ;  /* 0x800000d4aaaa7221 */ /* 0x100fe40000010000 */
[--C-:B------:R-:W-:Y:S02]  /*17e0*/  FADD.FTZ R191, R200, -R212.reuse ;  /* 0x800000d4c8bf7221 */ /* 0x100fe40000010000 */
[--C-:B------:R-:W-:Y:S02]  /*17f0*/  FADD.FTZ R165, R165, -R212.reuse ;  /* 0x800000d4a5a57221 */ /* 0x100fe40000010000 */
[----:B------:R-:W-:-:S02]  /*1800*/  FADD.FTZ R156, R156, -R212 ;  /* 0x800000d49c9c7221 */ /* 0x000fc40000010000 */
[--C-:B------:R-:W-:Y:S01]  /*1810*/  FADD.FTZ R200, R143, -R212.reuse ;  /* 0x800000d48fc87221 */ /* 0x100fe20000010000 */
[----:B------:R-:W-:Y:S01]  /*1820*/  @!P0 MOV R143, 0x4 ;  /* 0x00000004008f8802 */ /* 0x000fe20000000f00 */
[--C-:B------:R-:W-:Y:S02]  /*1830*/  FADD.FTZ R157, R157, -R212.reuse ;  /* 0x800000d49d9d7221 */ /* 0x100fe40000010000 */
[--C-:B------:R-:W-:Y:S02]  /*1840*/  FADD.FTZ R158, R158, -R212.reuse ;  /* 0x800000d49e9e7221 */ /* 0x100fe40000010000 */
[----:B-1----:R-:W-:Y:S02]  /*1850*/  FFMA.FTZ R2, R197, R2, c[0x0][0x1b0] ;  /* 0x00006c00c5027623 */ /* 0x002fe40000010002 */
        /* <DEDUP_REMOVED lines=10> */
[C---:B0-----:R-:W-:Y:S02]  /*1900*/  FMUL.FTZ R197, R141.reuse, R186 ;  /* 0x000000ba8dc57220 */ /* 0x041fe40000410000 */
[C---:B------:R-:W-:Y:S02]  /*1910*/  FMUL.FTZ R186, R141.reuse, R187 ;  /* 0x000000bb8dba7220 */ /* 0x040fe40000410000 */
[C---:B------:R-:W-:Y:S02]  /*1920*/  FMUL.FTZ R187, R141.reuse, R182 ;  /* 0x000000b68dbb7220 */ /* 0x040fe40000410000 */
[C---:B------:R-:W-:Y:S02]  /*1930*/  FMUL.FTZ R182, R141.reuse, R177 ;  /* 0x000000b18db67220 */ /* 0x040fe40000410000 */
[----:B------:R-:W-:-:S02]  /*1940*/  FMUL.FTZ R177, R141, R172 ;  /* 0x000000ac8db17220 */ /* 0x000fc40000410000 */
[C---:B------:R-:W-:Y:S02]  /*1950*/  FMUL.FTZ R172, R141.reuse, R175 ;  /* 0x000000af8dac7220 */ /* 0x040fe40000410000 */
[C---:B------:R-:W-:Y:S02]  /*1960*/  FMUL.FTZ R175, R141.reuse, R170 ;  /* 0x000000aa8daf7220 */ /* 0x040fe40000410000 */
[C---:B------:R-:W-:Y:S02]  /*1970*/  FMUL.FTZ R170, R141.reuse, R165 ;  /* 0x000000a58daa7220 */ /* 0x040fe40000410000 */
[----:B------:R-:W-:Y:S02]  /*1980*/  FMUL.FTZ R165, R141, R156 ;  /* 0x0000009c8da57220 */ /* 0x000fe40000410000 */
[----:B------:R-:W-:Y:S02]  /*1990*/  FADD.FTZ R208, R137, -R212 ;  /* 0x800000d489d07221 */ /* 0x000fe40000010000 */
[----:B------:R-:W-:-:S02]  /*19a0*/  FMUL.FTZ R156, R141, R157 ;  /* 0x0000009d8d9c7220 */ /* 0x000fc40000410000 */
[--C-:B------:R-:W-:Y:S02]  /*19b0*/  FADD.FTZ R189, R202, -R212.reuse ;  /* 0x800000d4cabd7221 */ /* 0x100fe40000010000 */
[--C-:B------:R-:W-:Y:S02]  /*19c0*/  FADD.FTZ R183, R183, -R212.reuse ;  /* 0x800000d4b7b77221 */ /* 0x100fe40000010000 */
[--C-:B------:R-:W-:Y:S02]  /*19d0*/  FADD.FTZ R176, R176, -R212.reuse ;  /* 0x800000d4b0b07221 */ /* 0x100fe40000010000 */
[----:B------:R-:W-:Y:S02]  /*19e0*/  FADD.FTZ R154, R154, -R212 ;  /* 0x800000d49a9a7221 */ /* 0x000fe40000010000 */
[C---:B------:R-:W-:Y:S01]  /*19f0*/  @!P0 IMAD.WIDE R136, R184.reuse, R143, c[0x0][0x188] ;  /* 0x00006200b8888625 */ /* 0x040fe200078e028f */
[----:B------:R-:W-:-:S03]  /*1a00*/  IADD3 R184, R184, c[0x0][0x160], RZ ;  /* 0x00005800b8b87a10 */ /* 0x000fc60007ffe0ff */
[----:B------:R-:W-:Y:S01]  /*1a10*/  FMUL.FTZ R157, R141, R158 ;  /* 0x0000009e8d9d7220 */ /* 0x000fe20000410000 */
[----:B------:R0:W-:Y:S01]  /*1a20*/  @!P0 STG.E [R136.64], R141 ;  /* 0x0000008d88008986 */ /* 0x0001e2000c101904 */
[--C-:B------:R-:W-:Y:S01]  /*1a30*/  FADD.FTZ R195, R195, -R212.reuse ;  /* 0x800000d4c3c37221 */ /* 0x100fe20000010000 */
[----:B------:R-:W-:Y:S01]  /*1a40*/  LEA R2, P0, R199, c[0x0][0x178], 0x4 ;  /* 0x00005e00c7027a11 */ /* 0x000fe200078020ff */
[--C-:B------:R-:W-:Y:S02]  /*1a50*/  FADD.FTZ R178, R178, -R212.reuse ;  /* 0x800000d4b2b27221 */ /* 0x100fe40000010000 */
[--C-:B------:R-:W-:Y:S02]  /*1a60*/  FADD.FTZ R179, R179, -R212.reuse ;  /* 0x800000d4b3b37221 */ /* 0x100fe40000010000 */
[--C-:B------:R-:W-:Y:S02]  /*1a70*/  FADD.FTZ R155, R155, -R212.reuse ;  /* 0x800000d49b9b7221 */ /* 0x100fe40000010000 */
[----:B------:R-:W-:-:S02]  /*1a80*/  FADD.FTZ R202, R161, -R212 ;  /* 0x800000d4a1ca7221 */ /* 0x000fc40000010000 */
[----:B------:R-:W-:Y:S02]  /*1a90*/  FMUL.FTZ R158, R141, R159 ;  /* 0x0000009f8d9e7220 */ /* 0x000fe40000410000 */
[--C-:B------:R-:W-:Y:S02]  /*1aa0*/  FADD.FTZ R3, R204, -R212.reuse ;  /* 0x800000d4cc037221 */ /* 0x100fe40000010000 */
[--C-:B------:R-:W-:Y:S02]  /*1ab0*/  FADD.FTZ R192, R205, -R212.reuse ;  /* 0x800000d4cdc07221 */ /* 0x100fe40000010000 */
[--C-:B------:R-:W-:Y:S02]  /*1ac0*/  FADD.FTZ R173, R173, -R212.reuse ;  /* 0x800000d4adad7221 */ /* 0x100fe40000010000 */
[--C-:B------:R-:W-:Y:S02]  /*1ad0*/  FADD.FTZ R174, R174, -R212.reuse ;  /* 0x800000d4aeae7221 */ /* 0x100fe40000010000 */
[----:B------:R-:W-:-:S02]  /*1ae0*/  FADD.FTZ R148, R148, -R212 ;  /* 0x800000d494947221 */ /* 0x000fc40000010000 */
[--C-:B------:R-:W-:Y:S01]  /*1af0*/  FADD.FTZ R218, R134, -R212.reuse ;  /* 0x800000d486da7221 */ /* 0x100fe20000010000 */
[----:B------:R-:W-:Y:S01]  /*1b00*/  LOP3.LUT R134, R185, 0x100, RZ, 0xfc, !PT ;  /* 0x00000100b9867812 */ /* 0x000fe200078efcff */
        /* <DEDUP_REMOVED lines=29> */
[----:B------:R-:W-:-:S04]  /*1ce0*/  IMAD.WIDE.U32 R132, R185, R220, c[0x0][0x178] ;  /* 0x00005e00b9847625 */ /* 0x000fc800078e00dc */
[C---:B------:R-:W-:Y:S02]  /*1cf0*/  FMUL.FTZ R190, R141.reuse, R183 ;  /* 0x000000b78dbe7220 */ /* 0x040fe40000410000 */
[C---:B------:R-:W-:Y:S02]  /*1d00*/  FMUL.FTZ R181, R141.reuse, R176 ;  /* 0x000000b08db57220 */ /* 0x040fe40000410000 */
[----:B------:R-:W-:Y:S02]  /*1d10*/  FMUL.FTZ R153, R141, R154 ;  /* 0x0000009a8d997220 */ /* 0x000fe40000410000 */
[----:B------:R-:W-:Y:S02]  /*1d20*/  FADD.FTZ R212, R135, -R212 ;  /* 0x800000d487d47221 */ /* 0x000fe40000010000 */
[C---:B------:R-:W-:Y:S02]  /*1d30*/  FMUL.FTZ R196, R141.reuse, R196 ;  /* 0x000000c48dc47220 */ /* 0x040fe40000410000 */
[----:B------:R-:W-:-:S02]  /*1d40*/  FMUL.FTZ R220, R141, R195 ;  /* 0x000000c38ddc7220 */ /* 0x000fc40000410000 */
[C---:B------:R-:W-:Y:S02]  /*1d50*/  FMUL.FTZ R183, R141.reuse, R178 ;  /* 0x000000b28db77220 */ /* 0x040fe40000410000 */
[C---:B------:R-:W-:Y:S02]  /*1d60*/  FMUL.FTZ R176, R141.reuse, R179 ;  /* 0x000000b38db07220 */ /* 0x040fe40000410000 */
[C---:B------:R-:W-:Y:S02]  /*1d70*/  FMUL.FTZ R154, R141.reuse, R155 ;  /* 0x0000009b8d9a7220 */ /* 0x040fe40000410000 */
[----:B------:R-:W-:Y:S01]  /*1d80*/  FMUL.FTZ R135, R141, R3 ;  /* 0x000000038d877220 */ /* 0x000fe20000410000 */
[----:B------:R-:W-:Y:S01]  /*1d90*/  LEA.HI.X R3, R199, c[0x0][0x17c], RZ, 0x4, P0 ;  /* 0x00005f00c7037a11 */ /* 0x000fe200000f24ff */
[C---:B------:R-:W-:Y:S02]  /*1da0*/  FMUL.FTZ R192, R141.reuse, R192 ;  /* 0x000000c08dc07220 */ /* 0x040fe40000410000 */
[----:B------:R-:W-:-:S02]  /*1db0*/  FMUL.FTZ R193, R141, R193 ;  /* 0x000000c18dc17220 */ /* 0x000fc40000410000 */
[C---:B------:R-:W-:Y:S02]  /*1dc0*/  FMUL.FTZ R178, R141.reuse, R173 ;  /* 0x000000ad8db27220 */ /* 0x040fe40000410000 */
[C---:B------:R-:W-:Y:S02]  /*1dd0*/  FMUL.FTZ R179, R141.reuse, R174 ;  /* 0x000000ae8db37220 */ /* 0x040fe40000410000 */
[C---:B------:R-:W-:Y:S01]  /*1de0*/  FMUL.FTZ R155, R141.reuse, R148 ;  /* 0x000000948d9b7220 */ /* 0x040fe20000410000 */
[----:B------:R-:W-:Y:S01]  /*1df0*/  LEA R148, P1, R134, c[0x0][0x178], 0x4 ;  /* 0x00005e0086947a11 */ /* 0x000fe200078220ff */
        /* <DEDUP_REMOVED lines=8> */
[----:B------:R-:W-:Y:S01]  /*1e80*/  LOP3.LUT R151, R185, 0x180, RZ, 0xfc, !PT ;  /* 0x00000180b9977812 */ /* 0x000fe200078efcff */
[----:B------:R-:W-:-:S02]  /*1e90*/  FMUL.FTZ R168, R141, R171 ;  /* 0x000000ab8da87220 */ /* 0x000fc40000410000 */
[C---:B------:R-:W-:Y:S02]  /*1ea0*/  FMUL.FTZ R169, R141.reuse, R166 ;  /* 0x000000a68da97220 */ /* 0x040fe40000410000 */
[C---:B------:R-:W-:Y:S02]  /*1eb0*/  FMUL.FTZ R164, R141.reuse, R167 ;  /* 0x000000a78da47220 */ /* 0x040fe40000410000 */
[C---:B------:R-:W-:Y:S02]  /*1ec0*/  FMUL.FTZ R211, R141.reuse, R138 ;  /* 0x0000008a8dd37220 */ /* 0x040fe40000410000 */
[C---:B------:R-:W-:Y:S01]  /*1ed0*/  FMUL.FTZ R166, R141.reuse, R149 ;  /* 0x000000958da67220 */ /* 0x040fe20000410000 */
[----:B------:R-:W-:Y:S01]  /*1ee0*/  LEA.HI.X R149, R134, c[0x0][0x17c], RZ, 0x4, P1 ;  /* 0x00005f0086957a11 */ /* 0x000fe200008f24ff */
        /* <DEDUP_REMOVED lines=11> */
[----:B------:R-:W-:Y:S01]  /*1fa0*/  FMUL.FTZ R205, R141, R160 ;  /* 0x000000a08dcd7220 */ /* 0x000fe20000410000 */
[----:B------:R-:W-:Y:S01]  /*1fb0*/  LOP3.LUT R160, R185, 0x280, RZ, 0xfc, !PT ;  /* 0x00000280b9a07812 */ /* 0x000fe200078efcff */
[C---:B------:R-:W-:Y:S02]  /*1fc0*/  FMUL.FTZ R202, R141.reuse, R202 ;  /* 0x000000ca8dca7220 */ /* 0x040fe40000410000 */
[----:B------:R-:W-:Y:S01]  /*1fd0*/  FMUL.FTZ R207, R141, R162 ;  /* 0x000000a28dcf7220 */ /* 0x000fe20000410000 */
[----:B------:R-:W-:Y:S01]  /*1fe0*/  LOP3.LUT R162, R185, 0x200, RZ, 0xfc, !PT ;  /* 0x00000200b9a27812 */ /* 0x000fe200078efcff */
[C---:B------:R-:W-:Y:S02]  /*1ff0*/  FMUL.FTZ R204, R141.reuse, R204 ;  /* 0x000000cc8dcc7220 */ /* 0x040fe40000410000 */
[----:B------:R-:W-:-:S02]  /*2000*/  FMUL.FTZ R209, R141, R206 ;  /* 0x000000ce8dd17220 */ /* 0x000fc40000410000 */
[C---:B------:R-:W-:Y:S02]  /*2010*/  FMUL.FTZ R208, R141.reuse, R208 ;  /* 0x000000d08dd07220 */ /* 0x040fe40000410000 */
[C---:B------:R-:W-:Y:S02]  /*2020*/  FMUL.FTZ R210, R141.reuse, R210 ;  /* 0x000000d28dd27220 */ /* 0x040fe40000410000 */
[C---:B------:R-:W-:Y:S02]  /*2030*/  FMUL.FTZ R213, R141.reuse, R214 ;  /* 0x000000d68dd57220 */ /* 0x040fe40000410000 */
[C---:B------:R-:W-:Y:S02]  /*2040*/  FMUL.FTZ R216, R141.reuse, R216 ;  /* 0x000000d88dd87220 */ /* 0x040fe40000410000 */
[----:B------:R-:W-:Y:S02]  /*2050*/  FMUL.FTZ R215, R141, R218 ;  /* 0x000000da8dd77220 */ /* 0x000fe40000410000 */
[----:B-----5:R-:W-:-:S02]  /*2060*/  FFMA.FTZ R139, R7, R220, R71 ;  /* 0x000000dc078b7223 */ /* 0x020fc40000010047 */
[----:B0-----:R-:W-:Y:S02]  /*2070*/  FFMA.FTZ R137, R5, R196, R69 ;  /* 0x000000c405897223 */ /* 0x001fe40000010045 */
        /* <DEDUP_REMOVED lines=8> */
[----:B------:R-:W-:Y:S02]  /*2100*/  FFMA.FTZ R146, R14, R189, R78 ;  /* 0x000000bd0e927223 */ /* 0x000fe4000001004e */
[----:B------:R-:W-:Y:S01]  /*2110*/  FFMA.FTZ R145, R13, R188, R77 ;  /* 0x000000bc0d917223 */ /* 0x000fe2000001004d */
[----:B------:R1:W-:Y:S01]  /*2120*/  STG.E.128 [R2.64], R140 ;  /* 0x0000008c02007986 */ /* 0x0003e2000c101d04 */
[----:B------:R-:W-:Y:S01]  /*2130*/  FFMA.FTZ R144, R12, R191, R76 ;  /* 0x000000bf0c907223 */ /* 0x000fe2000001004c */
[----:B------:R-:W-:Y:S01]  /*2140*/  LEA R188, P1, R162, c[0x0][0x178], 0x4 ;  /* 0x00005e00a2bc7a11 */ /* 0x000fe200078220ff */
[----:B------:R-:W-:-:S02]  /*2150*/  FFMA.FTZ R147, R15, R194, R79 ;  /* 0x000000c20f937223 */ /* 0x000fc4000001004f */
[----:B------:R-:W-:Y:S01]  /*2160*/  FFMA.FTZ R135, R19, R190, R83 ;  /* 0x000000be13877223 */ /* 0x000fe20000010053 */
[----:B------:R-:W-:Y:S01]  /*2170*/  LEA.HI.X R189, R162, c[0x0][0x17c], RZ, 0x4, P1 ;  /* 0x00005f00a2bd7a11 */ /* 0x000fe200008f24ff */
[----:B------:R-:W-:Y:S01]  /*2180*/  FFMA.FTZ R134, R18, R187, R82 ;  /* 0x000000bb12867223 */ /* 0x000fe20000010052 */
[----:B------:R2:W-:Y:S01]  /*2190*/  STG.E.128 [R148.64], R144 ;  /* 0x0000009094007986 */ /* 0x0005e2000c101d04 */
[----:B0-----:R-:W-:Y:S02]  /*21a0*/  FFMA.FTZ R133, R17, R180, R81 ;  /* 0x000000b411857223 */ /* 0x001fe40000010051 */
[----:B------:R-:W-:Y:S02]  /*21b0*/  FFMA.FTZ R132, R16, R161, R80 ;  /* 0x000000a110847223 */ /* 0x000fe40000010050 */
[----:B------:R-:W-:Y:S02]  /*21c0*/  FFMA.FTZ R137, R21, R182, R85 ;  /* 0x000000b615897223 */ /* 0x000fe40000010055 */
[----:B------:R-:W-:Y:S01]  /*21d0*/  FFMA.FTZ R136, R20, R181, R84 ;  /* 0x000000b514887223 */ /* 0x000fe20000010054 */
[----:B------:R0:W-:Y:S01]  /*21e0*/  STG.E.128 [R150.64], R132 ;  /* 0x0000008496007986 */ /* 0x0001e2000c101d04 */
[----:B------:R-:W-:Y:S01]  /*21f0*/  FFMA.FTZ R138, R22, R183, R86 ;  /* 0x000000b7168a7223 */ /* 0x000fe20000010056 */
[----:B-1----:R-:W-:Y:S01]  /*2200*/  LOP3.LUT R3, R185, 0x300, RZ, 0xfc, !PT ;  /* 0x00000300b9037812 */ /* 0x002fe200078efcff */
[----:B------:R-:W-:-:S02]  /*2210*/  FFMA.FTZ R139, R23, R176, R87 ;  /* 0x000000b0178b7223 */ /* 0x000fc40000010057 */
[----:B------:R-:W-:Y:S01]  /*2220*/  FFMA.FTZ R141, R25, R178, R89 ;  /* 0x000000b2198d7223 */ /* 0x000fe20000010059 */
[----:B------:R-:W-:Y:S01]  /*2230*/  LEA R2, P1, R3, c[0x0][0x178], 0x4 ;  /* 0x00005e0003027a11 */ /* 0x000fe200078220ff */
[----:B------:R-:W-:Y:S01]  /*2240*/  FFMA.FTZ R140, R24, R177, R88 ;  /* 0x000000b1188c7223 */ /* 0x000fe20000010058 */
[----:B------:R1:W-:Y:S01]  /*2250*/  STG.E.128 [R188.64], R136 ;  /* 0x00000088bc007986 */ /* 0x0003e2000c101d04 */
[----:B------:R-:W-:Y:S01]  /*2260*/  FFMA.FTZ R142, R26, R179, R90 ;  /* 0x000000b31a8e7223 */ /* 0x000fe2000001005a */
[C---:B--2---:R-:W-:Y:S01]  /*2270*/  LEA R144, P0, R160.reuse, c[0x0][0x178], 0x4 ;  /* 0x00005e00a0907a11 */ /* 0x044fe200078020ff */
[----:B------:R-:W-:Y:S01]  /*2280*/  FFMA.FTZ R143, R27, R172, R91 ;  /* 0x000000ac1b8f7223 */ /* 0x000fe2000001005b */
[C---:B------:R-:W-:Y:S02]  /*2290*/  LOP3.LUT R147, R185.reuse, 0x380, RZ, 0xfc, !PT ;  /* 0x00000380b9937812 */ /* 0x040fe400078efcff */
[----:B------:R-:W-:Y:S02]  /*22a0*/  LEA.HI.X R145, R160, c[0x0][0x17c], RZ, 0x4, P0 ;  /* 0x00005f00a0917a11 */ /* 0x000fe400000f24ff */
[----:B------:R-:W-:-:S02]  /*22b0*/  LOP3.LUT R149, R185, 0x400, RZ, 0xfc, !PT ;  /* 0x00000400b9957812 */ /* 0x000fc400078efcff */
[----:B------:R-:W-:Y:S01]  /*22c0*/  LEA R146, P0, R147, c[0x0][0x178], 0x4 ;  /* 0x00005e0093927a11 */ /* 0x000fe200078020ff */
[----:B0-----:R-:W-:Y:S01]  /*22d0*/  FFMA.FTZ R133, R29, R174, R93 ;  /* 0x000000ae1d857223 */ /* 0x001fe2000001005d */
[----:B------:R-:W-:Y:S01]  /*22e0*/  LOP3.LUT R160, R185, 0x480, RZ, 0xfc, !PT ;  /* 0x00000480b9a07812 */ /* 0x000fe200078efcff */
[----:B------:R-:W-:Y:S01]  /*22f0*/  FFMA.FTZ R132, R28, R173, R92 ;  /* 0x000000ad1c847223 */ /* 0x000fe2000001005c */
[----:B------:R-:W-:Y:S01]  /*2300*/  LEA.HI.X R3, R3, c[0x0][0x17c], RZ, 0x4, P1 ;  /* 0x00005f0003037a11 */ /* 0x000fe200008f24ff */
[----:B------:R-:W-:Y:S01]  /*2310*/  FFMA.FTZ R134, R30, R175, R94 ;  /* 0x000000af1e867223 */ /* 0x000fe2000001005e */
[----:B------:R0:W-:Y:S01]  /*2320*/  STG.E.128 [R144.64], R140 ;  /* 0x0000008c90007986 */ /* 0x0001e2000c101d04 */
[----:B------:R-:W-:Y:S01]  /*2330*/  FFMA.FTZ R135, R31, R168, R95 ;  /* 0x000000a81f877223 */ /* 0x000fe2000001005f */
[----:B------:R-:W-:Y:S01]  /*2340*/  LEA R148, P1, R149, c[0x0][0x178], 0x4 ;  /* 0x00005e0095947a11 */ /* 0x000fe200078220ff */
[----:B-1----:R-:W-:Y:S01]  /*2350*/  FFMA.FTZ R137, R33, R170, R97 ;  /* 0x000000aa21897223 */ /* 0x002fe20000010061 */
[----:B------:R-:W-:Y:S01]  /*2360*/  LEA.HI.X R147, R147, c[0x0][0x17c], RZ, 0x4, P0 ;  /* 0x00005f0093937a11 */ /* 0x000fe200000f24ff */
[----:B------:R-:W-:Y:S01]  /*2370*/  FFMA.FTZ R136, R32, R163, R96 ;  /* 0x000000a320887223 */ /* 0x000fe20000010060 */
[----:B------:R1:W-:Y:S01]  /*2380*/  STG.E.128 [R2.64], R132 ;  /* 0x0000008402007986 */ /* 0x0003e2000c101d04 */
[----:B------:R-:W-:Y:S01]  /*2390*/  FFMA.FTZ R138, R34, R169, R98 ;  /* 0x000000a9228a7223 */ /* 0x000fe20000010062 */
[----:B------:R-:W-:Y:S01]  /*23a0*/  LEA.HI.X R149, R149, c[0x0][0x17c], RZ, 0x4, P1 ;  /* 0x00005f0095957a11 */ /* 0x000fe200008f24ff */
[----:B------:R-:W-:Y:S01]  /*23b0*/  FFMA.FTZ R139, R35, R164, R99 ;  /* 0x000000a4238b7223 */ /* 0x000fe20000010063 */
[----:B------:R-:W-:-:S02]  /*23c0*/  LOP3.LUT R151, R185, 0x500, RZ, 0xfc, !PT ;  /* 0x00000500b9977812 */ /* 0x000fc400078efcff */
[----:B------:R-:W-:Y:S02]  /*23d0*/  LOP3.LUT R150, R185, 0x580, RZ, 0xfc, !PT ;  /* 0x00000580b9967812 */ /* 0x000fe400078efcff */
[----:B------:R2:W-:Y:S01]  /*23e0*/  STG.E.128 [R146.64], R136 ;  /* 0x0000008892007986 */ /* 0x0005e2000c101d04 */
[----:B0-----:R-:W-:Y:S01]  /*23f0*/  LEA R144, P0, R160, c[0x0][0x178], 0x4 ;  /* 0x00005e00a0907a11 */ /* 0x001fe200078020ff */
[----:B------:R-:W-:Y:S02]  /*2400*/  FFMA.FTZ R141, R37, R156, R101 ;  /* 0x0000009c258d7223 */ /* 0x000fe40000010065 */
[----:B------:R-:W-:Y:S01]  /*2410*/  FFMA.FTZ R140, R36, R165, R100 ;  /* 0x000000a5248c7223 */ /* 0x000fe20000010064 */
[----:B------:R-:W-:Y:S01]  /*2420*/  LEA.HI.X R145, R160, c[0x0][0x17c], RZ, 0x4, P0 ;  /* 0x00005f00a0917a11 */ /* 0x000fe200000f24ff */
[----:B------:R-:W-:Y:S01]  /*2430*/  FFMA.FTZ R142, R38, R157, R102 ;  /* 0x0000009d268e7223 */ /* 0x000fe20000010066 */
[----:B-1----:R-:W-:Y:S01]  /*2440*/  LEA R2, P0, R151, c[0x0][0x178], 0x4 ;  /* 0x00005e0097027a11 */ /* 0x002fe200078020ff */
[----:B------:R-:W-:-:S02]  /*2450*/  FFMA.FTZ R143, R39, R158, R103 ;  /* 0x0000009e278f7223 */ /* 0x000fc40000010067 */
[----:B------:R-:W-:Y:S01]  /*2460*/  FFMA.FTZ R133, R41, R152, R105 ;  /* 0x0000009829857223 */ /* 0x000fe20000010069 */
[----:B------:R-:W-:Y:S01]  /*2470*/  LEA.HI.X R3, R151, c[0x0][0x17c], RZ, 0x4, P0 ;  /* 0x00005f0097037a11 */ /* 0x000fe200000f24ff */
[----:B------:R-:W-:Y:S01]  /*2480*/  FFMA.FTZ R132, R40, R159, R104 ;  /* 0x0000009f28847223 */ /* 0x000fe20000010068 */
[----:B------:R0:W-:Y:S01]  /*2490*/  STG.E.128 [R148.64], R140 ;  /* 0x0000008c94007986 */ /* 0x0001e2000c101d04 */
[----:B------:R-:W-:Y:S01]  /*24a0*/  FFMA.FTZ R134, R42, R153, R106 ;  /* 0x000000992a867223 */ /* 0x000fe2000001006a */
[----:B--2---:R-:W-:Y:S01]  /*24b0*/  LEA R136, P1, R150, c[0x0][0x178], 0x4 ;  /* 0x00005e0096887a11 */ /* 0x004fe200078220ff */
[----:B------:R-:W-:Y:S01]  /*24c0*/  FFMA.FTZ R135, R43, R154, R107 ;  /* 0x0000009a2b877223 */ /* 0x000fe2000001006b */
[----:B------:R-:W-:Y:S01]  /*24d0*/  LOP3.LUT R138, R185, 0x780, RZ, 0xfc, !PT ;  /* 0x00000780b98a7812 */ /* 0x000fe200078efcff */
[----:B------:R-:W-:Y:S01]  /*24e0*/  FFMA.FTZ R152, R44, R155, R108 ;  /* 0x0000009b2c987223 */ /* 0x000fe2000001006c */
[----:B------:R-:W-:Y:S01]  /*24f0*/  LEA.HI.X R137, R150, c[0x0][0x17c], RZ, 0x4, P1 ;  /* 0x00005f0096897a11 */ /* 0x000fe200008f24ff */
        /* <DEDUP_REMOVED lines=9> */
[----:B0-----:R-:W-:-:S02]  /*2590*/  FFMA.FTZ R141, R53, R198, R117 ;  /* 0x000000c6358d7223 */ /* 0x001fc40000010075 */
[----:B------:R-:W-:Y:S01]  /*25a0*/  FFMA.FTZ R140, R52, R201, R116 ;  /* 0x000000c9348c7223 */ /* 0x000fe20000010074 */
[----:B------:R0:W-:Y:S01]  /*25b0*/  STG.E.128 [R136.64], R156 ;  /* 0x0000009c88007986 */ /* 0x0001e2000c101d04 */
[----:B------:R-:W-:Y:S01]  /*25c0*/  FFMA.FTZ R142, R54, R203, R118 ;  /* 0x000000cb368e7223 */ /* 0x000fe20000010076 */
[----:B-1----:R-:W-:Y:S01]  /*25d0*/  LOP3.LUT R133, R185, 0x600, RZ, 0xfc, !PT ;  /* 0x00000600b9857812 */ /* 0x002fe200078efcff */
[----:B------:R-:W-:Y:S01]  /*25e0*/  FFMA.FTZ R143, R55, R200, R119 ;  /* 0x000000c8378f7223 */ /* 0x000fe20000010077 */
[----:B------:R-:W-:Y:S01]  /*25f0*/  LOP3.LUT R135, R185, 0x680, RZ, 0xfc, !PT ;  /* 0x00000680b9877812 */ /* 0x000fe200078efcff */
[----:B------:R-:W-:Y:S01]  /*2600*/  FFMA.FTZ R145, R57, R202, R121 ;  /* 0x000000ca39917223 */ /* 0x000fe20000010079 */
[----:B------:R-:W-:Y:S01]  /*2610*/  LEA R132, P1, R133, c[0x0][0x178], 0x4 ;  /* 0x00005e0085847a11 */ /* 0x000fe200078220ff */
[----:B------:R-:W-:Y:S01]  /*2620*/  FFMA.FTZ R144, R56, R205, R120 ;  /* 0x000000cd38907223 */ /* 0x000fe20000010078 */
[----:B------:R-:W-:Y:S01]  /*2630*/  LOP3.LUT R185, R185, 0x700, RZ, 0xfc, !PT ;  /* 0x00000700b9b97812 */ /* 0x000fe200078efcff */
[----:B------:R-:W-:Y:S01]  /*2640*/  FFMA.FTZ R146, R58, R207, R122 ;  /* 0x000000cf3a927223 */ /* 0x000fe2000001007a */
[----:B------:R-:W-:Y:S01]  /*2650*/  LEA R134, P0, R135, c[0x0][0x178], 0x4 ;  /* 0x00005e0087867a11 */ /* 0x000fe200078020ff */
[----:B------:R-:W-:Y:S01]  /*2660*/  FFMA.FTZ R147, R59, R204, R123 ;  /* 0x000000cc3b937223 */ /* 0x000fe2000001007b */
[----:B------:R-:W-:Y:S01]  /*2670*/  LEA.HI.X R133, R133, c[0x0][0x17c], RZ, 0x4, P1 ;  /* 0x00005f0085857a11 */ /* 0x000fe200008f24ff */
[----:B------:R-:W-:Y:S01]  /*2680*/  FFMA.FTZ R149, R61, R208, R125 ;  /* 0x000000d03d957223 */ /* 0x000fe2000001007d */
[----:B--2---:R-:W-:Y:S01]  /*2690*/  LEA R2, P1, R185, c[0x0][0x178], 0x4 ;  /* 0x00005e00b9027a11 */ /* 0x004fe200078220ff */
[----:B------:R-:W-:Y:S01]  /*26a0*/  FFMA.FTZ R148, R60, R209, R124 ;  /* 0x000000d13c947223 */ /* 0x000fe2000001007c */
[----:B------:R-:W-:Y:S01]  /*26b0*/  LEA.HI.X R135, R135, c[0x0][0x17c], RZ, 0x4, P0 ;  /* 0x00005f0087877a11 */ /* 0x000fe200000f24ff */
[----:B------:R1:W-:Y:S01]  /*26c0*/  STG.E.128 [R132.64], R140 ;  /* 0x0000008c84007986 */ /* 0x0003e2000c101d04 */
[----:B0-----:R-:W-:Y:S01]  /*26d0*/  LEA R136, P2, R138, c[0x0][0x178], 0x4 ;  /* 0x00005e008a887a11 */ /* 0x001fe200078420ff */
[----:B------:R-:W-:Y:S01]  /*26e0*/  FFMA.FTZ R150, R62, R211, R126 ;  /* 0x000000d33e967223 */ /* 0x000fe2000001007e */
[----:B------:R-:W-:Y:S01]  /*26f0*/  LEA.HI.X R3, R185, c[0x0][0x17c], RZ, 0x4, P1 ;  /* 0x00005f00b9037a11 */ /* 0x000fe200008f24ff */
[----:B------:R-:W-:Y:S01]  /*2700*/  FFMA.FTZ R151, R63, R210, R127 ;  /* 0x000000d23f977223 */ /* 0x000fe2000001007f */
[----:B------:R-:W-:Y:S01]  /*2710*/  LEA.HI.X R137, R138, c[0x0][0x17c], RZ, 0x4, P2 ;  /* 0x00005f008a897a11 */ /* 0x000fe200010f24ff */
[----:B------:R0:W-:Y:S01]  /*2720*/  STG.E.128 [R134.64], R144 ;  /* 0x0000009086007986 */ /* 0x0001e2000c101d04 */
[----:B------:R-:W-:-:S02]  /*2730*/  ISETP.GE.AND P0, PT, R184, c[0x0][0x164], PT ;  /* 0x00005900b8007a0c */ /* 0x000fc40003f06270 */
[----:B------:R-:W-:Y:S01]  /*2740*/  LOP3.LUT P1, RZ, R0, 0xff, RZ, 0xc0, !PT ;  /* 0x000000ff00ff7812 */ /* 0x000fe2000782c0ff */
[----:B------:R0:W-:Y:S03]  /*2750*/  STG.E.128 [R2.64], R148 ;  /* 0x0000009402007986 */ /* 0x0001e6000c101d04 */
[----:B------:R-:W-:Y:S01]  /*2760*/  SEL R0, RZ, 0x1, P1 ;  /* 0x00000001ff007807 */ /* 0x000fe20000800000 */
[----:B-1----:R-:W-:Y:S02]  /*2770*/  FFMA.FTZ R141, R65, R216, R129 ;  /* 0x000000d8418d7223 */ /* 0x002fe40000010081 */
[----:B------:R-:W-:Y:S02]  /*2780*/  FFMA.FTZ R140, R64, R213, R128 ;  /* 0x000000d5408c7223 */ /* 0x000fe40000010080 */
[----:B------:R-:W-:Y:S02]  /*2790*/  FFMA.FTZ R142, R66, R215, R130 ;  /* 0x000000d7428e7223 */ /* 0x000fe40000010082 */
[----:B------:R-:W-:-:S05]  /*27a0*/  FFMA.FTZ R143, R67, R212, R131 ;  /* 0x000000d4438f7223 */ /* 0x000fca0000010083 */
[----:B------:R0:W-:Y:S02]  /*27b0*/  STG.E.128 [R136.64], R140 ;  /* 0x0000008c88007986 */ /* 0x0001e4000c101d04 */
[----:B0-----:R-:W-:Y:S01]  /*27c0*/  @P0 CALL.REL.NOINC `(.L_x_697) ;  /* 0x0000001000000944 */ /* 0x001fe20003c00000 */
[----:B------:R-:W-:Y:S05]  /*27d0*/  BRA `(.L_x_698) ;  /* 0xffffdb0000007947 */ /* 0x000fea000383ffff */
.L_x_697:
[----:B------:R-:W-:Y:S05]  /*27e0*/  EXIT ;  /* 0x000000000000794d */ /* 0x000fea0003800000 */
.L_x_695:
[----:B------:R-:W-:Y:S01]  /*27f0*/  HFMA2.MMA R185, -RZ, RZ, 0, 1.847743988037109375e-06 ;  /* 0x0000001fffb97435 */ /* 0x000fe200000001ff */
[----:B------:R-:W-:Y:S02]  /*2800*/  MOV R190, 0x1 ;  /* 0x0000000100be7802 */ /* 0x000fe40000000f00 */
[----:B------:R-:W-:Y:S02]  /*2810*/  MOV R196, 0xffffffff ;  /* 0xffffffff00c47802 */ /* 0x000fe40000000f00 */
[----:B------:R-:W-:Y:S02]  /*2820*/  MOV R188, 0x2840 ;  /* 0x0000284000bc7802 */ /* 0x000fe40000000f00 */
[----:B-----5:R-:W-:Y:S05]  /*2830*/  CALL.REL.NOINC `($__internal_79_$__cuda_sm70_shflsync_bfly_p) ;  /* 0x00000ba000007944 */ /* 0x020fea0003c00000 */
[----:B01----:R-:W-:Y:S05]  /*2840*/  BRA `(.L_x_699) ;  /* 0xffffe24000007947 */ /* 0x003fea000383ffff */
.L_x_696:
[----:B------:R-:W-:Y:S01]  /*2850*/  HFMA2.MMA R190, -RZ, RZ, 0, 1.1920928955078125e-07 ;  /* 0x00000002ffbe7435 */ /* 0x000fe200000001ff */
[----:B0-----:R-:W-:Y:S02]  /*2860*/  MOV R187, R198 ;  /* 0x000000c600bb7202 */ /* 0x001fe40000000f00 */
[----:B------:R-:W-:-:S02]  /*2870*/  MOV R185, 0x1f ;  /* 0x0000001f00b97802 */ /* 0x000fc40000000f00 */
[----:B------:R-:W-:Y:S02]  /*2880*/  MOV R196, 0xffffffff ;  /* 0xffffffff00c47802 */ /* 0x000fe40000000f00 */
[----:B------:R-:W-:Y:S02]  /*2890*/  MOV R188, 0x28b0 ;  /* 0x000028b000bc7802 */ /* 0x000fe40000000f00 */
[----:B-----5:R-:W-:Y:S05]  /*28a0*/  CALL.REL.NOINC `($__internal_79_$__cuda_sm70_shflsync_bfly_p) ;  /* 0x00000b3000007944 */ /* 0x020fea0003c00000 */
[----:B0-----:R-:W-:Y:S01]  /*28b0*/  HFMA2.MMA R190, -RZ, RZ, 0, 2.384185791015625e-07 ;  /* 0x00000004ffbe7435 */ /* 0x001fe200000001ff */
[----:B-1----:R-:W-:Y:S01]  /*28c0*/  FADD.FTZ R187, R198, R185 ;  /* 0x000000b9c6bb7221 */ /* 0x002fe20000010000 */
[----:B------:R-:W-:Y:S02]  /*28d0*/  MOV R185, 0x1f ;  /* 0x0000001f00b97802 */ /* 0x000fe40000000f00 */
[----:B------:R-:W-:Y:S02]  /*28e0*/  MOV R196, 0xffffffff ;  /* 0xffffffff00c47802 */ /* 0x000fe40000000f00 */
[----:B------:R-:W-:Y:S02]  /*28f0*/  MOV R188, 0x2910 ;  /* 0x0000291000bc7802 */ /* 0x000fe40000000f00 */
[----:B------:R-:W-:Y:S05]  /*2900*/  CALL.REL.NOINC `($__internal_79_$__cuda_sm70_shflsync_bfly_p) ;  /* 0x00000ad000007944 */ /* 0x000fea0003c00000 */
[----:B0-----:R-:W-:Y:S01]  /*2910*/  HFMA2.MMA R190, -RZ, RZ, 0, 4.76837158203125e-07 ;  /* 0x00000008ffbe7435 */ /* 0x001fe200000001ff */
[----:B-1----:R-:W-:Y:S01]  /*2920*/  FADD.FTZ R187, R187, R185 ;  /* 0x000000b9bbbb7221 */ /* 0x002fe20000010000 */
[----:B------:R-:W-:-:S02]  /*2930*/  MOV R185, 0x1f ;  /* 0x0000001f00b97802 */ /* 0x000fc40000000f00 */
[----:B------:R-:W-:Y:S02]  /*2940*/  MOV R196, 0xffffffff ;  /* 0xffffffff00c47802 */ /* 0x000fe40000000f00 */
[----:B------:R-:W-:Y:S02]  /*2950*/  MOV R188, 0x2970 ;  /* 0x0000297000bc7802 */ /* 0x000fe40000000f00 */
[----:B------:R-:W-:Y:S05]  /*2960*/  CALL.REL.NOINC `($__internal_79_$__cuda_sm70_shflsync_bfly_p) ;  /* 0x00000a7000007944 */ /* 0x000fea0003c00000 */
[----:B0-----:R-:W-:Y:S01]  /*2970*/  HFMA2.MMA R190, -RZ, RZ, 0, 9.5367431640625e-07 ;  /* 0x00000010ffbe7435 */ /* 0x001fe200000001ff */
[----:B-1----:R-:W-:Y:S01]  /*2980*/  FADD.FTZ R187, R187, R185 ;  /* 0x000000b9bbbb7221 */ /* 0x002fe20000010000 */
[----:B------:R-:W-:Y:S02]  /*2990*/  MOV R185, 0x1f ;  /* 0x0000001f00b97802 */ /* 0x000fe40000000f00 */
[----:B------:R-:W-:Y:S02]  /*29a0*/  MOV R196, 0xffffffff ;  /* 0xffffffff00c47802 */ /* 0x000fe40000000f00 */
[----:B------:R-:W-:Y:S02]  /*29b0*/  MOV R188, 0x29d0 ;  /* 0x000029d000bc7802 */ /* 0x000fe40000000f00 */
[----:B------:R-:W-:Y:S05]  /*29c0*/  CALL.REL.NOINC `($__internal_79_$__cuda_sm70_shflsync_bfly_p) ;  /* 0x00000a1000007944 */ /* 0x000fea0003c00000 */
        /* <DEDUP_REMOVED lines=130> */
[----:B------:R-:W-:-:S03]  /*31f0*/  HFMA2.MMA R190, -RZ, RZ, 0, 5.9604644775390625e-08 ;  /* 0x00000001ffbe7435 */ /* 0x000fc600000001ff */
[----:B------:R-:W-:Y:S01]  /*3200*/  FFMA.FTZ R187, R188, R188, R185 ;  /* 0x000000bcbcbb7223 */ /* 0x000fe200000100b9 */
[----:B------:R-:W-:Y:S02]  /*3210*/  MOV R185, 0x1f ;  /* 0x0000001f00b97802 */ /* 0x000fe40000000f00 */
[----:B------:R-:W-:Y:S02]  /*3220*/  MOV R188, 0x3240 ;  /* 0x0000324000bc7802 */ /* 0x000fe40000000f00 */
[----:B------:R-:W-:Y:S05]  /*3230*/  CALL.REL.NOINC `($__internal_79_$__cuda_sm70_shflsync_bfly_p) ;  /* 0x000001a000007944 */ /* 0x000fea0003c00000 */
[----:B0-----:R-:W-:Y:S01]  /*3240*/  HFMA2.MMA R190, -RZ, RZ, 0, 1.1920928955078125e-07 ;  /* 0x00000002ffbe7435 */ /* 0x001fe200000001ff */
[----:B-1----:R-:W-:Y:S01]  /*3250*/  FADD.FTZ R187, R187, R185 ;  /* 0x000000b9bbbb7221 */ /* 0x002fe20000010000 */
[----:B------:R-:W-:Y:S02]  /*3260*/  MOV R185, 0x1f ;  /* 0x0000001f00b97802 */ /* 0x000fe40000000f00 */
[----:B------:R-:W-:Y:S02]  /*3270*/  MOV R196, 0xffffffff ;  /* 0xffffffff00c47802 */ /* 0x000fe40000000f00 */
[----:B------:R-:W-:Y:S02]  /*3280*/  MOV R188, 0x32a0 ;  /* 0x000032a000bc7802 */ /* 0x000fe40000000f00 */
[----:B------:R-:W-:Y:S05]  /*3290*/  CALL.REL.NOINC `($__internal_79_$__cuda_sm70_shflsync_bfly_p) ;  /* 0x0000014000007944 */ /* 0x000fea0003c00000 */
[----:B0-----:R-:W-:Y:S01]  /*32a0*/  HFMA2.MMA R190, -RZ, RZ, 0, 2.384185791015625e-07 ;  /* 0x00000004ffbe7435 */ /* 0x001fe200000001ff */
[----:B-1----:R-:W-:Y:S01]  /*32b0*/  FADD.FTZ R187, R187, R185 ;  /* 0x000000b9bbbb7221 */ /* 0x002fe20000010000 */
[----:B------:R-:W-:-:S02]  /*32c0*/  MOV R185, 0x1f ;  /* 0x0000001f00b97802 */ /* 0x000fc40000000f00 */
[----:B------:R-:W-:Y:S02]  /*32d0*/  MOV R196, 0xffffffff ;  /* 0xffffffff00c47802 */ /* 0x000fe40000000f00 */
[----:B------:R-:W-:Y:S02]  /*32e0*/  MOV R188, 0x3300 ;  /* 0x0000330000bc7802 */ /* 0x000fe40000000f00 */
[----:B------:R-:W-:Y:S05]  /*32f0*/  CALL.REL.NOINC `($__internal_79_$__cuda_sm70_shflsync_bfly_p) ;  /* 0x000000e000007944 */ /* 0x000fea0003c00000 */
[----:B0-----:R-:W-:Y:S01]  /*3300*/  HFMA2.MMA R190, -RZ, RZ, 0, 4.76837158203125e-07 ;  /* 0x00000008ffbe7435 */ /* 0x001fe200000001ff */
[----:B-1----:R-:W-:Y:S01]  /*3310*/  FADD.FTZ R187, R187, R185 ;  /* 0x000000b9bbbb7221 */ /* 0x002fe20000010000 */
[----:B------:R-:W-:Y:S02]  /*3320*/  MOV R185, 0x1f ;  /* 0x0000001f00b97802 */ /* 0x000fe40000000f00 */
[----:B------:R-:W-:Y:S02]  /*3330*/  MOV R196, 0xffffffff ;  /* 0xffffffff00c47802 */ /* 0x000fe40000000f00 */
[----:B------:R-:W-:Y:S02]  /*3340*/  MOV R188, 0x3360 ;  /* 0x0000336000bc7802 */ /* 0x000fe40000000f00 */
[----:B------:R-:W-:Y:S05]  /*3350*/  CALL.REL.NOINC `($__internal_79_$__cuda_sm70_shflsync_bfly_p) ;  /* 0x0000008000007944 */ /* 0x000fea0003c00000 */
[----:B0-----:R-:W-:Y:S01]  /*3360*/  HFMA2.MMA R190, -RZ, RZ, 0, 9.5367431640625e-07 ;  /* 0x00000010ffbe7435 */ /* 0x001fe200000001ff */
[----:B-1----:R-:W-:Y:S01]  /*3370*/  FADD.FTZ R187, R187, R185 ;  /* 0x000000b9bbbb7221 */ /* 0x002fe20000010000 */
[----:B------:R-:W-:-:S02]  /*3380*/  MOV R185, 0x1f ;  /* 0x0000001f00b97802 */ /* 0x000fc40000000f00 */
[----:B------:R-:W-:Y:S02]  /*3390*/  MOV R196, 0xffffffff ;  /* 0xffffffff00c47802 */ /* 0x000fe40000000f00 */
[----:B------:R-:W-:Y:S02]  /*33a0*/  MOV R188, 0x33c0 ;  /* 0x000033c000bc7802 */ /* 0x000fe40000000f00 */
[----:B------:R-:W-:Y:S05]  /*33b0*/  CALL.REL.NOINC `($__internal_79_$__cuda_sm70_shflsync_bfly_p) ;  /* 0x0000002000007944 */ /* 0x000fea0003c00000 */
[----:B01----:R-:W-:Y:S01]  /*33c0*/  MOV R196, R185 ;  /* 0x000000b900c47202 */ /* 0x003fe20000000f00 */
[----:B------:R-:W-:Y:S05]  /*33d0*/  BRA `(.L_x_700) ;  /* 0xffffdff000007947 */ /* 0x000fea000383ffff */
        .weak           $__internal_79_$__cuda_sm70_shflsync_bfly_p
        .type           $__internal_79_$__cuda_sm70_shflsync_bfly_p,@function
        .size           $__internal_79_$__cuda_sm70_shflsync_bfly_p,(.L_x_1128 - $__internal_79_$__cuda_sm70_shflsync_bfly_p)
$__internal_79_$__cuda_sm70_shflsync_bfly_p:
[----:B------:R-:W-:Y:S01]  /*33e0*/  HFMA2.MMA R189, -RZ, RZ, 0, 0 ;  /* 0x00000000ffbd7435 */ /* 0x000fe200000001ff */
[----:B------:R-:W-:Y:S04]  /*33f0*/  WARPSYNC R196 ;  /* 0x000000c400007348 */ /* 0x000fe80003800000 */
[----:B------:R0:W1:Y:S01]  /*3400*/  SHFL.BFLY PT, R185, R187, R190, R185 ;  /* 0x0c0000bebbb97389 */ /* 0x00006200000e00b9 */
[----:B------:R-:W-:Y:S05]  /*3410*/  RET.REL.NODEC R188 `(_ZN10layer_norm13ln_fwd_kernelINS_13Kernel_traitsIffffjLj8192ELj1ELj1ELj4ELj16ENS_18Kernel_traits_baseILj8192EffffjLj128EEEEEEEvNS_9FwdParamsE) ;  /* 0xffffcbe0bc007950 */ /* 0x000fea0003c3ffff */
.L_x_701:
        /* <DEDUP_REMOVED lines=14> */
.L_x_1128:


//--------------------- .text._ZN10layer_norm13ln_fwd_kernelINS_13Kernel_traitsI13__nv_bfloat16fS2_fjLj6144ELj1ELj1ELj4ELj16ENS_18Kernel_traits_baseILj6144ES2_fS2_fjLj128EEEEEEEvNS_9FwdParamsE --------------------------
	.section	.text._ZN10layer_norm13ln_fwd_kernelINS_13Kernel_traitsI13__nv_bfloat16fS2_fjLj6144ELj1ELj1ELj4ELj16ENS_18Kernel_traits_baseILj6144ES2_fS2_fjLj128EEEEEEEvNS_9FwdParamsE,"ax",@progbits
	.sectioninfo	@"SHI_REGISTERS=117"
	.align	128
        .global         _ZN10layer_norm13ln_fwd_kernelINS_13Kernel_traitsI13__nv_bfloat16fS2_fjLj6144ELj1ELj1ELj4ELj16ENS_18Kernel_traits_baseILj6144ES2_fS2_fjLj128EEEEEEEvNS_9FwdParamsE
        .type           _ZN10layer_norm13ln_fwd_kernelINS_13Kernel_traitsI13__nv_bfloat16fS2_fjLj6144ELj1ELj1ELj4ELj16ENS_18Kernel_traits_baseILj6144ES2_fS2_fjLj128EEEEEEEvNS_9FwdParamsE,@function
        .size           _ZN10layer_norm13ln_fwd_kernelINS_13Kernel_traitsI13__nv_bfloat16fS2_fjLj6144ELj1ELj1ELj4ELj16ENS_18Kernel_traits_baseILj6144ES2_fS2_fjLj128EEEEEEEvNS_9FwdParamsE,(.L_x_1129 - _ZN10layer_norm13ln_fwd_kernelINS_13Kernel_traitsI13__nv_bfloat16fS2_fjLj6144ELj1ELj1ELj4ELj16ENS_18Kernel_traits_baseILj6144ES2_fS2_fjLj128EEEEEEEvNS_9FwdParamsE)
        .other          _ZN10layer_norm13ln_fwd_kernelINS_13Kernel_traitsI13__nv_bfloat16fS2_fjLj6144ELj1ELj1ELj4ELj16ENS_18Kernel_traits_baseILj6144ES2_fS2_fjLj128EEEEEEEvNS_9FwdParamsE,@"STO_CUDA_ENTRY STV_DEFAULT"
_ZN10layer_norm13ln_fwd_kernelINS_13Kernel_traitsI13__nv_bfloat16fS2_fjLj6144ELj1ELj1ELj4ELj16ENS_18Kernel_traits_baseILj6144ES2_fS2_fjLj128EEEEEEEvNS_9FwdParamsE:
.text._ZN10layer_norm13ln_fwd_kernelINS_13Kernel_traitsI13__nv_bfloat16fS2_fjLj6144ELj1ELj1ELj4ELj16ENS_18Kernel_traits_baseILj6144ES2_fS2_fjLj128EEEEEEEvNS_9FwdParamsE:
        /* <DEDUP_REMOVED lines=38> */
.L_x_705:
[----:B------:R-:W1:Y:S01]  /*0260*/  S2R R100, SR_TID.X ;  /* 0x0000000000647919 */ /* 0x000e620000002100 */
[----:B------:R-:W-:-:S02]  /*0270*/  MOV R48, 0x10 ;  /* 0x0000001000307802 */ /* 0x000fc40000000f00 */
[----:B-1----:R-:W-:-:S05]  /*0280*/  LOP3.LUT R49, R100, 0x7f, RZ, 0xc0, !PT ;  /* 0x0000007f64317812 */ /* 0x002fca00078ec0ff */
[----:B------:R-:W-:-:S04]  /*0290*/  IMAD R49, R98, 0x600, R49 ;  /* 0x0000060062317824 */ /* 0x000fc800078e0231 */
[C---:B0-----:R-:W-:Y:S01]  /*02a0*/  IMAD.WIDE.U32 R4, R49.reuse, R48, c[0x0][0x170] ;  /* 0x00005c0031047625 */ /* 0x041fe200078e0030 */
        /* <DEDUP_REMOVED lines=89> */
.L_x_706:
        /* <DEDUP_REMOVED lines=116> */
.L_x_707:
[----:B------:R-:W2:Y:S01]  /*0f80*/  S2R R99, SR_TID.X ;  /* 0x0000000000637919 */ /* 0x000ea20000002100 */
[----:B------:R-:W-:Y:S01]  /*0f90*/  @!P0 SHF.R.U32.HI R100, RZ, 0x5, R100 ;  /* 0x00000005ff648819 */ /* 0x000fe20000011664 */
[----:B01----:R-:W-:Y:S01]  /*0fa0*/  FADD.FTZ R103, R108, R103 ;  /* 0x000000676c677221 */ /* 0x003fe20000010000 */
[----:B------:R-:W-:Y:S01]  /*0fb0*/  WARPSYNC 0xffffffff ;  /* 0xffffffff00007948 */ /* 0x000fe20003800000 */
[----:B------:R-:W-:Y:S02]  /*0fc0*/  MOV R107, RZ ;  /* 0x000000ff006b7202 */ /* 0x000fe40000000f00 */
        /* <DEDUP_REMOVED lines=8> */
[----:B------:R-:W-:-:S05]  /*1050*/  @!P1 MOV R107, 0x44c00000 ;  /* 0x44c00000006b9802 */ /* 0x000fca0000000f00 */
        /* <DEDUP_REMOVED lines=13> */
[----:B------:R-:W-:Y:S02]  /*1130*/  FFMA.FTZ R111, R107, R100, R111 ;  /* 0x000000646b6f7223 */ /* 0x000fe4000001006f */
[----:B------:R-:W-:Y:S02]  /*1140*/  FMUL.FTZ R100, R109, R109 ;  /* 0x0000006d6d647220 */ /* 0x000fe40000410000 */
[----:B0-----:R-:W-:Y:S02]  /*1150*/  FMUL.FTZ R112, R110, R111 ;  /* 0x0000006f6e707220 */ /* 0x001fe40000410000 */
[----:B------:R-:W-:-:S02]  /*1160*/  FMUL.FTZ R109, R100, R107 ;  /* 0x0000006b646d7220 */ /* 0x000fc40000410000 */
[----:B---3--:R-:W-:Y:S01]  /*1170*/  FADD.FTZ R107, R104, R101 ;  /* 0x00000065686b7221 */ /* 0x008fe20000010000 */
[----:B------:R-:W0:Y:S01]  /*1180*/  SHFL.DOWN PT, R111, R112, 0x1, 0x1f ;  /* 0x08201f00706f7f89 */ /* 0x000e2200000e0000 */
[----:B------:R-:W-:Y:S01]  /*1190*/  FMUL.FTZ R109, R108, R109 ;  /* 0x0000006d6c6d7220 */ /* 0x000fe20000410000 */
[----:B------:R-:W-:-:S03]  /*11a0*/  SHF.R.U32.HI R101, RZ, 0x5, R99 ;  /* 0x00000005ff657819 */ /* 0x000fc60000011663 */
[----:B------:R-:W-:Y:S01]  /*11b0*/  FFMA.FTZ R107, R110, R109, R107 ;  /* 0x0000006d6e6b7223 */ /* 0x000fe2000001006b */
[----:B------:R-:W-:-:S04]  /*11c0*/  LOP3.LUT R106, R101, 0x3, RZ, 0xc0, !PT ;  /* 0x00000003656a7812 */ /* 0x000fc800078ec0ff */
[----:B------:R-:W2:Y:S01]  /*11d0*/  SHFL.DOWN PT, R104, R107, 0x1, 0x1f ;  /* 0x08201f006b687f89 */ /* 0x000ea200000e0000 */
[----:B------:R-:W-:Y:S02]  /*11e0*/  LOP3.LUT P0, RZ, R106, 0x1f, R99, 0xf8, !PT ;  /* 0x0000001f6aff7812 */ /* 0x000fe4000780f863 */
[----:B------:R-:W-:-:S05]  /*11f0*/  LOP3.LUT R99, R99, 0x7f, RZ, 0xc0, !PT ;  /* 0x0000007f63637812 */ /* 0x000fca00078ec0ff */
[----:B------:R-:W-:Y:S02]  /*1200*/  IMAD R99, R98, 0x600, R99 ;  /* 0x0000060062637824 */ /* 0x000fe400078e0263 */
[----:B0-----:R-:W-:-:S04]  /*1210*/  FMUL.FTZ R100, R102, R111 ;  /* 0x0000006f66647220 */ /* 0x001fc80000410000 */
[----:B------:R-:W-:Y:S01]  /*1220*/  @!P0 MOV R101, 0x4 ;  /* 0x0000000400658802 */ /* 0x000fe20000000f00 */
[----:B------:R-:W-:Y:S02]  /*1230*/  FADD.FTZ R111, R112, -R111 ;  /* 0x8000006f706f7221 */ /* 0x000fe40000010000 */
[----:B------:R-:W-:Y:S02]  /*1240*/  FFMA.FTZ R100, R105, R112, R100 ;  /* 0x0000007069647223 */ /* 0x000fe40000010064 */
[----:B------:R-:W-:Y:S02]  /*1250*/  FMUL.FTZ R106, R111, R111 ;  /* 0x0000006f6f6a7220 */ /* 0x000fe40000410000 */
[----:B-1----:R-:W-:Y:S02]  /*1260*/  FMUL.FTZ R100, R103, R100 ;  /* 0x0000006467647220 */ /* 0x002fe40000410000 */
[----:B------:R-:W-:Y:S02]  /*1270*/  FMUL.FTZ R105, R105, R106 ;  /* 0x0000006a69697220 */ /* 0x000fe40000410000 */
[----:B--2---:R-:W-:-:S02]  /*1280*/  FADD.FTZ R106, R107, R104 ;  /* 0x000000686b6a7221 */ /* 0x004fc40000010000 */
[----:B------:R-:W-:Y:S01]  /*1290*/  FMUL.FTZ R102, R102, R105 ;  /* 0x0000006966667220 */ /* 0x000fe20000410000 */
[----:B------:R-:W0:Y:S01]  /*12a0*/  SHFL.IDX PT, R100, R100, RZ, 0x1f ;  /* 0x00001fff64647589 */ /* 0x000e2200000e0000 */
[----:B------:R-:W-:-:S04]  /*12b0*/  @!P0 IMAD.WIDE R104, R98, R101, c[0x0][0x180] ;  /* 0x0000600062688625 */ /* 0x000fc800078e0265 */
[----:B------:R-:W-:Y:S01]  /*12c0*/  FFMA.FTZ R106, R103, R102, R106 ;  /* 0x00000066676a7223 */ /* 0x000fe2000001006a */
[----:B------:R-:W-:-:S05]  /*12d0*/  HFMA2.MMA R103, -RZ, RZ, 0.6455078125, -0.052093505859375 ;  /* 0x392aaaabff677435 */ /* 0x000fca00000001ff */
[----:B------:R-:W1:Y:S01]  /*12e0*/  SHFL.IDX PT, R106, R106, RZ, 0x1f ;  /* 0x00001fff6a6a7589 */ /* 0x000e6200000e0000 */
[--C-:B0-----:R-:W-:Y:S01]  /*12f0*/  FADD.FTZ R102, R13, -R100.reuse ;  /* 0x800000640d667221 */ /* 0x101fe20000010000 */
[----:B------:R-:W-:Y:S01]  /*1300*/  @!P0 MOV R13, 0x4 ;  /* 0x00000004000d8802 */ /* 0x000fe20000000f00 */
[--C-:B------:R-:W-:Y:S01]  /*1310*/  FADD.FTZ R19, R19, -R100.reuse ;  /* 0x8000006413137221 */ /* 0x100fe20000010000 */
[----:B------:R-:W-:Y:S01]  /*1320*/  @!P0 STG.E [R104.64], R100 ;  /* 0x0000006468008986 */ /* 0x000fe2000c101904 */
[--C-:B------:R-:W-:Y:S02]  /*1330*/  FADD.FTZ R23, R23, -R100.reuse ;  /* 0x8000006417177221 */ /* 0x100fe40000010000 */
[--C-:B------:R-:W-:Y:S02]  /*1340*/  FADD.FTZ R101, R12, -R100.reuse ;  /* 0x800000640c657221 */ /* 0x100fe40000010000 */
[--C-:B------:R-:W-:Y:S02]  /*1350*/  FADD.FTZ R33, R33, -R100.reuse ;  /* 0x8000006421217221 */ /* 0x100fe40000010000 */
[----:B------:R-:W-:-:S02]  /*1360*/  FADD.FTZ R36, R36, -R100 ;  /* 0x8000006424247221 */ /* 0x000fc40000010000 */
        /* <DEDUP_REMOVED lines=16> */
[C---:B------:R-:W-:Y:S02]  /*1470*/  FMUL.FTZ R33, R103.reuse, R33 ;  /* 0x0000002167217220 */ /* 0x040fe40000410000 */
[----:B------:R-:W-:-:S02]  /*1480*/  FMUL.FTZ R36, R103, R36 ;  /* 0x0000002467247220 */ /* 0x000fc40000410000 */
[C---:B------:R-:W-:Y:S02]  /*1490*/  FMUL.FTZ R48, R103.reuse, R48 ;  /* 0x0000003067307220 */ /* 0x040fe40000410000 */
[----:B------:R-:W-:Y:S01]  /*14a0*/  FMUL.FTZ R7, R103, R7 ;  /* 0x0000000767077220 */ /* 0x000fe20000410000 */
[----:B0-----:R-:W-:Y:S01]  /*14b0*/  F2FP.BF16.PACK_AB R13, RZ, R19 ;  /* 0x00000013ff0d723e */ /* 0x001fe200000010ff */
[--C-:B------:R-:W-:Y:S01]  /*14c0*/  FADD.FTZ R9, R9, -R100.reuse ;  /* 0x8000006409097221 */ /* 0x100fe20000010000 */
        /* <DEDUP_REMOVED lines=10> */
[----:B-----5:R-:W-:Y:S01]  /*1570*/  SHF.R.U32.HI R48, RZ, 0x10, R3 ;  /* 0x00000010ff307819 */ /* 0x020fe20000011603 */
        /* <DEDUP_REMOVED lines=9> */
[----:B------:R-:W-:Y:S01]  /*1610*/  HFMA2.BF16_V2 R33, R33.H0_H0, 1, 1, R90.H0_H0 ;  /* 0x3f803f8021217831 */ /* 0x000fe2000024085a */
[--C-:B------:R-:W-:Y:S01]  /*1620*/  FADD.FTZ R26, R26, -R100.reuse ;  /* 0x800000641a1a7221 */ /* 0x100fe20000010000 */
[----:B------:R-:W-:Y:S01]  /*1630*/  HFMA2.BF16_V2 R36, R36.H0_H0, 1, 1, R96.H0_H0 ;  /* 0x3f803f8024247831 */ /* 0x000fe20000240860 */
[--C-:B------:R-:W-:Y:S01]  /*1640*/  FADD.FTZ R27, R27, -R100.reuse ;  /* 0x800000641b1b7221 */ /* 0x100fe20000010000 */
[----:B------:R-:W-:Y:S01]  /*1650*/  HFMA2.BF16_V2 R13, R48.H0_H0, R13.H0_H0, -RZ.H0_H0 ;  /* 0x2000000d300d7231 */ /* 0x000fe200003408ff */
        /* <DEDUP_REMOVED lines=19> */
[--C-:B------:R-:W-:Y:S01]  /*1790*/  FADD.FTZ R112, R47, -R100.reuse ;  /* 0x800000642f707221 */ /* 0x100fe20000010000 */
[----:B------:R-:W-:Y:S01]  /*17a0*/  SHF.R.U64 R47, R56, 0x10, R57 ;  /* 0x00000010382f7819 */ /* 0x000fe20000001239 */
[--C-:B------:R-:W-:Y:S01]  /*17b0*/  FADD.FTZ R114, R49, -R100.reuse ;  /* 0x8000006431727221 */ /* 0x100fe20000010000 */
[----:B------:R-:W-:Y:S01]  /*17c0*/  SHF.R.U64 R49, R78, 0x10, R79 ;  /* 0x000000104e317819 */ /* 0x000fe2000000124f */
[----:B------:R-:W-:-:S02]  /*17d0*/  FADD.FTZ R50, R50, -R100 ;  /* 0x8000006432327221 */ /* 0x000fc40000010000 */
[----:B------:R-:W-:Y:S01]  /*17e0*/  FADD.FTZ R100, R51, -R100 ;  /* 0x8000006433647221 */ /* 0x000fe20000010000 */
[----:B------:R-:W-:Y:S01]  /*17f0*/  SHF.R.U64 R51, R80, 0x10, R81 ;  /* 0x0000001050337819 */ /* 0x000fe20000001251 */
        /* <DEDUP_REMOVED lines=12> */
[----:B------:R-:W-:Y:S01]  /*18c0*/  HFMA2.BF16_V2 R21, R48.H0_H0, R21.H0_H0, -RZ.H0_H0 ;  /* 0x2000001530157231 */ /* 0x000fe200003408ff */
[----:B------:R-:W-:Y:S01]  /*18d0*/  F2FP.BF16.PACK_AB R27, RZ, R27 ;  /* 0x0000001bff1b723e */ /* 0x000fe200000010ff */
[C---:B------:R-:W-:Y:S01]  /*18e0*/  FMUL.FTZ R44, R103.reuse, R44 ;  /* 0x0000002c672c7220 */ /* 0x040fe20000410000 */
[----:B------:R-:W-:Y:S01]  /*18f0*/  F2FP.BF16.PACK_AB R41, RZ, R35 ;  /* 0x00000023ff29723e */ /* 0x000fe200000010ff */
[----:B------:R-:W-:Y:S01]  /*1900*/  HFMA2.BF16_V2 R17, R100.H0_H0, R17.H0_H0, -RZ.H0_H0 ;  /* 0x2000001164117231 */ /* 0x000fe200003408ff */
[----:B------:R-:W-:Y:S01]  /*1910*/  SHF.R.U32.HI R100, RZ, 0x10, R61 ;  /* 0x00000010ff647819 */ /* 0x000fe2000001163d */
        /* <DEDUP_REMOVED lines=15> */
[----:B------:R-:W-:Y:S01]  /*1a10*/  SHF.R.U64 R44, R2, 0x10, R3 ;  /* 0x00000010022c7819 */ /* 0x000fe20000001203 */
[C---:B------:R-:W-:Y:S01]  /*1a20*/  FMUL.FTZ R29, R103.reuse, R29 ;  /* 0x0000001d671d7220 */ /* 0x040fe20000410000 */
[--C-:B------:R-:W-:Y:S01]  /*1a30*/  SHF.R.U64 R104, R52, 0x10, R53.reuse ;  /* 0x0000001034687819 */ /* 0x100fe20000001235 */
[----:B------:R-:W-:Y:S01]  /*1a40*/  HFMA2.BF16_V2 R43, R100.H0_H0, R43.H0_H0, -RZ.H0_H0 ;  /* 0x2000002b642b7231 */ /* 0x000fe200003408ff */
[----:B------:R-:W-:Y:S01]  /*1a50*/  F2FP.BF16.PACK_AB R11, RZ, R11 ;  /* 0x0000000bff0b723e */ /* 0x000fe200000010ff */
[----:B------:R-:W-:Y:S01]  /*1a60*/  HFMA2.BF16_V2 R5, R44.H0_H0, R5.H0_H0, -RZ.H0_H0 ;  /* 0x200000052c057231 */ /* 0x000fe200003408ff */
[----:B------:R-:W-:Y:S01]  /*1a70*/  SHF.R.U32.HI R110, RZ, 0x10, R53 ;  /* 0x00000010ff6e7819 */ /* 0x000fe20000011635 */
[----:B------:R-:W-:Y:S01]  /*1a80*/  HFMA2.BF16_V2 R9, R104.H0_H0, R9.H0_H0, -RZ.H0_H0 ;  /* 0x2000000968097231 */ /* 0x000fe200003408ff */
[----:B------:R-:W-:Y:S01]  /*1a90*/  SHF.R.U64 R100, R74, 0x10, R75 ;  /* 0x000000104a647819 */ /* 0x000fe2000000124b */
[C---:B------:R-:W-:Y:S01]  /*1aa0*/  FMUL.FTZ R31, R103.reuse, R31 ;  /* 0x0000001f671f7220 */ /* 0x040fe20000410000 */
[----:B------:R-:W-:Y:S01]  /*1ab0*/  F2FP.BF16.PACK_AB R102, RZ, R102 ;  /* 0x00000066ff66723e */ /* 0x000fe200000010ff */
[C---:B------:R-:W-:Y:S01]  /*1ac0*/  FMUL.FTZ R37, R103.reuse, R37 ;  /* 0x0000002567257220 */ /* 0x040fe20000410000 */
[----:B------:R-:W-:Y:S01]  /*1ad0*/  F2FP.BF16.PACK_AB R15, RZ, R15 ;  /* 0x0000000fff0f723e */ /* 0x000fe200000010ff */
[----:B------:R-:W-:Y:S01]  /*1ae0*/  HFMA2.BF16_V2 R11, R110.H0_H0, R11.H0_H0, -RZ.H0_H0 ;  /* 0x2000000b6e0b7231 */ /* 0x000fe200003408ff */
[----:B------:R-:W-:Y:S01]  /*1af0*/  F2FP.BF16.PACK_AB R29, RZ, R29 ;  /* 0x0000001dff1d723e */ /* 0x000fe200000010ff */
[----:B------:R-:W-:Y:S01]  /*1b00*/  HFMA2.BF16_V2 R12, R47.H0_H0, R12.H0_H0, -RZ.H0_H0 ;  /* 0x2000000c2f0c7231 */ /* 0x000fe200003408ff */
[----:B------:R-:W-:Y:S01]  /*1b10*/  SHF.R.U32.HI R44, RZ, 0x10, R55 ;  /* 0x00000010ff2c7819 */ /* 0x000fe20000011637 */
[----:B------:R-:W-:Y:S01]  /*1b20*/  HFMA2.BF16_V2 R5, R5.H0_H0, 1, 1, R100.H0_H0 ;  /* 0x3f803f8005057831 */ /* 0x000fe20000240864 */
[--C-:B------:R-:W-:Y:S01]  /*1b30*/  SHF.R.U64 R104, R62, 0x10, R63.reuse ;  /* 0x000000103e687819 */ /* 0x100fe2000000123f */
[----:B------:R-:W-:Y:S01]  /*1b40*/  HFMA2.BF16_V2 R102, R45.H0_H0, R102.H0_H0, -RZ.H0_H0 ;  /* 0x200000662d667231 */ /* 0x000fe200003408ff */
[----:B------:R-:W-:Y:S01]  /*1b50*/  F2FP.BF16.PACK_AB R31, RZ, R31 ;  /* 0x0000001fff1f723e */ /* 0x000fe200000010ff */
[----:B------:R-:W-:Y:S01]  /*1b60*/  HFMA2.BF16_V2 R15, R44.H0_H0, R15.H0_H0, -RZ.H0_H0 ;  /* 0x2000000f2c0f7231 */ /* 0x000fe200003408ff */
[----:B------:R-:W-:Y:S01]  /*1b70*/  SHF.R.U32.HI R110, RZ, 0x10, R63 ;  /* 0x00000010ff6e7819 */ /* 0x000fe2000001163f */
[----:B------:R-:W-:Y:S01]  /*1b80*/  HFMA2.BF16_V2 R47, R104.H0_H0, R29.H0_H0, -RZ.H0_H0 ;  /* 0x2000001d682f7231 */ /* 0x000fe200003408ff */
[----:B------:R-:W-:Y:S01]  /*1b90*/  SHF.R.U32.HI R100, RZ, 0x10, R79 ;  /* 0x00000010ff647819 */ /* 0x000fe2000001164f */
[C---:B------:R-:W-:Y:S01]  /*1ba0*/  FMUL.FTZ R106, R103.reuse, R106 ;  /* 0x0000006a676a7220 */ /* 0x040fe20000410000 */
[----:B------:R-:W-:Y:S01]  /*1bb0*/  F2FP.BF16.PACK_AB R37, RZ, R37 ;  /* 0x00000025ff25723e */ /* 0x000fe200000010ff */
[----:B------:R-:W-:Y:S01]  /*1bc0*/  HFMA2.BF16_V2 R102, R102.H0_H0, 1, 1, R49.H0_H0 ;  /* 0x3f803f8066667831 */ /* 0x000fe20000240831 */
[----:B------:R-:W-:Y:S01]  /*1bd0*/  SHF.R.U32.HI R44, RZ, 0x10, R59 ;  /* 0x00000010ff2c7819 */ /* 0x000fe2000001163b */
[----:B------:R-:W-:Y:S01]  /*1be0*/  HFMA2.BF16_V2 R45, R110.H0_H0, R31.H0_H0, -RZ.H0_H0 ;  /* 0x2000001f6e2d7231 */ /* 0x000fe200003408ff */
[----:B------:R-:W-:Y:S01]  /*1bf0*/  SHF.R.U64 R104, R66, 0x10, R67 ;  /* 0x0000001042687819 */ /* 0x000fe20000001243 */
[----:B------:R-:W-:Y:S01]  /*1c00*/  HFMA2.BF16_V2 R15, R15.H0_H0, 1, 1, R100.H0_H0 ;  /* 0x3f803f800f0f7831 */ /* 0x000fe20000240864 */
[----:B------:R-:W-:Y:S01]  /*1c10*/  SHF.R.U32.HI R49, RZ, 0x10, R85 ;  /* 0x00000010ff317819 */ /* 0x000fe20000011655 */
[C---:B------:R-:W-:Y:S01]  /*1c20*/  FMUL.FTZ R4, R103.reuse, R4 ;  /* 0x0000000467047220 */ /* 0x040fe20000410000 */
[----:B------:R-:W-:Y:S01]  /*1c30*/  HFMA2.BF16_V2 R19, R44.H0_H0, R19.H0_H0, -RZ.H0_H0 ;  /* 0x200000132c137231 */ /* 0x000fe200003408ff */
[----:B------:R-:W-:Y:S01]  /*1c40*/  SHF.R.U32.HI R100, RZ, 0x10, R83 ;  /* 0x00000010ff647819 */ /* 0x000fe20000011653 */
[----:B------:R-:W-:Y:S01]  /*1c50*/  HFMA2.BF16_V2 R31, R104.H0_H0, R37.H0_H0, -RZ.H0_H0 ;  /* 0x20000025681f7231 */ /* 0x000fe200003408ff */
[C---:B------:R-:W-:Y:S01]  /*1c60*/  FMUL.FTZ R6, R103.reuse, R6 ;  /* 0x0000000667067220 */ /* 0x040fe20000410000 */
[----:B------:R-:W-:Y:S01]  /*1c70*/  SHF.R.U64 R44, R64, 0x10, R65 ;  /* 0x00000010402c7819 */ /* 0x000fe20000001241 */
[C---:B------:R-:W-:Y:S01]  /*1c80*/  FMUL.FTZ R10, R103.reuse, R10 ;  /* 0x0000000a670a7220 */ /* 0x040fe20000410000 */
[----:B------:R-:W-:Y:S01]  /*1c90*/  SHF.R.U32.HI R104, RZ, 0x10, R73 ;  /* 0x00000010ff687819 */ /* 0x000fe20000011649 */
[C---:B------:R-:W-:Y:S01]  /*1ca0*/  FMUL.FTZ R108, R103.reuse, R108 ;  /* 0x0000006c676c7220 */ /* 0x040fe20000410000 */
[----:B------:R-:W-:Y:S01]  /*1cb0*/  F2FP.BF16.PACK_AB R106, RZ, R106 ;  /* 0x0000006aff6a723e */ /* 0x000fe200000010ff */
[----:B------:R-:W-:Y:S01]  /*1cc0*/  HFMA2.BF16_V2 R48, R48.H0_H0, 1, 1, R49.H0_H0 ;  /* 0x3f803f8030307831 */ /* 0x000fe20000240831 */
[----:B------:R-:W-:Y:S01]  /*1cd0*/  SHF.R.U64 R27, R68, 0x10, R69 ;  /* 0x00000010441b7819 */ /* 0x000fe20000001245 */
[----:B------:R-:W-:Y:S01]  /*1ce0*/  HFMA2.BF16_V2 R19, R19.H0_H0, 1, 1, R100.H0_H0 ;  /* 0x3f803f8013137831 */ /* 0x000fe20000240864 */
[----:B------:R-:W-:Y:S01]  /*1cf0*/  F2FP.BF16.PACK_AB R4, RZ, R4 ;  /* 0x00000004ff04723e */ /* 0x000fe200000010ff */
[----:B------:R-:W-:Y:S01]  /*1d00*/  HFMA2.BF16_V2 R44, R44.H0_H0, R23.H0_H0, -RZ.H0_H0 ;  /* 0x200000172c2c7231 */ /* 0x000fe200003408ff */
[--C-:B------:R-:W-:Y:S01]  /*1d10*/  SHF.R.U64 R49, R88, 0x10, R89.reuse ;  /* 0x0000001058317819 */ /* 0x100fe20000001259 */
        /* <DEDUP_REMOVED lines=12> */
[----:B------:R-:W-:Y:S01]  /*1de0*/  HFMA2.BF16_V2 R44, R44.H0_H0, 1, 1, R49.H0_H0 ;  /* 0x3f803f802c2c7831 */ /* 0x000fe20000240831 */
[----:B------:R-:W-:Y:S01]  /*1df0*/  SHF.R.U64 R106, R76, 0x10, R77 ;  /* 0x000000104c6a7819 */ /* 0x000fe2000000124d */
[----:B------:R-:W-:Y:S01]  /*1e00*/  FMUL.FTZ R22, R103, R22 ;  /* 0x0000001667167220 */ /* 0x000fe20000410000 */
[----:B------:R-:W-:Y:S01]  /*1e10*/  HFMA2.BF16_V2 R6, R3.H0_H0, R6.H0_H0, -RZ.H0_H0 ;  /* 0x2000000603067231 */ /* 0x000fe200003408ff */
[----:B------:R-:W-:Y:S01]  /*1e20*/  LOP3.LUT R49, R5, 0xffff, RZ, 0xc0, !PT ;  /* 0x0000ffff05317812 */ /* 0x000fe200078ec0ff */
[----:B------:R-:W-:Y:S01]  /*1e30*/  HFMA2.BF16_V2 R41, R41.H0_H0, 1, 1, R100.H0_H0 ;  /* 0x3f803f8029297831 */ /* 0x000fe20000240864 */
[C---:B------:R-:W-:Y:S01]  /*1e40*/  FMUL.FTZ R16, R103.reuse, R16 ;  /* 0x0000001067107220 */ /* 0x040fe20000410000 */
[----:B------:R-:W-:Y:S01]  /*1e50*/  F2FP.BF16.PACK_AB R8, RZ, R8 ;  /* 0x00000008ff08723e */ /* 0x000fe200000010ff */
[----:B------:R-:W-:Y:S01]  /*1e60*/  HFMA2.BF16_V2 R7, R7.H0_H0, 1, 1, R104.H0_H0 ;  /* 0x3f803f8007077831 */ /* 0x000fe20000240868 */
[----:B------:R-:W-:Y:S01]  /*1e70*/  SHF.R.U32.HI R100, RZ, 0x10, R93 ;  /* 0x00000010ff647819 */ /* 0x000fe2000001165d */
[----:B------:R-:W-:Y:S01]  /*1e80*/  HFMA2.BF16_V2 R27, R27.H0_H0, R108.H0_H0, -RZ.H0_H0 ;  /* 0x2000006c1b1b7231 */ /* 0x000fe200003408ff */
[----:B------:R-:W-:Y:S01]  /*1e90*/  F2FP.BF16.PACK_AB R101, RZ, R101 ;  /* 0x00000065ff65723e */ /* 0x000fe200000010ff */
[----:B------:R-:W-:Y:S01]  /*1ea0*/  HFMA2.BF16_V2 R10, R53.H0_H0, R10.H0_H0, -RZ.H0_H0 ;  /* 0x2000000a350a7231 */ /* 0x000fe200003408ff */
[----:B------:R-:W-:Y:S01]  /*1eb0*/  SHF.R.U32.HI R104, RZ, 0x10, R81 ;  /* 0x00000010ff687819 */ /* 0x000fe20000011651 */
[----:B------:R-:W-:Y:S01]  /*1ec0*/  HFMA2.BF16_V2 R9, R9.H0_H0, 1, 1, R106.H0_H0 ;  /* 0x3f803f8009097831 */ /* 0x000fe2000024086a */
[----:B------:R-:W-:Y:S01]  /*1ed0*/  F2FP.BF16.PACK_AB R18, RZ, R18 ;  /* 0x00000012ff12723e */ /* 0x000fe200000010ff */
[----:B------:R-:W-:Y:S01]  /*1ee0*/  HFMA2.BF16_V2 R4, R4.H0_H0, 1, 1, R74.H0_H0 ;  /* 0x3f803f8004047831 */ /* 0x000fe2000024084a */
[----:B------:R-:W-:Y:S01]  /*1ef0*/  FMUL.FTZ R20, R103, R20 ;  /* 0x0000001467147220 */ /* 0x000fe20000410000 */
[----:B------:R-:W-:Y:S01]  /*1f00*/  SHF.R.U64 R106, R82, 0x10, R83 ;  /* 0x00000010526a7819 */ /* 0x000fe20000001253 */
[----:B------:R-:W-:Y:S01]  /*1f10*/  HFMA2.BF16_V2 R6, R6.H0_H0, 1, 1, R75.H0_H0 ;  /* 0x3f803f8006067831 */ /* 0x000fe2000024084b */
[----:B------:R-:W-:Y:S01]  /*1f20*/  SHF.L.U32 R5, R49, 0x10, RZ ;  /* 0x0000001031057819 */ /* 0x000fe200000006ff */
        /* <DEDUP_REMOVED lines=8> */
[----:B------:R-:W-:Y:S01]  /*1fb0*/  HFMA2.BF16_V2 R12, R12.H0_H0, 1, 1, R51.H0_H0 ;  /* 0x3f803f800c0c7831 */ /* 0x000fe20000240833 */
[----:B------:R-:W-:Y:S01]  /*1fc0*/  LOP3.LUT R4, R5, 0xffff, R4, 0xf8, !PT ;  /* 0x0000ffff05047812 */ /* 0x000fe200078ef804 */
[----:B------:R-:W-:Y:S01]  /*1fd0*/  HFMA2.BF16_V2 R13, R13.H0_H0, 1, 1, R104.H0_H0 ;  /* 0x3f803f800d0d7831 */ /* 0x000fe20000240868 */
[----:B------:R-:W-:Y:S01]  /*1fe0*/  SHF.R.U64 R104, R84, 0x10, R85 ;  /* 0x0000001054687819 */ /* 0x000fe20000001255 */
[----:B------:R-:W-:Y:S01]  /*1ff0*/  HFMA2.BF16_V2 R18, R57.H0_H0, R18.H0_H0, -RZ.H0_H0 ;  /* 0x2000001239127231 */ /* 0x000fe200003408ff */
[----:B------:R-:W-:Y:S01]  /*2000*/  LOP3.LUT R102, R102, 0xffff, RZ, 0xc0, !PT ;  /* 0x0000ffff66667812 */ /* 0x000fe200078ec0ff */
[----:B------:R-:W-:Y:S01]  /*2010*/  FMUL.FTZ R28, R103, R28 ;  /* 0x0000001c671c7220 */ /* 0x000fe20000410000 */
[----:B------:R-:W-:Y:S01]  /*2020*/  F2FP.BF16.PACK_AB R20, RZ, R20 ;  /* 0x00000014ff14723e */ /* 0x000fe200000010ff */
[----:B------:R-:W-:Y:S01]  /*2030*/  HFMA2.BF16_V2 R17, R17.H0_H0, 1, 1, R106.H0_H0 ;  /* 0x3f803f8011117831 */ /* 0x000fe2000024086a */
[----:B------:R-:W-:Y:S01]  /*2040*/  LOP3.LUT R5, R6, 0xffff, RZ, 0xc0, !PT ;  /* 0x0000ffff06057812 */ /* 0x000fe200078ec0ff */
[----:B------:R-:W-:Y:S01]  /*2050*/  HFMA2.BF16_V2 R22, R59.H0_H0, R22.H0_H0, -RZ.H0_H0 ;  /* 0x200000163b167231 */ /* 0x000fe200003408ff */
[----:B------:R-:W-:Y:S01]  /*2060*/  SHF.L.U64.HI R6, R49, 0x10, RZ ;  /* 0x0000001031067819 */ /* 0x000fe200000102ff */
[----:B------:R-:W-:Y:S01]  /*2070*/  HFMA2.BF16_V2 R8, R8.H0_H0, 1, 1, R76.H0_H0 ;  /* 0x3f803f8008087831 */ /* 0x000fe2000024084c */
[----:B------:R-:W-:Y:S01]  /*2080*/  LOP3.LUT R9, R10, 0xffff, RZ, 0xc0, !PT ;  /* 0x0000ffff0a097812 */ /* 0x000fe200078ec0ff */
[----:B------:R-:W-:Y:S01]  /*2090*/  HFMA2.BF16_V2 R16, R56.H0_H0, R16.H0_H0, -RZ.H0_H0 ;  /* 0x2000001038107231 */ /* 0x000fe200003408ff */
[----:B------:R-:W-:Y:S01]  /*20a0*/  SHF.L.U32 R49, R100, 0x10, RZ ;  /* 0x0000001064317819 */ /* 0x000fe200000006ff */
[----:B------:R-:W-:Y:S01]  /*20b0*/  HFMA2.BF16_V2 R11, R11.H0_H0, 1, 1, R108.H0_H0 ;  /* 0x3f803f800b0b7831 */ /* 0x000fe2000024086c */
[--C-:B------:R-:W-:Y:S01]  /*20c0*/  SHF.R.U32.HI R108, RZ, 0x10, R87.reuse ;  /* 0x00000010ff6c7819 */ /* 0x100fe20000011657 */
[----:B------:R-:W-:Y:S01]  /*20d0*/  HFMA2.BF16_V2 R101, R101.H0_H0, 1, 1, R78.H0_H0 ;  /* 0x3f803f8065657831 */ /* 0x000fe2000024084e */
[----:B------:R-:W-:Y:S01]  /*20e0*/  SHF.L.U32 R10, R102, 0x10, RZ ;  /* 0x00000010660a7819 */ /* 0x000fe200000006ff */
[----:B------:R-:W-:Y:S01]  /*20f0*/  HFMA2.BF16_V2 R18, R18.H0_H0, 1, 1, R81.H0_H0 ;  /* 0x3f803f8012127831 */ /* 0x000fe20000240851 */
[----:B------:R-:W-:Y:S01]  /*2100*/  LOP3.LUT R12, R12, 0xffff, RZ, 0xc0, !PT ;  /* 0x0000ffff0c0c7812 */ /* 0x000fe200078ec0ff */
[----:B------:R-:W-:Y:S01]  /*2110*/  HFMA2.BF16_V2 R21, R21.H0_H0, 1, 1, R104.H0_H0 ;  /* 0x3f803f8015157831 */ /* 0x000fe20000240868 */
[C---:B------:R-:W-:Y:S01]  /*2120*/  FMUL.FTZ R34, R103.reuse, R34 ;  /* 0x0000002267227220 */ /* 0x040fe20000410000 */
[----:B------:R-:W-:Y:S01]  /*2130*/  F2FP.BF16.PACK_AB R28, RZ, R28 ;  /* 0x0000001cff1c723e */ /* 0x000fe200000010ff */
[C---:B------:R-:W-:Y:S01]  /*2140*/  FMUL.FTZ R38, R103.reuse, R38 ;  /* 0x0000002667267220 */ /* 0x040fe20000410000 */
[----:B------:R-:W-:Y:S01]  /*2150*/  HFMA2.BF16_V2 R20, R58.H0_H0, R20.H0_H0, -RZ.H0_H0 ;  /* 0x200000143a147231 */ /* 0x000fe200003408ff */
[----:B------:R-:W-:Y:S01]  /*2160*/  SHF.R.U64 R106, R86, 0x10, R87 ;  /* 0x00000010566a7819 */ /* 0x000fe20000001257 */
[----:B------:R-:W-:Y:S01]  /*2170*/  HFMA2.BF16_V2 R22, R22.H0_H0, 1, 1, R83.H0_H0 ;  /* 0x3f803f8016167831 */ /* 0x000fe20000240853 */
[----:B------:R-:W-:Y:S01]  /*2180*/  SHF.R.U64 R104, R90, 0x10, R91 ;  /* 0x000000105a687819 */ /* 0x000fe2000000125b */
[----:B------:R-:W-:Y:S01]  /*2190*/  FMUL.FTZ R14, R103, R14 ;  /* 0x0000000e670e7220 */ /* 0x000fe20000410000 */
[----:B------:R-:W-:Y:S01]  /*21a0*/  LOP3.LUT R5, R5, 0xffff0000, R6, 0xf8, !PT ;  /* 0xffff000005057812 */ /* 0x000fe200078ef806 */
[----:B------:R-:W-:Y:S01]  /*21b0*/  FMUL.FTZ R114, R103, R114 ;  /* 0x0000007267727220 */ /* 0x000fe20000410000 */
[----:B------:R-:W-:Y:S01]  /*21c0*/  LOP3.LUT R105, R17, 0xffff, RZ, 0xc0, !PT ;  /* 0x0000ffff11697812 */ /* 0x000fe200078ec0ff */
[----:B------:R-:W-:Y:S01]  /*21d0*/  HFMA2.BF16_V2 R16, R16.H0_H0, 1, 1, R80.H0_H0 ;  /* 0x3f803f8010107831 */ /* 0x000fe20000240850 */
[----:B------:R-:W-:Y:S01]  /*21e0*/  LOP3.LUT R6, R49, 0xffff, R8, 0xf8, !PT ;  /* 0x0000ffff31067812 */ /* 0x000fe200078ef808 */
[C---:B------:R-:W-:Y:S01]  /*21f0*/  FMUL.FTZ R32, R103.reuse, R32 ;  /* 0x0000002067207220 */ /* 0x040fe20000410000 */
[----:B------:R-:W-:Y:S01]  /*2200*/  LOP3.LUT R8, R10, 0xffff, R101, 0xf8, !PT ;  /* 0x0000ffff0a087812 */ /* 0x000fe200078ef865 */
[----:B------:R-:W-:Y:S01]  /*2210*/  HFMA2.BF16_V2 R45, R45.H0_H0, 1, 1, R108.H0_H0 ;  /* 0x3f803f802d2d7831 */ /* 0x000fe2000024086c */
[----:B------:R-:W-:Y:S01]  /*2220*/  SHF.L.U32 R49, R12, 0x10, RZ ;  /* 0x000000100c317819 */ /* 0x000fe200000006ff */
[----:B------:R-:W-:Y:S01]  /*2230*/  FMUL.FTZ R26, R103, R26 ;  /* 0x0000001a671a7220 */ /* 0x000fe20000410000 */
[----:B------:R-:W-:Y:S01]  /*2240*/  LOP3.LUT R18, R18, 0xffff, RZ, 0xc0, !PT ;  /* 0x0000ffff12127812 */ /* 0x000fe200078ec0ff */
[----:B------:R-:W-:Y:S01]  /*2250*/  HFMA2.BF16_V2 R20, R20.H0_H0, 1, 1, R82.H0_H0 ;  /* 0x3f803f8014147831 */ /* 0x000fe20000240852 */
[----:B------:R-:W-:Y:S01]  /*2260*/  SHF.L.U64.HI R101, R12, 0x10, RZ ;  /* 0x000000100c657819 */ /* 0x000fe200000102ff */
[----:B------:R-:W-:Y:S01]  /*2270*/  HFMA2.BF16_V2 R28, R62.H0_H0, R28.H0_H0, -RZ.H0_H0 ;  /* 0x2000001c3e1c7231 */ /* 0x000fe200003408ff */
[----:B------:R-:W-:Y:S01]  /*2280*/  SHF.R.U64 R108, R92, 0x10, R93 ;  /* 0x000000105c6c7819 */ /* 0x000fe2000000125d */
[----:B------:R-:W-:Y:S01]  /*2290*/  HFMA2.BF16_V2 R47, R47.H0_H0, 1, 1, R106.H0_H0 ;  /* 0x3f803f802f2f7831 */ /* 0x000fe2000024086a */
[----:B------:R-:W-:Y:S01]  /*22a0*/  SHF.L.U32 R51, R105, 0x10, RZ ;  /* 0x0000001069337819 */ /* 0x000fe200000006ff */
[----:B------:R-:W-:Y:S01]  /*22b0*/  HFMA2.BF16_V2 R31, R31.H0_H0, 1, 1, R104.H0_H0 ;  /* 0x3f803f801f1f7831 */ /* 0x000fe20000240868 */
[----:B------:R-:W-:Y:S01]  /*22c0*/  LOP3.LUT R21, R21, 0xffff, RZ, 0xc0, !PT ;  /* 0x0000ffff15157812 */ /* 0x000fe200078ec0ff */
[C---:B------:R-:W-:Y:S01]  /*22d0*/  FMUL.FTZ R24, R103.reuse, R24 ;  /* 0x0000001867187220 */ /* 0x040fe20000410000 */
[----:B------:R-:W-:Y:S01]  /*22e0*/  F2FP.BF16.PACK_AB R34, RZ, R34 ;  /* 0x00000022ff22723e */ /* 0x000fe200000010ff */
[C---:B------:R-:W-:Y:S01]  /*22f0*/  FMUL.FTZ R30, R103.reuse, R30 ;  /* 0x0000001e671e7220 */ /* 0x040fe20000410000 */
[----:B------:R-:W-:Y:S01]  /*2300*/  F2FP.BF16.PACK_AB R38, RZ, R38 ;  /* 0x00000026ff26723e */ /* 0x000fe200000010ff */
        /* <DEDUP_REMOVED lines=8> */
[----:B------:R-:W-:Y:S01]  /*2390*/  FMUL.FTZ R50, R103, R50 ;  /* 0x0000003267327220 */ /* 0x000fe20000410000 */
[----:B------:R-:W-:Y:S01]  /*23a0*/  SHF.R.U64 R23, R72, 0x10, R73 ;  /* 0x0000001048177819 */ /* 0x000fe20000001249 */
[----:B------:R-:W-:Y:S01]  /*23b0*/  HFMA2.BF16_V2 R37, R37.H0_H0, 1, 1, R108.H0_H0 ;  /* 0x3f803f8025257831 */ /* 0x000fe2000024086c */
[----:B------:R-:W-:Y:S01]  /*23c0*/  LOP3.LUT R10, R49, 0xffff, R16, 0xf8, !PT ;  /* 0x0000ffff310a7812 */ /* 0x000fe200078ef810 */
[----:B------:R-:W-:Y:S01]  /*23d0*/  HFMA2.BF16_V2 R28, R28.H0_H0, 1, 1, R86.H0_H0 ;  /* 0x3f803f801c1c7831 */ /* 0x000fe20000240856 */
[----:B------:R-:W-:Y:S01]  /*23e0*/  LOP3.LUT R49, R18, 0xffff0000, R101, 0xf8, !PT ;  /* 0xffff000012317812 */ /* 0x000fe200078ef865 */
[----:B------:R-:W-:Y:S01]  /*23f0*/  HFMA2.BF16_V2 R34, R65.H0_H0, R34.H0_H0, -RZ.H0_H0 ;  /* 0x2000002241227231 */ /* 0x000fe200003408ff */
[----:B------:R-:W-:Y:S01]  /*2400*/  F2FP.BF16.PACK_AB R32, RZ, R32 ;  /* 0x00000020ff20723e */ /* 0x000fe200000010ff */
[----:B------:R-:W-:Y:S01]  /*2410*/  HFMA2.BF16_V2 R38, R67.H0_H0, R38.H0_H0, -RZ.H0_H0 ;  /* 0x2000002643267231 */ /* 0x000fe200003408ff */
[C---:B------:R-:W-:Y:S01]  /*2420*/  SHF.L.U32 R101, R21.reuse, 0x10, RZ ;  /* 0x0000001015657819 */ /* 0x040fe200000006ff */
[----:B------:R-:W-:Y:S01]  /*2430*/  HFMA2.BF16_V2 R23, R23.H0_H0, R114.H0_H0, -RZ.H0_H0 ;  /* 0x2000007217177231 */ /* 0x000fe200003408ff */
[----:B------:R-:W-:Y:S01]  /*2440*/  SHF.L.U64.HI R103, R21, 0x10, RZ ;  /* 0x0000001015677819 */ /* 0x000fe200000102ff */
[----:B------:R-:W-:Y:S01]  /*2450*/  HFMA2.BF16_V2 R14, R55.H0_H0, R14.H0_H0, -RZ.H0_H0 ;  /* 0x2000000e370e7231 */ /* 0x000fe200003408ff */
[----:B------:R-:W-:Y:S01]  /*2460*/  F2FP.BF16.PACK_AB R26, RZ, R26 ;  /* 0x0000001aff1a723e */ /* 0x000fe200000010ff */
[----:B------:R-:W-:Y:S01]  /*2470*/  HFMA2.BF16_V2 R32, R64.H0_H0, R32.H0_H0, -RZ.H0_H0 ;  /* 0x2000002040207231 */ /* 0x000fe200003408ff */
[----:B------:R-:W-:Y:S01]  /*2480*/  LOP3.LUT R12, R51, 0xffff, R20, 0xf8, !PT ;  /* 0x0000ffff330c7812 */ /* 0x000fe200078ef814 */
[----:B------:R-:W-:Y:S01]  /*2490*/  HFMA2.BF16_V2 R34, R34.H0_H0, 1, 1, R89.H0_H0 ;  /* 0x3f803f8022227831 */ /* 0x000fe20000240859 */
[----:B------:R-:W-:Y:S01]  /*24a0*/  LOP3.LUT R21, R22, 0xffff0000, R105, 0xf8, !PT ;  /* 0xffff000016157812 */ /* 0x000fe200078ef869 */
[----:B------:R-:W-:Y:S01]  /*24b0*/  HFMA2.BF16_V2 R26, R61.H0_H0, R26.H0_H0, -RZ.H0_H0 ;  /* 0x2000001a3d1a7231 */ /* 0x000fe200003408ff */
        /* <DEDUP_REMOVED lines=8> */
[----:B------:R-:W-:Y:S01]  /*2540*/  SHF.R.U64 R104, R94, 0x10, R95 ;  /* 0x000000105e687819 */ /* 0x000fe2000000125f */
[----:B------:R-:W-:Y:S01]  /*2550*/  HFMA2.BF16_V2 R26, R26.H0_H0, 1, 1, R85.H0_H0 ;  /* 0x3f803f801a1a7831 */ /* 0x000fe20000240855 */
[----:B------:R-:W-:Y:S01]  /*2560*/  PRMT R16, R28, 0x7610, R16 ;  /* 0x000076101c107816 */ /* 0x000fe20000000010 */
[----:B------:R-:W-:Y:S01]  /*2570*/  HFMA2.BF16_V2 R24, R60.H0_H0, R24.H0_H0, -RZ.H0_H0 ;  /* 0x200000183c187231 */ /* 0x000fe200003408ff */
[----:B------:R-:W-:Y:S01]  /*2580*/  SHF.L.U32 R47, R51, 0x10, RZ ;  /* 0x00000010332f7819 */ /* 0x000fe200000006ff */
[----:B------:R-:W-:Y:S01]  /*2590*/  HFMA2.BF16_V2 R43, R43.H0_H0, 1, 1, R104.H0_H0 ;  /* 0x3f803f802b2b7831 */ /* 0x000fe20000240868 */
[----:B------:R-:W-:Y:S01]  /*25a0*/  LOP3.LUT R44, R44, 0xffff, RZ, 0xc0, !PT ;  /* 0x0000ffff2c2c7812 */ /* 0x000fe200078ec0ff */
[----:B------:R-:W-:Y:S01]  /*25b0*/  HFMA2.BF16_V2 R24, R24.H0_H0, 1, 1, R84.H0_H0 ;  /* 0x3f803f8018187831 */ /* 0x000fe20000240854 */
[----:B------:R-:W-:Y:S01]  /*25c0*/  SHF.L.U32 R18, R22, 0x10, RZ ;  /* 0x0000001016127819 */ /* 0x000fe200000006ff */
[----:B------:R-:W-:Y:S01]  /*25d0*/  HFMA2.BF16_V2 R35, R70.H0_H0, R35.H0_H0, -RZ.H0_H0 ;  /* 0x2000002346237231 */ /* 0x000fe200003408ff */
[----:B------:R-:W-:-:S02]  /*25e0*/  F2FP.BF16.PACK_AB R50, RZ, R50 ;  /* 0x00000032ff32723e */ /* 0x000fc400000010ff */
[----:B------:R-:W-:Y:S01]  /*25f0*/  F2FP.BF16.PACK_AB R40, RZ, R40 ;  /* 0x00000028ff28723e */ /* 0x000fe200000010ff */
[----:B------:R-:W-:Y:S01]  /*2600*/  HFMA2.BF16_V2 R35, R35.H0_H0, 1, 1, R94.H0_H0 ;  /* 0x3f803f8023237831 */ /* 0x000fe2000024085e */
[----:B------:R-:W-:Y:S01]  /*2610*/  LOP3.LUT R16, R47, 0xffff, R16, 0xf8, !PT ;  /* 0x0000ffff2f107812 */ /* 0x000fe200078ef810 */
[----:B------:R-:W-:Y:S01]  /*2620*/  HFMA2.BF16_V2 R50, R73.H0_H0, R50.H0_H0, -RZ.H0_H0 ;  /* 0x2000003249327231 */ /* 0x000fe200003408ff */
[----:B------:R-:W-:Y:S01]  /*2630*/  SHF.L.U32 R31, R44, 0x10, RZ ;  /* 0x000000102c1f7819 */ /* 0x000fe200000006ff */
[----:B------:R-:W-:Y:S01]  /*2640*/  HFMA2.BF16_V2 R40, R68.H0_H0, R40.H0_H0, -RZ.H0_H0 ;  /* 0x2000002844287231 */ /* 0x000fe200003408ff */
[----:B------:R-:W-:Y:S01]  /*2650*/  LOP3.LUT R18, R18, 0xffff, R33, 0xf8, !PT ;  /* 0x0000ffff12127812 */ /* 0x000fe200078ef821 */
[----:B------:R-:W-:Y:S01]  /*2660*/  HFMA2.BF16_V2 R50, R50.H0_H0, 1, 1, R97.H0_H0 ;  /* 0x3f803f8032327831 */ /* 0x000fe20000240861 */
[----:B------:R-:W-:Y:S01]  /*2670*/  LOP3.LUT R34, R34, 0xffff, RZ, 0xc0, !PT ;  /* 0x0000ffff22227812 */ /* 0x000fe200078ec0ff */
[----:B------:R-:W-:Y:S01]  /*2680*/  HFMA2.BF16_V2 R40, R40.H0_H0, 1, 1, R92.H0_H0 ;  /* 0x3f803f8028287831 */ /* 0x000fe2000024085c */
[----:B------:R-:W-:-:S02]  /*2690*/  SHF.L.U64.HI R47, R44, 0x10, RZ ;  /* 0x000000102c2f7819 */ /* 0x000fc400000102ff */
[----:B------:R-:W-:Y:S02]  /*26a0*/  LOP3.LUT R33, R38, 0xffff, RZ, 0xc0, !PT ;  /* 0x0000ffff26217812 */ /* 0x000fe400078ec0ff */
[----:B------:R-:W-:Y:S02]  /*26b0*/  LOP3.LUT R14, R14, 0xffff, RZ, 0xc0, !PT ;  /* 0x0000ffff0e0e7812 */ /* 0x000fe400078ec0ff */
[----:B------:R-:W-:Y:S02]  /*26c0*/  SHF.L.U64.HI R17, R102, 0x10, RZ ;  /* 0x0000001066117819 */ /* 0x000fe400000102ff */
[----:B------:R-:W-:Y:S02]  /*26d0*/  LOP3.LUT R38, R23, 0xffff, RZ, 0xc0, !PT ;  /* 0x0000ffff17267812 */ /* 0x000fe400078ec0ff */
[----:B------:R-:W-:Y:S02]  /*26e0*/  LOP3.LUT R20, R31, 0xffff, R32, 0xf8, !PT ;  /* 0x0000ffff1f147812 */ /* 0x000fe400078ef820 */
[----:B------:R-:W-:-:S02]  /*26f0*/  LOP3.LUT R43, R43, 0xffff, RZ, 0xc0, !PT ;  /* 0x0000ffff2b2b7812 */ /* 0x000fc400078ec0ff */
[----:B------:R-:W-:Y:S02]  /*2700*/  F2FP.BF16.PACK_AB R30, RZ, R30 ;  /* 0x0000001eff1e723e */ /* 0x000fe400000010ff */
[----:B------:R-:W-:Y:S02]  /*2710*/  LOP3.LUT R26, R26, 0xffff, RZ, 0xc0, !PT ;  /* 0x0000ffff1a1a7812 */ /* 0x000fe400078ec0ff */
[----:B------:R-:W-:Y:S01]  /*2720*/  LOP3.LUT R31, R34, 0xffff0000, R47, 0xf8, !PT ;  /* 0xffff0000221f7812 */ /* 0x000fe200078ef82f */
[----:B------:R-:W-:Y:S01]  /*2730*/  HFMA2.BF16_V2 R30, R63.H0_H0, R30.H0_H0, -RZ.H0_H0 ;  /* 0x2000001e3f1e7231 */ /* 0x000fe200003408ff */
[----:B------:R-:W-:Y:S02]  /*2740*/  LOP3.LUT R17, R14, 0xffff0000, R17, 0xf8, !PT ;  /* 0xffff00000e117812 */ /* 0x000fe400078ef811 */
[----:B------:R-:W-:Y:S01]  /*2750*/  LOP3.LUT R47, R37, 0xffff, RZ, 0xc0, !PT ;  /* 0x0000ffff252f7812 */ /* 0x000fe200078ec0ff */
[----:B------:R-:W-:Y:S01]  /*2760*/  HFMA2.BF16_V2 R30, R30.H0_H0, 1, 1, R87.H0_H0 ;  /* 0x3f803f801e1e7831 */ /* 0x000fe20000240857 */
[----:B------:R-:W-:-:S02]  /*2770*/  SHF.L.U32 R23, R38, 0x10, RZ ;  /* 0x0000001026177819 */ /* 0x000fc400000006ff */
[----:B------:R-:W-:Y:S02]  /*2780*/  LOP3.LUT R14, R101, 0xffff, R24, 0xf8, !PT ;  /* 0x0000ffff650e7812 */ /* 0x000fe400078ef818 */
[----:B------:R-:W-:Y:S02]  /*2790*/  SHF.R.U32.HI R110, RZ, 0x10, R67 ;  /* 0x00000010ff6e7819 */ /* 0x000fe40000011643 */
[----:B------:R-:W-:Y:S02]  /*27a0*/  SHF.L.U32 R24, R43, 0x10, RZ ;  /* 0x000000102b187819 */ /* 0x000fe400000006ff */
[----:B------:R-:W-:Y:S01]  /*27b0*/  F2FP.BF16.PACK_AB R42, RZ, R42 ;  /* 0x0000002aff2a723e */ /* 0x000fe200000010ff */
[----:B------:R-:W-:Y:S01]  /*27c0*/  HFMA2.BF16_V2 R39, R110.H0_H0, R39.H0_H0, -RZ.H0_H0 ;  /* 0x200000276e277231 */ /* 0x000fe200003408ff */
[----:B------:R-:W-:Y:S02]  /*27d0*/  LOP3.LUT R28, R26, 0xffff0000, R103, 0xf8, !PT ;  /* 0xffff00001a1c7812 */ /* 0x000fe400078ef867 */
[----:B------:R-:W-:Y:S01]  /*27e0*/  SHF.L.U64.HI R22, R22, 0x10, RZ ;  /* 0x0000001016167819 */ /* 0x000fe200000102ff */
[----:B------:R-:W-:Y:S01]  /*27f0*/  HFMA2.BF16_V2 R42, R69.H0_H0, R42.H0_H0, -RZ.H0_H0 ;  /* 0x2000002a452a7231 */ /* 0x000fe200003408ff */
[----:B------:R-:W-:-:S02]  /*2800*/  F2FP.BF16.PACK_AB R46, RZ, R46 ;  /* 0x0000002eff2e723e */ /* 0x000fc400000010ff */
[----:B------:R-:W-:Y:S01]  /*2810*/  SHF.L.U32 R37, R47, 0x10, RZ ;  /* 0x000000102f257819 */ /* 0x000fe200000006ff */
[----:B------:R-:W-:Y:S01]  /*2820*/  HFMA2.BF16_V2 R42, R42.H0_H0, 1, 1, R93.H0_H0 ;  /* 0x3f803f802a2a7831 */ /* 0x000fe2000024085d */
[----:B------:R-:W-:Y:S01]  /*2830*/  LOP3.LUT R26, R23, 0xffff, R36, 0xf8, !PT ;  /* 0x0000ffff171a7812 */ /* 0x000fe200078ef824 */
[----:B------:R-:W-:Y:S01]  /*2840*/  HFMA2.BF16_V2 R46, R71.H0_H0, R46.H0_H0, -RZ.H0_H0 ;  /* 0x2000002e472e7231 */ /* 0x000fe200003408ff */
[----:B------:R-:W-:Y:S02]  /*2850*/  SHF.L.U64.HI R100, R100, 0x10, RZ ;  /* 0x0000001064647819 */ /* 0x000fe400000102ff */
[----:B------:R-:W-:Y:S01]  /*2860*/  LOP3.LUT R36, R7, 0xffff, RZ, 0xc0, !PT ;  /* 0x0000ffff07247812 */ /* 0x000fe200078ec0ff */
[----:B------:R-:W-:Y:S01]  /*2870*/  HFMA2.BF16_V2 R46, R46.H0_H0, 1, 1, R95.H0_H0 ;  /* 0x3f803f802e2e7831 */ /* 0x000fe2000024085f */
[----:B------:R-:W-:Y:S02]  /*2880*/  SHF.R.U32.HI R106, RZ, 0x10, R91 ;  /* 0x00000010ff6a7819 */ /* 0x000fe4000001165b */
[----:B------:R-:W-:-:S02]  /*2890*/  LOP3.LUT R24, R24, 0xffff, R35, 0xf8, !PT ;  /* 0x0000ffff18187812 */ /* 0x000fc400078ef823 */
[----:B------:R-:W-:Y:S01]  /*28a0*/  LOP3.LUT R33, R33, 0xffff0000, R22, 0xf8, !PT ;  /* 0xffff000021217812 */ /* 0x000fe200078ef816 */
[----:B------:R-:W-:Y:S01]  /*28b0*/  HFMA2.BF16_V2 R39, R39.H0_H0, 1, 1, R106.H0_H0 ;  /* 0x3f803f8027277831 */ /* 0x000fe2000024086a */
[----:B------:R-:W-:Y:S02]  /*28c0*/  LOP3.LUT R35, R50, 0xffff, RZ, 0xc0, !PT ;  /* 0x0000ffff32237812 */ /* 0x000fe400078ec0ff */
[----:B------:R-:W-:Y:S02]  /*28d0*/  SHF.L.U64.HI R38, R38, 0x10, RZ ;  /* 0x0000001026267819 */ /* 0x000fe400000102ff */
[----:B------:R-:W-:Y:S02]  /*28e0*/  F2FP.BF16.PACK_AB R112, RZ, R112 ;  /* 0x00000070ff70723e */ /* 0x000fe400000010ff */
[----:B------:R-:W-:Y:S02]  /*28f0*/  SHF.R.U32.HI R29, RZ, 0x10, R71 ;  /* 0x00000010ff1d7819 */ /* 0x000fe40000011647 */
[----:B------:R-:W-:-:S02]  /*2900*/  LOP3.LUT R22, R37, 0xffff, R40, 0xf8, !PT ;  /* 0x0000ffff25167812 */ /* 0x000fc400078ef828 */
[----:B------:R-:W-:Y:S01]  /*2910*/  LOP3.LUT R9, R9, 0xffff0000, R100, 0xf8, !PT ;  /* 0xffff000009097812 */ /* 0x000fe200078ef864 */
[----:B------:R-:W-:Y:S01]  /*2920*/  HFMA2.BF16_V2 R29, R29.H0_H0, R112.H0_H0, -RZ.H0_H0 ;  /* 0x200000701d1d7231 */ /* 0x000fe200003408ff */
[----:B------:R-:W-:Y:S02]  /*2930*/  PRMT R5, R5, 0x5410, R36 ;  /* 0x0000541005057816 */ /* 0x000fe40000000024 */
[----:B------:R-:W-:Y:S02]  /*2940*/  LOP3.LUT R40, R11, 0xffff, RZ, 0xc0, !PT ;  /* 0x0000ffff0b287812 */ /* 0x000fe400078ec0ff */
[----:B------:R-:W-:Y:S02]  /*2950*/  LOP3.LUT R36, R15, 0xffff, RZ, 0xc0, !PT ;  /* 0x0000ffff0f247812 */ /* 0x000fe400078ec0ff */
[----:B------:R-:W-:Y:S02]  /*2960*/  LOP3.LUT R35, R35, 0xffff0000, R38, 0xf8, !PT ;  /* 0xffff000023237812 */ /* 0x000fe400078ef826 */
[----:B------:R-:W-:-:S02]  /*2970*/  SHF.R.U32.HI R106, RZ, 0x10, R95 ;  /* 0x00000010ff6a7819 */ /* 0x000fc4000001165f */
[----:B------:R-:W-:Y:S02]  /*2980*/  SHF.R.U32.HI R110, RZ, 0x10, R97 ;  /* 0x00000010ff6e7819 */ /* 0x000fe40000011661 */
[----:B------:R-:W-:Y:S01]  /*2990*/  LOP3.LUT R38, R13, 0xffff, RZ, 0xc0, !PT ;  /* 0x0000ffff0d267812 */ /* 0x000fe200078ec0ff */
[----:B------:R-:W-:Y:S01]  /*29a0*/  HFMA2.BF16_V2 R29, R29.H0_H0, 1, 1, R106.H0_H0 ;  /* 0x3f803f801d1d7831 */ /* 0x000fe2000024086a */
[----:B------:R-:W-:Y:S01]  /*29b0*/  LOP3.LUT R30, R30, 0xffff, RZ, 0xc0, !PT ;  /* 0x0000ffff1e1e7812 */ /* 0x000fe200078ec0ff */
[----:B------:R-:W-:Y:S01]  /*29c0*/  HFMA2.BF16_V2 R25, R25.H0_H0, 1, 1, R110.H0_H0 ;  /* 0x3f803f8019197831 */ /* 0x000fe2000024086e */
[----:B------:R-:W-:Y:S02]  /*29d0*/  SHF.L.U64.HI R51, R51, 0x10, RZ ;  /* 0x0000001033337819 */ /* 0x000fe400000102ff */
[----:B------:R-:W-:Y:S02]  /*29e0*/  PRMT R7, R9, 0x5410, R40 ;  /* 0x0000541009077816 */ /* 0x000fe40000000028 */
[----:B------:R-:W-:-:S02]  /*29f0*/  PRMT R9, R17, 0x5410, R36 ;  /* 0x0000541011097816 */ /* 0x000fc40000000024 */
[----:B------:R-:W-:Y:S02]  /*2a00*/  LOP3.LUT R36, R19, 0xffff, RZ, 0xc0, !PT ;  /* 0x0000ffff13247812 */ /* 0x000fe400078ec0ff */
[----:B------:R-:W-:Y:S01]  /*2a10*/  PRMT R11, R49, 0x5410, R38 ;  /* 0x00005410310b7816 */ /* 0x000fe20000000026 */
[----:B------:R-:W-:Y:S01]  /*2a20*/  HFMA2.MMA R38, -RZ, RZ, 0, 4.76837158203125e-07 ;  /* 0x00000008ff267435 */ /* 0x000fe200000001ff */
[----:B------:R-:W-:Y:S02]  /*2a30*/  LOP3.LUT R15, R48, 0xffff, RZ, 0xc0, !PT ;  /* 0x0000ffff300f7812 */ /* 0x000fe400078ec0ff */
[----:B------:R-:W-:Y:S02]  /*2a40*/  LOP3.LUT R30, R30, 0xffff0000, R51, 0xf8, !PT ;  /* 0xffff00001e1e7812 */ /* 0x000fe400078ef833 */
[----:B------:R-:W-:Y:S02]  /*2a50*/  LOP3.LUT R32, R42, 0xffff, RZ, 0xc0, !PT ;  /* 0x0000ffff2a207812 */ /* 0x000fe400078ec0ff */
[----:B------:R-:W-:-:S02]  /*2a60*/  SHF.L.U64.HI R47, R47, 0x10, RZ ;  /* 0x000000102f2f7819 */ /* 0x000fc400000102ff */
[----:B------:R-:W-:Y:S02]  /*2a70*/  LOP3.LUT R45, R45, 0xffff, RZ, 0xc0, !PT ;  /* 0x0000ffff2d2d7812 */ /* 0x000fe400078ec0ff */
[----:B------:R-:W-:Y:S02]  /*2a80*/  LOP3.LUT R34, R46, 0xffff, RZ, 0xc0, !PT ;  /* 0x0000ffff2e227812 */ /* 0x000fe400078ec0ff */
[----:B------:R-:W-:Y:S02]  /*2a90*/  SHF.L.U64.HI R37, R43, 0x10, RZ ;  /* 0x000000102b257819 */ /* 0x000fe400000102ff */
[----:B------:R-:W-:Y:S02]  /*2aa0*/  PRMT R13, R21, 0x5410, R36 ;  /* 0x00005410150d7816 */ /* 0x000fe40000000024 */
[----:B------:R-:W-:Y:S02]  /*2ab0*/  LOP3.LUT R36, R41, 0xffff, RZ, 0xc0, !PT ;  /* 0x0000ffff29247812 */ /* 0x000fe400078ec0ff */
[----:B------:R-:W-:-:S02]  /*2ac0*/  PRMT R15, R28, 0x5410, R15 ;  /* 0x000054101c0f7816 */ /* 0x000fc4000000000f */
[----:B------:R-:W-:Y:S02]  /*2ad0*/  LOP3.LUT R32, R32, 0xffff0000, R47, 0xf8, !PT ;  /* 0xffff000020207812 */ /* 0x000fe400078ef82f */
[----:B------:R-:W-:Y:S02]  /*2ae0*/  PRMT R17, R30, 0x5410, R45 ;  /* 0x000054101e117816 */ /* 0x000fe4000000002d */
[----:B------:R-:W-:Y:S02]  /*2af0*/  LOP3.LUT R28, R39, 0xffff, RZ, 0xc0, !PT ;  /* 0x0000ffff271c7812 */ /* 0x000fe400078ec0ff */
[----:B------:R-:W-:Y:S02]  /*2b00*/  LOP3.LUT R27, R27, 0xffff, RZ, 0xc0, !PT ;  /* 0x0000ffff1b1b7812 */ /* 0x000fe400078ec0ff */
[----:B------:R-:W-:Y:S02]  /*2b10*/  LOP3.LUT R34, R34, 0xffff0000, R37, 0xf8, !PT ;  /* 0xffff000022227812 */ /* 0x000fe400078ef825 */
[----:B------:R-:W-:-:S02]  /*2b20*/  LOP3.LUT R29, R29, 0xffff, RZ, 0xc0, !PT ;  /* 0x0000ffff1d1d7812 */ /* 0x000fc400078ec0ff */
[----:B------:R-:W-:Y:S02]  /*2b30*/  LOP3.LUT R30, R25, 0xffff, RZ, 0xc0, !PT ;  /* 0x0000ffff191e7812 */ /* 0x000fe400078ec0ff */
[----:B------:R-:W-:Y:S02]  /*2b40*/  PRMT R21, R31, 0x5410, R36 ;  /* 0x000054101f157816 */ /* 0x000fe40000000024 */
[----:B------:R-:W-:Y:S02]  /*2b50*/  PRMT R19, R33, 0x5410, R28 ;  /* 0x0000541021137816 */ /* 0x000fe4000000001c */
[----:B------:R-:W-:Y:S02]  /*2b60*/  PRMT R23, R32, 0x5410, R27 ;  /* 0x0000541020177816 */ /* 0x000fe4000000001b */
[C---:B------:R-:W-:Y:S02]  /*2b70*/  IADD3 R31, R99.reuse, 0x80, RZ ;  /* 0x00000080631f7810 */ /* 0x040fe40007ffe0ff */
[----:B------:R-:W-:Y:S01]  /*2b80*/  PRMT R25, R34, 0x5410, R29 ;  /* 0x0000541022197816 */ /* 0x000fe2000000001d */
[----:B------:R-:W-:Y:S01]  /*2b90*/  IMAD.WIDE.U32 R28, R99, R38, c[0x0][0x178] ;  /* 0x00005e00631c7625 */ /* 0x000fe200078e0026 */
[----:B------:R-:W-:-:S02]  /*2ba0*/  PRMT R27, R35, 0x5410, R30 ;  /* 0x00005410231b7816 */ /* 0x000fc4000000001e */
[----:B------:R-:W-:Y:S01]  /*2bb0*/  IADD3 R33, R99, 0x100, RZ ;  /* 0x0000010063217810 */ /* 0x000fe20007ffe0ff */
        /* <DEDUP_REMOVED lines=8> */
[-C--:B------:R-:W-:Y:S02]  /*2c40*/  IMAD.WIDE.U32 R34, R35, R38.reuse, c[0x0][0x178] ;  /* 0x00005e0023227625 */ /* 0x080fe400078e0026 */
[----:B------:R2:W-:Y:S02]  /*2c50*/  STG.E.64 [R32.64], R8 ;  /* 0x0000000820007986 */ /* 0x0005e4000c101b04 */
[----:B------:R-:W-:-:S02]  /*2c60*/  IMAD.WIDE.U32 R36, R37, R38, c[0x0][0x178] ;  /* 0x00005e0025247625 */ /* 0x000fc400078e0026 */
[----:B------:R3:W-:Y:S01]  /*2c70*/  STG.E.64 [R34.64], R10 ;  /* 0x0000000a22007986 */ /* 0x0007e2000c101b04 */
[----:B0-----:R-:W-:Y:S01]  /*2c80*/  IADD3 R29, R99, 0x400, RZ ;  /* 0x00000400631d7810 */ /* 0x001fe20007ffe0ff */
[-C--:B------:R-:W-:Y:S01]  /*2c90*/  IMAD.WIDE.U32 R4, R39, R38.reuse, c[0x0][0x178] ;  /* 0x00005e0027047625 */ /* 0x080fe200078e0026 */
[C---:B------:R-:W-:Y:S01]  /*2ca0*/  IADD3 R39, R99.reuse, 0x380, RZ ;  /* 0x0000038063277810 */ /* 0x040fe20007ffe0ff */
[----:B------:R0:W-:Y:S01]  /*2cb0*/  STG.E.64 [R36.64], R12 ;  /* 0x0000000c24007986 */ /* 0x0001e2000c101b04 */
[----:B-1----:R-:W-:Y:S01]  /*2cc0*/  IADD3 R31, R99, 0x480, RZ ;  /* 0x00000480631f7810 */ /* 0x002fe20007ffe0ff */
[-C--:B------:R-:W-:Y:S02]  /*2cd0*/  IMAD.WIDE.U32 R6, R41, R38.reuse, c[0x0][0x178] ;  /* 0x00005e0029067625 */ /* 0x080fe400078e0026 */
[----:B------:R1:W-:Y:S02]  /*2ce0*/  STG.E.64 [R4.64], R14 ;  /* 0x0000000e04007986 */ /* 0x0003e4000c101b04 */
[----:B--2---:R-:W-:-:S02]  /*2cf0*/  IMAD.WIDE.U32 R8, R39, R38, c[0x0][0x178] ;  /* 0x00005e0027087625 */ /* 0x004fc400078e0026 */
[----:B------:R2:W-:Y:S02]  /*2d00*/  STG.E.64 [R6.64], R16 ;  /* 0x0000001006007986 */ /* 0x0005e4000c101b04 */
[-C--:B---3--:R-:W-:Y:S01]  /*2d10*/  IMAD.WIDE.U32 R10, R29, R38.reuse, c[0x0][0x178] ;  /* 0x00005e001d0a7625 */ /* 0x088fe200078e0026 */
[C---:B------:R-:W-:Y:S01]  /*2d20*/  IADD3 R29, R99.reuse, 0x500, RZ ;  /* 0x00000500631d7810 */ /* 0x040fe20007ffe0ff */
[----:B------:R2:W-:Y:S01]  /*2d30*/  STG.E.64 [R8.64], R20 ;  /* 0x0000001408007986 */ /* 0x0005e2000c101b04 */
[----:B------:R-:W-:Y:S01]  /*2d40*/  IADD3 R99, R99, 0x580, RZ ;  /* 0x0000058063637810 */ /* 0x000fe20007ffe0ff */
[-C--:B0-----:R-:W-:Y:S02]  /*2d50*/  IMAD.WIDE.U32 R12, R31, R38.reuse, c[0x0][0x178] ;  /* 0x00005e001f0c7625 */ /* 0x081fe400078e0026 */
[----:B------:R2:W-:Y:S02]  /*2d60*/  STG.E.64 [R10.64], R18 ;  /* 0x000000120a007986 */ /* 0x0005e4000c101b04 */
[----:B-1----:R-:W-:-:S02]  /*2d70*/  IMAD.WIDE.U32 R4, R29, R38, c[0x0][0x178] ;  /* 0x00005e001d047625 */ /* 0x002fc400078e0026 */
[----:B------:R2:W-:Y:S02]  /*2d80*/  STG.E.64 [R12.64], R22 ;  /* 0x000000160c007986 */ /* 0x0005e4000c101b04 */
[----:B------:R-:W-:Y:S02]  /*2d90*/  IMAD.WIDE.U32 R14, R99, R38, c[0x0][0x178] ;  /* 0x00005e00630e7625 */ /* 0x000fe400078e0026 */
[----:B------:R2:W-:Y:S04]  /*2da0*/  STG.E.64 [R4.64], R24 ;  /* 0x0000001804007986 */ /* 0x0005e8000c101b04 */
[----:B------:R2:W-:Y:S02]  /*2db0*/  STG.E.64 [R14.64], R26 ;  /* 0x0000001a0e007986 */ /* 0x0005e4000c101b04 */
[----:B--2---:R-:W-:Y:S01]  /*2dc0*/  @P0 CALL.REL.NOINC `(.L_x_704) ;  /* 0x0000001000000944 */ /* 0x004fe20003c00000 */
[----:B------:R-:W-:Y:S05]  /*2dd0*/  BRA `(.L_x_705) ;  /* 0xffffd48000007947 */ /* 0x000fea000383ffff */
.L_x_704:
[----:B------:R-:W-:Y:S05]  /*2de0*/  EXIT ;  /* 0x000000000000794d */ /* 0x000fea0003800000 */
.L_x_702:
[----:B------:R-:W-:Y:S01]  /*2df0*/  HFMA2.MMA R99, -RZ, RZ, 0, 1.847743988037109375e-06 ;  /* 0x0000001fff637435 */ /* 0x000fe200000001ff */
[----:B------:R-:W-:-:S02]  /*2e00*/  MOV R106, 0x1 ;  /* 0x00000001006a7802 */ /* 0x000fc40000000f00 */
[----:B------:R-:W-:Y:S02]  /*2e10*/  MOV R108, 0xffffffff ;  /* 0xffffffff006c7802 */ /* 0x000fe40000000f00 */
[----:B------:R-:W-:Y:S02]  /*2e20*/  MOV R104, 0x2e40 ;  /* 0x00002e4000687802 */ /* 0x000fe40000000f00 */
[----:B-----5:R-:W-:Y:S05]  /*2e30*/  CALL.REL.NOINC `($__internal_80_$__cuda_sm70_shflsync_bfly_p) ;  /* 0x000009a000007944 */ /* 0x020fea0003c00000 */
[----:B01----:R-:W-:Y:S05]  /*2e40*/  BRA `(.L_x_706) ;  /* 0xffffd9f000007947 */ /* 0x003fea000383ffff */
.L_x_703:
[----:B------:R-:W-:Y:S01]  /*2e50*/  HFMA2.MMA R106, -RZ, RZ, 0, 1.1920928955078125e-07 ;  /* 0x00000002ff6a7435 */ /* 0x000fe200000001ff */
[----:B0-----:R-:W-:Y:S02]  /*2e60*/  MOV R103, R110 ;  /* 0x0000006e00677202 */ /* 0x001fe40000000f00 */
[----:B------:R-:W-:Y:S02]  /*2e70*/  MOV R99, 0x1f ;  /* 0x0000001f00637802 */ /* 0x000fe40000000f00 */
[----:B------:R-:W-:Y:S02]  /*2e80*/  MOV R108, 0xffffffff ;  /* 0xffffffff006c7802 */ /* 0x000fe40000000f00 */
[----:B------:R-:W-:Y:S02]  /*2e90*/  MOV R104, 0x2eb0 ;  /* 0x00002eb000687802 */ /* 0x000fe40000000f00 */
[----:B-----5:R-:W-:Y:S05]  /*2ea0*/  CALL.REL.NOINC `($__internal_80_$__cuda_sm70_shflsync_bfly_p) ;  /* 0x0000093000007944 */ /* 0x020fea0003c00000 */
[----:B0-----:R-:W-:Y:S01]  /*2eb0*/  HFMA2.MMA R106, -RZ, RZ, 0, 2.384185791015625e-07 ;  /* 0x00000004ff6a7435 */ /* 0x001fe200000001ff */
[----:B-1----:R-:W-:Y:S01]  /*2ec0*/  FADD.FTZ R103, R110, R99 ;  /* 0x000000636e677221 */ /* 0x002fe20000010000 */
[----:B------:R-:W-:-:S02]  /*2ed0*/  MOV R99, 0x1f ;  /* 0x0000001f00637802 */ /* 0x000fc40000000f00 */
[----:B------:R-:W-:Y:S02]  /*2ee0*/  MOV R108, 0xffffffff ;  /* 0xffffffff006c7802 */ /* 0x000fe40000000f00 */
[----:B------:R-:W-:Y:S02]  /*2ef0*/  MOV R104, 0x2f10 ;  /* 0x00002f1000687802 */ /* 0x000fe40000000f00 */
[----:B------:R-:W-:Y:S05]  /*2f00*/  CALL.REL.NOINC `($__internal_80_$__cuda_sm70_shflsync_bfly_p) ;  /* 0x000008d000007944 */ /* 0x000fea0003c00000 */
[----:B0-----:R-:W-:Y:S01]  /*2f10*/  HFMA2.MMA R106, -RZ, RZ, 0, 4.76837158203125e-07 ;  /* 0x00000008ff6a7435 */ /* 0x001fe200000001ff */
[----:B-1----:R-:W-:Y:S01]  /*2f20*/  FADD.FTZ R103, R103, R99 ;  /* 0x0000006367677221 */ /* 0x002fe20000010000 */
[----:B------:R-:W-:Y:S02]  /*2f30*/  MOV R99, 0x1f ;  /* 0x0000001f00637802 */ /* 0x000fe40000000f00 */
[----:B------:R-:W-:Y:S02]  /*2f40*/  MOV R108, 0xffffffff ;  /* 0xffffffff006c7802 */ /* 0x000fe40000000f00 */
[----:B------:R-:W-:Y:S02]  /*2f50*/  MOV R104, 0x2f70 ;  /* 0x00002f7000687802 */ /* 0x000fe40000000f00 */
[----:B------:R-:W-:Y:S05]  /*2f60*/  CALL.REL.NOINC `($__internal_80_$__cuda_sm70_shflsync_bfly_p) ;  /* 0x0000087000007944 */ /* 0x000fea0003c00000 */
[----:B0-----:R-:W-:Y:S01]  /*2f70*/  HFMA2.MMA R106, -RZ, RZ, 0, 9.5367431640625e-07 ;  /* 0x00000010ff6a7435 */ /* 0x001fe200000001ff */
[----:B-1----:R-:W-:Y:S01]  /*2f80*/  FADD.FTZ R103, R103, R99 ;  /* 0x0000006367677221 */ /* 0x002fe20000010000 */
[----:B------:R-:W-:-:S02]  /*2f90*/  MOV R99, 0x1f ;  /* 0x0000001f00637802 */ /* 0x000fc40000000f00 */
[----:B------:R-:W-:Y:S02]  /*2fa0*/  MOV R108, 0xffffffff ;  /* 0xffffffff006c7802 */ /* 0x000fe40000000f00 */
[----:B------:R-:W-:Y:S02]  /*2fb0*/  MOV R104, 0x2fd0 ;  /* 0x00002fd000687802 */ /* 0x000fe40000000f00 */
[----:B------:R-:W-:Y:S05]  /*2fc0*/  CALL.REL.NOINC `($__internal_80_$__cuda_sm70_shflsync_bfly_p) ;  /* 0x0000081000007944 */ /* 0x000fea0003c00000 */
[----:B-1----:R-:W-:Y:S01]  /*2fd0*/  FADD.FTZ R99, R103, R99 ;  /* 0x0000006367637221 */ /* 0x002fe20000010000 */
[----:B0-----:R-:W-:-:S03]  /*2fe0*/  MOV R108, 0xffffffff ;  /* 0xffffffff006c7802 */ /* 0x001fc60000000f00 */
        /* <DEDUP_REMOVED lines=96> */
[----:B------:R-:W-:-:S03]  /*35f0*/  HFMA2.MMA R106, -RZ, RZ, 0, 5.9604644775390625e-08 ;  /* 0x00000001ff6a7435 */ /* 0x000fc600000001ff */
[----:B------:R-:W-:Y:S01]  /*3600*/  FFMA.FTZ R103, R104, R104, R99 ;  /* 0x0000006868677223 */ /* 0x000fe20000010063 */
[----:B------:R-:W-:Y:S02]  /*3610*/  MOV R99, 0x1f ;  /* 0x0000001f00637802 */ /* 0x000fe40000000f00 */
[----:B------:R-:W-:Y:S02]  /*3620*/  MOV R104, 0x3640 ;  /* 0x0000364000687802 */ /* 0x000fe40000000f00 */
[----:B------:R-:W-:Y:S05]  /*3630*/  CALL.REL.NOINC `($__internal_80_$__cuda_sm70_shflsync_bfly_p) ;  /* 0x000001a000007944 */ /* 0x000fea0003c00000 */
[----:B0-----:R-:W-:Y:S01]  /*3640*/  HFMA2.MMA R106, -RZ, RZ, 0, 1.1920928955078125e-07 ;  /* 0x00000002ff6a7435 */ /* 0x001fe200000001ff */
[----:B-1----:R-:W-:Y:S01]  /*3650*/  FADD.FTZ R103, R103, R99 ;  /* 0x0000006367677221 */ /* 0x002fe20000010000 */
[----:B------:R-:W-:Y:S02]  /*3660*/  MOV R99, 0x1f ;  /* 0x0000001f00637802 */ /* 0x000fe40000000f00 */
[----:B------:R-:W-:Y:S02]  /*3670*/  MOV R108, 0xffffffff ;  /* 0xffffffff006c7802 */ /* 0x000fe40000000f00 */
[----:B------:R-:W-:Y:S02]  /*3680*/  MOV R104, 0x36a0 ;  /* 0x000036a000687802 */ /* 0x000fe40000000f00 */
[----:B------:R-:W-:Y:S05]  /*3690*/  CALL.REL.NOINC `($__internal_80_$__cuda_sm70_shflsync_bfly_p) ;  /* 0x0000014000007944 */ /* 0x000fea0003c00000 */
        /* <DEDUP_REMOVED lines=18> */
[----:B01----:R-:W-:Y:S01]  /*37c0*/  MOV R108, R99 ;  /* 0x00000063006c7202 */ /* 0x003fe20000000f00 */
[----:B------:R-:W-:Y:S05]  /*37d0*/  BRA `(.L_x_707) ;  /* 0xffffd7a000007947 */ /* 0x000fea000383ffff */
        .weak           $__internal_80_$__cuda_sm70_shflsync_bfly_p
        .type           $__internal_80_$__cuda_sm70_shflsync_bfly_p,@function
        .size           $__internal_80_$__cuda_sm70_shflsync_bfly_p,(.L_x_1129 - $__internal_80_$__cuda_sm70_shflsync_bfly_p)
$__internal_80_$__cuda_sm70_shflsync_bfly_p:
[----:B------:R-:W-:Y:S01]  /*37e0*/  HFMA2.MMA R105, -RZ, RZ, 0, 0 ;  /* 0x00000000ff697435 */ /* 0x000fe200000001ff */
[----:B------:R-:W-:Y:S04]  /*37f0*/  WARPSYNC R108 ;  /* 0x0000006c00007348 */ /* 0x000fe80003800000 */
[----:B------:R0:W1:Y:S01]  /*3800*/  SHFL.BFLY PT, R99, R103, R106, R99 ;  /* 0x0c00006a67637389 */ /* 0x00006200000e0063 */
[----:B------:R-:W-:Y:S05]  /*3810*/  RET.REL.NODEC R104 `(_ZN10layer_norm13ln_fwd_kernelINS_13Kernel_traitsI13__nv_bfloat16fS2_fjLj6144ELj1ELj1ELj4ELj16ENS_18Kernel_traits_baseILj6144ES2_fS2_fjLj128EEEEEEEvNS_9FwdParamsE) ;  /* 0xffffc7e068007950 */ /* 0x000fea0003c3ffff */
.L_x_708:
        /* <DEDUP_REMOVED lines=14> */
.L_x_1129:


//--------------------- .text._ZN10layer_norm13ln_fwd_kernelINS_13Kernel_traitsI13__nv_bfloat16S2_S2_fjLj6144ELj1ELj1ELj4ELj16ENS_18Kernel_traits_baseILj6144ES2_S2_S2_fjLj128EEEEEEEvNS_9FwdParamsE --------------------------
	.section	.text._ZN10layer_norm13ln_fwd_kernelINS_13Kernel_traitsI13__nv_bfloat16S2_S2_fjLj6144ELj1ELj1ELj4ELj16ENS_18Kernel_traits_baseILj6144ES2_S2_S2_fjLj128EEEEEEEvNS_9FwdParamsE,"ax",@progbits
	.sectioninfo	@"SHI_REGISTERS=128"
	.align	128
        .global         _ZN10layer_norm13ln_fwd_kernelINS_13Kernel_traitsI13__nv_bfloat16S2_S2_fjLj6144ELj1ELj1ELj4ELj16ENS_18Kernel_traits_baseILj6144ES2_S2_S2_fjLj128EEEEEEEvNS_9FwdParamsE
        .type           _ZN10layer_norm13ln_fwd_kernelINS_13Kernel_traitsI13__nv_bfloat16S2_S2_fjLj6144ELj1ELj1ELj4ELj16ENS_18Kernel_traits_baseILj6144ES2_S2_S2_fjLj128EEEEEEEvNS_9FwdParamsE,@function
        .size           _ZN10layer_norm13ln_fwd_kernelINS_13Kernel_traitsI13__nv_bfloat16S2_S2_fjLj6144ELj1ELj1ELj4ELj16ENS_18Kernel_traits_baseILj6144ES2_S2_S2_fjLj128EEEEEEEvNS_9FwdParamsE,(.L_x_1130 - _ZN10layer_norm13ln_fwd_kernelINS_13Kernel_traitsI13__nv_bfloat16S2_S2_fjLj6144ELj1ELj1ELj4ELj16ENS_18Kernel_traits_baseILj6144ES2_S2_S2_fjLj128EEEEEEEvNS_9FwdParamsE)
        .other          _ZN10layer_norm13ln_fwd_kernelINS_13Kernel_traitsI13__nv_bfloat16S2_S2_fjLj6144ELj1ELj1ELj4ELj16ENS_18Kernel_traits_baseILj6144ES2_S2_S2_fjLj128EEEEEEEvNS_9FwdParamsE,@"STO_CUDA_ENTRY STV_DEFAULT"
_ZN10layer_norm13ln_fwd_kernelINS_13Kernel_traitsI13__nv_bfloat16S2_S2_fjLj6144ELj1ELj1ELj4ELj16ENS_18Kernel_traits_baseILj6144ES2_S2_S2_fjLj128EEEEEEEvNS_9FwdParamsE:
.text._ZN10layer_norm13ln_fwd_kernelINS_13Kernel_traitsI13__nv_bfloat16S2_S2_fjLj6144ELj1ELj1ELj4ELj16ENS_18Kernel_traits_baseILj6144ES2_S2_S2_fjLj128EEEEEEEvNS_9FwdParamsE:
        /* <DEDUP_REMOVED lines=25> */
[----:B------:R-:W-:-:S03]  /*0190*/  HFMA2.MMA R81, -RZ, RZ, 0, 5.9604644775390625e-08 ;  /* 0x00000001ff517435 */ /* 0x000fc600000001ff */
.L_x_712:
        /* <DEDUP_REMOVED lines=124> */
.L_x_713:
        /* <DEDUP_REMOVED lines=116> */
.L_x_714:
[----:B------:R-:W2:Y:S01]  /*10a0*/  S2R R90, SR_TID.X ;  /* 0x00000000005a7919 */ /* 0x000ea20000002100 */
[----:B------:R-:W-:Y:S01]  /*10b0*/  @!P0 SHF.R.U32.HI R53, RZ, 0x5, R3 ;  /* 0x00000005ff358819 */ /* 0x000fe20000011603 */
[----:B-1----:R-:W-:Y:S01]  /*10c0*/  FADD.FTZ R3, R98, R96 ;  /* 0x0000006062037221 */ /* 0x002fe20000010000 */
[----:B------:R-:W-:Y:S01]  /*10d0*/  WARPSYNC 0xffffffff ;  /* 0xffffffff00007948 */ /* 0x000fe20003800000 */
[----:B0-----:R-:W-:Y:S02]  /*10e0*/  MOV R96, RZ ;  /* 0x000000ff00607202 */ /* 0x001fe40000000f00 */
        /* <DEDUP_REMOVED lines=16> */
[----:B------:R-:W2:Y:S01]  /*11f0*/  SHFL.DOWN PT, R104, R53, 0x2, 0x1f ;  /* 0x08401f0035687f89 */ /* 0x000ea200000e0000 */
[----:B-1----:R-:W-:Y:S02]  /*1200*/  FMUL.FTZ R3, R100, R102 ;  /* 0x0000006664037220 */ /* 0x002fe40000410000 */
[----:B------:R-:W-:Y:S02]  /*1210*/  FADD.FTZ R102, -R102, R52 ;  /* 0x0000003466667221 */ /* 0x000fe40000010100 */
[----:B------:R-:W-:-:S02]  /*1220*/  FFMA.FTZ R2, R96, R52, R3 ;  /* 0x0000003460027223 */ /* 0x000fc40000010003 */
[----:B------:R-:W1:Y:S01]  /*1230*/  SHFL.DOWN PT, R3, R92, 0x1, 0x1f ;  /* 0x08201f005c037f89 */ /* 0x000e6200000e0000 */
[----:B------:R-:W-:Y:S02]  /*1240*/  FMUL.FTZ R102, R102, R102 ;  /* 0x0000006666667220 */ /* 0x000fe40000410000 */
[----:B0-----:R-:W-:Y:S02]  /*1250*/  FMUL.FTZ R2, R106, R2 ;  /* 0x000000026a027220 */ /* 0x001fe40000410000 */
[----:B------:R-:W-:Y:S02]  /*1260*/  FMUL.FTZ R102, R102, R96 ;  /* 0x0000006066667220 */ /* 0x000fe40000410000 */
[----:B--2---:R-:W-:Y:S01]  /*1270*/  FADD.FTZ R104, R104, R53 ;  /* 0x0000003568687221 */ /* 0x004fe20000010000 */
[----:B------:R-:W0:Y:S01]  /*1280*/  SHFL.DOWN PT, R52, R2, 0x1, 0x1f ;  /* 0x08201f0002347f89 */ /* 0x000e2200000e0000 */
[----:B------:R-:W-:-:S04]  /*1290*/  FMUL.FTZ R53, R100, R102 ;  /* 0x0000006664357220 */ /* 0x000fc80000410000 */
        /* <DEDUP_REMOVED lines=8> */
[----:B------:R-:W-:Y:S01]  /*1320*/  SHF.R.U32.HI R2, RZ, 0x5, R90 ;  /* 0x00000005ff027819 */ /* 0x000fe2000001165a */
[----:B------:R-:W-:Y:S01]  /*1330*/  FMUL.FTZ R98, R92, R98 ;  /* 0x000000625c627220 */ /* 0x000fe20000410000 */
[----:B------:R-:W-:Y:S01]  /*1340*/  HFMA2.MMA R92, -RZ, RZ, 0.6455078125, -0.052093505859375 ;  /* 0x392aaaabff5c7435 */ /* 0x000fe200000001ff */
[----:B--2---:R-:W-:Y:S01]  /*1350*/  FADD.FTZ R94, R53, R94 ;  /* 0x0000005e355e7221 */ /* 0x004fe20000010000 */
[----:B------:R-:W-:Y:S01]  /*1360*/  LOP3.LUT R53, R2, 0x3, RZ, 0xc0, !PT ;  /* 0x0000000302357812 */ /* 0x000fe200078ec0ff */
[----:B------:R-:W-:-:S02]  /*1370*/  FMUL.FTZ R3, R3, R98 ;  /* 0x0000006203037220 */ /* 0x000fc40000410000 */
[C---:B-1----:R-:W-:Y:S01]  /*1380*/  FMUL.FTZ R52, R96.reuse, R52 ;  /* 0x0000003460347220 */ /* 0x042fe20000410000 */
[----:B------:R-:W-:Y:S01]  /*1390*/  LOP3.LUT P0, RZ, R53, 0x1f, R90, 0xf8, !PT ;  /* 0x0000001f35ff7812 */ /* 0x000fe2000780f85a */
[----:B------:R-:W-:-:S04]  /*13a0*/  FFMA.FTZ R94, R96, R3, R94 ;  /* 0x00000003605e7223 */ /* 0x000fc8000001005e */
[----:B------:R-:W0:Y:S04]  /*13b0*/  SHFL.IDX PT, R52, R52, RZ, 0x1f ;  /* 0x00001fff34347589 */ /* 0x000e2800000e0000 */
[----:B------:R-:W1:Y:S04]  /*13c0*/  SHFL.IDX PT, R94, R94, RZ, 0x1f ;  /* 0x00001fff5e5e7589 */ /* 0x000e6800000e0000 */
        /* <DEDUP_REMOVED lines=14> */
[----:B0-----:R-:W-:-:S04]  /*14b0*/  @!P0 IMAD.WIDE R2, R82, R53, c[0x0][0x188] ;  /* 0x0000620052028625 */ /* 0x001fc800078e0235 */
[--C-:B------:R-:W-:Y:S02]  /*14c0*/  FADD.FTZ R94, R73, -R52.reuse ;  /* 0x80000034495e7221 */ /* 0x100fe40000010000 */
[--C-:B------:R-:W-:Y:S01]  /*14d0*/  FADD.FTZ R55, R55, -R52.reuse ;  /* 0x8000003437377221 */ /* 0x100fe20000010000 */
[----:B-1----:R0:W-:Y:S01]  /*14e0*/  @!P0 STG.E [R2.64], R92 ;  /* 0x0000005c02008986 */ /* 0x0021e2000c101904 */
[C---:B------:R-:W-:Y:S02]  /*14f0*/  FMUL.FTZ R53, R92.reuse, R83 ;  /* 0x000000535c357220 */ /* 0x040fe40000410000 */
[----:B------:R-:W-:Y:S02]  /*1500*/  FMUL.FTZ R83, R92, R89 ;  /* 0x000000595c537220 */ /* 0x000fe40000410000 */
        /* <DEDUP_REMOVED lines=9> */
[--C-:B------:R-:W-:Y:S01]  /*15a0*/  FADD.FTZ R107, R107, -R52.reuse ;  /* 0x800000346b6b7221 */ /* 0x100fe20000010000 */
[----:B-----5:R-:W-:Y:S01]  /*15b0*/  HFMA2.BF16_V2 R53, R49, R53, -RZ.H0_H0 ;  /* 0x0000003531357231 */ /* 0x020fe200003400ff */
[--C-:B------:R-:W-:Y:S02]  /*15c0*/  FADD.FTZ R59, R59, -R52.reuse ;  /* 0x800000343b3b7221 */ /* 0x100fe40000010000 */
        /* <DEDUP_REMOVED lines=32> */
[C---:B------:R-:W-:Y:S01]  /*17d0*/  FMUL.FTZ R52, R92.reuse, R77 ;  /* 0x0000004d5c347220 */ /* 0x040fe20000410000 */
[----:B------:R-:W-:Y:S01]  /*17e0*/  HFMA2.MMA R77, -RZ, RZ, 0, 9.5367431640625e-07 ;  /* 0x00000010ff4d7435 */ /* 0x000fe200000001ff */
        /* <DEDUP_REMOVED lines=10> */
[----:B0-----:R-:W-:Y:S01]  /*1890*/  IMAD.WIDE.U32 R2, R80, R77, c[0x0][0x178] ;  /* 0x00005e0050027625 */ /* 0x001fe200078e004d */
[----:B------:R-:W-:-:S02]  /*18a0*/  F2FP.BF16.PACK_AB R87, RZ, R87 ;  /* 0x00000057ff57723e */ /* 0x000fc400000010ff */
[----:B------:R-:W-:Y:S01]  /*18b0*/  PRMT R52, R52, 0x5410, R85 ;  /* 0x0000541034347816 */ /* 0x000fe20000000055 */
[C---:B------:R-:W-:Y:S01]  /*18c0*/  FMUL.FTZ R80, R92.reuse, R55 ;  /* 0x000000375c507220 */ /* 0x040fe20000410000 */
[----:B------:R-:W-:Y:S01]  /*18d0*/  PRMT R89, R89, 0x5410, R86 ;  /* 0x0000541059597816 */ /* 0x000fe20000000056 */
[C---:B------:R-:W-:Y:S01]  /*18e0*/  FMUL.FTZ R56, R92.reuse, R56 ;  /* 0x000000385c387220 */ /* 0x040fe20000410000 */
[----:B------:R-:W-:Y:S01]  /*18f0*/  PRMT R91, R91, 0x5410, R87 ;  /* 0x000054105b5b7816 */ /* 0x000fe20000000057 */
        /* <DEDUP_REMOVED lines=33> */
[----:B0-----:R-:W-:Y:S01]  /*1b10*/  LOP3.LUT R3, R90, 0x7f, RZ, 0xc0, !PT ;  /* 0x0000007f5a037812 */ /* 0x001fe200078ec0ff */
        /* <DEDUP_REMOVED lines=9> */
[----:B------:R-:W-:Y:S01]  /*1bb0*/  IADD3 R56, R3, 0x80, RZ ;  /* 0x0000008003387810 */ /* 0x000fe20007ffe0ff */
        /* <DEDUP_REMOVED lines=36> */
[----:B------:R-:W-:Y:S01]  /*1e00*/  F2FP.BF16.PACK_AB R71, RZ, R71 ;  /* 0x00000047ff47723e */ /* 0x000fe200000010ff */
[----:B------:R-:W-:Y:S01]  /*1e10*/  IMAD.WIDE.U32 R54, R0, R77, c[0x0][0x178] ;  /* 0x00005e0000367625 */ /* 0x000fe200078e004d */
[----:B------:R-:W-:Y:S02]  /*1e20*/  F2FP.BF16.PACK_AB R84, RZ, R84 ;  /* 0x00000054ff54723e */ /* 0x000fe400000010ff */
[----:B------:R-:W-:Y:S01]  /*1e30*/  F2FP.BF16.PACK_AB R73, RZ, R73 ;  /* 0x00000049ff49723e */ /* 0x000fe200000010ff */
        /* <DEDUP_REMOVED lines=49> */
[----:B------:R-:W-:-:S02]  /*2150*/  HFMA2.BF16_V2 R59, R30, R90, -RZ.H0_H0 ;  /* 0x0000005a1e3b7231 */ /* 0x000fc400003400ff */
[----:B------:R-:W-:Y:S02]  /*2160*/  HFMA2.BF16_V2 R76, R31, R88, -RZ.H0_H0 ;  /* 0x000000581f4c7231 */ /* 0x000fe400003400ff */
        /* <DEDUP_REMOVED lines=26> */
.L_x_711:
[----:B------:R-:W-:Y:S05]  /*2310*/  EXIT ;  /* 0x000000000000794d */ /* 0x000fea0003800000 */
.L_x_709:
[----:B------:R-:W-:Y:S01]  /*2320*/  HFMA2.MMA R90, -RZ, RZ, 0, 1.847743988037109375e-06 ;  /* 0x0000001fff5a7435 */ /* 0x000fe200000001ff */
[----:B------:R-:W-:Y:S02]  /*2330*/  MOV R98, 0x1 ;  /* 0x0000000100627802 */ /* 0x000fe40000000f00 */
[----:B------:R-:W-:Y:S02]  /*2340*/  MOV R94, 0xffffffff ;  /* 0xffffffff005e7802 */ /* 0x000fe40000000f00 */
[----:B------:R-:W-:Y:S02]  /*2350*/  MOV R52, 0x2370 ;  /* 0x0000237000347802 */ /* 0x000fe40000000f00 */
[----:B-----5:R-:W-:Y:S05]  /*2360*/  CALL.REL.NOINC `($__internal_81_$__cuda_sm70_shflsync_bfly_p) ;  /* 0x0000099000007944 */ /* 0x020fea0003c00000 */
[----:B-1----:R-:W-:Y:S01]  /*2370*/  MOV R2, R98 ;  /* 0x0000006200027202 */ /* 0x002fe20000000f00 */
[----:B0-----:R-:W-:Y:S05]  /*2380*/  BRA `(.L_x_713) ;  /* 0xffffe5d000007947 */ /* 0x001fea000383ffff */
.L_x_710:
[----:B------:R-:W-:Y:S01]  /*2390*/  HFMA2.MMA R98, -RZ, RZ, 0, 1.1920928955078125e-07 ;  /* 0x00000002ff627435 */ /* 0x000fe200000001ff */
[----:B------:R-:W-:Y:S02]  /*23a0*/  MOV R90, 0x1f ;  /* 0x0000001f005a7802 */ /* 0x000fe40000000f00 */
[----:B------:R-:W-:-:S02]  /*23b0*/  MOV R94, 0xffffffff ;  /* 0xffffffff005e7802 */ /* 0x000fc40000000f00 */
[----:B------:R-:W-:Y:S02]  /*23c0*/  MOV R52, 0x23e0 ;  /* 0x000023e000347802 */ /* 0x000fe40000000f00 */
[----:B-----5:R-:W-:Y:S05]  /*23d0*/  CALL.REL.NOINC `($__internal_81_$__cuda_sm70_shflsync_bfly_p) ;  /* 0x0000092000007944 */ /* 0x020fea0003c00000 */
[----:B01----:R-:W-:Y:S01]  /*23e0*/  FADD.FTZ R96, R96, R98 ;  /* 0x0000006260607221 */ /* 0x003fe20000010000 */
[----:B------:R-:W-:Y:S01]  /*23f0*/  HFMA2.MMA R98, -RZ, RZ, 0, 2.384185791015625e-07 ;  /* 0x00000004ff627435 */ /* 0x000fe200000001ff */
[----:B------:R-:W-:Y:S02]  /*2400*/  MOV R90, 0x1f ;  /* 0x0000001f005a7802 */ /* 0x000fe40000000f00 */
[----:B------:R-:W-:Y:S02]  /*2410*/  MOV R94, 0xffffffff ;  /* 0xffffffff005e7802 */ /* 0x000fe40000000f00 */
[----:B------:R-:W-:Y:S02]  /*2420*/  MOV R52, 0x2440 ;  /* 0x0000244000347802 */ /* 0x000fe40000000f00 */
[----:B------:R-:W-:Y:S05]  /*2430*/  CALL.REL.NOINC `($__internal_81_$__cuda_sm70_shflsync_bfly_p) ;  /* 0x000008c000007944 */ /* 0x000fea0003c00000 */
[----:B01----:R-:W-:Y:S01]  /*2440*/  FADD.FTZ R96, R96, R98 ;  /* 0x0000006260607221 */ /* 0x003fe20000010000 */
[----:B------:R-:W-:Y:S01]  /*2450*/  HFMA2.MMA R98, -RZ, RZ, 0, 4.76837158203125e-07 ;  /* 0x00000008ff627435 */ /* 0x000fe200000001ff */
[----:B------:R-:W-:Y:S02]  /*2460*/  MOV R90, 0x1f ;  /* 0x0000001f005a7802 */ /* 0x000fe40000000f00 */
[----:B------:R-:W-:-:S02]  /*2470*/  MOV R94, 0xffffffff ;  /* 0xffffffff005e7802 */ /* 0x000fc40000000f00 */
[----:B------:R-:W-:Y:S02]  /*2480*/  MOV R52, 0x24a0 ;  /* 0x000024a000347802 */ /* 0x000fe40000000f00 */
[----:B------:R-:W-:Y:S05]  /*2490*/  CALL.REL.NOINC `($__internal_81_$__cuda_sm70_shflsync_bfly_p) ;  /* 0x0000086000007944 */ /* 0x000fea0003c00000 */
[----:B01----:R-:W-:Y:S01]  /*24a0*/  FADD.FTZ R96, R96, R98 ;  /* 0x0000006260607221 */ /* 0x003fe20000010000 */
[----:B------:R-:W-:Y:S01]  /*24b0*/  HFMA2.MMA R98, -RZ, RZ, 0, 9.5367431640625e-07 ;  /* 0x00000010ff627435 */ /* 0x000fe200000001ff */
[----:B------:R-:W-:Y:S02]  /*24c0*/  MOV R90, 0x1f ;  /* 0x0000001f005a7802 */ /* 0x000fe40000000f00 */
[----:B------:R-:W-:Y:S02]  /*24d0*/  MOV R94, 0xffffffff ;  /* 0xffffffff005e7802 */ /* 0x000fe40000000f00 */
[----:B------:R-:W-:Y:S02]  /*24e0*/  MOV R52, 0x2500 ;  /* 0x0000250000347802 */ /* 0x000fe40000000f00 */
[----:B------:R-:W-:Y:S05]  /*24f0*/  CALL.REL.NOINC `($__internal_81_$__cuda_sm70_shflsync_bfly_p) ;  /* 0x0000080000007944 */ /* 0x000fea0003c00000 */
[----:B-1----:R-:W-:Y:S01]  /*2500*/  FADD.FTZ R2, R96, R98 ;  /* 0x0000006260027221 */ /* 0x002fe20000010000 */
[----:B------:R-:W-:Y:S01]  /*2510*/  HFMA2.MMA R98, -RZ, RZ, 0, 5.9604644775390625e-08 ;  /* 0x00000001ff627435 */ /* 0x000fe200000001ff */
[----:B0-----:R-:W-:Y:S02]  /*2520*/  MOV R94, 0xffffffff ;  /* 0xffffffff005e7802 */ /* 0x001fe40000000f00 */
        /* <DEDUP_REMOVED lines=95> */
[----:B------:R-:W-:Y:S01]  /*2b20*/  FFMA.FTZ R52, R90, R90, R52 ;  /* 0x0000005a5a347223 */ /* 0x000fe20000010034 */
[----:B------:R-:W-:-:S03]  /*2b30*/  MOV R90, 0x1f ;  /* 0x0000001f005a7802 */ /* 0x000fc60000000f00 */
[----:B------:R-:W-:Y:S01]  /*2b40*/  FFMA.FTZ R96, R53, R53, R52 ;  /* 0x0000003535607223 */ /* 0x000fe20000010034 */
[----:B------:R-:W-:Y:S02]  /*2b50*/  MOV R52, 0x2b70 ;  /* 0x00002b7000347802 */ /* 0x000fe40000000f00 */
[----:B------:R-:W-:Y:S05]  /*2b60*/  CALL.REL.NOINC `($__internal_81_$__cuda_sm70_shflsync_bfly_p) ;  /* 0x0000019000007944 */ /* 0x000fea0003c00000 */
[----:B01----:R-:W-:Y:S01]  /*2b70*/  FADD.FTZ R96, R96, R98 ;  /* 0x0000006260607221 */ /* 0x003fe20000010000 */
[----:B------:R-:W-:Y:S01]  /*2b80*/  HFMA2.MMA R98, -RZ, RZ, 0, 1.1920928955078125e-07 ;  /* 0x00000002ff627435 */ /* 0x000fe200000001ff */
[----:B------:R-:W-:Y:S02]  /*2b90*/  MOV R90, 0x1f ;  /* 0x0000001f005a7802 */ /* 0x000fe40000000f00 */
[----:B------:R-:W-:Y:S02]  /*2ba0*/  MOV R94, 0xffffffff ;  /* 0xffffffff005e7802 */ /* 0x000fe40000000f00 */
[----:B------:R-:W-:Y:S02]  /*2bb0*/  MOV R52, 0x2bd0 ;  /* 0x00002bd000347802 */ /* 0x000fe40000000f00 */
[----:B------:R-:W-:Y:S05]  /*2bc0*/  CALL.REL.NOINC `($__internal_81_$__cuda_sm70_shflsync_bfly_p) ;  /* 0x0000013000007944 */ /* 0x000fea0003c00000 */
[----:B01----:R-:W-:Y:S01]  /*2bd0*/  FADD.FTZ R96, R96, R98 ;  /* 0x0000006260607221 */ /* 0x003fe20000010000 */
[----:B------:R-:W-:Y:S01]  /*2be0*/  HFMA2.MMA R98, -RZ, RZ, 0, 2.384185791015625e-07 ;  /* 0x00000004ff627435 */ /* 0x000fe200000001ff */
[----:B------:R-:W-:Y:S02]  /*2bf0*/  MOV R90, 0x1f ;  /* 0x0000001f005a7802 */ /* 0x000fe40000000f00 */
[----:B------:R-:W-:-:S02]  /*2c00*/  MOV R94, 0xffffffff ;  /* 0xffffffff005e7802 */ /* 0x000fc40000000f00 */
[----:B------:R-:W-:Y:S02]  /*2c10*/  MOV R52, 0x2c30 ;  /* 0x00002c3000347802 */ /* 0x000fe40000000f00 */
[----:B------:R-:W-:Y:S05]  /*2c20*/  CALL.REL.NOINC `($__internal_81_$__cuda_sm70_shflsync_bfly_p) ;  /* 0x000000d000007944 */ /* 0x000fea0003c00000 */
[----:B01----:R-:W-:Y:S01]  /*2c30*/  FADD.FTZ R96, R96, R98 ;  /* 0x0000006260607221 */ /* 0x003fe20000010000 */
[----:B------:R-:W-:Y:S01]  /*2c40*/  HFMA2.MMA R98, -RZ, RZ, 0, 4.76837158203125e-07 ;  /* 0x00000008ff627435 */ /* 0x000fe200000001ff */
[----:B------:R-:W-:Y:S02]  /*2c50*/  MOV R90, 0x1f ;  /* 0x0000001f005a7802 */ /* 0x000fe40000000f00 */
[----:B------:R-:W-:Y:S02]  /*2c60*/  MOV R94, 0xffffffff ;  /* 0xffffffff005e7802 */ /* 0x000fe40000000f00 */
[----:B------:R-:W-:Y:S02]  /*2c70*/  MOV R52, 0x2c90 ;  /* 0x00002c9000347802 */ /* 0x000fe40000000f00 */
[----:B------:R-:W-:Y:S05]  /*2c80*/  CALL.REL.NOINC `($__internal_81_$__cuda_sm70_shflsync_bfly_p) ;  /* 0x0000007000007944 */ /* 0x000fea0003c00000 */
[----:B01----:R-:W-:Y:S01]  /*2c90*/  FADD.FTZ R96, R96, R98 ;  /* 0x0000006260607221 */ /* 0x003fe20000010000 */
[----:B------:R-:W-:Y:S01]  /*2ca0*/  HFMA2.MMA R98, -RZ, RZ, 0, 9.5367431640625e-07 ;  /* 0x00000010ff627435 */ /* 0x000fe200000001ff */
[----:B------:R-:W-:Y:S02]  /*2cb0*/  MOV R90, 0x1f ;  /* 0x0000001f005a7802 */ /* 0x000fe40000000f00 */
[----:B------:R-:W-:-:S02]  /*2cc0*/  MOV R94, 0xffffffff ;  /* 0xffffffff005e7802 */ /* 0x000fc40000000f00 */
[----:B------:R-:W-:Y:S02]  /*2cd0*/  MOV R52, 0x2cf0 ;  /* 0x00002cf000347802 */ /* 0x000fe40000000f00 */
[----:B------:R-:W-:Y:S05]  /*2ce0*/  CALL.REL.NOINC `($__internal_81_$__cuda_sm70_shflsync_bfly_p) ;  /* 0x0000001000007944 */ /* 0x000fea0003c00000 */
[----:B01----:R-:W-:Y:S05]  /*2cf0*/  BRA `(.L_x_714) ;  /* 0xffffe3a000007947 */ /* 0x003fea000383ffff */
        .weak           $__internal_81_$__cuda_sm70_shflsync_bfly_p
        .type           $__internal_81_$__cuda_sm70_shflsync_bfly_p,@function
        .size           $__internal_81_$__cuda_sm70_shflsync_bfly_p,(.L_x_1130 - $__internal_81_$__cuda_sm70_shflsync_bfly_p)
$__internal_81_$__cuda_sm70_shflsync_bfly_p:
[----:B------:R-:W-:Y:S01]  /*2d00*/  HFMA2.MMA R53, -RZ, RZ, 0, 0 ;  /* 0x00000000ff357435 */ /* 0x000fe200000001ff */
[----:B------:R-:W-:Y:S04]  /*2d10*/  WARPSYNC R94 ;  /* 0x0000005e00007348 */ /* 0x000fe80003800000 */
[----:B------:R0:W1:Y:S01]  /*2d20*/  SHFL.BFLY PT, R98, R96, R98, R90 ;  /* 0x0c00006260627389 */ /* 0x00006200000e005a */
[----:B------:R-:W-:Y:S05]  /*2d30*/  RET.REL.NODEC R52 `(_ZN10layer_norm13ln_fwd_kernelINS_13Kernel_traitsI13__nv_bfloat16S2_S2_fjLj6144ELj1ELj1ELj4ELj16ENS_18Kernel_traits_baseILj6144ES2_S2_S2_fjLj128EEEEEEEvNS_9FwdParamsE) ;  /* 0xffffd2c034007950 */ /* 0x000fea0003c3ffff */
.L_x_715:
        /* <DEDUP_REMOVED lines=12> */
.L_x_1130:


//--------------------- .text._ZN10layer_norm13ln_fwd_kernelINS_13Kernel_traitsI6__halffS2_fjLj6144ELj1ELj1ELj4ELj16ENS_18Kernel_traits_baseILj6144ES2_fS2_fjLj128EEEEEEEvNS_9FwdParamsE --------------------------
	.section	.text._ZN10layer_norm13ln_fwd_kernelINS_13Kernel_traitsI6__halffS2_fjLj6144ELj1ELj1ELj4ELj16ENS_18Kernel_traits_baseILj6144ES2_fS2_fjLj128EEEEEEEvNS_9FwdParamsE,"ax",@progbits
	.sectioninfo	@"SHI_REGISTERS=125"
	.align	128
        .global         _ZN10layer_norm13ln_fwd_kernelINS_13Kernel_traitsI6__halffS2_fjLj6144ELj1ELj1ELj4ELj16ENS_18Kernel_traits_baseILj6144ES2_fS2_fjLj128EEEEEEEvNS_9FwdParamsE
        .type           _ZN10layer_norm13ln_fwd_kernelINS_13Kernel_traitsI6__halffS2_fjLj6144ELj1ELj1ELj4ELj16ENS_18Kernel_traits_baseILj6144ES2_fS2_fjLj128EEEEEEEvNS_9FwdParamsE,@function
        .size           _ZN10layer_norm13ln_fwd_kernelINS_13Kernel_traitsI6__halffS2_fjLj6144ELj1ELj1ELj4ELj16ENS_18Kernel_traits_baseILj6144ES2_fS2_fjLj128EEEEEEEvNS_9FwdParamsE,(.L_x_1131 - _ZN10layer_norm13ln_fwd_kernelINS_13Kernel_traitsI6__halffS2_fjLj6144ELj1ELj1ELj4ELj16ENS_18Kernel_traits_baseILj6144ES2_fS2_fjLj128EEEEEEEvNS_9FwdParamsE)
        .other          _ZN10layer_norm13ln_fwd_kernelINS_13Kernel_traitsI6__halffS2_fjLj6144ELj1ELj1ELj4ELj16ENS_18Kernel_traits_baseILj6144ES2_fS2_fjLj128EEEEEEEvNS_9FwdParamsE,@"STO_CUDA_ENTRY STV_DEFAULT"
_ZN10layer_norm13ln_fwd_kernelINS_13Kernel_traitsI6__halffS2_fjLj6144ELj1ELj1ELj4ELj16ENS_18Kernel_traits_baseILj6144ES2_fS2_fjLj128EEEEEEEvNS_9FwdParamsE:
.text._ZN10layer_norm13ln_fwd_kernelINS_13Kernel_traitsI6__halffS2_fjLj6144ELj1ELj1ELj4ELj16ENS_18Kernel_traits_baseILj6144ES2_fS2_fjLj128EEEEEEEvNS_9FwdParamsE:
        /* <DEDUP_REMOVED lines=38> */
.L_x_719:
        /* <DEDUP_REMOVED lines=94> */
.L_x_720:
        /* <DEDUP_REMOVED lines=116> */
.L_x_721:
[----:B------:R-:W2:Y:S01]  /*0f80*/  S2R R100, SR_TID.X ;  /* 0x0000000000647919 */ /* 0x000ea20000002100 */
[----:B------:R-:W-:Y:S01]  /*0f90*/  @!P0 SHF.R.U32.HI R104, RZ, 0x5, R99 ;  /* 0x00000005ff688819 */ /* 0x000fe20000011663 */
[----:B-1----:R-:W-:Y:S01]  /*0fa0*/  FADD.FTZ R103, R106, R107 ;  /* 0x0000006b6a677221 */ /* 0x002fe20000010000 */
[----:B------:R-:W-:Y:S01]  /*0fb0*/  WARPSYNC 0xffffffff ;  /* 0xffffffff00007948 */ /* 0x000fe20003800000 */
[----:B0-----:R-:W-:Y:S02]  /*0fc0*/  MOV R107, RZ ;  /* 0x000000ff006b7202 */ /* 0x001fe40000000f00 */
[----:B------:R-:W-:Y:S02]  /*0fd0*/  @!P0 LOP3.LUT R104, R104, 0x3, RZ, 0xc0, !PT ;  /* 0x0000000368688812 */ /* 0x000fe400078ec0ff */
[----:B-----5:R-:W-:Y:S02]  /*0fe0*/  SHF.R.U32.HI R118, RZ, 0x10, R53 ;  /* 0x00000010ff767819 */ /* 0x020fe40000011635 */
[----:B------:R-:W-:-:S02]  /*0ff0*/  @!P0 IADD3 R99, R101, R104, RZ ;  /* 0x0000006865638210 */ /* 0x000fc40007ffe0ff */
[----:B------:R-:W-:Y:S01]  /*1000*/  CS2R R104, SRZ ;  /* 0x0000000000687805 */ /* 0x000fe2000001ff00 */
[----:B------:R-:W-:Y:S02]  /*1010*/  SHF.R.U64 R120, R58, 0x10, R59 ;  /* 0x000000103a787819 */ /* 0x000fe4000000123b */
[----:B------:R-:W-:Y:S01]  /*1020*/  @!P0 STS.64 [R99.X8], R102 ;  /* 0x0000006663008388 */ /* 0x000fe20000008a00 */
[----:B------:R-:W-:Y:S02]  /*1030*/  SHF.R.U64 R122, R62, 0x10, R63 ;  /* 0x000000103e7a7819 */ /* 0x000fe4000000123f */
[----:B--2---:R-:W-:Y:S01]  /*1040*/  LOP3.LUT R108, R100, 0x1f, RZ, 0xc0, !PT ;  /* 0x0000001f646c7812 */ /* 0x004fe200078ec0ff */
[----:B------:R-:W-:Y:S03]  /*1050*/  BAR.SYNC.DEFER_BLOCKING 0x0 ;  /* 0x0000000000007b1d */ /* 0x000fe60000010000 */
[----:B------:R-:W-:-:S13]  /*1060*/  ISETP.GT.U32.AND P1, PT, R108, 0x3, PT ;  /* 0x000000036c00780c */ /* 0x000fda0003f24070 */
[----:B------:R-:W-:Y:S02]  /*1070*/  @!P1 IADD3 R108, R101, R108, RZ ;  /* 0x0000006c656c9210 */ /* 0x000fe40007ffe0ff */
[----:B------:R-:W-:-:S05]  /*1080*/  @!P1 MOV R107, 0x44c00000 ;  /* 0x44c00000006b9802 */ /* 0x000fca0000000f00 */
[----:B------:R-:W0:Y:S04]  /*1090*/  SHFL.DOWN PT, R110, R107, 0x2, 0x1f ;  /* 0x08401f006b6e7f89 */ /* 0x000e2800000e0000 */
[----:B------:R-:W1:Y:S01]  /*10a0*/  @!P1 LDS.64 R104, [R108.X8] ;  /* 0x000000006c689984 */ /* 0x000e620000008a00 */
[----:B------:R-:W-:-:S04]  /*10b0*/  LOP3.LUT P1, RZ, R0, 0xff, RZ, 0xc0, !PT ;  /* 0x000000ff00ff7812 */ /* 0x000fc8000782c0ff */
[----:B------:R-:W-:Y:S01]  /*10c0*/  SEL R0, RZ, 0x1, P1 ;  /* 0x00000001ff007807 */ /* 0x000fe20000800000 */
[----:B0-----:R-:W-:-:S04]  /*10d0*/  FADD.FTZ R106, R110, R107 ;  /* 0x0000006b6e6a7221 */ /* 0x001fc80000010000 */
[----:B------:R-:W0:Y:S01]  /*10e0*/  MUFU.RCP R111, R106 ;  /* 0x0000006a006f7308 */ /* 0x000e220000001000 */
[----:B------:R-:W2:Y:S04]  /*10f0*/  SHFL.DOWN PT, R101, R106, 0x1, 0x1f ;  /* 0x08201f006a657f89 */ /* 0x000ea800000e0000 */
[----:B-1----:R-:W1:Y:S04]  /*1100*/  SHFL.DOWN PT, R109, R104, 0x2, 0x1f ;  /* 0x08401f00686d7f89 */ /* 0x002e6800000e0000 */
[----:B------:R-:W3:Y:S01]  /*1110*/  SHFL.DOWN PT, R108, R105, 0x2, 0x1f ;  /* 0x08401f00696c7f89 */ /* 0x000ee200000e0000 */
[----:B--2---:R-:W-:-:S06]  /*1120*/  FADD.FTZ R102, R106, R101 ;  /* 0x000000656a667221 */ /* 0x004fcc0000010000 */
[----:B------:R-:W2:Y:S01]  /*1130*/  MUFU.RCP R102, R102 ;  /* 0x0000006600667308 */ /* 0x000ea20000001000 */
[----:B-1----:R-:W-:Y:S02]  /*1140*/  FMUL.FTZ R112, R110, R109 ;  /* 0x0000006d6e707220 */ /* 0x002fe40000410000 */
        /* <DEDUP_REMOVED lines=11> */
[----:B------:R-:W1:Y:S01]  /*1200*/  SHFL.DOWN PT, R104, R107, 0x1, 0x1f ;  /* 0x08201f006b687f89 */ /* 0x000e6200000e0000 */
[----:B------:R-:W-:Y:S01]  /*1210*/  LOP3.LUT P0, RZ, R105, 0x1f, R100, 0xf8, !PT ;  /* 0x0000001f69ff7812 */ /* 0x000fe2000780f864 */
[----:B0-----:R-:W-:-:S12]  /*1220*/  FMUL.FTZ R99, R101, R112 ;  /* 0x0000007065637220 */ /* 0x001fd80000410000 */
[----:B------:R-:W-:Y:S01]  /*1230*/  @!P0 MOV R105, 0x4 ;  /* 0x0000000400698802 */ /* 0x000fe20000000f00 */
[----:B------:R-:W-:Y:S02]  /*1240*/  FFMA.FTZ R99, R106, R103, R99 ;  /* 0x000000676a637223 */ /* 0x000fe40000010063 */
[----:B------:R-:W-:Y:S02]  /*1250*/  FADD.FTZ R103, R103, -R112 ;  /* 0x8000007067677221 */ /* 0x000fe40000010000 */
[----:B--2---:R-:W-:Y:S02]  /*1260*/  FMUL.FTZ R99, R102, R99 ;  /* 0x0000006366637220 */ /* 0x004fe40000410000 */
[----:B------:R-:W-:-:S04]  /*1270*/  FMUL.FTZ R103, R103, R103 ;  /* 0x0000006767677220 */ /* 0x000fc80000410000 */
[----:B------:R-:W0:Y:S01]  /*1280*/  SHFL.IDX PT, R99, R99, RZ, 0x1f ;  /* 0x00001fff63637589 */ /* 0x000e2200000e0000 */
[----:B------:R-:W-:Y:S02]  /*1290*/  FMUL.FTZ R106, R106, R103 ;  /* 0x000000676a6a7220 */ /* 0x000fe40000410000 */
[----:B-1----:R-:W-:Y:S02]  /*12a0*/  FADD.FTZ R103, R107, R104 ;  /* 0x000000686b677221 */ /* 0x002fe40000010000 */
[----:B------:R-:W-:Y:S02]  /*12b0*/  FMUL.FTZ R106, R101, R106 ;  /* 0x0000006a656a7220 */ /* 0x000fe40000410000 */
[----:B------:R-:W-:-:S04]  /*12c0*/  @!P0 IMAD.WIDE R104, R98, R105, c[0x0][0x180] ;  /* 0x0000600062688625 */ /* 0x000fc800078e0269 */
        /* <DEDUP_REMOVED lines=11> */
[----:B0-----:R-:W-:Y:S01]  /*1380*/  HFMA2.MMA R103, -RZ, RZ, 0.6455078125, -0.052093505859375 ;  /* 0x392aaaabff677435 */ /* 0x001fe200000001ff */
[----:B------:R-:W-:Y:S01]  /*1390*/  FADD.FTZ R36, R36, -R99 ;  /* 0x8000006324247221 */ /* 0x000fe20000010000 */
[----:B------:R-:W-:Y:S01]  /*13a0*/  SHF.R.U32.HI R105, RZ, 0x10, R73 ;  /* 0x00000010ff697819 */ /* 0x000fe20000011649 */
[--C-:B------:R-:W-:Y:S02]  /*13b0*/  FADD.FTZ R44, R44, -R99.reuse ;  /* 0x800000632c2c7221 */ /* 0x100fe40000010000 */
[--C-:B------:R-:W-:Y:S02]  /*13c0*/  FADD.FTZ R5, R5, -R99.reuse ;  /* 0x8000006305057221 */ /* 0x100fe40000010000 */
[----:B------:R-:W-:-:S02]  /*13d0*/  FADD.FTZ R7, R7, -R99 ;  /* 0x8000006307077221 */ /* 0x000fc40000010000 */
[----:B------:R-:W-:Y:S01]  /*13e0*/  FADD.FTZ R110, R45, -R99 ;  /* 0x800000632d6e7221 */ /* 0x000fe20000010000 */
[----:B------:R-:W-:Y:S01]  /*13f0*/  SHF.R.U64 R45, R76, 0x10, R77 ;  /* 0x000000104c2d7819 */ /* 0x000fe2000000124d */
        /* <DEDUP_REMOVED lines=10> */
[----:B------:R-:W-:Y:S01]  /*14a0*/  FADD.FTZ R114, R49, -R99 ;  /* 0x8000006331727221 */ /* 0x000fe20000010000 */
[----:B------:R-:W-:Y:S01]  /*14b0*/  SHF.R.U64 R49, R74, 0x10, R75 ;  /* 0x000000104a317819 */ /* 0x000fe2000000124b */
[----:B------:R-:W-:-:S02]  /*14c0*/  FADD.FTZ R19, R19, -R99 ;  /* 0x8000006313137221 */ /* 0x000fc40000010000 */
[----:B------:R-:W-:Y:S01]  /*14d0*/  FADD.FTZ R112, R47, -R99 ;  /* 0x800000632f707221 */ /* 0x000fe20000010000 */
[----:B------:R-:W-:Y:S01]  /*14e0*/  SHF.R.U32.HI R47, RZ, 0x10, R77 ;  /* 0x00000010ff2f7819 */ /* 0x000fe2000001164d */
[----:B------:R-:W-:Y:S01]  /*14f0*/  FADD.FTZ R27, R27, -R99 ;  /* 0x800000631b1b7221 */ /* 0x000fe20000010000 */
[----:B0-----:R0:W-:Y:S01]  /*1500*/  @!P0 STG.E [R12.64], R103 ;  /* 0x000000670c008986 */ /* 0x0011e2000c101904 */
[C---:B------:R-:W-:Y:S02]  /*1510*/  FMUL.FTZ R20, R103.reuse, R20 ;  /* 0x0000001467147220 */ /* 0x040fe40000410000 */
[C---:B------:R-:W-:Y:S02]  /*1520*/  FMUL.FTZ R33, R103.reuse, R33 ;  /* 0x0000002167217220 */ /* 0x040fe40000410000 */
[C---:B------:R-:W-:Y:S01]  /*1530*/  FMUL.FTZ R35, R103.reuse, R35 ;  /* 0x0000002367237220 */ /* 0x040fe20000410000 */
[----:B------:R-:W-:Y:S01]  /*1540*/  F2FP.PACK_AB R41, RZ, R20 ;  /* 0x00000014ff29723e */ /* 0x000fe200000000ff */
[----:B------:R-:W-:-:S02]  /*1550*/  FMUL.FTZ R28, R103, R28 ;  /* 0x0000001c671c7220 */ /* 0x000fc40000410000 */
        /* <DEDUP_REMOVED lines=26> */
[----:B------:R-:W-:Y:S01]  /*1700*/  HFMA2 R49, R36.H0_H0, R5.H0_H0, R49.H0_H0 ;  /* 0x2000000524317231 */ /* 0x000fe20000040831 */
        /* <DEDUP_REMOVED lines=10> */
[----:B------:R-:W-:Y:S01]  /*17b0*/  F2FP.PACK_AB R17, RZ, R17 ;  /* 0x00000011ff11723e */ /* 0x000fe200000000ff */
[----:B------:R-:W-:Y:S01]  /*17c0*/  FMUL.FTZ R27, R103, R27 ;  /* 0x0000001b671b7220 */ /* 0x000fe20000410000 */
[----:B------:R-:W-:Y:S01]  /*17d0*/  SHF.R.U64 R45, R80, 0x10, R81 ;  /* 0x00000010502d7819 */ /* 0x000fe20000001251 */
[----:B------:R-:W-:Y:S01]  /*17e0*/  HFMA2 R11, R118.H0_H0, R11.H0_H0, R47.H0_H0 ;  /* 0x2000000b760b7231 */ /* 0x000fe2000004082f */
[----:B------:R-:W-:Y:S01]  /*17f0*/  SHF.R.U64 R110, R56, 0x10, R57 ;  /* 0x00000010386e7819 */ /* 0x000fe20000001239 */
[----:B------:R-:W-:Y:S01]  /*1800*/  FADD.FTZ R29, R29, -R99 ;  /* 0x800000631d1d7221 */ /* 0x000fe20000010000 */
[----:B------:R-:W-:Y:S01]  /*1810*/  F2FP.PACK_AB R102, RZ, R102 ;  /* 0x00000066ff66723e */ /* 0x000fe200000000ff */
[C---:B------:R-:W-:Y:S01]  /*1820*/  FMUL.FTZ R23, R103.reuse, R23 ;  /* 0x0000001767177220 */ /* 0x040fe20000410000 */
[----:B------:R-:W-:Y:S01]  /*1830*/  F2FP.PACK_AB R21, RZ, R21 ;  /* 0x00000015ff15723e */ /* 0x000fe200000000ff */
[----:B------:R-:W-:Y:S01]  /*1840*/  FMUL.FTZ R25, R103, R25 ;  /* 0x0000001967197220 */ /* 0x000fe20000410000 */
[----:B------:R-:W-:Y:S01]  /*1850*/  SHF.R.U64 R9, R78, 0x10, R79 ;  /* 0x000000104e097819 */ /* 0x000fe2000000124f */
[----:B------:R-:W-:Y:S01]  /*1860*/  HFMA2 R15, R36.H0_H0, R15.H0_H0, R31.H0_H0 ;  /* 0x2000000f240f7231 */ /* 0x000fe2000004081f */
[----:B------:R-:W-:Y:S01]  /*1870*/  SHF.R.U64 R5, R54, 0x10, R55 ;  /* 0x0000001036057819 */ /* 0x000fe20000001237 */
[----:B------:R-:W-:Y:S01]  /*1880*/  HFMA2 R36, R110.H0_H0, R17.H0_H0, R45.H0_H0 ;  /* 0x200000116e247231 */ /* 0x000fe2000004082d */
[----:B------:R-:W-:Y:S01]  /*1890*/  SHF.R.U64 R51, R82, 0x10, R83 ;  /* 0x0000001052337819 */ /* 0x000fe20000001253 */
[--C-:B------:R-:W-:Y:S01]  /*18a0*/  FADD.FTZ R37, R37, -R99.reuse ;  /* 0x8000006325257221 */ /* 0x100fe20000010000 */
[----:B------:R-:W-:Y:S01]  /*18b0*/  F2FP.PACK_AB R19, RZ, R19 ;  /* 0x00000013ff13723e */ /* 0x000fe200000000ff */
[----:B------:R-:W-:Y:S01]  /*18c0*/  FADD.FTZ R104, R39, -R99 ;  /* 0x8000006327687221 */ /* 0x000fe20000010000 */
[----:B------:R-:W-:Y:S01]  /*18d0*/  SHF.R.U32.HI R47, RZ, 0x10, R81 ;  /* 0x00000010ff2f7819 */ /* 0x000fe20000011651 */
[----:B------:R-:W-:Y:S01]  /*18e0*/  HFMA2 R102, R5.H0_H0, R102.H0_H0, R9.H0_H0 ;  /* 0x2000006605667231 */ /* 0x000fe20000040809 */
[----:B------:R-:W-:Y:S01]  /*18f0*/  SHF.R.U32.HI R118, RZ, 0x10, R57 ;  /* 0x00000010ff767819 */ /* 0x000fe20000011639 */
[----:B------:R-:W-:Y:S01]  /*1900*/  HFMA2 R45, R120.H0_H0, R21.H0_H0, R51.H0_H0 ;  /* 0x20000015782d7231 */ /* 0x000fe20000040833 */
        /* <DEDUP_REMOVED lines=9> */
[----:B------:R-:W-:Y:S01]  /*19a0*/  SHF.R.U32.HI R5, RZ, 0x10, R83 ;  /* 0x00000010ff057819 */ /* 0x000fe20000011653 */
[C---:B------:R-:W-:Y:S01]  /*19b0*/  FMUL.FTZ R106, R103.reuse, R106 ;  /* 0x0000006a676a7220 */ /* 0x040fe20000410000 */
[----:B------:R-:W-:Y:S01]  /*19c0*/  SHF.R.U32.HI R110, RZ, 0x10, R59 ;  /* 0x00000010ff6e7819 */ /* 0x000fe2000001163b */
        /* <DEDUP_REMOVED lines=10> */
[--C-:B------:R-:W-:Y:S01]  /*1a70*/  FADD.FTZ R8, R8, -R99.reuse ;  /* 0x8000006308087221 */ /* 0x100fe20000010000 */
[----:B------:R-:W-:Y:S01]  /*1a80*/  F2FP.PACK_AB R29, RZ, R29 ;  /* 0x0000001dff1d723e */ /* 0x000fe200000000ff */
[----:B------:R-:W-:Y:S01]  /*1a90*/  FADD.FTZ R10, R10, -R99 ;  /* 0x800000630a0a7221 */ /* 0x000fe20000010000 */
[----:B------:R-:W-:Y:S01]  /*1aa0*/  SHF.R.U64 R47, R86, 0x10, R87 ;  /* 0x00000010562f7819 */ /* 0x000fe20000001257 */
[----:B------:R-:W-:Y:S01]  /*1ab0*/  HFMA2 R31, R118.H0_H0, R25.H0_H0, R31.H0_H0 ;  /* 0x20000019761f7231 */ /* 0x000fe2000004081f */
[----:B------:R-:W-:Y:S01]  /*1ac0*/  SHF.R.U32.HI R5, RZ, 0x10, R89 ;  /* 0x00000010ff057819 */ /* 0x000fe20000011659 */
[----:B------:R-:W-:Y:S01]  /*1ad0*/  FADD.FTZ R14, R14, -R99 ;  /* 0x800000630e0e7221 */ /* 0x000fe20000010000 */
[----:B------:R-:W-:Y:S01]  /*1ae0*/  SHF.R.U32.HI R21, RZ, 0x10, R65 ;  /* 0x00000010ff157819 */ /* 0x000fe20000011641 */
        /* <DEDUP_REMOVED lines=26> */
[----:B------:R-:W-:Y:S01]  /*1c90*/  FADD.FTZ R50, R50, -R99 ;  /* 0x8000006332327221 */ /* 0x000fe20000010000 */
[----:B------:R-:W-:Y:S01]  /*1ca0*/  SHF.R.U64 R99, R68, 0x10, R69 ;  /* 0x0000001044637819 */ /* 0x000fe20000001245 */
        /* <DEDUP_REMOVED lines=17> */
[----:B------:R-:W-:Y:S01]  /*1dc0*/  HFMA2 R29, R12.H0_H0, R13.H0_H0, R29.H0_H0 ;  /* 0x2000000d0c1d7231 */ /* 0x000fe2000004081d */
[C---:B------:R-:W-:Y:S01]  /*1dd0*/  FMUL.FTZ R18, R103.reuse, R18 ;  /* 0x0000001267127220 */ /* 0x040fe20000410000 */
[----:B------:R-:W-:Y:S01]  /*1de0*/  SHF.R.U64 R12, R94, 0x10, R95 ;  /* 0x000000105e0c7819 */ /* 0x000fe2000000125f */
[C---:B------:R-:W-:Y:S01]  /*1df0*/  FMUL.FTZ R22, R103.reuse, R22 ;  /* 0x0000001667167220 */ /* 0x040fe20000410000 */
[----:B------:R-:W-:Y:S01]  /*1e00*/  SHF.R.U64 R13, R70, 0x10, R71 ;  /* 0x00000010460d7819 */ /* 0x000fe20000001247 */
        /* <DEDUP_REMOVED lines=31> */
[----:B------:R-:W-:Y:S01]  /*2000*/  LOP3.LUT R44, R44, 0xffff, RZ, 0xc0, !PT ;  /* 0x0000ffff2c2c7812 */ /* 0x000fe200078ec0ff */
[----:B------:R-:W-:Y:S01]  /*2010*/  HFMA2 R10, R53.H0_H0, R10.H0_H0, R77.H0_H0 ;  /* 0x2000000a350a7231 */ /* 0x000fe2000004084d */
[----:B------:R-:W-:Y:S01]  /*2020*/  SHF.L.U32 R49, R101, 0x10, RZ ;  /* 0x0000001065317819 */ /* 0x000fe200000006ff */
[----:B------:R-:W-:Y:S01]  /*2030*/  HFMA2 R51, R52.H0_H0, R8.H0_H0, R76.H0_H0 ;  /* 0x2000000834337231 */ /* 0x000fe2000004084c */
[----:B------:R-:W-:Y:S01]  /*2040*/  F2FP.PACK_AB R18, RZ, R18 ;  /* 0x00000012ff12723e */ /* 0x000fe200000000ff */
[----:B------:R-:W-:Y:S01]  /*2050*/  HFMA2 R8, R56.H0_H0, R16.H0_H0, R80.H0_H0 ;  /* 0x2000001038087231 */ /* 0x000fe20000040850 */
        /* <DEDUP_REMOVED lines=8> */
[----:B------:R-:W-:Y:S01]  /*20e0*/  PRMT R49, R6, 0x7610, R49 ;  /* 0x0000761006317816 */ /* 0x000fe20000000031 */
[----:B------:R-:W-:Y:S01]  /*20f0*/  HFMA2 R41, R58.H0_H0, R41.H0_H0, R82.H0_H0 ;  /* 0x200000293a297231 */ /* 0x000fe20000040852 */
[----:B------:R-:W-:Y:S01]  /*2100*/  LOP3.LUT R30, R10, 0xffff, RZ, 0xc0, !PT ;  /* 0x0000ffff0a1e7812 */ /* 0x000fe200078ec0ff */
[----:B------:R-:W-:Y:S01]  /*2110*/  HFMA2 R24, R64.H0_H0, R32.H0_H0, R88.H0_H0 ;  /* 0x2000002040187231 */ /* 0x000fe20000040858 */
[----:B------:R-:W-:Y:S01]  /*2120*/  SHF.L.U32 R6, R44, 0x10, RZ ;  /* 0x000000102c067819 */ /* 0x000fe200000006ff */
[----:B------:R-:W-:Y:S01]  /*2130*/  HFMA2 R33, R66.H0_H0, R33.H0_H0, R90.H0_H0 ;  /* 0x2000002142217231 */ /* 0x000fe2000004085a */
[----:B------:R-:W-:Y:S01]  /*2140*/  SHF.L.U32 R10, R102, 0x10, RZ ;  /* 0x00000010660a7819 */ /* 0x000fe200000006ff */
[----:B------:R-:W-:Y:S01]  /*2150*/  HFMA2 R43, R62.H0_H0, R43.H0_H0, R86.H0_H0 ;  /* 0x2000002b3e2b7231 */ /* 0x000fe20000040856 */
[----:B------:R-:W-:Y:S01]  /*2160*/  LOP3.LUT R36, R36, 0xffff, RZ, 0xc0, !PT ;  /* 0x0000ffff24247812 */ /* 0x000fe200078ec0ff */
[----:B------:R-:W-:Y:S01]  /*2170*/  HFMA2 R35, R70.H0_H0, R35.H0_H0, R94.H0_H0 ;  /* 0x2000002346237231 */ /* 0x000fe2000004085e */
[----:B------:R-:W-:-:S02]  /*2180*/  F2FP.PACK_AB R26, RZ, R26 ;  /* 0x0000001aff1a723e */ /* 0x000fc400000000ff */
[----:B------:R-:W-:Y:S02]  /*2190*/  LOP3.LUT R45, R45, 0xffff, RZ, 0xc0, !PT ;  /* 0x0000ffff2d2d7812 */ /* 0x000fe400078ec0ff */
[----:B------:R-:W-:Y:S01]  /*21a0*/  LOP3.LUT R6, R6, 0xffff, R51, 0xf8, !PT ;  /* 0x0000ffff06067812 */ /* 0x000fe200078ef833 */
[----:B------:R-:W-:Y:S01]  /*21b0*/  HFMA2 R26, R61.H0_H0, R26.H0_H0, R85.H0_H0 ;  /* 0x2000001a3d1a7231 */ /* 0x000fe20000040855 */
[----:B------:R-:W-:Y:S02]  /*21c0*/  LOP3.LUT R32, R99, 0xffff, RZ, 0xc0, !PT ;  /* 0x0000ffff63207812 */ /* 0x000fe400078ec0ff */
[----:B------:R-:W-:Y:S02]  /*21d0*/  LOP3.LUT R10, R10, 0xffff, R49, 0xf8, !PT ;  /* 0x0000ffff0a0a7812 */ /* 0x000fe400078ef831 */
[----:B------:R-:W-:Y:S02]  /*21e0*/  LOP3.LUT R14, R14, 0xffff, RZ, 0xc0, !PT ;  /* 0x0000ffff0e0e7812 */ /* 0x000fe400078ec0ff */
[----:B------:R-:W-:-:S02]  /*21f0*/  SHF.L.U64.HI R51, R102, 0x10, RZ ;  /* 0x0000001066337819 */ /* 0x000fc400000102ff */
[----:B------:R-:W-:Y:S02]  /*2200*/  SHF.L.U64.HI R99, R44, 0x10, RZ ;  /* 0x000000102c637819 */ /* 0x000fe400000102ff */
[C---:B------:R-:W-:Y:S02]  /*2210*/  SHF.L.U32 R49, R36.reuse, 0x10, RZ ;  /* 0x0000001024317819 */ /* 0x040fe400000006ff */
[----:B------:R-:W-:Y:S02]  /*2220*/  F2FP.PACK_AB R22, RZ, R22 ;  /* 0x00000016ff16723e */ /* 0x000fe400000000ff */
[----:B------:R-:W-:Y:S02]  /*2230*/  SHF.L.U32 R44, R45, 0x10, RZ ;  /* 0x000000102d2c7819 */ /* 0x000fe400000006ff */
[----:B------:R-:W-:Y:S01]  /*2240*/  SHF.L.U64.HI R102, R36, 0x10, RZ ;  /* 0x0000001024667819 */ /* 0x000fe200000102ff */
[----:B------:R-:W-:Y:S01]  /*2250*/  HFMA2 R22, R59.H0_H0, R22.H0_H0, R83.H0_H0 ;  /* 0x200000163b167231 */ /* 0x000fe20000040853 */
[----:B------:R-:W-:-:S02]  /*2260*/  LOP3.LUT R31, R31, 0xffff, RZ, 0xc0, !PT ;  /* 0x0000ffff1f1f7812 */ /* 0x000fc400078ec0ff */
[----:B------:R-:W-:Y:S02]  /*2270*/  F2FP.PACK_AB R34, RZ, R34 ;  /* 0x00000022ff22723e */ /* 0x000fe400000000ff */
[----:B------:R-:W-:Y:S02]  /*2280*/  LOP3.LUT R36, R14, 0xffff0000, R51, 0xf8, !PT ;  /* 0xffff00000e247812 */ /* 0x000fe400078ef833 */
[----:B------:R-:W-:Y:S01]  /*2290*/  LOP3.LUT R14, R49, 0xffff, R8, 0xf8, !PT ;  /* 0x0000ffff310e7812 */ /* 0x000fe200078ef808 */
[----:B------:R-:W-:Y:S01]  /*22a0*/  HFMA2 R34, R65.H0_H0, R34.H0_H0, R89.H0_H0 ;  /* 0x2000002241227231 */ /* 0x000fe20000040859 */
[----:B------:R-:W-:Y:S02]  /*22b0*/  LOP3.LUT R8, R44, 0xffff, R41, 0xf8, !PT ;  /* 0x0000ffff2c087812 */ /* 0x000fe400078ef829 */
[----:B------:R-:W-:Y:S02]  /*22c0*/  SHF.L.U64.HI R49, R45, 0x10, RZ ;  /* 0x000000102d317819 */ /* 0x000fe400000102ff */
[----:B------:R-:W-:-:S02]  /*22d0*/  SHF.L.U32 R41, R31, 0x10, RZ ;  /* 0x000000101f297819 */ /* 0x000fc400000006ff */
[----:B------:R-:W-:Y:S02]  /*22e0*/  LOP3.LUT R26, R26, 0xffff, RZ, 0xc0, !PT ;  /* 0x0000ffff1a1a7812 */ /* 0x000fe400078ec0ff */
[----:B------:R-:W-:Y:S02]  /*22f0*/  SHF.L.U64.HI R45, R31, 0x10, RZ ;  /* 0x000000101f2d7819 */ /* 0x000fe400000102ff */
[----:B------:R-:W-:Y:S02]  /*2300*/  LOP3.LUT R18, R41, 0xffff, R18, 0xf8, !PT ;  /* 0x0000ffff29127812 */ /* 0x000fe400078ef812 */
[----:B------:R-:W-:Y:S02]  /*2310*/  LOP3.LUT R44, R22, 0xffff, RZ, 0xc0, !PT ;  /* 0x0000ffff162c7812 */ /* 0x000fe400078ec0ff */
[----:B------:R-:W-:Y:S02]  /*2320*/  LOP3.LUT R41, R26, 0xffff0000, R45, 0xf8, !PT ;  /* 0xffff00001a297812 */ /* 0x000fe400078ef82d */
[----:B------:R-:W-:-:S02]  /*2330*/  PRMT R26, R33, 0x7610, R26 ;  /* 0x00007610211a7816 */ /* 0x000fc4000000001a */
[----:B------:R-:W-:Y:S02]  /*2340*/  LOP3.LUT R47, R47, 0xffff, RZ, 0xc0, !PT ;  /* 0x0000ffff2f2f7812 */ /* 0x000fe400078ec0ff */
[----:B------:R-:W-:Y:S02]  /*2350*/  LOP3.LUT R29, R29, 0xffff, RZ, 0xc0, !PT ;  /* 0x0000ffff1d1d7812 */ /* 0x000fe400078ec0ff */
[----:B------:R-:W-:Y:S02]  /*2360*/  LOP3.LUT R33, R34, 0xffff, RZ, 0xc0, !PT ;  /* 0x0000ffff22217812 */ /* 0x000fe400078ec0ff */
[----:B------:R-:W-:Y:S02]  /*2370*/  LOP3.LUT R34, R37, 0xffff, RZ, 0xc0, !PT ;  /* 0x0000ffff25227812 */ /* 0x000fe400078ec0ff */
[----:B------:R-:W-:Y:S02]  /*2380*/  LOP3.LUT R31, R44, 0xffff0000, R49, 0xf8, !PT ;  /* 0xffff00002c1f7812 */ /* 0x000fe400078ef831 */
[----:B------:R-:W-:-:S02]  /*2390*/  LOP3.LUT R44, R16, 0xffff, RZ, 0xc0, !PT ;  /* 0x0000ffff102c7812 */ /* 0x000fc400078ec0ff */
[----:B------:R-:W-:Y:S02]  /*23a0*/  SHF.L.U32 R22, R47, 0x10, RZ ;  /* 0x000000102f167819 */ /* 0x000fe400000006ff */
[----:B------:R-:W-:Y:S02]  /*23b0*/  SHF.L.U64.HI R16, R29, 0x10, RZ ;  /* 0x000000101d107819 */ /* 0x000fe400000102ff */
[----:B------:R-:W-:Y:S02]  /*23c0*/  SHF.L.U32 R37, R34, 0x10, RZ ;  /* 0x0000001022257819 */ /* 0x000fe400000006ff */
[----:B------:R-:W-:Y:S02]  /*23d0*/  LOP3.LUT R22, R22, 0xffff, R43, 0xf8, !PT ;  /* 0x0000ffff16167812 */ /* 0x000fe400078ef82b */
[----:B------:R-:W-:Y:S02]  /*23e0*/  LOP3.LUT R33, R33, 0xffff0000, R16, 0xf8, !PT ;  /* 0xffff000021217812 */ /* 0x000fe400078ef810 */
[----:B------:R-:W-:-:S02]  /*23f0*/  SHF.L.U32 R43, R29, 0x10, RZ ;  /* 0x000000101d2b7819 */ /* 0x000fc400000006ff */
[--C-:B------:R-:W-:Y:S02]  /*2400*/  LOP3.LUT R16, R37, 0xffff, R26.reuse, 0xf8, !PT ;  /* 0x0000ffff25107812 */ /* 0x100fe400078ef81a */
[----:B------:R-:W-:Y:S02]  /*2410*/  PRMT R26, R28, 0x7610, R26 ;  /* 0x000076101c1a7816 */ /* 0x000fe4000000001a */
[----:B------:R-:W-:Y:S02]  /*2420*/  SHF.L.U64.HI R45, R47, 0x10, RZ ;  /* 0x000000102f2d7819 */ /* 0x000fe400000102ff */
[----:B------:R-:W-:Y:S02]  /*2430*/  LOP3.LUT R24, R43, 0xffff, R24, 0xf8, !PT ;  /* 0x0000ffff2b187812 */ /* 0x000fe400078ef818 */
[----:B------:R-:W-:Y:S02]  /*2440*/  LOP3.LUT R25, R25, 0xffff, RZ, 0xc0, !PT ;  /* 0x0000ffff19197812 */ /* 0x000fe400078ec0ff */
[----:B------:R-:W-:-:S02]  /*2450*/  LOP3.LUT R43, R26, 0xffff, RZ, 0xc0, !PT ;  /* 0x0000ffff1a2b7812 */ /* 0x000fc400078ec0ff */
[----:B------:R-:W-:Y:S02]  /*2460*/  F2FP.PACK_AB R42, RZ, R42 ;  /* 0x0000002aff2a723e */ /* 0x000fe400000000ff */
[----:B------:R-:W-:Y:S02]  /*2470*/  LOP3.LUT R29, R44, 0xffff0000, R45, 0xf8, !PT ;  /* 0xffff00002c1d7812 */ /* 0x000fe400078ef82d */
[----:B------:R-:W-:Y:S01]  /*2480*/  SHF.L.U64.HI R26, R34, 0x10, RZ ;  /* 0x00000010221a7819 */ /* 0x000fe200000102ff */
[----:B------:R-:W-:Y:S01]  /*2490*/  HFMA2 R42, R69.H0_H0, R42.H0_H0, R93.H0_H0 ;  /* 0x2000002a452a7231 */ /* 0x000fe2000004085d */
[C---:B------:R-:W-:Y:S02]  /*24a0*/  SHF.L.U32 R45, R25.reuse, 0x10, RZ ;  /* 0x00000010192d7819 */ /* 0x040fe400000006ff */
[----:B------:R-:W-:Y:S02]  /*24b0*/  SHF.L.U64.HI R34, R25, 0x10, RZ ;  /* 0x0000001019227819 */ /* 0x000fe400000102ff */
[----:B------:R-:W-:-:S02]  /*24c0*/  PRMT R28, R35, 0x7610, R28 ;  /* 0x00007610231c7816 */ /* 0x000fc4000000001c */
[----:B------:R-:W-:Y:S02]  /*24d0*/  SHF.L.U32 R25, R43, 0x10, RZ ;  /* 0x000000102b197819 */ /* 0x000fe400000006ff */
[----:B------:R-:W-:Y:S02]  /*24e0*/  F2FP.PACK_AB R48, RZ, R48 ;  /* 0x00000030ff30723e */ /* 0x000fe400000000ff */
[----:B------:R-:W-:Y:S02]  /*24f0*/  LOP3.LUT R28, R25, 0xffff, R28, 0xf8, !PT ;  /* 0x0000ffff191c7812 */ /* 0x000fe400078ef81c */
[----:B------:R-:W-:Y:S01]  /*2500*/  LOP3.LUT R25, R5, 0xffff, RZ, 0xc0, !PT ;  /* 0x0000ffff05197812 */ /* 0x000fe200078ec0ff */
[----:B------:R-:W-:Y:S01]  /*2510*/  HFMA2 R48, R72.H0_H0, R48.H0_H0, R96.H0_H0 ;  /* 0x2000003048307231 */ /* 0x000fe20000040860 */
[----:B------:R-:W-:Y:S02]  /*2520*/  SHF.L.U64.HI R101, R101, 0x10, RZ ;  /* 0x0000001065657819 */ /* 0x000fe400000102ff */
[----:B------:R-:W-:-:S02]  /*2530*/  LOP3.LUT R35, R42, 0xffff, RZ, 0xc0, !PT ;  /* 0x0000ffff2a237812 */ /* 0x000fc400078ec0ff */
[----:B------:R-:W-:Y:S02]  /*2540*/  SHF.L.U32 R5, R25, 0x10, RZ ;  /* 0x0000001019057819 */ /* 0x000fe400000006ff */
[----:B------:R-:W-:Y:S02]  /*2550*/  LOP3.LUT R32, R32, 0xffff0000, R101, 0xf8, !PT ;  /* 0xffff000020207812 */ /* 0x000fe400078ef865 */
[----:B------:R-:W-:Y:S02]  /*2560*/  LOP3.LUT R7, R7, 0xffff, RZ, 0xc0, !PT ;  /* 0x0000ffff07077812 */ /* 0x000fe400078ec0ff */
[----:B------:R-:W-:Y:S02]  /*2570*/  LOP3.LUT R30, R30, 0xffff0000, R99, 0xf8, !PT ;  /* 0xffff00001e1e7812 */ /* 0x000fe400078ef863 */
[----:B------:R-:W-:Y:S02]  /*2580*/  LOP3.LUT R11, R11, 0xffff, RZ, 0xc0, !PT ;  /* 0x0000ffff0b0b7812 */ /* 0x000fe400078ec0ff */
[----:B------:R-:W-:-:S02]  /*2590*/  LOP3.LUT R35, R35, 0xffff0000, R34, 0xf8, !PT ;  /* 0xffff000023237812 */ /* 0x000fc400078ef822 */
[----:B------:R-:W-:Y:S02]  /*25a0*/  LOP3.LUT R34, R5, 0xffff, R48, 0xf8, !PT ;  /* 0x0000ffff05227812 */ /* 0x000fe400078ef830 */
[----:B------:R-:W-:Y:S02]  /*25b0*/  PRMT R5, R32, 0x5410, R7 ;  /* 0x0000541020057816 */ /* 0x000fe40000000007 */
[----:B------:R-:W-:Y:S02]  /*25c0*/  PRMT R7, R30, 0x5410, R11 ;  /* 0x000054101e077816 */ /* 0x000fe4000000000b */
[----:B------:R-:W-:Y:S02]  /*25d0*/  F2FP.PACK_AB R38, RZ, R38 ;  /* 0x00000026ff26723e */ /* 0x000fe400000000ff */
[----:B------:R-:W-:Y:S02]  /*25e0*/  LOP3.LUT R39, R39, 0xffff, RZ, 0xc0, !PT ;  /* 0x0000ffff27277812 */ /* 0x000fe400078ec0ff */
[----:B------:R-:W-:Y:S01]  /*25f0*/  LOP3.LUT R32, R19, 0xffff, RZ, 0xc0, !PT ;  /* 0x0000ffff13207812 */ /* 0x000fe200078ec0ff */
[----:B------:R-:W-:Y:S01]  /*2600*/  HFMA2 R38, R67.H0_H0, R38.H0_H0, R91.H0_H0 ;  /* 0x2000002643267231 */ /* 0x000fe2000004085b */
[----:B------:R-:W-:-:S02]  /*2610*/  LOP3.LUT R30, R23, 0xffff, RZ, 0xc0, !PT ;  /* 0x0000ffff171e7812 */ /* 0x000fc400078ec0ff */
[----:B------:R-:W-:Y:S02]  /*2620*/  PRMT R19, R9, 0x7610, R19 ;  /* 0x0000761009137816 */ /* 0x000fe40000000013 */
[----:B------:R-:W-:Y:S02]  /*2630*/  LOP3.LUT R15, R15, 0xffff, RZ, 0xc0, !PT ;  /* 0x0000ffff0f0f7812 */ /* 0x000fe400078ec0ff */
[----:B------:R-:W-:Y:S02]  /*2640*/  F2FP.PACK_AB R46, RZ, R46 ;  /* 0x0000002eff2e723e */ /* 0x000fe400000000ff */
[----:B------:R-:W-:Y:S02]  /*2650*/  LOP3.LUT R39, R39, 0xffff0000, R102, 0xf8, !PT ;  /* 0xffff000027277812 */ /* 0x000fe400078ef866 */
[----:B------:R-:W-:Y:S01]  /*2660*/  PRMT R9, R31, 0x5410, R30 ;  /* 0x000054101f097816 */ /* 0x000fe2000000001e */
[----:B------:R-:W-:Y:S01]  /*2670*/  HFMA2 R46, R71.H0_H0, R46.H0_H0, R95.H0_H0 ;  /* 0x2000002e472e7231 */ /* 0x000fe2000004085f */
[----:B------:R-:W-:-:S02]  /*2680*/  F2FP.PACK_AB R40, RZ, R40 ;  /* 0x00000028ff28723e */ /* 0x000fc400000000ff */
[----:B------:R-:W-:Y:S02]  /*2690*/  LOP3.LUT R30, R19, 0xffff, RZ, 0xc0, !PT ;  /* 0x0000ffff131e7812 */ /* 0x000fe400078ec0ff */
[----:B------:R-:W-:Y:S01]  /*26a0*/  F2FP.PACK_AB R50, RZ, R50 ;  /* 0x00000032ff32723e */ /* 0x000fe200000000ff */
[----:B------:R-:W-:Y:S01]  /*26b0*/  HFMA2 R40, R68.H0_H0, R40.H0_H0, R92.H0_H0 ;  /* 0x2000002844287231 */ /* 0x000fe2000004085c */
[----:B------:R-:W-:Y:S02]  /*26c0*/  PRMT R11, R36, 0x5410, R15 ;  /* 0x00005410240b7816 */ /* 0x000fe4000000000f */
[----:B------:R-:W-:Y:S01]  /*26d0*/  PRMT R15, R39, 0x5410, R32 ;  /* 0x00005410270f7816 */ /* 0x000fe20000000020 */
[----:B------:R-:W-:Y:S01]  /*26e0*/  HFMA2 R50, R73.H0_H0, R50.H0_H0, R97.H0_H0 ;  /* 0x2000003249327231 */ /* 0x000fe20000040861 */
[----:B------:R-:W-:Y:S01]  /*26f0*/  LOP3.LUT R32, R21, 0xffff, RZ, 0xc0, !PT ;  /* 0x0000ffff15207812 */ /* 0x000fe200078ec0ff */
[----:B------:R-:W-:Y:S01]  /*2700*/  HFMA2.MMA R39, -RZ, RZ, 0, 4.76837158203125e-07 ;  /* 0x00000008ff277435 */ /* 0x000fe200000001ff */
[----:B------:R-:W-:-:S02]  /*2710*/  PRMT R23, R29, 0x5410, R30 ;  /* 0x000054101d177816 */ /* 0x000fc4000000001e */
[----:B------:R-:W-:Y:S02]  /*2720*/  F2FP.PACK_AB R116, RZ, R116 ;  /* 0x00000074ff74723e */ /* 0x000fe400000000ff */
[----:B------:R-:W-:Y:S02]  /*2730*/  SHF.R.U32.HI R104, RZ, 0x10, R97 ;  /* 0x00000010ff687819 */ /* 0x000fe40000011661 */
[----:B------:R-:W-:Y:S02]  /*2740*/  LOP3.LUT R37, R38, 0xffff, RZ, 0xc0, !PT ;  /* 0x0000ffff26257812 */ /* 0x000fe400078ec0ff */
[----:B------:R-:W-:Y:S01]  /*2750*/  LOP3.LUT R30, R20, 0xffff, RZ, 0xc0, !PT ;  /* 0x0000ffff141e7812 */ /* 0x000fe200078ec0ff */
[----:B------:R-:W-:Y:S01]  /*2760*/  HFMA2 R12, R105.H0_H0, R116.H0_H0, R104.H0_H0 ;  /* 0x20000074690c7231 */ /* 0x000fe20000040868 */
[----:B------:R-:W-:Y:S02]  /*2770*/  LOP3.LUT R21, R100, 0x7f, RZ, 0xc0, !PT ;  /* 0x0000007f64157812 */ /* 0x000fe400078ec0ff */
[----:B------:R-:W-:-:S02]  /*2780*/  PRMT R20, R17, 0x7610, R20 ;  /* 0x0000761011147816 */ /* 0x000fc40000000014 */
[----:B------:R-:W-:Y:S01]  /*2790*/  LOP3.LUT R37, R37, 0xffff0000, R26, 0xf8, !PT ;  /* 0xffff000025257812 */ /* 0x000fe200078ef81a */
[----:B------:R-:W-:Y:S01]  /*27a0*/  IMAD R42, R98, 0x600, R21 ;  /* 0x00000600622a7824 */ /* 0x000fe200078e0215 */
[----:B------:R-:W-:Y:S02]  /*27b0*/  LOP3.LUT R38, R46, 0xffff, RZ, 0xc0, !PT ;  /* 0x0000ffff2e267812 */ /* 0x000fe400078ec0ff */
[----:B------:R-:W-:Y:S02]  /*27c0*/  SHF.L.U64.HI R43, R43, 0x10, RZ ;  /* 0x000000102b2b7819 */ /* 0x000fe400000102ff */
[----:B------:R-:W-:Y:S02]  /*27d0*/  LOP3.LUT R26, R45, 0xffff, R40, 0xf8, !PT ;  /* 0x0000ffff2d1a7812 */ /* 0x000fe400078ef828 */
[----:B------:R-:W-:Y:S02]  /*27e0*/  LOP3.LUT R20, R20, 0xffff, RZ, 0xc0, !PT ;  /* 0x0000ffff14147812 */ /* 0x000fe400078ec0ff */
[----:B------:R-:W-:-:S02]  /*27f0*/  LOP3.LUT R40, R50, 0xffff, RZ, 0xc0, !PT ;  /* 0x0000ffff32287812 */ /* 0x000fc400078ec0ff */
[----:B------:R-:W-:Y:S02]  /*2800*/  SHF.L.U64.HI R25, R25, 0x10, RZ ;  /* 0x0000001019197819 */ /* 0x000fe400000102ff */
[----:B------:R-:W-:Y:S02]  /*2810*/  LOP3.LUT R38, R38, 0xffff0000, R43, 0xf8, !PT ;  /* 0xffff000026267812 */ /* 0x000fe400078ef82b */
[----:B------:R-:W-:Y:S02]  /*2820*/  LOP3.LUT R36, R27, 0xffff, RZ, 0xc0, !PT ;  /* 0x0000ffff1b247812 */ /* 0x000fe400078ec0ff */
[----:B------:R-:W-:Y:S02]  /*2830*/  LOP3.LUT R13, R13, 0xffff, RZ, 0xc0, !PT ;  /* 0x0000ffff0d0d7812 */ /* 0x000fe400078ec0ff */
[----:B------:R-:W-:Y:S02]  /*2840*/  PRMT R27, R35, 0x5410, R20 ;  /* 0x00005410231b7816 */ /* 0x000fe40000000014 */
[----:B------:R-:W-:-:S02]  /*2850*/  LOP3.LUT R40, R40, 0xffff0000, R25, 0xf8, !PT ;  /* 0xffff000028287812 */ /* 0x000fc400078ef819 */
[----:B------:R-:W-:Y:S02]  /*2860*/  PRMT R17, R37, 0x5410, R30 ;  /* 0x0000541025117816 */ /* 0x000fe4000000001e */
[----:B------:R-:W-:Y:S02]  /*2870*/  LOP3.LUT R21, R12, 0xffff, RZ, 0xc0, !PT ;  /* 0x0000ffff0c157812 */ /* 0x000fe400078ec0ff */
[C---:B------:R-:W-:Y:S02]  /*2880*/  IADD3 R20, R42.reuse, 0x80, RZ ;  /* 0x000000802a147810 */ /* 0x040fe40007ffe0ff */
[----:B------:R-:W-:Y:S02]  /*2890*/  IADD3 R30, R42, 0x100, RZ ;  /* 0x000001002a1e7810 */ /* 0x000fe40007ffe0ff */
[----:B------:R-:W-:Y:S02]  /*28a0*/  PRMT R25, R33, 0x5410, R32 ;  /* 0x0000541021197816 */ /* 0x000fe40000000020 */
[----:B------:R-:W-:Y:S01]  /*28b0*/  PRMT R29, R38, 0x5410, R13 ;  /* 0x00005410261d7816 */ /* 0x000fe2000000000d */
[C---:B------:R-:W-:Y:S01]  /*28c0*/  IMAD.WIDE.U32 R12, R42.reuse, R39, c[0x0][0x178] ;  /* 0x00005e002a0c7625 */ /* 0x040fe200078e0027 */
[----:B------:R-:W-:-:S02]  /*28d0*/  IADD3 R32, R42, 0x180, RZ ;  /* 0x000001802a207810 */ /* 0x000fc40007ffe0ff */
[----:B------:R-:W-:Y:S01]  /*28e0*/  PRMT R35, R40, 0x5410, R21 ;  /* 0x0000541028237816 */ /* 0x000fe20000000015 */
[-C--:B------:R-:W-:Y:S01]  /*28f0*/  IMAD.WIDE.U32 R20, R20, R39.reuse, c[0x0][0x178] ;  /* 0x00005e0014147625 */ /* 0x080fe200078e0027 */
[----:B------:R-:W-:Y:S01]  /*2900*/  IADD3 R38, R42, 0x280, RZ ;  /* 0x000002802a267810 */ /* 0x000fe20007ffe0ff */
[----:B------:R0:W-:Y:S01]  /*2910*/  STG.E.64 [R12.64], R4 ;  /* 0x000000040c007986 */ /* 0x0001e2000c101b04 */
[----:B------:R-:W-:Y:S01]  /*2920*/  PRMT R19, R41, 0x5410, R36 ;  /* 0x0000541029137816 */ /* 0x000fe20000000024 */
[-C--:B------:R-:W-:Y:S01]  /*2930*/  IMAD.WIDE.U32 R30, R30, R39.reuse, c[0x0][0x178] ;  /* 0x00005e001e1e7625 */ /* 0x080fe200078e0027 */
[C---:B------:R-:W-:Y:S01]  /*2940*/  IADD3 R36, R42.reuse, 0x200, RZ ;  /* 0x000002002a247810 */ /* 0x040fe20007ffe0ff */
[----:B------:R1:W-:Y:S01]  /*2950*/  STG.E.64 [R20.64], R6 ;  /* 0x0000000614007986 */ /* 0x0003e2000c101b04 */
[----:B------:R-:W-:Y:S01]  /*2960*/  IADD3 R40, R42, 0x300, RZ ;  /* 0x000003002a287810 */ /* 0x000fe20007ffe0ff */
[-C--:B------:R-:W-:Y:S01]  /*2970*/  IMAD.WIDE.U32 R32, R32, R39.reuse, c[0x0][0x178] ;  /* 0x00005e0020207625 */ /* 0x080fe200078e0027 */
[----:B------:R-:W-:Y:S01]  /*2980*/  IADD3 R98, R98, c[0x0][0x160], RZ ;  /* 0x0000580062627a10 */ /* 0x000fe20007ffe0ff */
[----:B------:R2:W-:Y:S02]  /*2990*/  STG.E.64 [R30.64], R10 ;  /* 0x0000000a1e007986 */ /* 0x0005e4000c101b04 */
[-C--:B------:R-:W-:Y:S01]  /*29a0*/  IMAD.WIDE.U32 R36, R36, R39.reuse, c[0x0][0x178] ;  /* 0x00005e0024247625 */ /* 0x080fe200078e0027 */
[----:B------:R-:W-:Y:S01]  /*29b0*/  ISETP.GE.AND P0, PT, R98, c[0x0][0x164], PT ;  /* 0x0000590062007a0c */ /* 0x000fe20003f06270 */
[----:B------:R3:W-:Y:S02]  /*29c0*/  STG.E.64 [R32.64], R14 ;  /* 0x0000000e20007986 */ /* 0x0007e4000c101b04 */
[-C--:B0-----:R-:W-:Y:S01]  /*29d0*/  IMAD.WIDE.U32 R4, R38, R39.reuse, c[0x0][0x178] ;  /* 0x00005e0026047625 */ /* 0x081fe200078e0027 */
[C---:B------:R-:W-:Y:S01]  /*29e0*/  IADD3 R38, R42.reuse, 0x380, RZ ;  /* 0x000003802a267810 */ /* 0x040fe20007ffe0ff */
        /* <DEDUP_REMOVED lines=10> */
[----:B------:R2:W-:Y:S02]  /*2a90*/  STG.E.64 [R10.64], R24 ;  /* 0x000000180a007986 */ /* 0x0005e4000c101b04 */
        /* <DEDUP_REMOVED lines=9> */
.L_x_718:
[----:B------:R-:W-:Y:S05]  /*2b30*/  EXIT ;  /* 0x000000000000794d */ /* 0x000fea0003800000 */
.L_x_716:
[----:B------:R-:W-:Y:S01]  /*2b40*/  HFMA2.MMA R103, -RZ, RZ, 0, 1.847743988037109375e-06 ;  /* 0x0000001fff677435 */ /* 0x000fe200000001ff */
[----:B------:R-:W-:-:S02]  /*2b50*/  MOV R100, 0x1 ;  /* 0x0000000100647802 */ /* 0x000fc40000000f00 */
[----:B------:R-:W-:Y:S02]  /*2b60*/  MOV R106, 0xffffffff ;  /* 0xffffffff006a7802 */ /* 0x000fe40000000f00 */
[----:B------:R-:W-:Y:S02]  /*2b70*/  MOV R104, 0x2b90 ;  /* 0x00002b9000687802 */ /* 0x000fe40000000f00 */
[----:B-----5:R-:W-:Y:S05]  /*2b80*/  CALL.REL.NOINC `($__internal_82_$__cuda_sm70_shflsync_bfly_p) ;  /* 0x0000099000007944 */ /* 0x020fea0003c00000 */
[----:B01----:R-:W-:Y:S05]  /*2b90*/  BRA `(.L_x_720) ;  /* 0xffffdca000007947 */ /* 0x003fea000383ffff */
.L_x_717:
[----:B------:R-:W-:Y:S01]  /*2ba0*/  HFMA2.MMA R100, -RZ, RZ, 0, 1.1920928955078125e-07 ;  /* 0x00000002ff647435 */ /* 0x000fe200000001ff */
[----:B------:R-:W-:Y:S02]  /*2bb0*/  MOV R103, 0x1f ;  /* 0x0000001f00677802 */ /* 0x000fe40000000f00 */
[----:B------:R-:W-:Y:S02]  /*2bc0*/  MOV R106, 0xffffffff ;  /* 0xffffffff006a7802 */ /* 0x000fe40000000f00 */
[----:B------:R-:W-:Y:S02]  /*2bd0*/  MOV R104, 0x2bf0 ;  /* 0x00002bf000687802 */ /* 0x000fe40000000f00 */
[----:B-----5:R-:W-:Y:S05]  /*2be0*/  CALL.REL.NOINC `($__internal_82_$__cuda_sm70_shflsync_bfly_p) ;  /* 0x0000093000007944 */ /* 0x020fea0003c00000 */
[----:B01----:R-:W-:Y:S01]  /*2bf0*/  FADD.FTZ R107, R107, R100 ;  /* 0x000000646b6b7221 */ /* 0x003fe20000010000 */
[----:B------:R-:W-:Y:S01]  /*2c00*/  HFMA2.MMA R100, -RZ, RZ, 0, 2.384185791015625e-07 ;  /* 0x00000004ff647435 */ /* 0x000fe200000001ff */
[----:B------:R-:W-:Y:S02]  /*2c10*/  MOV R103, 0x1f ;  /* 0x0000001f00677802 */ /* 0x000fe40000000f00 */
[----:B------:R-:W-:-:S02]  /*2c20*/  MOV R106, 0xffffffff ;  /* 0xffffffff006a7802 */ /* 0x000fc40000000f00 */
[----:B------:R-:W-:Y:S02]  /*2c30*/  MOV R104, 0x2c50 ;  /* 0x00002c5000687802 */ /* 0x000fe40000000f00 */
[----:B------:R-:W-:Y:S05]  /*2c40*/  CALL.REL.NOINC `($__internal_82_$__cuda_sm70_shflsync_bfly_p) ;  /* 0x000008d000007944 */ /* 0x000fea0003c00000 */
[----:B01----:R-:W-:Y:S01]  /*2c50*/  FADD.FTZ R107, R107, R100 ;  /* 0x000000646b6b7221 */ /* 0x003fe20000010000 */
[----:B------:R-:W-:Y:S01]  /*2c60*/  HFMA2.MMA R100, -RZ, RZ, 0, 4.76837158203125e-07 ;  /* 0x00000008ff647435 */ /* 0x000fe200000001ff */
[----:B------:R-:W-:Y:S02]  /*2c70*/  MOV R103, 0x1f ;  /* 0x0000001f00677802 */ /* 0x000fe40000000f00 */
[----:B------:R-:W-:Y:S02]  /*2c80*/  MOV R106, 0xffffffff ;  /* 0xffffffff006a7802 */ /* 0x000fe40000000f00 */
[----:B------:R-:W-:Y:S02]  /*2c90*/  MOV R104, 0x2cb0 ;  /* 0x00002cb000687802 */ /* 0x000fe40000000f00 */
[----:B------:R-:W-:Y:S05]  /*2ca0*/  CALL.REL.NOINC `($__internal_82_$__cuda_sm70_shflsync_bfly_p) ;  /* 0x0000087000007944 */ /* 0x000fea0003c00000 */
[----:B01----:R-:W-:Y:S01]  /*2cb0*/  FADD.FTZ R107, R107, R100 ;  /* 0x000000646b6b7221 */ /* 0x003fe20000010000 */
[----:B------:R-:W-:Y:S01]  /*2cc0*/  HFMA2.MMA R100, -RZ, RZ, 0, 9.5367431640625e-07 ;  /* 0x00000010ff647435 */ /* 0x000fe200000001ff */
[----:B------:R-:W-:Y:S02]  /*2cd0*/  MOV R103, 0x1f ;  /* 0x0000001f00677802 */ /* 0x000fe40000000f00 */
[----:B------:R-:W-:-:S02]  /*2ce0*/  MOV R106, 0xffffffff ;  /* 0xffffffff006a7802 */ /* 0x000fc40000000f00 */
[----:B------:R-:W-:Y:S02]  /*2cf0*/  MOV R104, 0x2d10 ;  /* 0x00002d1000687802 */ /* 0x000fe40000000f00 */
[----:B------:R-:W-:Y:S05]  /*2d00*/  CALL.REL.NOINC `($__internal_82_$__cuda_sm70_shflsync_bfly_p) ;  /* 0x0000081000007944 */ /* 0x000fea0003c00000 */
[----:B-1----:R-:W-:Y:S01]  /*2d10*/  FADD.FTZ R100, R107, R100 ;  /* 0x000000646b647221 */ /* 0x002fe20000010000 */
[----:B0-----:R-:W-:Y:S02]  /*2d20*/  MOV R106, 0xffffffff ;  /* 0xffffffff006a7802 */ /* 0x001fe40000000f00 */
[----:B------:R-:W-:Y:S01]  /*2d30*/  MOV R104, 0x3380 ;  /* 0x0000338000687802 */ /* 0x000fe20000000f00 */
        /* <DEDUP_REMOVED lines=96> */
[----:B------:R-:W-:Y:S01]  /*3340*/  FFMA.FTZ R107, R103, R103, R100 ;  /* 0x00000067676b7223 */ /* 0x000fe20000010064 */
[----:B------:R-:W-:Y:S01]  /*3350*/  HFMA2.MMA R100, -RZ, RZ, 0, 5.9604644775390625e-08 ;  /* 0x00000001ff647435 */ /* 0x000fe200000001ff */
[----:B------:R-:W-:-:S05]  /*3360*/  MOV R103, 0x1f ;  /* 0x0000001f00677802 */ /* 0x000fca0000000f00 */
[----:B------:R-:W-:Y:S05]  /*3370*/  CALL.REL.NOINC `($__internal_82_$__cuda_sm70_shflsync_bfly_p) ;  /* 0x000001a000007944 */ /* 0x000fea0003c00000 */
[----:B01----:R-:W-:Y:S01]  /*3380*/  FADD.FTZ R107, R107, R100 ;  /* 0x000000646b6b7221 */ /* 0x003fe20000010000 */
[----:B------:R-:W-:Y:S01]  /*3390*/  HFMA2.MMA R100, -RZ, RZ, 0, 1.1920928955078125e-07 ;  /* 0x00000002ff647435 */ /* 0x000fe200000001ff */
[----:B------:R-:W-:Y:S02]  /*33a0*/  MOV R103, 0x1f ;  /* 0x0000001f00677802 */ /* 0x000fe40000000f00 */
[----:B------:R-:W-:Y:S02]  /*33b0*/  MOV R106, 0xffffffff ;  /* 0xffffffff006a7802 */ /* 0x000fe40000000f00 */
[----:B------:R-:W-:Y:S02]  /*33c0*/  MOV R104, 0x33e0 ;  /* 0x000033e000687802 */ /* 0x000fe40000000f00 */
[----:B------:R-:W-:Y:S05]  /*33d0*/  CALL.REL.NOINC `($__internal_82_$__cuda_sm70_shflsync_bfly_p) ;  /* 0x0000014000007944 */ /* 0x000fea0003c00000 */
[----:B01----:R-:W-:Y:S01]  /*33e0*/  FADD.FTZ R107, R107, R100 ;  /* 0x000000646b6b7221 */ /* 0x003fe20000010000 */
[----:B------:R-:W-:Y:S01]  /*33f0*/  HFMA2.MMA R100, -RZ, RZ, 0, 2.384185791015625e-07 ;  /* 0x00000004ff647435 */ /* 0x000fe200000001ff */
[----:B------:R-:W-:-:S02]  /*3400*/  MOV R103, 0x1f ;  /* 0x0000001f00677802 */ /* 0x000fc40000000f00 */
[----:B------:R-:W-:Y:S02]  /*3410*/  MOV R106, 0xffffffff ;  /* 0xffffffff006a7802 */ /* 0x000fe40000000f00 */
        /* <DEDUP_REMOVED lines=10> */
[----:B------:R-:W-:-:S02]  /*34c0*/  MOV R103, 0x1f ;  /* 0x0000001f00677802 */ /* 0x000fc40000000f00 */
[----:B------:R-:W-:Y:S02]  /*34d0*/  MOV R106, 0xffffffff ;  /* 0xffffffff006a7802 */ /* 0x000fe40000000f00 */
[----:B------:R-:W-:Y:S02]  /*34e0*/  MOV R104, 0x3500 ;  /* 0x0000350000687802 */ /* 0x000fe40000000f00 */
[----:B------:R-:W-:Y:S05]  /*34f0*/  CALL.REL.NOINC `($__internal_82_$__cuda_sm70_shflsync_bfly_p) ;  /* 0x0000002000007944 */ /* 0x000fea0003c00000 */
[----:B01----:R-:W-:Y:S01]  /*3500*/  MOV R106, R100 ;  /* 0x00000064006a7202 */ /* 0x003fe20000000f00 */
[----:B------:R-:W-:Y:S05]  /*3510*/  BRA `(.L_x_721) ;  /* 0xffffda6000007947 */ /* 0x000fea000383ffff */
        .weak           $__internal_82_$__cuda_sm70_shflsync_bfly_p
        .type           $__internal_82_$__cuda_sm70_shflsync_bfly_p,@function
        .size           $__internal_82_$__cuda_sm70_shflsync_bfly_p,(.L_x_1131 - $__internal_82_$__cuda_sm70_shflsync_bfly_p)
$__internal_82_$__cuda_sm70_shflsync_bfly_p:
[----:B------:R-:W-:Y:S01]  /*3520*/  HFMA2.MMA R105, -RZ, RZ, 0, 0 ;  /* 0x00000000ff697435 */ /* 0x000fe200000001ff */
[----:B------:R-:W-:Y:S04]  /*3530*/  WARPSYNC R106 ;  /* 0x0000006a00007348 */ /* 0x000fe80003800000 */
[----:B------:R0:W1:Y:S01]  /*3540*/  SHFL.BFLY PT, R100, R107, R100, R103 ;  /* 0x0c0000646b647389 */ /* 0x00006200000e0067 */
[----:B------:R-:W-:Y:S05]  /*3550*/  RET.REL.NODEC R104 `(_ZN10layer_norm13ln_fwd_kernelINS_13Kernel_traitsI6__halffS2_fjLj6144ELj1ELj1ELj4ELj16ENS_18Kernel_traits_baseILj6144ES2_fS2_fjLj128EEEEEEEvNS_9FwdParamsE) ;  /* 0xffffcaa068007950 */ /* 0x000fea0003c3ffff */
.L_x_722:
        /* <DEDUP_REMOVED lines=10> */
.L_x_1131:


//--------------------- .text._ZN10layer_norm13ln_fwd_kernelINS_13Kernel_traitsI6__halfS2_S2_fjLj6144ELj1ELj1ELj4ELj16ENS_18Kernel_traits_baseILj6144ES2_S2_S2_fjLj128EEEEEEEvNS_9FwdParamsE --------------------------
	.section	.text._ZN10layer_norm13ln_fwd_kernelINS_13Kernel_traitsI6__halfS2_S2_fjLj6144ELj1ELj1ELj4ELj16ENS_18Kernel_traits_baseILj6144ES2_S2_S2_fjLj128EEEEEEEvNS_9FwdParamsE,"ax",@progbits
	.sectioninfo	@"SHI_REGISTERS=128"
	.align	128
        .global         _ZN10layer_norm13ln_fwd_kernelINS_13Kernel_traitsI6__halfS2_S2_fjLj6144ELj1ELj1ELj4ELj16ENS_18Kernel_traits_baseILj6144ES2_S2_S2_fjLj128EEEEEEEvNS_9FwdParamsE
        .type           _ZN10layer_norm13ln_fwd_kernelINS_13Kernel_traitsI6__halfS2_S2_fjLj6144ELj1ELj1ELj4ELj16ENS_18Kernel_traits_baseILj6144ES2_S2_S2_fjLj128EEEEEEEvNS_9FwdParamsE,@function
        .size           _ZN10layer_norm13ln_fwd_kernelINS_13Kernel_traitsI6__halfS2_S2_fjLj6144ELj1ELj1ELj4ELj16ENS_18Kernel_traits_baseILj6144ES2_S2_S2_fjLj128EEEEEEEvNS_9FwdParamsE,(.L_x_1132 - _ZN10layer_norm13ln_fwd_kernelINS_13Kernel_traitsI6__halfS2_S2_fjLj6144ELj1ELj1ELj4ELj16ENS_18Kernel_traits_baseILj6144ES2_S2_S2_fjLj128EEEEEEEvNS_9FwdParamsE)
        .other          _ZN10layer_norm13ln_fwd_kernelINS_13Kernel_traitsI6__halfS2_S2_fjLj6144ELj1ELj1ELj4ELj16ENS_18Kernel_traits_baseILj6144ES2_S2_S2_fjLj128EEEEEEEvNS_9FwdParamsE,@"STO_CUDA_ENTRY STV_DEFAULT"
_ZN10layer_norm13ln_fwd_kernelINS_13Kernel_traitsI6__halfS2_S2_fjLj6144ELj1ELj1ELj4ELj16ENS_18Kernel_traits_baseILj6144ES2_S2_S2_fjLj128EEEEEEEvNS_9FwdParamsE:
.text._ZN10layer_norm13ln_fwd_kernelINS_13Kernel_traitsI6__halfS2_S2_fjLj6144ELj1ELj1ELj4ELj16ENS_18Kernel_traits_baseILj6144ES2_S2_S2_fjLj128EEEEEEEvNS_9FwdParamsE:
        /* <DEDUP_REMOVED lines=26> */
.L_x_726:
        /* <DEDUP_REMOVED lines=124> */
.L_x_727:
        /* <DEDUP_REMOVED lines=116> */
.L_x_728:
        /* <DEDUP_REMOVED lines=41> */
[----:B------:R-:W-:Y:S02]  /*1330*/  FMUL.FTZ R98, R92, R98 ;  /* 0x000000625c627220 */ /* 0x000fe40000410000 */
[----:B--2---:R-:W-:Y:S01]  /*1340*/  FADD.FTZ R94, R53, R94 ;  /* 0x0000005e355e7221 */ /* 0x004fe20000010000 */
[----:B------:R-:W-:Y:S01]  /*1350*/  LOP3.LUT R53, R2, 0x3, RZ, 0xc0, !PT ;  /* 0x0000000302357812 */ /* 0x000fe200078ec0ff */
[----:B------:R-:W-:-:S02]  /*1360*/  FMUL.FTZ R3, R3, R98 ;  /* 0x0000006203037220 */ /* 0x000fc40000410000 */
[C---:B-1----:R-:W-:Y:S01]  /*1370*/  FMUL.FTZ R92, R96.reuse, R52 ;  /* 0x00000034605c7220 */ /* 0x042fe20000410000 */
[----:B------:R-:W-:Y:S01]  /*1380*/  LOP3.LUT P0, RZ, R53, 0x1f, R90, 0xf8, !PT ;  /* 0x0000001f35ff7812 */ /* 0x000fe2000780f85a */
[----:B------:R-:W-:Y:S01]  /*1390*/  FFMA.FTZ R96, R96, R3, R94 ;  /* 0x0000000360607223 */ /* 0x000fe2000001005e */
[----:B------:R-:W-:-:S03]  /*13a0*/  HFMA2.MMA R94, -RZ, RZ, 0.6455078125, -0.052093505859375 ;  /* 0x392aaaabff5e7435 */ /* 0x000fc600000001ff */
[----:B------:R-:W0:Y:S04]  /*13b0*/  SHFL.IDX PT, R92, R92, RZ, 0x1f ;  /* 0x00001fff5c5c7589 */ /* 0x000e2800000e0000 */
[----:B------:R-:W1:Y:S04]  /*13c0*/  SHFL.IDX PT, R96, R96, RZ, 0x1f ;  /* 0x00001fff60607589 */ /* 0x000e6800000e0000 */
        /* <DEDUP_REMOVED lines=20> */
[C---:B0-----:R-:W-:Y:S01]  /*1510*/  FMUL.FTZ R2, R94.reuse, R77 ;  /* 0x0000004d5e027220 */ /* 0x041fe20000410000 */
[----:B------:R-:W-:Y:S01]  /*1520*/  MOV R77, 0x10 ;  /* 0x00000010004d7802 */ /* 0x000fe20000000f00 */
[C---:B------:R-:W-:Y:S02]  /*1530*/  FMUL.FTZ R85, R94.reuse, R85 ;  /* 0x000000555e557220 */ /* 0x040fe40000410000 */
[C---:B------:R-:W-:Y:S02]  /*1540*/  FMUL.FTZ R3, R94.reuse, R87 ;  /* 0x000000575e037220 */ /* 0x040fe40000410000 */
[----:B------:R-:W-:Y:S01]  /*1550*/  FMUL.FTZ R96, R94, R93 ;  /* 0x0000005d5e607220 */ /* 0x000fe20000410000 */
[----:B------:R-:W-:Y:S01]  /*1560*/  F2FP.PACK_AB R87, R85, R2 ;  /* 0x000000025557723e */ /* 0x000fe200000000ff */
[----:B------:R-:W-:-:S02]  /*1570*/  FADD.FTZ R57, R57, -R92 ;  /* 0x8000005c39397221 */ /* 0x000fc40000010000 */
[--C-:B------:R-:W-:Y:S01]  /*1580*/  FADD.FTZ R105, R105, -R92.reuse ;  /* 0x8000005c69697221 */ /* 0x100fe20000010000 */
[----:B------:R-:W-:Y:S01]  /*1590*/  F2FP.PACK_AB R85, R96, R3 ;  /* 0x000000036055723e */ /* 0x000fe200000000ff */
[--C-:B------:R-:W-:Y:S01]  /*15a0*/  FADD.FTZ R103, R103, -R92.reuse ;  /* 0x8000005c67677221 */ /* 0x100fe20000010000 */
[----:B-1---5:R-:W-:Y:S01]  /*15b0*/  HFMA2.MMA R52, R48, R87, R24 ;  /* 0x0000005730347235 */ /* 0x022fe20000000018 */
        /* <DEDUP_REMOVED lines=36> */
[----:B------:R-:W-:Y:S01]  /*1800*/  FMUL.FTZ R98, R94, R95 ;  /* 0x0000005f5e627220 */ /* 0x000fe20000410000 */
[----:B------:R-:W-:Y:S01]  /*1810*/  F2FP.PACK_AB R53, R92, R83 ;  /* 0x000000535c35723e */ /* 0x000fe200000000ff */
[----:B------:R-:W-:Y:S01]  /*1820*/  FMUL.FTZ R89, R94, R54 ;  /* 0x000000365e597220 */ /* 0x000fe20000410000 */
[----:B------:R-:W-:Y:S01]  /*1830*/  HFMA2.MMA R54, R50, R85, R26 ;  /* 0x0000005532367235 */ /* 0x000fe2000000001a */
[----:B------:R-:W-:Y:S01]  /*1840*/  IMAD.WIDE.U32 R2, R80, R77, c[0x0][0x178] ;  /* 0x00005e0050027625 */ /* 0x000fe200078e004d */
[----:B------:R-:W-:Y:S01]  /*1850*/  F2FP.PACK_AB R83, R98, R91 ;  /* 0x0000005b6253723e */ /* 0x000fe200000000ff */
[----:B------:R-:W-:-:S02]  /*1860*/  HFMA2 R53, R49, R53, R25 ;  /* 0x0000003531357231 */ /* 0x000fc40000000019 */
[C---:B------:R-:W-:Y:S02]  /*1870*/  FMUL.FTZ R80, R94.reuse, R55 ;  /* 0x000000375e507220 */ /* 0x040fe40000410000 */
[----:B------:R-:W-:Y:S01]  /*1880*/  HFMA2 R55, R51, R83, R27 ;  /* 0x0000005333377231 */ /* 0x000fe2000000001b */
[C---:B------:R-:W-:Y:S02]  /*1890*/  FMUL.FTZ R99, R94.reuse, R99 ;  /* 0x000000635e637220 */ /* 0x040fe40000410000 */
[C---:B------:R-:W-:Y:S02]  /*18a0*/  FMUL.FTZ R57, R94.reuse, R57 ;  /* 0x000000395e397220 */ /* 0x040fe40000410000 */
[----:B------:R0:W-:Y:S01]  /*18b0*/  STG.E.128 [R2.64], R52 ;  /* 0x0000003402007986 */ /* 0x0001e2000c101d04 */
[C---:B------:R-:W-:Y:S01]  /*18c0*/  FMUL.FTZ R96, R94.reuse, R105 ;  /* 0x000000695e607220 */ /* 0x040fe20000410000 */
        /* <DEDUP_REMOVED lines=12> */
[----:B0-----:R-:W-:Y:S01]  /*1990*/  LOP3.LUT R3, R90, 0x7f, RZ, 0xc0, !PT ;  /* 0x0000007f5a037812 */ /* 0x001fe200078ec0ff */
[C---:B------:R-:W-:Y:S01]  /*19a0*/  FMUL.FTZ R72, R94.reuse, R72 ;  /* 0x000000485e487220 */ /* 0x040fe20000410000 */
[----:B------:R-:W-:Y:S01]  /*19b0*/  HFMA2.MMA R52, R44, R80, R20 ;  /* 0x000000502c347235 */ /* 0x000fe20000000014 */
[C---:B------:R-:W-:Y:S01]  /*19c0*/  FMUL.FTZ R95, R94.reuse, R86 ;  /* 0x000000565e5f7220 */ /* 0x040fe20000410000 */
[----:B------:R-:W-:Y:S01]  /*19d0*/  HFMA2.MMA R54, R46, R57, R22 ;  /* 0x000000392e367235 */ /* 0x000fe20000000016 */
[C---:B------:R-:W-:Y:S02]  /*19e0*/  FMUL.FTZ R97, R94.reuse, R97 ;  /* 0x000000615e617220 */ /* 0x040fe40000410000 */
        /* <DEDUP_REMOVED lines=13> */
[----:B------:R-:W-:Y:S01]  /*1ac0*/  IMAD R3, R82, 0x300, R3 ;  /* 0x0000030052037824 */ /* 0x000fe200078e0203 */
[----:B------:R-:W-:Y:S01]  /*1ad0*/  HFMA2 R55, R47, R98, R23 ;  /* 0x000000622f377231 */ /* 0x000fe20000000017 */
[----:B------:R-:W-:Y:S01]  /*1ae0*/  FMUL.FTZ R109, R94, R109 ;  /* 0x0000006d5e6d7220 */ /* 0x000fe20000410000 */
[----:B------:R-:W-:Y:S01]  /*1af0*/  F2FP.PACK_AB R70, R70, R69 ;  /* 0x000000454646723e */ /* 0x000fe200000000ff */
[C---:B------:R-:W-:Y:S01]  /*1b00*/  FMUL.FTZ R102, R94.reuse, R113 ;  /* 0x000000715e667220 */ /* 0x040fe20000410000 */
[----:B------:R-:W-:Y:S01]  /*1b10*/  IADD3 R72, R3, 0x80, RZ ;  /* 0x0000008003487810 */ /* 0x000fe20007ffe0ff */
        /* <DEDUP_REMOVED lines=12> */
[----:B------:R-:W-:Y:S01]  /*1be0*/  FMUL.FTZ R121, R94, R121 ;  /* 0x000000795e797220 */ /* 0x000fe20000410000 */
[----:B------:R-:W-:Y:S01]  /*1bf0*/  IADD3 R82, R82, c[0x0][0x160], RZ ;  /* 0x0000580052527a10 */ /* 0x000fe20007ffe0ff */
[----:B------:R-:W-:-:S02]  /*1c00*/  FMUL.FTZ R110, R94, R125 ;  /* 0x0000007d5e6e7220 */ /* 0x000fc40000410000 */
        /* <DEDUP_REMOVED lines=14> */
[----:B------:R-:W-:Y:S01]  /*1cf0*/  HFMA2.MMA R56, R40, R59, R16 ;  /* 0x0000003b28387235 */ /* 0x000fe20000000010 */
        /* <DEDUP_REMOVED lines=8> */
[----:B------:R-:W-:Y:S01]  /*1d80*/  HFMA2 R61, R37, R110, R13 ;  /* 0x0000006e253d7231 */ /* 0x000fe2000000000d */
[----:B------:R-:W-:Y:S01]  /*1d90*/  HFMA2.MMA R86, R30, R74, R6 ;  /* 0x0000004a1e567235 */ /* 0x000fe20000000006 */
[----:B------:R-:W-:Y:S01]  /*1da0*/  HFMA2 R63, R39, R89, R15 ;  /* 0x00000059273f7231 */ /* 0x000fe2000000000f */
[-C--:B------:R-:W-:Y:S01]  /*1db0*/  IMAD.WIDE.U32 R78, R78, R77.reuse, c[0x0][0x178] ;  /* 0x00005e004e4e7625 */ /* 0x080fe200078e004d */
[----:B------:R-:W-:Y:S01]  /*1dc0*/  HFMA2 R69, R33, R91, R9 ;  /* 0x0000005b21457231 */ /* 0x000fe20000000009 */
[----:B------:R0:W-:Y:S01]  /*1dd0*/  STG.E.128 [R72.64], R52 ;  /* 0x0000003448007986 */ /* 0x0001e2000c101d04 */
[----:B------:R-:W-:Y:S01]  /*1de0*/  HFMA2 R71, R35, R93, R11 ;  /* 0x0000005d23477231 */ /* 0x000fe2000000000b */
[-C--:B------:R-:W-:Y:S01]  /*1df0*/  IMAD.WIDE.U32 R64, R76, R77.reuse, c[0x0][0x178] ;  /* 0x00005e004c407625 */ /* 0x080fe200078e004d */
[----:B------:R-:W-:Y:S01]  /*1e00*/  HFMA2 R87, R31, R75, R7 ;  /* 0x0000004b1f577231 */ /* 0x000fe20000000007 */
[----:B------:R0:W-:Y:S01]  /*1e10*/  STG.E.128 [R2.64], R56 ;  /* 0x0000003802007986 */ /* 0x0001e2000c101d04 */
[----:B------:R-:W-:Y:S01]  /*1e20*/  ISETP.GE.AND P0, PT, R82, c[0x0][0x164], PT ;  /* 0x0000590052007a0c */ /* 0x000fe20003f06270 */
[----:B------:R-:W-:-:S02]  /*1e30*/  IMAD.WIDE.U32 R66, R0, R77, c[0x0][0x178] ;  /* 0x00005e0000427625 */ /* 0x000fc400078e004d */
[----:B------:R0:W-:Y:S04]  /*1e40*/  STG.E.128 [R78.64], R60 ;  /* 0x0000003c4e007986 */ /* 0x0001e8000c101d04 */
[----:B------:R0:W-:Y:S04]  /*1e50*/  STG.E.128 [R64.64], R68 ;  /* 0x0000004440007986 */ /* 0x0001e8000c101d04 */
[----:B------:R0:W-:Y:S02]  /*1e60*/  STG.E.128 [R66.64], R84 ;  /* 0x0000005442007986 */ /* 0x0001e4000c101d04 */
[----:B0-----:R-:W-:Y:S01]  /*1e70*/  @P0 CALL.REL.NOINC `(.L_x_725) ;  /* 0x0000001000000944 */ /* 0x001fe20003c00000 */
[----:B------:R-:W-:Y:S05]  /*1e80*/  BRA `(.L_x_726) ;  /* 0xffffe31000007947 */ /* 0x000fea000383ffff */
.L_x_725:
[----:B------:R-:W-:Y:S05]  /*1e90*/  EXIT ;  /* 0x000000000000794d */ /* 0x000fea0003800000 */
.L_x_723:
[----:B------:R-:W-:Y:S01]  /*1ea0*/  HFMA2.MMA R90, -RZ, RZ, 0, 1.847743988037109375e-06 ;  /* 0x0000001fff5a7435 */ /* 0x000fe200000001ff */
[----:B------:R-:W-:-:S02]  /*1eb0*/  MOV R98, 0x1 ;  /* 0x0000000100627802 */ /* 0x000fc40000000f00 */
[----:B------:R-:W-:Y:S02]  /*1ec0*/  MOV R94, 0xffffffff ;  /* 0xffffffff005e7802 */ /* 0x000fe40000000f00 */
[----:B------:R-:W-:Y:S02]  /*1ed0*/  MOV R52, 0x1ef0 ;  /* 0x00001ef000347802 */ /* 0x000fe40000000f00 */
[----:B-----5:R-:W-:Y:S05]  /*1ee0*/  CALL.REL.NOINC `($__internal_83_$__cuda_sm70_shflsync_bfly_p) ;  /* 0x0000099000007944 */ /* 0x020fea0003c00000 */
[----:B-1----:R-:W-:Y:S01]  /*1ef0*/  MOV R2, R98 ;  /* 0x0000006200027202 */ /* 0x002fe20000000f00 */
[----:B0-----:R-:W-:Y:S05]  /*1f00*/  BRA `(.L_x_727) ;  /* 0xffffea5000007947 */ /* 0x001fea000383ffff */
.L_x_724:
[----:B------:R-:W-:Y:S01]  /*1f10*/  HFMA2.MMA R98, -RZ, RZ, 0, 1.1920928955078125e-07 ;  /* 0x00000002ff627435 */ /* 0x000fe200000001ff */
[----:B------:R-:W-:Y:S02]  /*1f20*/  MOV R90, 0x1f ;  /* 0x0000001f005a7802 */ /* 0x000fe40000000f00 */
[----:B------:R-:W-:Y:S02]  /*1f30*/  MOV R94, 0xffffffff ;  /* 0xffffffff005e7802 */ /* 0x000fe40000000f00 */
[----:B------:R-:W-:Y:S02]  /*1f40*/  MOV R52, 0x1f60 ;  /* 0x00001f6000347802 */ /* 0x000fe40000000f00 */
[----:B-----5:R-:W-:Y:S05]  /*1f50*/  CALL.REL.NOINC `($__internal_83_$__cuda_sm70_shflsync_bfly_p) ;  /* 0x0000092000007944 */ /* 0x020fea0003c00000 */
[----:B01----:R-:W-:Y:S01]  /*1f60*/  FADD.FTZ R96, R96, R98 ;  /* 0x0000006260607221 */ /* 0x003fe20000010000 */
[----:B------:R-:W-:Y:S01]  /*1f70*/  HFMA2.MMA R98, -RZ, RZ, 0, 2.384185791015625e-07 ;  /* 0x00000004ff627435 */ /* 0x000fe200000001ff */
[----:B------:R-:W-:-:S02]  /*1f80*/  MOV R90, 0x1f ;  /* 0x0000001f005a7802 */ /* 0x000fc40000000f00 */
[----:B------:R-:W-:Y:S02]  /*1f90*/  MOV R94, 0xffffffff ;  /* 0xffffffff005e7802 */ /* 0x000fe40000000f00 */
[----:B------:R-:W-:Y:S02]  /*1fa0*/  MOV R52, 0x1fc0 ;  /* 0x00001fc000347802 */ /* 0x000fe40000000f00 */
[----:B------:R-:W-:Y:S05]  /*1fb0*/  CALL.REL.NOINC `($__internal_83_$__cuda_sm70_shflsync_bfly_p) ;  /* 0x000008c000007944 */ /* 0x000fea0003c00000 */
[----:B01----:R-:W-:Y:S01]  /*1fc0*/  FADD.FTZ R96, R96, R98 ;  /* 0x0000006260607221 */ /* 0x003fe20000010000 */
[----:B------:R-:W-:Y:S01]  /*1fd0*/  HFMA2.MMA R98, -RZ, RZ, 0, 4.76837158203125e-07 ;  /* 0x00000008ff627435 */ /* 0x000fe200000001ff */
[----:B------:R-:W-:Y:S02]  /*1fe0*/  MOV R90, 0x1f ;  /* 0x0000001f005a7802 */ /* 0x000fe40000000f00 */
[----:B------:R-:W-:Y:S02]  /*1ff0*/  MOV R94, 0xffffffff ;  /* 0xffffffff005e7802 */ /* 0x000fe40000000f00 */
[----:B------:R-:W-:Y:S02]  /*2000*/  MOV R52, 0x2020 ;  /* 0x0000202000347802 */ /* 0x000fe40000000f00 */
[----:B------:R-:W-:Y:S05]  /*2010*/  CALL.REL.NOINC `($__internal_83_$__cuda_sm70_shflsync_bfly_p) ;  /* 0x0000086000007944 */ /* 0x000fea0003c00000 */
[----:B01----:R-:W-:Y:S01]  /*2020*/  FADD.FTZ R96, R96, R98 ;  /* 0x0000006260607221 */ /* 0x003fe20000010000 */
[----:B------:R-:W-:Y:S01]  /*2030*/  HFMA2.MMA R98, -RZ, RZ, 0, 9.5367431640625e-07 ;  /* 0x00000010ff627435 */ /* 0x000fe200000001ff */
[----:B------:R-:W-:-:S02]  /*2040*/  MOV R90, 0x1f ;  /* 0x0000001f005a7802 */ /* 0x000fc40000000f00 */
[----:B------:R-:W-:Y:S02]  /*2050*/  MOV R94, 0xffffffff ;  /* 0xffffffff005e7802 */ /* 0x000fe40000000f00 */
[----:B------:R-:W-:Y:S02]  /*2060*/  MOV R52, 0x2080 ;  /* 0x0000208000347802 */ /* 0x000fe40000000f00 */
[----:B------:R-:W-:Y:S05]  /*2070*/  CALL.REL.NOINC `($__internal_83_$__cuda_sm70_shflsync_bfly_p) ;  /* 0x0000080000007944 */ /* 0x000fea0003c00000 */
        /* <DEDUP_REMOVED lines=102> */
[----:B------:R-:W-:Y:S05]  /*26e0*/  CALL.REL.NOINC `($__internal_83_$__cuda_sm70_shflsync_bfly_p) ;  /* 0x0000019000007944 */ /* 0x000fea0003c00000 */
[----:B01----:R-:W-:Y:S01]  /*26f0*/  FADD.FTZ R96, R96, R98 ;  /* 0x0000006260607221 */ /* 0x003fe20000010000 */
[----:B------:R-:W-:Y:S01]  /*2700*/  HFMA2.MMA R98, -RZ, RZ, 0, 1.1920928955078125e-07 ;  /* 0x00000002ff627435 */ /* 0x000fe200000001ff */
[----:B------:R-:W-:Y:S02]  /*2710*/  MOV R90, 0x1f ;  /* 0x0000001f005a7802 */ /* 0x000fe40000000f00 */
[----:B------:R-:W-:Y:S02]  /*2720*/  MOV R94, 0xffffffff ;  /* 0xffffffff005e7802 */ /* 0x000fe40000000f00 */
[----:B------:R-:W-:Y:S02]  /*2730*/  MOV R52, 0x2750 ;  /* 0x0000275000347802 */ /* 0x000fe40000000f00 */
[----:B------:R-:W-:Y:S05]  /*2740*/  CALL.REL.NOINC `($__internal_83_$__cuda_sm70_shflsync_bfly_p) ;  /* 0x0000013000007944 */ /* 0x000fea0003c00000 */
[----:B01----:R-:W-:Y:S01]  /*2750*/  FADD.FTZ R96, R96, R98 ;  /* 0x0000006260607221 */ /* 0x003fe20000010000 */
[----:B------:R-:W-:Y:S01]  /*2760*/  HFMA2.MMA R98, -RZ, RZ, 0, 2.384185791015625e-07 ;  /* 0x00000004ff627435 */ /* 0x000fe200000001ff */
[----:B------:R-:W-:Y:S02]  /*2770*/  MOV R90, 0x1f ;  /* 0x0000001f005a7802 */ /* 0x000fe40000000f00 */
[----:B------:R-:W-:-:S02]  /*2780*/  MOV R94, 0xffffffff ;  /* 0xffffffff005e7802 */ /* 0x000fc40000000f00 */
        /* <DEDUP_REMOVED lines=10> */
[----:B------:R-:W-:Y:S02]  /*2830*/  MOV R90, 0x1f ;  /* 0x0000001f005a7802 */ /* 0x000fe40000000f00 */
[----:B------:R-:W-:-:S02]  /*2840*/  MOV R94, 0xffffffff ;  /* 0xffffffff005e7802 */ /* 0x000fc40000000f00 */
[----:B------:R-:W-:Y:S02]  /*2850*/  MOV R52, 0x2870 ;  /* 0x0000287000347802 */ /* 0x000fe40000000f00 */
[----:B------:R-:W-:Y:S05]  /*2860*/  CALL.REL.NOINC `($__internal_83_$__cuda_sm70_shflsync_bfly_p) ;  /* 0x0000001000007944 */ /* 0x000fea0003c00000 */
[----:B01----:R-:W-:Y:S05]  /*2870*/  BRA `(.L_x_728) ;  /* 0xffffe82000007947 */ /* 0x003fea000383ffff */
        .weak           $__internal_83_$__cuda_sm70_shflsync_bfly_p
        .type           $__internal_83_$__cuda_sm70_shflsync_bfly_p,@function
        .size           $__internal_83_$__cuda_sm70_shflsync_bfly_p,(.L_x_1132 - $__internal_83_$__cuda_sm70_shflsync_bfly_p)
$__internal_83_$__cuda_sm70_shflsync_bfly_p:
[----:B------:R-:W-:Y:S01]  /*2880*/  HFMA2.MMA R53, -RZ, RZ, 0, 0 ;  /* 0x00000000ff357435 */ /* 0x000fe200000001ff */
[----:B------:R-:W-:Y:S04]  /*2890*/  WARPSYNC R94 ;  /* 0x0000005e00007348 */ /* 0x000fe80003800000 */
[----:B------:R0:W1:Y:S01]  /*28a0*/  SHFL.BFLY PT, R98, R96, R98, R90 ;  /* 0x0c00006260627389 */ /* 0x00006200000e005a */
[----:B------:R-:W-:Y:S05]  /*28b0*/  RET.REL.NODEC R52 `(_ZN10layer_norm13ln_fwd_kernelINS_13Kernel_traitsI6__halfS2_S2_fjLj6144ELj1ELj1ELj4ELj16ENS_18Kernel_traits_baseILj6144ES2_S2_S2_fjLj128EEEEEEEvNS_9FwdParamsE) ;  /* 0xffffd74034007950 */ /* 0x000fea0003c3ffff */
.L_x_729:
        /* <DEDUP_REMOVED lines=12> */
.L_x_1132:


//--------------------- .text._ZN10layer_norm13ln_fwd_kernelINS_13Kernel_traitsIffffjLj6144ELj1ELj1ELj4ELj16ENS_18Kernel_traits_baseILj6144EffffjLj128EEEEEEEvNS_9FwdParamsE --------------------------
	.section	.text._ZN10layer_norm13ln_fwd_kernelINS_13Kernel_traitsIffffjLj6144ELj1ELj1ELj4ELj16ENS_18Kernel_traits_baseILj6144EffffjLj128EEEEEEEvNS_9FwdParamsE,"ax",@progbits
	.sectioninfo	@"SHI_REGISTERS=195"
	.align	128
        .global         _ZN10layer_norm13ln_fwd_kernelINS_13Kernel_traitsIffffjLj6144ELj1ELj1ELj4ELj16ENS_18Kernel_traits_baseILj6144EffffjLj128EEEEEEEvNS_9FwdParamsE
        .type           _ZN10layer_norm13ln_fwd_kernelINS_13Kernel_traitsIffffjLj6144ELj1ELj1ELj4ELj16ENS_18Kernel_traits_baseILj6144EffffjLj128EEEEEEEvNS_9FwdParamsE,@function
        .size           _ZN10layer_norm13ln_fwd_kernelINS_13Kernel_traitsIffffjLj6144ELj1ELj1ELj4ELj16ENS_18Kernel_traits_baseILj6144EffffjLj128EEEEEEEvNS_9FwdParamsE,(.L_x_1133 - _ZN10layer_norm13ln_fwd_kernelINS_13Kernel_traitsIffffjLj6144ELj1ELj1ELj4ELj16ENS_18Kernel_traits_baseILj6144EffffjLj128EEEEEEEvNS_9FwdParamsE)
        .other          _ZN10layer_norm13ln_fwd_kernelINS_13Kernel_traitsIffffjLj6144ELj1ELj1ELj4ELj16ENS_18Kernel_traits_baseILj6144EffffjLj128EEEEEEEvNS_9FwdParamsE,@"STO_CUDA_ENTRY STV_DEFAULT"
_ZN10layer_norm13ln_fwd_kernelINS_13Kernel_traitsIffffjLj6144ELj1ELj1ELj4ELj16ENS_18Kernel_traits_baseILj6144EffffjLj128EEEEEEEvNS_9FwdParamsE:
.text._ZN10layer_norm13ln_fwd_kernelINS_13Kernel_traitsIffffjLj6144ELj1ELj1ELj4ELj16ENS_18Kernel_traits_baseILj6144EffffjLj128EEEEEEEvNS_9FwdParamsE:
[----:B------:R-:W-:Y:S02]  /*0000*/  MOV R1, c[0x0][0x28] ;  /* 0x00000a0000017a02 */ /* 0x000fe40000000f00 */
[----:B------:R-:W0:Y:S01]  /*0010*/  S2R R0, SR_TID.X ;  /* 0x0000000000007919 */ /* 0x000e220000002100 */
[----:B------:R-:W1:Y:S01]  /*0020*/  S2UR UR4, SR_CTAID.X ;  /* 0x00000000000479c3 */ /* 0x000e620000002500 */
[----:B0-----:R-:W-:-:S04]  /*0030*/  SHF.R.U32.HI R102, RZ, 0x7, R0 ;  /* 0x00000007ff667819 */ /* 0x001fc80000011600 */
[----:B-1----:R-:W-:-:S04]  /*0040*/  IADD3 R103, R102, UR4, RZ ;  /* 0x0000000466677c10 */ /* 0x002fc8000fffe0ff */
        /* <DEDUP_REMOVED lines=8> */
[----:B------:R-:W-:Y:S02]  /*00d0*/  IADD3.X R101, RZ, c[0x0][0x19c], RZ, P1, !PT ;  /* 0x00006700ff657a10 */ /* 0x000fe40000ffe4ff */
[----:B------:R-:W-:Y:S01]  /*00e0*/  SHF.R.U32.HI R149, RZ, 0x5, R0 ;  /* 0x00000005ff957819 */ /* 0x000fe20000011600 */
        /* <DEDUP_REMOVED lines=25> */
[----:B------:R-:W-:-:S02]  /*0280*/  LOP3.LUT R148, R0, 0x1f, RZ, 0xc0, !PT ;  /* 0x0000001f00947812 */ /* 0x000fc400078ec0ff */
[----:B------:R-:W-:Y:S02]  /*0290*/  LOP3.LUT R149, R149, 0x3, RZ, 0xc0, !PT ;  /* 0x0000000395957812 */ /* 0x000fe400078ec0ff */
[----:B0-----:R-:W-:Y:S02]  /*02a0*/  SHF.L.U32 R2, R102, 0x2, RZ ;  /* 0x0000000266027819 */ /* 0x001fe400000006ff */
[----:B------:R-:W-:Y:S02]  /*02b0*/  MOV R3, R103 ;  /* 0x0000006700037202 */ /* 0x000fe40000000f00 */
[----:B-1----:R-:W-:Y:S02]  /*02c0*/  IADD3 R151, R2, 0x4, RZ ;  /* 0x0000000402977810 */ /* 0x002fe40007ffe0ff */
.L_x_733:
[----:B------:R-:W0:Y:S01]  /*02d0*/  S2R R162, SR_TID.X ;  /* 0x0000000000a27919 */ /* 0x000e220000002100 */
[----:B------:R-:W-:Y:S02]  /*02e0*/  MOV R140, 0x10 ;  /* 0x00000010008c7802 */ /* 0x000fe40000000f00 */
[----:B0-----:R-:W-:-:S05]  /*02f0*/  LOP3.LUT R162, R162, 0x7f, RZ, 0xc0, !PT ;  /* 0x0000007fa2a27812 */ /* 0x001fca00078ec0ff */
        /* <DEDUP_REMOVED lines=88> */
.L_x_734:
        /* <DEDUP_REMOVED lines=116> */
.L_x_735:
[----:B------:R-:W-:Y:S01]  /*0fc0*/  ISETP.NE.AND P0, PT, R148, RZ, PT ;  /* 0x000000ff9400720c */ /* 0x000fe20003f05270 */
[----:B-1----:R-:W-:Y:S01]  /*0fd0*/  FADD.FTZ R165, R172, R167 ;  /* 0x000000a7aca57221 */ /* 0x002fe20000010000 */
[----:B------:R-:W-:Y:S01]  /*0fe0*/  WARPSYNC 0xffffffff ;  /* 0xffffffff00007948 */ /* 0x000fe20003800000 */
[----:B------:R-:W-:Y:S01]  /*0ff0*/  ISETP.GT.U32.AND P1, PT, R148, 0x3, PT ;  /* 0x000000039400780c */ /* 0x000fe20003f24070 */
[----:B------:R-:W-:Y:S01]  /*1000*/  CS2R R168, SRZ ;  /* 0x0000000000a87805 */ /* 0x000fe2000001ff00 */
[----:B------:R-:W-:-:S08]  /*1010*/  HFMA2.MMA R171, -RZ, RZ, 0, 0 ;  /* 0x00000000ffab7435 */ /* 0x000fd000000001ff */
[----:B0-----:R-:W-:-:S03]  /*1020*/  @!P0 IADD3 R167, R149, R166, RZ ;  /* 0x000000a695a78210 */ /* 0x001fc60007ffe0ff */
[----:B------:R-:W-:Y:S02]  /*1030*/  @!P1 IADD3 R166, R148, R166, RZ ;  /* 0x000000a694a69210 */ /* 0x000fe40007ffe0ff */
[----:B------:R-:W-:Y:S01]  /*1040*/  @!P0 STS.64 [R167.X8], R164 ;  /* 0x000000a4a7008388 */ /* 0x000fe20000008a00 */
[----:B------:R-:W-:-:S03]  /*1050*/  @!P1 MOV R171, 0x44c00000 ;  /* 0x44c0000000ab9802 */ /* 0x000fc60000000f00 */
[----:B------:R-:W-:Y:S01]  /*1060*/  BAR.SYNC.DEFER_BLOCKING 0x0 ;  /* 0x0000000000007b1d */ /* 0x000fe20000010000 */
[----:B------:R-:W-:-:S05]  /*1070*/  LOP3.LUT P0, RZ, R149, 0x1f, R0, 0xf8, !PT ;  /* 0x0000001f95ff7812 */ /* 0x000fca000780f800 */
[----:B------:R-:W0:Y:S04]  /*1080*/  SHFL.DOWN PT, R170, R171, 0x2, 0x1f ;  /* 0x08401f00abaa7f89 */ /* 0x000e2800000e0000 */
[----:B------:R-:W-:Y:S01]  /*1090*/  @!P1 LDS.64 R168, [R166.X8] ;  /* 0x00000000a6a89984 */ /* 0x000fe20000008a00 */
[----:B0-----:R-:W-:-:S04]  /*10a0*/  FADD.FTZ R172, R170, R171 ;  /* 0x000000abaaac7221 */ /* 0x001fc80000010000 */
[----:B------:R-:W0:Y:S01]  /*10b0*/  MUFU.RCP R174, R172 ;  /* 0x000000ac00ae7308 */ /* 0x000e220000001000 */
[----:B------:R-:W1:Y:S02]  /*10c0*/  SHFL.DOWN PT, R167, R172, 0x1, 0x1f ;  /* 0x08201f00aca77f89 */ /* 0x000e6400000e0000 */
[----:B-1----:R-:W-:Y:S02]  /*10d0*/  FADD.FTZ R177, R172, R167 ;  /* 0x000000a7acb17221 */ /* 0x002fe40000010000 */
[----:B------:R-:W1:Y:S04]  /*10e0*/  SHFL.DOWN PT, R173, R168, 0x2, 0x1f ;  /* 0x08401f00a8ad7f89 */ /* 0x000e6800000e0000 */
[----:B------:R-:W2:Y:S01]  /*10f0*/  MUFU.RCP R177, R177 ;  /* 0x000000b100b17308 */ /* 0x000ea20000001000 */
[----:B------:R-:W3:Y:S01]  /*1100*/  SHFL.DOWN PT, R164, R169, 0x2, 0x1f ;  /* 0x08401f00a9a47f89 */ /* 0x000ee200000e0000 */
[----:B-1----:R-:W-:-:S02]  /*1110*/  FMUL.FTZ R175, R170, R173 ;  /* 0x000000adaaaf7220 */ /* 0x002fc40000410000 */
[----:B------:R-:W-:Y:S02]  /*1120*/  FADD.FTZ R173, -R173, R168 ;  /* 0x000000a8adad7221 */ /* 0x000fe40000010100 */
[----:B------:R-:W-:Y:S02]  /*1130*/  FFMA.FTZ R175, R171, R168, R175 ;  /* 0x000000a8abaf7223 */ /* 0x000fe400000100af */
[----:B------:R-:W-:Y:S02]  /*1140*/  FMUL.FTZ R166, R173, R173 ;  /* 0x000000adada67220 */ /* 0x000fe40000410000 */
[----:B0-----:R-:W-:Y:S02]  /*1150*/  FMUL.FTZ R175, R174, R175 ;  /* 0x000000afaeaf7220 */ /* 0x001fe40000410000 */
[----:B------:R-:W-:Y:S02]  /*1160*/  FMUL.FTZ R171, R166, R171 ;  /* 0x000000aba6ab7220 */ /* 0x000fe40000410000 */
[----:B---3--:R-:W-:Y:S01]  /*1170*/  FADD.FTZ R165, R164, R169 ;  /* 0x000000a9a4a57221 */ /* 0x008fe20000010000 */
[----:B------:R-:W0:Y:S01]  /*1180*/  SHFL.DOWN PT, R176, R175, 0x1, 0x1f ;  /* 0x08201f00afb07f89 */ /* 0x000e2200000e0000 */
[----:B------:R-:W-:Y:S01]  /*1190*/  FMUL.FTZ R171, R170, R171 ;  /* 0x000000abaaab7220 */ /* 0x000fe20000410000 */
[----:B------:R-:W-:-:S03]  /*11a0*/  @!P0 MOV R170, 0x4 ;  /* 0x0000000400aa8802 */ /* 0x000fc60000000f00 */
[----:B------:R-:W-:Y:S02]  /*11b0*/  FFMA.FTZ R171, R174, R171, R165 ;  /* 0x000000abaeab7223 */ /* 0x000fe400000100a5 */
[----:B0-----:R-:W-:-:S04]  /*11c0*/  FMUL.FTZ R164, R167, R176 ;  /* 0x000000b0a7a47220 */ /* 0x001fc80000410000 */
[----:B------:R-:W-:Y:S02]  /*11d0*/  FFMA.FTZ R166, R172, R175, R164 ;  /* 0x000000afaca67223 */ /* 0x000fe400000100a4 */
[----:B------:R-:W0:Y:S01]  /*11e0*/  SHFL.DOWN PT, R164, R171, 0x1, 0x1f ;  /* 0x08201f00aba47f89 */ /* 0x000e2200000e0000 */
[----:B------:R-:W-:Y:S02]  /*11f0*/  FADD.FTZ R175, R175, -R176 ;  /* 0x800000b0afaf7221 */ /* 0x000fe40000010000 */
[----:B--2---:R-:W-:Y:S02]  /*1200*/  FMUL.FTZ R168, R177, R166 ;  /* 0x000000a6b1a87220 */ /* 0x004fe40000410000 */
[----:B------:R-:W-:-:S03]  /*1210*/  FMUL.FTZ R175, R175, R175 ;  /* 0x000000afafaf7220 */ /* 0x000fc60000410000 */
[----:B------:R-:W1:Y:S01]  /*1220*/  SHFL.IDX PT, R191, R168, RZ, 0x1f ;  /* 0x00001fffa8bf7589 */ /* 0x000e6200000e0000 */
[----:B------:R-:W-:-:S04]  /*1230*/  FMUL.FTZ R172, R172, R175 ;  /* 0x000000afacac7220 */ /* 0x000fc80000410000 */
[----:B------:R-:W-:Y:S02]  /*1240*/  FMUL.FTZ R172, R167, R172 ;  /* 0x000000aca7ac7220 */ /* 0x000fe40000410000 */
[----:B0-----:R-:W-:Y:S02]  /*1250*/  FADD.FTZ R166, R171, R164 ;  /* 0x000000a4aba67221 */ /* 0x001fe40000010000 */
[----:B------:R-:W-:-:S04]  /*1260*/  @!P0 IMAD.WIDE R164, R3, R170, c[0x0][0x180] ;  /* 0x0000600003a48625 */ /* 0x000fc800078e02aa */
[----:B------:R-:W-:Y:S02]  /*1270*/  FFMA.FTZ R166, R177, R172, R166 ;  /* 0x000000acb1a67223 */ /* 0x000fe400000100a6 */
[--C-:B-1----:R-:W-:Y:S01]  /*1280*/  FADD.FTZ R168, R101, -R191.reuse ;  /* 0x800000bf65a87221 */ /* 0x102fe20000010000 */
[----:B------:R0:W-:Y:S01]  /*1290*/  @!P0 STG.E [R164.64], R191 ;  /* 0x000000bfa4008986 */ /* 0x0001e2000c101904 */
[--C-:B------:R-:W-:Y:S01]  /*12a0*/  FADD.FTZ R167, R100, -R191.reuse ;  /* 0x800000bf64a77221 */ /* 0x100fe20000010000 */
[----:B------:R-:W-:Y:S01]  /*12b0*/  HFMA2.MMA R100, -RZ, RZ, 0.6455078125, -0.052093505859375 ;  /* 0x392aaaabff647435 */ /* 0x000fe200000001ff */
[--C-:B------:R-:W-:Y:S01]  /*12c0*/  FADD.FTZ R170, R104, -R191.reuse ;  /* 0x800000bf68aa7221 */ /* 0x100fe20000010000 */
[----:B------:R-:W1:Y:S01]  /*12d0*/  SHFL.IDX PT, R101, R166, RZ, 0x1f ;  /* 0x00001fffa6657589 */ /* 0x000e6200000e0000 */
[----:B------:R-:W-:Y:S01]  /*12e0*/  @!P0 MOV R104, 0x4 ;  /* 0x0000000400688802 */ /* 0x000fe20000000f00 */
[--C-:B------:R-:W-:Y:S02]  /*12f0*/  FADD.FTZ R102, R102, -R191.reuse ;  /* 0x800000bf66667221 */ /* 0x100fe40000010000 */
[----:B------:R-:W-:-:S02]  /*1300*/  FADD.FTZ R169, R103, -R191 ;  /* 0x800000bf67a97221 */ /* 0x000fc40000010000 */
[--C-:B------:R-:W-:Y:S02]  /*1310*/  FADD.FTZ R105, R105, -R191.reuse ;  /* 0x800000bf69697221 */ /* 0x100fe40000010000 */
[--C-:B0-----:R-:W-:Y:S01]  /*1320*/  FADD.FTZ R165, R111, -R191.reuse ;  /* 0x800000bf6fa57221 */ /* 0x101fe20000010000 */
[----:B------:R-:W-:Y:S01]  /*1330*/  HFMA2.MMA R111, -RZ, RZ, 0, 9.5367431640625e-07 ;  /* 0x00000010ff6f7435 */ /* 0x000fe200000001ff */
[--C-:B------:R-:W-:Y:S02]  /*1340*/  FADD.FTZ R171, R106, -R191.reuse ;  /* 0x800000bf6aab7221 */ /* 0x100fe40000010000 */
[--C-:B------:R-:W-:Y:S02]  /*1350*/  FADD.FTZ R172, R107, -R191.reuse ;  /* 0x800000bf6bac7221 */ /* 0x100fe40000010000 */
[--C-:B------:R-:W-:Y:S01]  /*1360*/  FADD.FTZ R173, R108, -R191.reuse ;  /* 0x800000bf6cad7221 */ /* 0x100fe20000010000 */
[----:B------:R-:W-:Y:S01]  /*1370*/  LEA R108, P1, R163, c[0x0][0x178], 0x4 ;  /* 0x00005e00a36c7a11 */ /* 0x000fe200078220ff */
[----:B------:R-:W-:-:S02]  /*1380*/  FADD.FTZ R164, R110, -R191 ;  /* 0x800000bf6ea47221 */ /* 0x000fc40000010000 */
[--C-:B------:R-:W-:Y:S02]  /*1390*/  FADD.FTZ R116, R116, -R191.reuse ;  /* 0x800000bf74747221 */ /* 0x100fe40000010000 */
[--C-:B------:R-:W-:Y:S01]  /*13a0*/  FADD.FTZ R174, R109, -R191.reuse ;  /* 0x800000bf6dae7221 */ /* 0x100fe20000010000 */
[----:B------:R-:W-:Y:S01]  /*13b0*/  LEA.HI.X R109, R163, c[0x0][0x17c], RZ, 0x4, P1 ;  /* 0x00005f00a36d7a11 */ /* 0x000fe200008f24ff */
[--C-:B------:R-:W-:Y:S02]  /*13c0*/  FADD.FTZ R118, R118, -R191.reuse ;  /* 0x800000bf76767221 */ /* 0x100fe40000010000 */
[----:B-1----:R-:W-:Y:S02]  /*13d0*/  FFMA.FTZ R100, R101, R100, c[0x0][0x1b0] ;  /* 0x00006c0065647623 */ /* 0x002fe40000010064 */
[--C-:B------:R-:W-:Y:S02]  /*13e0*/  FADD.FTZ R112, R112, -R191.reuse ;  /* 0x800000bf70707221 */ /* 0x100fe40000010000 */
[----:B------:R0:W1:Y:S01]  /*13f0*/  MUFU.RSQ R192, R100 ;  /* 0x0000006400c07308 */ /* 0x0000620000001400 */
[----:B------:R-:W-:-:S02]  /*1400*/  FADD.FTZ R113, R113, -R191 ;  /* 0x800000bf71717221 */ /* 0x000fc40000010000 */
[--C-:B------:R-:W-:Y:S02]  /*1410*/  FADD.FTZ R114, R114, -R191.reuse ;  /* 0x800000bf72727221 */ /* 0x100fe40000010000 */
[--C-:B------:R-:W-:Y:S02]  /*1420*/  FADD.FTZ R175, R115, -R191.reuse ;  /* 0x800000bf73af7221 */ /* 0x100fe40000010000 */
[----:B------:R-:W-:Y:S02]  /*1430*/  FADD.FTZ R178, R125, -R191 ;  /* 0x800000bf7db27221 */ /* 0x000fe40000010000 */
[C---:B0-----:R-:W-:Y:S01]  /*1440*/  @!P0 IMAD.WIDE R100, R3.reuse, R104, c[0x0][0x188] ;  /* 0x0000620003648625 */ /* 0x041fe200078e0268 */
[----:B------:R-:W-:-:S03]  /*1450*/  IADD3 R3, R3, c[0x0][0x160], RZ ;  /* 0x0000580003037a10 */ /* 0x000fc60007ffe0ff */
[--C-:B------:R-:W-:Y:S02]  /*1460*/  FADD.FTZ R117, R117, -R191.reuse ;  /* 0x800000bf75757221 */ /* 0x100fe40000010000 */
[----:B------:R-:W-:Y:S01]  /*1470*/  FADD.FTZ R177, R124, -R191 ;  /* 0x800000bf7cb17221 */ /* 0x000fe20000010000 */
[----:B-1----:R0:W-:Y:S01]  /*1480*/  @!P0 STG.E [R100.64], R192 ;  /* 0x000000c064008986 */ /* 0x0021e2000c101904 */
[C---:B------:R-:W-:Y:S02]  /*1490*/  FMUL.FTZ R103, R192.reuse, R102 ;  /* 0x00000066c0677220 */ /* 0x040fe40000410000 */
[C---:B------:R-:W-:Y:S02]  /*14a0*/  FMUL.FTZ R167, R192.reuse, R167 ;  /* 0x000000a7c0a77220 */ /* 0x040fe40000410000 */
[C---:B------:R-:W-:Y:S02]  /*14b0*/  FMUL.FTZ R168, R192.reuse, R168 ;  /* 0x000000a8c0a87220 */ /* 0x040fe40000410000 */
[----:B------:R-:W-:-:S02]  /*14c0*/  FMUL.FTZ R104, R192, R169 ;  /* 0x000000a9c0687220 */ /* 0x000fc40000410000 */
[C---:B------:R-:W-:Y:S02]  /*14d0*/  FMUL.FTZ R107, R192.reuse, R170 ;  /* 0x000000aac06b7220 */ /* 0x040fe40000410000 */
[----:B------:R-:W-:Y:S02]  /*14e0*/  FMUL.FTZ R106, R192, R105 ;  /* 0x00000069c06a7220 */ /* 0x000fe40000410000 */
[----:B-----5:R-:W-:Y:S02]  /*14f0*/  FFMA.FTZ R102, R6, R103, R54 ;  /* 0x0000006706667223 */ /* 0x020fe40000010036 */
[----:B------:R-:W-:Y:S02]  /*1500*/  FADD.FTZ R180, R127, -R191 ;  /* 0x800000bf7fb47221 */ /* 0x000fe40000010000 */
[----:B------:R-:W-:-:S04]  /*1510*/  IMAD.WIDE.U32 R110, R162, R111, c[0x0][0x178] ;  /* 0x00005e00a26e7625 */ /* 0x000fc800078e006f */
[C---:B------:R-:W-:Y:S02]  /*1520*/  FMUL.FTZ R171, R192.reuse, R171 ;  /* 0x000000abc0ab7220 */ /* 0x040fe40000410000 */
[C---:B------:R-:W-:Y:S02]  /*1530*/  FMUL.FTZ R172, R192.reuse, R172 ;  /* 0x000000acc0ac7220 */ /* 0x040fe40000410000 */
[C---:B------:R-:W-:Y:S02]  /*1540*/  FMUL.FTZ R115, R192.reuse, R164 ;  /* 0x000000a4c0737220 */ /* 0x040fe40000410000 */
[----:B------:R-:W-:Y:S01]  /*1550*/  FMUL.FTZ R125, R192, R116 ;  /* 0x00000074c07d7220 */ /* 0x000fe20000410000 */
[----:B------:R-:W-:Y:S01]  /*1560*/  LEA R116, P0, R160, c[0x0][0x178], 0x4 ;  /* 0x00005e00a0747a11 */ /* 0x000fe200078020ff */
[----:B0-----:R-:W-:Y:S02]  /*1570*/  FFMA.FTZ R101, R5, R168, R53 ;  /* 0x000000a805657223 */ /* 0x001fe40000010035 */
[----:B------:R-:W-:-:S02]  /*1580*/  FFMA.FTZ R100, R4, R167, R52 ;  /* 0x000000a704647223 */ /* 0x000fc40000010034 */
[----:B------:R-:W-:Y:S02]  /*1590*/  FFMA.FTZ R103, R7, R104, R55 ;  /* 0x0000006807677223 */ /* 0x000fe40000010037 */
[--C-:B------:R-:W-:Y:S02]  /*15a0*/  FADD.FTZ R119, R119, -R191.reuse ;  /* 0x800000bf77777221 */ /* 0x100fe40000010000 */
[--C-:B------:R-:W-:Y:S01]  /*15b0*/  FADD.FTZ R166, R121, -R191.reuse ;  /* 0x800000bf79a67221 */ /* 0x100fe20000010000 */
[----:B------:R0:W-:Y:S01]  /*15c0*/  STG.E.128 [R110.64], R100 ;  /* 0x000000646e007986 */ /* 0x0001e2000c101d04 */
[--C-:B------:R-:W-:Y:S02]  /*15d0*/  FADD.FTZ R176, R123, -R191.reuse ;  /* 0x800000bf7bb07221 */ /* 0x100fe40000010000 */
[--C-:B------:R-:W-:Y:S02]  /*15e0*/  FADD.FTZ R179, R126, -R191.reuse ;  /* 0x800000bf7eb37221 */ /* 0x100fe40000010000 */
[----:B------:R-:W-:-:S02]  /*15f0*/  FADD.FTZ R181, R128, -R191 ;  /* 0x800000bf80b57221 */ /* 0x000fc40000010000 */
[C---:B------:R-:W-:Y:S02]  /*1600*/  FMUL.FTZ R173, R192.reuse, R173 ;  /* 0x000000adc0ad7220 */ /* 0x040fe40000410000 */
[C---:B------:R-:W-:Y:S02]  /*1610*/  FMUL.FTZ R174, R192.reuse, R174 ;  /* 0x000000aec0ae7220 */ /* 0x040fe40000410000 */
[C---:B------:R-:W-:Y:S02]  /*1620*/  FMUL.FTZ R124, R192.reuse, R165 ;  /* 0x000000a5c07c7220 */ /* 0x040fe40000410000 */
[----:B------:R-:W-:Y:S01]  /*1630*/  FMUL.FTZ R127, R192, R118 ;  /* 0x00000076c07f7220 */ /* 0x000fe20000410000 */
[----:B------:R-:W-:Y:S01]  /*1640*/  LEA R118, P1, R161, c[0x0][0x178], 0x4 ;  /* 0x00005e00a1767a11 */ /* 0x000fe200078220ff */
[----:B------:R-:W-:Y:S02]  /*1650*/  FADD.FTZ R120, R120, -R191 ;  /* 0x800000bf78787221 */ /* 0x000fe40000010000 */
[----:B------:R-:W-:-:S02]  /*1660*/  FMUL.FTZ R121, R192, R112 ;  /* 0x00000070c0797220 */ /* 0x000fc40000410000 */
[C---:B------:R-:W-:Y:S02]  /*1670*/  FMUL.FTZ R126, R192.reuse, R113 ;  /* 0x00000071c07e7220 */ /* 0x040fe40000410000 */
[C---:B------:R-:W-:Y:S02]  /*1680*/  FMUL.FTZ R123, R192.reuse, R114 ;  /* 0x00000072c07b7220 */ /* 0x040fe40000410000 */
[----:B------:R-:W-:Y:S02]  /*1690*/  FMUL.FTZ R128, R192, R175 ;  /* 0x000000afc0807220 */ /* 0x000fe40000410000 */
[----:B------:R-:W-:Y:S02]  /*16a0*/  FADD.FTZ R183, R130, -R191 ;  /* 0x800000bf82b77221 */ /* 0x000fe40000010000 */
[----:B------:R-:W-:Y:S02]  /*16b0*/  FFMA.FTZ R105, R9, R106, R57 ;  /* 0x0000006a09697223 */ /* 0x000fe40000010039 */
[----:B------:R-:W-:-:S02]  /*16c0*/  FFMA.FTZ R104, R8, R107, R56 ;  /* 0x0000006b08687223 */ /* 0x000fc40000010038 */
[----:B------:R-:W-:Y:S02]  /*16d0*/  FADD.FTZ R185, R132, -R191 ;  /* 0x800000bf84b97221 */ /* 0x000fe40000010000 */
[----:B------:R-:W-:Y:S01]  /*16e0*/  FMUL.FTZ R130, R192, R117 ;  /* 0x00000075c0827220 */ /* 0x000fe20000410000 */
[----:B------:R-:W-:Y:S01]  /*16f0*/  LEA.HI.X R117, R160, c[0x0][0x17c], RZ, 0x4, P0 ;  /* 0x00005f00a0757a11 */ /* 0x000fe200000f24ff */
[----:B------:R-:W-:Y:S02]  /*1700*/  FFMA.FTZ R106, R10, R171, R58 ;  /* 0x000000ab0a6a7223 */ /* 0x000fe4000001003a */
[----:B------:R-:W-:Y:S02]  /*1710*/  FFMA.FTZ R107, R11, R172, R59 ;  /* 0x000000ac0b6b7223 */ /* 0x000fe4000001003b */
[----:B------:R-:W-:Y:S02]  /*1720*/  FFMA.FTZ R114, R14, R115, R62 ;  /* 0x000000730e727223 */ /* 0x000fe4000001003e */
[----:B------:R-:W-:Y:S01]  /*1730*/  FADD.FTZ R182, R129, -R191 ;  /* 0x800000bf81b67221 */ /* 0x000fe20000010000 */
[----:B------:R1:W-:Y:S01]  /*1740*/  STG.E.128 [R108.64], R104 ;  /* 0x000000686c007986 */ /* 0x0003e2000c101d04 */
[----:B------:R-:W-:Y:S01]  /*1750*/  FMUL.FTZ R132, R192, R119 ;  /* 0x00000077c0847220 */ /* 0x000fe20000410000 */
[----:B------:R-:W-:Y:S01]  /*1760*/  LEA.HI.X R119, R161, c[0x0][0x17c], RZ, 0x4, P1 ;  /* 0x00005f00a1777a11 */ /* 0x000fe200008f24ff */
[----:B------:R-:W-:-:S02]  /*1770*/  FFMA.FTZ R113, R13, R174, R61 ;  /* 0x000000ae0d717223 */ /* 0x000fc4000001003d */
[----:B------:R-:W-:Y:S02]  /*1780*/  FFMA.FTZ R112, R12, R173, R60 ;  /* 0x000000ad0c707223 */ /* 0x000fe4000001003c */
[----:B------:R-:W-:Y:S02]  /*1790*/  FFMA.FTZ R115, R15, R124, R63 ;  /* 0x0000007c0f737223 */ /* 0x000fe4000001003f */
[----:B------:R-:W-:Y:S01]  /*17a0*/  FMUL.FTZ R129, R192, R120 ;  /* 0x00000078c0817220 */ /* 0x000fe20000410000 */
[----:B------:R-:W-:Y:S01]  /*17b0*/  LEA R120, P2, R158, c[0x0][0x178], 0x4 ;  /* 0x00005e009e787a11 */ /* 0x000fe200078420ff */
[----:B0-----:R-:W-:Y:S01]  /*17c0*/  FFMA.FTZ R101, R17, R126, R65 ;  /* 0x0000007e11657223 */ /* 0x001fe20000010041 */
[----:B------:R-:W-:Y:S01]  /*17d0*/  STG.E.128 [R116.64], R112 ;  /* 0x0000007074007986 */ /* 0x000fe2000c101d04 */
[----:B------:R-:W-:Y:S01]  /*17e0*/  FFMA.FTZ R100, R16, R121, R64 ;  /* 0x0000007910647223 */ /* 0x000fe20000010040 */
[----:B------:R-:W-:Y:S01]  /*17f0*/  LEA.HI.X R121, R158, c[0x0][0x17c], RZ, 0x4, P2 ;  /* 0x00005f009e797a11 */ /* 0x000fe200010f24ff */
[----:B------:R-:W-:-:S02]  /*1800*/  FFMA.FTZ R102, R18, R123, R66 ;  /* 0x0000007b12667223 */ /* 0x000fc40000010042 */
[----:B------:R-:W-:Y:S02]  /*1810*/  FFMA.FTZ R103, R19, R128, R67 ;  /* 0x0000008013677223 */ /* 0x000fe40000010043 */
[--C-:B------:R-:W-:Y:S02]  /*1820*/  FADD.FTZ R122, R122, -R191.reuse ;  /* 0x800000bf7a7a7221 */ /* 0x100fe40000010000 */
[----:B------:R-:W-:Y:S01]  /*1830*/  FADD.FTZ R184, R131, -R191 ;  /* 0x800000bf83b87221 */ /* 0x000fe20000010000 */
[----:B------:R0:W-:Y:S01]  /*1840*/  STG.E.128 [R118.64], R100 ;  /* 0x0000006476007986 */ /* 0x0001e2000c101d04 */
[----:B------:R-:W-:Y:S01]  /*1850*/  FMUL.FTZ R131, R192, R122 ;  /* 0x0000007ac0837220 */ /* 0x000fe20000410000 */
[----:B------:R-:W-:Y:S01]  /*1860*/  LEA R122, P3, R159, c[0x0][0x178], 0x4 ;  /* 0x00005e009f7a7a11 */ /* 0x000fe200078620ff */
[----:B-1----:R-:W-:Y:S02]  /*1870*/  FFMA.FTZ R105, R21, R130, R69 ;  /* 0x0000008215697223 */ /* 0x002fe40000010045 */
[----:B------:R-:W-:Y:S01]  /*1880*/  FFMA.FTZ R104, R20, R125, R68 ;  /* 0x0000007d14687223 */ /* 0x000fe20000010044 */
[----:B------:R-:W-:Y:S01]  /*1890*/  LEA.HI.X R123, R159, c[0x0][0x17c], RZ, 0x4, P3 ;  /* 0x00005f009f7b7a11 */ /* 0x000fe200018f24ff */
[----:B------:R-:W-:-:S02]  /*18a0*/  FFMA.FTZ R106, R22, R127, R70 ;  /* 0x0000007f166a7223 */ /* 0x000fc40000010046 */
[----:B------:R-:W-:Y:S02]  /*18b0*/  FFMA.FTZ R107, R23, R132, R71 ;  /* 0x00000084176b7223 */ /* 0x000fe40000010047 */
[C---:B------:R-:W-:Y:S02]  /*18c0*/  FMUL.FTZ R166, R192.reuse, R166 ;  /* 0x000000a6c0a67220 */ /* 0x040fe40000410000 */
[C---:B------:R-:W-:Y:S01]  /*18d0*/  FMUL.FTZ R176, R192.reuse, R176 ;  /* 0x000000b0c0b07220 */ /* 0x040fe20000410000 */
[----:B------:R1:W-:Y:S01]  /*18e0*/  STG.E.128 [R120.64], R104 ;  /* 0x0000006878007986 */ /* 0x0003e2000c101d04 */
[C---:B------:R-:W-:Y:S02]  /*18f0*/  FMUL.FTZ R177, R192.reuse, R177 ;  /* 0x000000b1c0b17220 */ /* 0x040fe40000410000 */
[C---:B------:R-:W-:Y:S01]  /*1900*/  FMUL.FTZ R178, R192.reuse, R178 ;  /* 0x000000b2c0b27220 */ /* 0x040fe20000410000 */
[C---:B0-----:R-:W-:Y:S01]  /*1910*/  LEA R100, P0, R153.reuse, c[0x0][0x178], 0x4 ;  /* 0x00005e0099647a11 */ /* 0x041fe200078020ff */
[----:B------:R-:W-:Y:S01]  /*1920*/  FMUL.FTZ R179, R192, R179 ;  /* 0x000000b3c0b37220 */ /* 0x000fe20000410000 */
[----:B------:R-:W-:Y:S01]  /*1930*/  LEA R102, P1, R156, c[0x0][0x178], 0x4 ;  /* 0x00005e009c667a11 */ /* 0x000fe200078220ff */
[----:B------:R-:W-:Y:S01]  /*1940*/  FMUL.FTZ R180, R192, R180 ;  /* 0x000000b4c0b47220 */ /* 0x000fe20000410000 */
[----:B------:R-:W-:Y:S01]  /*1950*/  LEA.HI.X R101, R153, c[0x0][0x17c], RZ, 0x4, P0 ;  /* 0x00005f0099657a11 */ /* 0x000fe200000f24ff */
[----:B------:R-:W-:Y:S01]  /*1960*/  FADD.FTZ R133, R133, -R191 ;  /* 0x800000bf85857221 */ /* 0x000fe20000010000 */
[----:B------:R-:W-:Y:S01]  /*1970*/  LEA.HI.X R103, R156, c[0x0][0x17c], RZ, 0x4, P1 ;  /* 0x00005f009c677a11 */ /* 0x000fe200008f24ff */
[----:B------:R-:W-:-:S02]  /*1980*/  FMUL.FTZ R181, R192, R181 ;  /* 0x000000b5c0b57220 */ /* 0x000fc40000410000 */
[C---:B------:R-:W-:Y:S02]  /*1990*/  FMUL.FTZ R182, R192.reuse, R182 ;  /* 0x000000b6c0b67220 */ /* 0x040fe40000410000 */
[C---:B------:R-:W-:Y:S02]  /*19a0*/  FMUL.FTZ R183, R192.reuse, R183 ;  /* 0x000000b7c0b77220 */ /* 0x040fe40000410000 */
[----:B------:R-:W-:Y:S01]  /*19b0*/  FMUL.FTZ R184, R192, R184 ;  /* 0x000000b8c0b87220 */ /* 0x000fe20000410000 */
[----:B-1----:R-:W-:Y:S01]  /*19c0*/  LEA R104, P0, R154, c[0x0][0x178], 0x4 ;  /* 0x00005e009a687a11 */ /* 0x002fe200078020ff */
[--C-:B------:R-:W-:Y:S01]  /*19d0*/  FADD.FTZ R186, R134, -R191.reuse ;  /* 0x800000bf86ba7221 */ /* 0x100fe20000010000 */
[----:B------:R-:W-:Y:S01]  /*19e0*/  LEA R106, P1, R152, c[0x0][0x178], 0x4 ;  /* 0x00005e00986a7a11 */ /* 0x000fe200078220ff */
[--C-:B------:R-:W-:Y:S01]  /*19f0*/  FADD.FTZ R135, R135, -R191.reuse ;  /* 0x800000bf87877221 */ /* 0x100fe20000010000 */
[----:B------:R-:W-:Y:S01]  /*1a00*/  LEA.HI.X R105, R154, c[0x0][0x17c], RZ, 0x4, P0 ;  /* 0x00005f009a697a11 */ /* 0x000fe200000f24ff */
[--C-:B------:R-:W-:Y:S01]  /*1a10*/  FADD.FTZ R137, R137, -R191.reuse ;  /* 0x800000bf89897221 */ /* 0x100fe20000010000 */
[----:B------:R-:W-:Y:S01]  /*1a20*/  LEA.HI.X R107, R152, c[0x0][0x17c], RZ, 0x4, P1 ;  /* 0x00005f00986b7a11 */ /* 0x000fe200008f24ff */
[----:B------:R-:W-:Y:S01]  /*1a30*/  FADD.FTZ R139, R139, -R191 ;  /* 0x800000bf8b8b7221 */ /* 0x000fe20000010000 */
[----:B------:R-:W-:Y:S01]  /*1a40*/  LOP3.LUT P1, RZ, R150, 0xff, RZ, 0xc0, !PT ;  /* 0x000000ff96ff7812 */ /* 0x000fe2000782c0ff */
[----:B------:R-:W-:-:S02]  /*1a50*/  FFMA.FTZ R111, R27, R176, R75 ;  /* 0x000000b01b6f7223 */ /* 0x000fc4000001004b */
[----:B------:R-:W-:Y:S01]  /*1a60*/  FFMA.FTZ R110, R26, R131, R74 ;  /* 0x000000831a6e7223 */ /* 0x000fe2000001004a */
[----:B------:R-:W-:Y:S01]  /*1a70*/  SEL R150, RZ, 0x1, P1 ;  /* 0x00000001ff967807 */ /* 0x000fe20000800000 */
[----:B------:R-:W-:Y:S02]  /*1a80*/  FFMA.FTZ R109, R25, R166, R73 ;  /* 0x000000a6196d7223 */ /* 0x000fe40000010049 */
[----:B------:R-:W-:Y:S02]  /*1a90*/  FFMA.FTZ R108, R24, R129, R72 ;  /* 0x00000081186c7223 */ /* 0x000fe40000010048 */
[--C-:B------:R-:W-:Y:S02]  /*1aa0*/  FADD.FTZ R187, R136, -R191.reuse ;  /* 0x800000bf88bb7221 */ /* 0x100fe40000010000 */
[--C-:B------:R-:W-:Y:S01]  /*1ab0*/  FADD.FTZ R188, R138, -R191.reuse ;  /* 0x800000bf8abc7221 */ /* 0x100fe20000010000 */
[----:B------:R0:W-:Y:S01]  /*1ac0*/  STG.E.128 [R122.64], R108 ;  /* 0x0000006c7a007986 */ /* 0x0001e2000c101d04 */
[----:B------:R-:W-:-:S02]  /*1ad0*/  FADD.FTZ R144, R144, -R191 ;  /* 0x800000bf90907221 */ /* 0x000fc40000010000 */
[--C-:B------:R-:W-:Y:S02]  /*1ae0*/  FADD.FTZ R146, R146, -R191.reuse ;  /* 0x800000bf92927221 */ /* 0x100fe40000010000 */
[--C-:B------:R-:W-:Y:S02]  /*1af0*/  FADD.FTZ R145, R145, -R191.reuse ;  /* 0x800000bf91917221 */ /* 0x100fe40000010000 */
[--C-:B------:R-:W-:Y:S02]  /*1b00*/  FADD.FTZ R147, R147, -R191.reuse ;  /* 0x800000bf93937221 */ /* 0x100fe40000010000 */
[----:B------:R-:W-:Y:S02]  /*1b10*/  FADD.FTZ R141, R141, -R191 ;  /* 0x800000bf8d8d7221 */ /* 0x000fe40000010000 */
[----:B------:R-:W-:Y:S02]  /*1b20*/  FFMA.FTZ R113, R29, R178, R77 ;  /* 0x000000b21d717223 */ /* 0x000fe4000001004d */
[----:B------:R-:W-:-:S02]  /*1b30*/  FFMA.FTZ R112, R28, R177, R76 ;  /* 0x000000b11c707223 */ /* 0x000fc4000001004c */
[----:B------:R-:W-:Y:S02]  /*1b40*/  FFMA.FTZ R114, R30, R179, R78 ;  /* 0x000000b31e727223 */ /* 0x000fe4000001004e */
[----:B------:R-:W-:Y:S01]  /*1b50*/  FFMA.FTZ R115, R31, R180, R79 ;  /* 0x000000b41f737223 */ /* 0x000fe2000001004f */
[----:B0-----:R-:W-:Y:S01]  /*1b60*/  LEA R108, P0, R155, c[0x0][0x178], 0x4 ;  /* 0x00005e009b6c7a11 */ /* 0x001fe200078020ff */
[--C-:B------:R-:W-:Y:S01]  /*1b70*/  FADD.FTZ R189, R140, -R191.reuse ;  /* 0x800000bf8cbd7221 */ /* 0x100fe20000010000 */
[----:B------:R-:W-:Y:S01]  /*1b80*/  LEA R110, P2, R157, c[0x0][0x178], 0x4 ;  /* 0x00005e009d6e7a11 */ /* 0x000fe200078420ff */
[--C-:B------:R-:W-:Y:S01]  /*1b90*/  FADD.FTZ R190, R142, -R191.reuse ;  /* 0x800000bf8ebe7221 */ /* 0x100fe20000010000 */
[----:B------:R-:W-:Y:S01]  /*1ba0*/  STG.E.128 [R100.64], R112 ;  /* 0x0000007064007986 */ /* 0x000fe2000c101d04 */
[----:B------:R-:W-:Y:S01]  /*1bb0*/  FADD.FTZ R143, R143, -R191 ;  /* 0x800000bf8f8f7221 */ /* 0x000fe20000010000 */
[----:B------:R-:W-:Y:S01]  /*1bc0*/  LEA.HI.X R109, R155, c[0x0][0x17c], RZ, 0x4, P0 ;  /* 0x00005f009b6d7a11 */ /* 0x000fe200000f24ff */
[----:B------:R-:W-:Y:S01]  /*1bd0*/  FMUL.FTZ R134, R192, R133 ;  /* 0x00000085c0867220 */ /* 0x000fe20000410000 */
[----:B------:R-:W-:Y:S01]  /*1be0*/  LEA.HI.X R111, R157, c[0x0][0x17c], RZ, 0x4, P2 ;  /* 0x00005f009d6f7a11 */ /* 0x000fe200010f24ff */
[----:B------:R-:W-:Y:S01]  /*1bf0*/  FFMA.FTZ R119, R35, R184, R83 ;  /* 0x000000b823777223 */ /* 0x000fe20000010053 */
[----:B------:R-:W-:Y:S01]  /*1c00*/  ISETP.GE.AND P0, PT, R3, c[0x0][0x164], PT ;  /* 0x0000590003007a0c */ /* 0x000fe20003f06270 */
[----:B------:R-:W-:-:S02]  /*1c10*/  FFMA.FTZ R117, R33, R182, R81 ;  /* 0x000000b621757223 */ /* 0x000fc40000010051 */
[----:B------:R-:W-:Y:S02]  /*1c20*/  FFMA.FTZ R116, R32, R181, R80 ;  /* 0x000000b520747223 */ /* 0x000fe40000010050 */
[----:B------:R-:W-:Y:S02]  /*1c30*/  FFMA.FTZ R118, R34, R183, R82 ;  /* 0x000000b722767223 */ /* 0x000fe40000010052 */
[C---:B------:R-:W-:Y:S02]  /*1c40*/  FMUL.FTZ R185, R192.reuse, R185 ;  /* 0x000000b9c0b97220 */ /* 0x040fe40000410000 */
[C---:B------:R-:W-:Y:S01]  /*1c50*/  FMUL.FTZ R133, R192.reuse, R186 ;  /* 0x000000bac0857220 */ /* 0x040fe20000410000 */
[----:B------:R0:W-:Y:S01]  /*1c60*/  STG.E.128 [R102.64], R116 ;  /* 0x0000007466007986 */ /* 0x0001e2000c101d04 */
        /* <DEDUP_REMOVED lines=13> */
[----:B------:R-:W-:-:S02]  /*1d40*/  FFMA.FTZ R123, R39, R136, R87 ;  /* 0x00000088277b7223 */ /* 0x000fc40000010057 */
[----:B------:R-:W-:Y:S02]  /*1d50*/  FFMA.FTZ R122, R38, R133, R86 ;  /* 0x00000085267a7223 */ /* 0x000fe40000010056 */
[----:B------:R-:W-:Y:S02]  /*1d60*/  FFMA.FTZ R121, R37, R134, R85 ;  /* 0x0000008625797223 */ /* 0x000fe40000010055 */
[----:B------:R-:W-:Y:S02]  /*1d70*/  FFMA.FTZ R120, R36, R185, R84 ;  /* 0x000000b924787223 */ /* 0x000fe40000010054 */
[----:B0-----:R-:W-:Y:S02]  /*1d80*/  FFMA.FTZ R103, R43, R140, R91 ;  /* 0x0000008c2b677223 */ /* 0x001fe4000001005b */
        /* <DEDUP_REMOVED lines=17> */
.L_x_732:
[----:B------:R-:W-:Y:S05]  /*1ea0*/  EXIT ;  /* 0x000000000000794d */ /* 0x000fea0003800000 */
.L_x_730:
[----:B------:R-:W-:Y:S01]  /*1eb0*/  HFMA2.MMA R165, -RZ, RZ, 0, 1.847743988037109375e-06 ;  /* 0x0000001fffa57435 */ /* 0x000fe200000001ff */
[----:B------:R-:W-:Y:S02]  /*1ec0*/  MOV R172, 0x1 ;  /* 0x0000000100ac7802 */ /* 0x000fe40000000f00 */
[----:B------:R-:W-:Y:S02]  /*1ed0*/  MOV R170, 0xffffffff ;  /* 0xffffffff00aa7802 */ /* 0x000fe40000000f00 */
[----:B------:R-:W-:Y:S02]  /*1ee0*/  MOV R168, 0x1f00 ;  /* 0x00001f0000a87802 */ /* 0x000fe40000000f00 */
[----:B-----5:R-:W-:Y:S05]  /*1ef0*/  CALL.REL.NOINC `($__internal_84_$__cuda_sm70_shflsync_bfly_p) ;  /* 0x0000099000007944 */ /* 0x020fea0003c00000 */
[----:B-1----:R-:W-:Y:S01]  /*1f00*/  MOV R164, R172 ;  /* 0x000000ac00a47202 */ /* 0x002fe20000000f00 */
[----:B0-----:R-:W-:Y:S05]  /*1f10*/  BRA `(.L_x_734) ;  /* 0xffffe96000007947 */ /* 0x001fea000383ffff */
.L_x_731:
[----:B------:R-:W-:Y:S01]  /*1f20*/  HFMA2.MMA R172, -RZ, RZ, 0, 1.1920928955078125e-07 ;  /* 0x00000002ffac7435 */ /* 0x000fe200000001ff */
[----:B------:R-:W-:Y:S02]  /*1f30*/  MOV R165, 0x1f ;  /* 0x0000001f00a57802 */ /* 0x000fe40000000f00 */
[----:B------:R-:W-:-:S02]  /*1f40*/  MOV R170, 0xffffffff ;  /* 0xffffffff00aa7802 */ /* 0x000fc40000000f00 */
[----:B------:R-:W-:Y:S02]  /*1f50*/  MOV R168, 0x1f70 ;  /* 0x00001f7000a87802 */ /* 0x000fe40000000f00 */
[----:B-----5:R-:W-:Y:S05]  /*1f60*/  CALL.REL.NOINC `($__internal_84_$__cuda_sm70_shflsync_bfly_p) ;  /* 0x0000092000007944 */ /* 0x020fea0003c00000 */
[----:B01----:R-:W-:Y:S01]  /*1f70*/  FADD.FTZ R167, R167, R172 ;  /* 0x000000aca7a77221 */ /* 0x003fe20000010000 */
[----:B------:R-:W-:Y:S01]  /*1f80*/  HFMA2.MMA R172, -RZ, RZ, 0, 2.384185791015625e-07 ;  /* 0x00000004ffac7435 */ /* 0x000fe200000001ff */
[----:B------:R-:W-:Y:S02]  /*1f90*/  MOV R165, 0x1f ;  /* 0x0000001f00a57802 */ /* 0x000fe40000000f00 */
[----:B------:R-:W-:Y:S02]  /*1fa0*/  MOV R170, 0xffffffff ;  /* 0xffffffff00aa7802 */ /* 0x000fe40000000f00 */
[----:B------:R-:W-:Y:S02]  /*1fb0*/  MOV R168, 0x1fd0 ;  /* 0x00001fd000a87802 */ /* 0x000fe40000000f00 */
[----:B------:R-:W-:Y:S05]  /*1fc0*/  CALL.REL.NOINC `($__internal_84_$__cuda_sm70_shflsync_bfly_p) ;  /* 0x000008c000007944 */ /* 0x000fea0003c00000 */
[----:B01----:R-:W-:Y:S01]  /*1fd0*/  FADD.FTZ R167, R167, R172 ;  /* 0x000000aca7a77221 */ /* 0x003fe20000010000 */
[----:B------:R-:W-:Y:S01]  /*1fe0*/  HFMA2.MMA R172, -RZ, RZ, 0, 4.76837158203125e-07 ;  /* 0x00000008ffac7435 */ /* 0x000fe200000001ff */
[----:B------:R-:W-:Y:S02]  /*1ff0*/  MOV R165, 0x1f ;  /* 0x0000001f00a57802 */ /* 0x000fe40000000f00 */
[----:B------:R-:W-:-:S02]  /*2000*/  MOV R170, 0xffffffff ;  /* 0xffffffff00aa7802 */ /* 0x000fc40000000f00 */
[----:B------:R-:W-:Y:S02]  /*2010*/  MOV R168, 0x2030 ;  /* 0x0000203000a87802 */ /* 0x000fe40000000f00 */
[----:B------:R-:W-:Y:S05]  /*2020*/  CALL.REL.NOINC `($__internal_84_$__cuda_sm70_shflsync_bfly_p) ;  /* 0x0000086000007944 */ /* 0x000fea0003c00000 */
[----:B01----:R-:W-:Y:S01]  /*2030*/  FADD.FTZ R167, R167, R172 ;  /* 0x000000aca7a77221 */ /* 0x003fe20000010000 */
[----:B------:R-:W-:Y:S01]  /*2040*/  HFMA2.MMA R172, -RZ, RZ, 0, 9.5367431640625e-07 ;  /* 0x00000010ffac7435 */ /* 0x000fe200000001ff */
[----:B------:R-:W-:Y:S02]  /*2050*/  MOV R165, 0x1f ;  /* 0x0000001f00a57802 */ /* 0x000fe40000000f00 */
[----:B------:R-:W-:Y:S02]  /*2060*/  MOV R170, 0xffffffff ;  /* 0xffffffff00aa7802 */ /* 0x000fe40000000f00 */
[----:B------:R-:W-:Y:S02]  /*2070*/  MOV R168, 0x2090 ;  /* 0x0000209000a87802 */ /* 0x000fe40000000f00 */
[----:B------:R-:W-:Y:S05]  /*2080*/  CALL.REL.NOINC `($__internal_84_$__cuda_sm70_shflsync_bfly_p) ;  /* 0x0000080000007944 */ /* 0x000fea0003c00000 */
        /* <DEDUP_REMOVED lines=102> */
[----:B------:R-:W-:Y:S05]  /*26f0*/  CALL.REL.NOINC `($__internal_84_$__cuda_sm70_shflsync_bfly_p) ;  /* 0x0000019000007944 */ /* 0x000fea0003c00000 */
[----:B01----:R-:W-:Y:S01]  /*2700*/  FADD.FTZ R167, R167, R172 ;  /* 0x000000aca7a77221 */ /* 0x003fe20000010000 */
[----:B------:R-:W-:Y:S01]  /*2710*/  HFMA2.MMA R172, -RZ, RZ, 0, 1.1920928955078125e-07 ;  /* 0x00000002ffac7435 */ /* 0x000fe200000001ff */
[----:B------:R-:W-:Y:S02]  /*2720*/  MOV R165, 0x1f ;  /* 0x0000001f00a57802 */ /* 0x000fe40000000f00 */
[----:B------:R-:W-:Y:S02]  /*2730*/  MOV R170, 0xffffffff ;  /* 0xffffffff00aa7802 */ /* 0x000fe40000000f00 */
[----:B------:R-:W-:Y:S02]  /*2740*/  MOV R168, 0x2760 ;  /* 0x0000276000a87802 */ /* 0x000fe40000000f00 */
[----:B------:R-:W-:Y:S05]  /*2750*/  CALL.REL.NOINC `($__internal_84_$__cuda_sm70_shflsync_bfly_p) ;  /* 0x0000013000007944 */ /* 0x000fea0003c00000 */
[----:B01----:R-:W-:Y:S01]  /*2760*/  FADD.FTZ R167, R167, R172 ;  /* 0x000000aca7a77221 */ /* 0x003fe20000010000 */
[----:B------:R-:W-:Y:S01]  /*2770*/  HFMA2.MMA R172, -RZ, RZ, 0, 2.384185791015625e-07 ;  /* 0x00000004ffac7435 */ /* 0x000fe200000001ff */
[----:B------:R-:W-:-:S02]  /*2780*/  MOV R165, 0x1f ;  /* 0x0000001f00a57802 */ /* 0x000fc40000000f00 */
[----:B------:R-:W-:Y:S02]  /*2790*/  MOV R170, 0xffffffff ;  /* 0xffffffff00aa7802 */ /* 0x000fe40000000f00 */
[----:B------:R-:W-:Y:S02]  /*27a0*/  MOV R168, 0x27c0 ;  /* 0x000027c000a87802 */ /* 0x000fe40000000f00 */
[----:B------:R-:W-:Y:S05]  /*27b0*/  CALL.REL.NOINC `($__internal_84_$__cuda_sm70_shflsync_bfly_p) ;  /* 0x000000d000007944 */ /* 0x000fea0003c00000 */
[----:B01----:R-:W-:Y:S01]  /*27c0*/  FADD.FTZ R167, R167, R172 ;  /* 0x000000aca7a77221 */ /* 0x003fe20000010000 */
[----:B------:R-:W-:Y:S01]  /*27d0*/  HFMA2.MMA R172, -RZ, RZ, 0, 4.76837158203125e-07 ;  /* 0x00000008ffac7435 */ /* 0x000fe200000001ff */
[----:B------:R-:W-:Y:S02]  /*27e0*/  MOV R165, 0x1f ;  /* 0x0000001f00a57802 */ /* 0x000fe40000000f00 */
[----:B------:R-:W-:Y:S02]  /*27f0*/  MOV R170, 0xffffffff ;  /* 0xffffffff00aa7802 */ /* 0x000fe40000000f00 */
[----:B------:R-:W-:Y:S02]  /*2800*/  MOV R168, 0x2820 ;  /* 0x0000282000a87802 */ /* 0x000fe40000000f00 */
[----:B------:R-:W-:Y:S05]  /*2810*/  CALL.REL.NOINC `($__internal_84_$__cuda_sm70_shflsync_bfly_p) ;  /* 0x0000007000007944 */ /* 0x000fea0003c00000 */
[----:B01----:R-:W-:Y:S01]  /*2820*/  FADD.FTZ R167, R167, R172 ;  /* 0x000000aca7a77221 */ /* 0x003fe20000010000 */
[----:B------:R-:W-:Y:S01]  /*2830*/  HFMA2.MMA R172, -RZ, RZ, 0, 9.5367431640625e-07 ;  /* 0x00000010ffac7435 */ /* 0x000fe200000001ff */
[----:B------:R-:W-:-:S02]  /*2840*/  MOV R165, 0x1f ;  /* 0x0000001f00a57802 */ /* 0x000fc40000000f00 */
[----:B------:R-:W-:Y:S02]  /*2850*/  MOV R170, 0xffffffff ;  /* 0xffffffff00aa7802 */ /* 0x000fe40000000f00 */
[----:B------:R-:W-:Y:S02]  /*2860*/  MOV R168, 0x2880 ;  /* 0x0000288000a87802 */ /* 0x000fe40000000f00 */
[----:B------:R-:W-:Y:S05]  /*2870*/  CALL.REL.NOINC `($__internal_84_$__cuda_sm70_shflsync_bfly_p) ;  /* 0x0000001000007944 */ /* 0x000fea0003c00000 */
[----:B01----:R-:W-:Y:S05]  /*2880*/  BRA `(.L_x_735) ;  /* 0xffffe73000007947 */ /* 0x003fea000383ffff */
        .weak           $__internal_84_$__cuda_sm70_shflsync_bfly_p
        .type           $__internal_84_$__cuda_sm70_shflsync_bfly_p,@function
        .size           $__internal_84_$__cuda_sm70_shflsync_bfly_p,(.L_x_1133 - $__internal_84_$__cuda_sm70_shflsync_bfly_p)
$__internal_84_$__cuda_sm70_shflsync_bfly_p:
[----:B------:R-:W-:Y:S01]  /*2890*/  HFMA2.MMA R169, -RZ, RZ, 0, 0 ;  /* 0x00000000ffa97435 */ /* 0x000fe200000001ff */
[----:B------:R-:W-:Y:S04]  /*28a0*/  WARPSYNC R170 ;  /* 0x000000aa00007348 */ /* 0x000fe80003800000 */
[----:B------:R0:W1:Y:S01]  /*28b0*/  SHFL.BFLY PT, R172, R167, R172, R165 ;  /* 0x0c0000aca7ac7389 */ /* 0x00006200000e00a5 */
[----:B------:R-:W-:Y:S05]  /*28c0*/  RET.REL.NODEC R168 `(_ZN10layer_norm13ln_fwd_kernelINS_13Kernel_traitsIffffjLj6144ELj1ELj1ELj4ELj16ENS_18Kernel_traits_baseILj6144EffffjLj128EEEEEEEvNS_9FwdParamsE) ;  /* 0xffffd730a8007950 */ /* 0x000fea0003c3ffff */
.L_x_736:
        /* <DEDUP_REMOVED lines=11> */
.L_x_1133:


//--------------------- .text._ZN10layer_norm13ln_fwd_kernelINS_13Kernel_traitsI13__nv_bfloat16fS2_fjLj5120ELj1ELj1ELj4ELj16ENS_18Kernel_traits_baseILj5120ES2_fS2_fjLj128EEEEEEEvNS_9FwdParamsE --------------------------
	.section	.text._ZN10layer_norm13ln_fwd_kernelINS_13Kernel_traitsI13__nv_bfloat16fS2_fjLj5120ELj1ELj1ELj4ELj16ENS_18Kernel_traits_baseILj5120ES2_fS2_fjLj128EEEEEEEvNS_9FwdParamsE,"ax",@progbits
	.sectioninfo	@"SHI_REGISTERS=96"
	.align	128
        .global         _ZN10layer_norm13ln_fwd_kernelINS_13Kernel_traitsI13__nv_bfloat16fS2_fjLj5120ELj1ELj1ELj4ELj16ENS_18Kernel_traits_baseILj5120ES2_fS2_fjLj128EEEEEEEvNS_9FwdParamsE
        .type           _ZN10layer_norm13ln_fwd_kernelINS_13Kernel_traitsI13__nv_bfloat16fS2_fjLj5120ELj1ELj1ELj4ELj16ENS_18Kernel_traits_baseILj5120ES2_fS2_fjLj128EEEEEEEvNS_9FwdParamsE,@function
        .size           _ZN10layer_norm13ln_fwd_kernelINS_13Kernel_traitsI13__nv_bfloat16fS2_fjLj5120ELj1ELj1ELj4ELj16ENS_18Kernel_traits_baseILj5120ES2_fS2_fjLj128EEEEEEEvNS_9FwdParamsE,(.L_x_1134 - _ZN10layer_norm13ln_fwd_kernelINS_13Kernel_traitsI13__nv_bfloat16fS2_fjLj5120ELj1ELj1ELj4ELj16ENS_18Kernel_traits_baseILj5120ES2_fS2_fjLj128EEEEEEEvNS_9FwdParamsE)
        .other          _ZN10layer_norm13ln_fwd_kernelINS_13Kernel_traitsI13__nv_bfloat16fS2_fjLj5120ELj1ELj1ELj4ELj16ENS_18Kernel_traits_baseILj5120ES2_fS2_fjLj128EEEEEEEvNS_9FwdParamsE,@"STO_CUDA_ENTRY STV_DEFAULT"
_ZN10layer_norm13ln_fwd_kernelINS_13Kernel_traitsI13__nv_bfloat16fS2_fjLj5120ELj1ELj1ELj4ELj16ENS_18Kernel_traits_baseILj5120ES2_fS2_fjLj128EEEEEEEvNS_9FwdParamsE:
.text._ZN10layer_norm13ln_fwd_kernelINS_13Kernel_traitsI13__nv_bfloat16fS2_fjLj5120ELj1ELj1ELj4ELj16ENS_18Kernel_traits_baseILj5120ES2_fS2_fjLj128EEEEEEEvNS_9FwdParamsE:
        /* <DEDUP_REMOVED lines=34> */
[----:B-1----:R-:W-:-:S02]  /*0220*/  MOV R3, R0 ;  /* 0x0000000000037202 */ /* 0x002fc40000000f00 */
.L_x_740:
[----:B------:R-:W0:Y:S01]  /*0230*/  S2R R4, SR_TID.X ;  /* 0x0000000000047919 */ /* 0x000e220000002100 */
[----:B------:R-:W-:-:S02]  /*0240*/  MOV R5, 0x10 ;  /* 0x0000001000057802 */ /* 0x000fc40000000f00 */
        /* <DEDUP_REMOVED lines=78> */
.L_x_741:
[----:B-1----:R-:W-:Y:S01]  /*0730*/  FADD.FTZ R90, R86, R5 ;  /* 0x00000005565a7221 */ /* 0x002fe20000010000 */
[----:B------:R-:W-:Y:S05]  /*0740*/  BRA.DIV ~URZ, `(.L_x_738) ;  /* 0x000020d27f007947 */ /* 0x000fea000b800000 */
[----:B------:R-:W1:Y:S02]  /*0750*/  SHFL.BFLY PT, R5, R90, 0x2, 0x1f ;  /* 0x0c401f005a057f89 */ /* 0x000e6400000e0000 */
[----:B-1----:R-:W-:-:S05]  /*0760*/  FADD.FTZ R5, R90, R5 ;  /* 0x000000055a057221 */ /* 0x002fca0000010000 */
[----:B0-----:R-:W0:Y:S02]  /*0770*/  SHFL.BFLY PT, R86, R5, 0x4, 0x1f ;  /* 0x0c801f0005567f89 */ /* 0x001e2400000e0000 */
        /* <DEDUP_REMOVED lines=95> */
.L_x_742:
[----:B------:R-:W2:Y:S01]  /*0d70*/  S2R R5, SR_TID.X ;  /* 0x0000000000057919 */ /* 0x000ea20000002100 */
[----:B------:R-:W-:Y:S01]  /*0d80*/  @!P0 SHF.R.U32.HI R89, RZ, 0x5, R4 ;  /* 0x00000005ff598819 */ /* 0x000fe20000011604 */
[----:B-1----:R-:W-:Y:S01]  /*0d90*/  FADD.FTZ R87, R91, R90 ;  /* 0x0000005a5b577221 */ /* 0x002fe20000010000 */
[----:B------:R-:W-:Y:S01]  /*0da0*/  WARPSYNC 0xffffffff ;  /* 0xffffffff00007948 */ /* 0x000fe20003800000 */
[----:B------:R-:W-:Y:S01]  /*0db0*/  HFMA2.MMA R91, -RZ, RZ, 0, 0 ;  /* 0x00000000ff5b7435 */ /* 0x000fe200000001ff */
[----:B------:R-:W-:-:S04]  /*0dc0*/  @!P0 LOP3.LUT R89, R89, 0x3, RZ, 0xc0, !PT ;  /* 0x0000000359598812 */ /* 0x000fc800078ec0ff */
[----:B0-----:R-:W-:Y:S02]  /*0dd0*/  @!P0 IADD3 R90, R0, R89, RZ ;  /* 0x00000059005a8210 */ /* 0x001fe40007ffe0ff */
[----:B------:R-:W-:-:S03]  /*0de0*/  CS2R R88, SRZ ;  /* 0x0000000000587805 */ /* 0x000fc6000001ff00 */
[----:B------:R-:W-:Y:S04]  /*0df0*/  @!P0 STS.64 [R90.X8], R86 ;  /* 0x000000565a008388 */ /* 0x000fe80000008a00 */
[----:B------:R-:W-:Y:S01]  /*0e00*/  BAR.SYNC.DEFER_BLOCKING 0x0 ;  /* 0x0000000000007b1d */ /* 0x000fe20000010000 */
[----:B------:R-:W-:Y:S02]  /*0e10*/  LOP3.LUT P0, RZ, R2, 0xff, RZ, 0xc0, !PT ;  /* 0x000000ff02ff7812 */ /* 0x000fe4000780c0ff */
[----:B--2---:R-:W-:-:S04]  /*0e20*/  LOP3.LUT R93, R5, 0x1f, RZ, 0xc0, !PT ;  /* 0x0000001f055d7812 */ /* 0x004fc800078ec0ff */
[----:B------:R-:W-:-:S13]  /*0e30*/  ISETP.GT.U32.AND P1, PT, R93, 0x3, PT ;  /* 0x000000035d00780c */ /* 0x000fda0003f24070 */
[----:B------:R-:W-:Y:S02]  /*0e40*/  @!P1 IADD3 R93, R0, R93, RZ ;  /* 0x0000005d005d9210 */ /* 0x000fe40007ffe0ff */
[----:B------:R-:W-:-:S03]  /*0e50*/  @!P1 MOV R91, 0x44a00000 ;  /* 0x44a00000005b9802 */ /* 0x000fc60000000f00 */
[----:B------:R-:W0:Y:S04]  /*0e60*/  @!P1 LDS.64 R88, [R93.X8] ;  /* 0x000000005d589984 */ /* 0x000e280000008a00 */
[----:B------:R-:W-:Y:S04]  /*0e70*/  SHFL.DOWN PT, R4, R91, 0x2, 0x1f ;  /* 0x08401f005b047f89 */ /* 0x000fe800000e0000 */
[----:B0-----:R-:W0:Y:S02]  /*0e80*/  SHFL.DOWN PT, R0, R88, 0x2, 0x1f ;  /* 0x08401f0058007f89 */ /* 0x001e2400000e0000 */
[----:B0-----:R-:W-:-:S02]  /*0e90*/  FMUL.FTZ R2, R4, R0 ;  /* 0x0000000004027220 */ /* 0x001fc40000410000 */
[----:B------:R-:W-:Y:S02]  /*0ea0*/  FADD.FTZ R86, -R0, R88 ;  /* 0x0000005800567221 */ /* 0x000fe40000010100 */
[----:B------:R-:W-:Y:S02]  /*0eb0*/  FADD.FTZ R0, R4, R91 ;  /* 0x0000005b04007221 */ /* 0x000fe40000010000 */
[----:B------:R-:W-:Y:S02]  /*0ec0*/  FFMA.FTZ R87, R91, R88, R2 ;  /* 0x000000585b577223 */ /* 0x000fe40000010002 */
[----:B------:R-:W0:Y:S01]  /*0ed0*/  MUFU.RCP R2, R0 ;  /* 0x0000000000027308 */ /* 0x000e220000001000 */
[----:B------:R-:W-:-:S04]  /*0ee0*/  FMUL.FTZ R86, R86, R86 ;  /* 0x0000005656567220 */ /* 0x000fc80000410000 */
[----:B------:R-:W-:Y:S02]  /*0ef0*/  FMUL.FTZ R93, R86, R91 ;  /* 0x0000005b565d7220 */ /* 0x000fe40000410000 */
[----:B------:R-:W1:Y:S02]  /*0f00*/  SHFL.DOWN PT, R86, R89, 0x2, 0x1f ;  /* 0x08401f0059567f89 */ /* 0x000e6400000e0000 */
[----:B------:R-:W-:Y:S02]  /*0f10*/  FMUL.FTZ R88, R4, R93 ;  /* 0x0000005d04587220 */ /* 0x000fe40000410000 */
[----:B------:R-:W-:Y:S01]  /*0f20*/  SHFL.DOWN PT, R91, R0, 0x1, 0x1f ;  /* 0x08201f00005b7f89 */ /* 0x000fe200000e0000 */
[----:B0-----:R-:W-:-:S05]  /*0f30*/  FMUL.FTZ R87, R2, R87 ;  /* 0x0000005702577220 */ /* 0x001fca0000410000 */
[----:B------:R-:W0:Y:S01]  /*0f40*/  SHFL.DOWN PT, R4, R87, 0x1, 0x1f ;  /* 0x08201f0057047f89 */ /* 0x000e2200000e0000 */
[----:B-1----:R-:W-:-:S04]  /*0f50*/  FADD.FTZ R93, R86, R89 ;  /* 0x00000059565d7221 */ /* 0x002fc80000010000 */
[----:B------:R-:W-:-:S05]  /*0f60*/  FFMA.FTZ R2, R2, R88, R93 ;  /* 0x0000005802027223 */ /* 0x000fca000001005d */
[----:B------:R-:W1:Y:S01]  /*0f70*/  SHFL.DOWN PT, R93, R2, 0x1, 0x1f ;  /* 0x08201f00025d7f89 */ /* 0x000e6200000e0000 */
[----:B0-----:R-:W-:Y:S02]  /*0f80*/  FADD.FTZ R86, R87, -R4 ;  /* 0x8000000457567221 */ /* 0x001fe40000010000 */
[----:B------:R-:W-:Y:S02]  /*0f90*/  FMUL.FTZ R88, R91, R4 ;  /* 0x000000045b587220 */ /* 0x000fe40000410000 */
[----:B------:R-:W-:Y:S02]  /*0fa0*/  FMUL.FTZ R86, R86, R86 ;  /* 0x0000005656567220 */ /* 0x000fe40000410000 */
[C---:B------:R-:W-:Y:S02]  /*0fb0*/  FFMA.FTZ R88, R0.reuse, R87, R88 ;  /* 0x0000005700587223 */ /* 0x040fe40000010058 */
[----:B------:R-:W-:-:S04]  /*0fc0*/  FMUL.FTZ R86, R0, R86 ;  /* 0x0000005600567220 */ /* 0x000fc80000410000 */
[----:B------:R-:W-:Y:S02]  /*0fd0*/  FMUL.FTZ R86, R91, R86 ;  /* 0x000000565b567220 */ /* 0x000fe40000410000 */
[----:B------:R-:W-:Y:S02]  /*0fe0*/  FADD.FTZ R91, R0, R91 ;  /* 0x0000005b005b7221 */ /* 0x000fe40000010000 */
[----:B-1----:R-:W-:-:S04]  /*0ff0*/  FADD.FTZ R4, R2, R93 ;  /* 0x0000005d02047221 */ /* 0x002fc80000010000 */
[----:B------:R-:W0:Y:S01]  /*1000*/  MUFU.RCP R91, R91 ;  /* 0x0000005b005b7308 */ /* 0x000e220000001000 */
[----:B------:R-:W-:-:S04]  /*1010*/  SHF.R.U32.HI R2, RZ, 0x5, R5 ;  /* 0x00000005ff027819 */ /* 0x000fc80000011605 */
[----:B------:R-:W-:-:S04]  /*1020*/  LOP3.LUT R2, R2, 0x3, RZ, 0xc0, !PT ;  /* 0x0000000302027812 */ /* 0x000fc800078ec0ff */
[----:B------:R-:W-:Y:S01]  /*1030*/  LOP3.LUT P1, RZ, R2, 0x1f, R5, 0xf8, !PT ;  /* 0x0000001f02ff7812 */ /* 0x000fe2000782f805 */
[----:B------:R-:W-:Y:S01]  /*1040*/  HFMA2.MMA R2, -RZ, RZ, 0.662109375, -19.203125 ;  /* 0x394ccccdff027435 */ /* 0x000fe200000001ff */
[C---:B0-----:R-:W-:Y:S02]  /*1050*/  FFMA.FTZ R4, R91.reuse, R86, R4 ;  /* 0x000000565b047223 */ /* 0x041fe40000010004 */
[----:B------:R-:W-:-:S03]  /*1060*/  FMUL.FTZ R0, R91, R88 ;  /* 0x000000585b007220 */ /* 0x000fc60000410000 */
[----:B------:R0:W1:Y:S06]  /*1070*/  SHFL.IDX PT, R87, R4, RZ, 0x1f ;  /* 0x00001fff04577589 */ /* 0x00006c00000e0000 */
[----:B------:R-:W-:Y:S02]  /*1080*/  @!P1 MOV R86, 0x4 ;  /* 0x0000000400569802 */ /* 0x000fe40000000f00 */
[----:B------:R-:W-:Y:S01]  /*1090*/  @!P1 MOV R88, 0x4 ;  /* 0x0000000400589802 */ /* 0x000fe20000000f00 */
[----:B------:R-:W2:Y:S04]  /*10a0*/  SHFL.IDX PT, R0, R0, RZ, 0x1f ;  /* 0x00001fff00007589 */ /* 0x000ea800000e0000 */
[----:B------:R-:W-:Y:S01]  /*10b0*/  @!P1 IMAD.WIDE R88, R3, R88, c[0x0][0x188] ;  /* 0x0000620003589625 */ /* 0x000fe200078e0258 */
[----:B0----5:R-:W-:-:S03]  /*10c0*/  SHF.R.U64 R4, R82, 0x10, R83 ;  /* 0x0000001052047819 */ /* 0x021fc60000001253 */
[----:B-1----:R-:W-:Y:S02]  /*10d0*/  FFMA.FTZ R2, R87, R2, c[0x0][0x1b0] ;  /* 0x00006c0057027623 */ /* 0x002fe40000010002 */
[----:B------:R-:W-:-:S04]  /*10e0*/  @!P1 IMAD.WIDE R86, R3, R86, c[0x0][0x180] ;  /* 0x0000600003569625 */ /* 0x000fc800078e0256 */
[----:B------:R-:W0:Y:S01]  /*10f0*/  MUFU.RSQ R2, R2 ;  /* 0x0000000200027308 */ /* 0x000e220000001400 */
[--C-:B--2---:R-:W-:Y:S01]  /*1100*/  FADD.FTZ R25, R25, -R0.reuse ;  /* 0x8000000019197221 */ /* 0x104fe20000010000 */
[----:B------:R1:W-:Y:S01]  /*1110*/  @!P1 STG.E [R86.64], R0 ;  /* 0x0000000056009986 */ /* 0x0003e2000c101904 */
[--C-:B------:R-:W-:Y:S02]  /*1120*/  FADD.FTZ R27, R27, -R0.reuse ;  /* 0x800000001b1b7221 */ /* 0x100fe40000010000 */
[--C-:B------:R-:W-:Y:S01]  /*1130*/  FADD.FTZ R91, R28, -R0.reuse ;  /* 0x800000001c5b7221 */ /* 0x100fe20000010000 */
[----:B------:R-:W-:Y:S01]  /*1140*/  SHF.R.U64 R28, R20, 0x10, R21 ;  /* 0x00000010141c7819 */ /* 0x000fe20000001215 */
[--C-:B------:R-:W-:Y:S02]  /*1150*/  FADD.FTZ R29, R29, -R0.reuse ;  /* 0x800000001d1d7221 */ /* 0x100fe40000010000 */
[--C-:B------:R-:W-:Y:S02]  /*1160*/  FADD.FTZ R93, R30, -R0.reuse ;  /* 0x800000001e5d7221 */ /* 0x100fe40000010000 */
[----:B------:R-:W-:-:S02]  /*1170*/  FADD.FTZ R31, R31, -R0 ;  /* 0x800000001f1f7221 */ /* 0x000fc40000010000 */
[--C-:B------:R-:W-:Y:S02]  /*1180*/  FADD.FTZ R32, R32, -R0.reuse ;  /* 0x8000000020207221 */ /* 0x100fe40000010000 */
[--C-:B-1----:R-:W-:Y:S01]  /*1190*/  FADD.FTZ R87, R24, -R0.reuse ;  /* 0x8000000018577221 */ /* 0x102fe20000010000 */
[----:B0-----:R0:W-:Y:S01]  /*11a0*/  @!P1 STG.E [R88.64], R2 ;  /* 0x0000000258009986 */ /* 0x0011e2000c101904 */
[----:B------:R-:W-:Y:S01]  /*11b0*/  FMUL.FTZ R25, R2, R25 ;  /* 0x0000001902197220 */ /* 0x000fe20000410000 */
[----:B------:R-:W-:Y:S01]  /*11c0*/  SHF.R.U32.HI R24, RZ, 0x10, R83 ;  /* 0x00000010ff187819 */ /* 0x000fe20000011653 */
[--C-:B------:R-:W-:Y:S02]  /*11d0*/  FADD.FTZ R33, R33, -R0.reuse ;  /* 0x8000000021217221 */ /* 0x100fe40000010000 */
[--C-:B------:R-:W-:Y:S01]  /*11e0*/  FADD.FTZ R34, R34, -R0.reuse ;  /* 0x8000000022227221 */ /* 0x100fe20000010000 */
[----:B------:R-:W-:Y:S01]  /*11f0*/  F2FP.BF16.PACK_AB R25, RZ, R25 ;  /* 0x00000019ff19723e */ /* 0x000fe200000010ff */
[----:B------:R-:W-:-:S02]  /*1200*/  FADD.FTZ R35, R35, -R0 ;  /* 0x8000000023237221 */ /* 0x000fc40000010000 */
[--C-:B------:R-:W-:Y:S02]  /*1210*/  FADD.FTZ R36, R36, -R0.reuse ;  /* 0x8000000024247221 */ /* 0x100fe40000010000 */
[--C-:B------:R-:W-:Y:S02]  /*1220*/  FADD.FTZ R37, R37, -R0.reuse ;  /* 0x8000000025257221 */ /* 0x100fe40000010000 */
[--C-:B0-----:R-:W-:Y:S01]  /*1230*/  FADD.FTZ R89, R26, -R0.reuse ;  /* 0x800000001a597221 */ /* 0x101fe20000010000 */
[----:B------:R-:W-:Y:S01]  /*1240*/  SHF.R.U64 R26, R80, 0x10, R81 ;  /* 0x00000010501a7819 */ /* 0x000fe20000001251 */
        /* <DEDUP_REMOVED lines=26> */
[----:B------:R-:W-:Y:S01]  /*13f0*/  SHF.R.U64 R0, R84, 0x10, R85 ;  /* 0x0000001054007819 */ /* 0x000fe20000001255 */
[----:B------:R-:W-:-:S02]  /*1400*/  FMUL.FTZ R27, R2, R27 ;  /* 0x0000001b021b7220 */ /* 0x000fc40000410000 */
[C---:B------:R-:W-:Y:S02]  /*1410*/  FMUL.FTZ R87, R2.reuse, R87 ;  /* 0x0000005702577220 */ /* 0x040fe40000410000 */
        /* <DEDUP_REMOVED lines=30> */
[----:B------:R-:W-:Y:S01]  /*1600*/  FMUL.FTZ R42, R2, R42 ;  /* 0x0000002a022a7220 */ /* 0x000fe20000410000 */
[--C-:B------:R-:W-:Y:S01]  /*1610*/  SHF.R.U64 R24, R76, 0x10, R77.reuse ;  /* 0x000000104c187819 */ /* 0x100fe2000000124d */
[C---:B------:R-:W-:Y:S01]  /*1620*/  FMUL.FTZ R43, R2.reuse, R43 ;  /* 0x0000002b022b7220 */ /* 0x040fe20000410000 */
[----:B------:R-:W-:Y:S01]  /*1630*/  F2FP.BF16.PACK_AB R41, RZ, R41 ;  /* 0x00000029ff29723e */ /* 0x000fe200000010ff */
[C---:B------:R-:W-:Y:S01]  /*1640*/  FMUL.FTZ R44, R2.reuse, R44 ;  /* 0x0000002c022c7220 */ /* 0x040fe20000410000 */
[----:B------:R-:W-:Y:S01]  /*1650*/  SHF.R.U32.HI R26, RZ, 0x10, R77 ;  /* 0x00000010ff1a7819 */ /* 0x000fe2000001164d */
        /* <DEDUP_REMOVED lines=35> */
[----:B------:R-:W-:Y:S01]  /*1890*/  SHF.R.U64 R24, R66, 0x10, R67 ;  /* 0x0000001042187819 */ /* 0x000fe20000001243 */
[----:B------:R-:W-:Y:S01]  /*18a0*/  FMUL.FTZ R63, R2, R63 ;  /* 0x0000003f023f7220 */ /* 0x000fe20000410000 */
[----:B------:R-:W-:Y:S01]  /*18b0*/  SHF.R.U32.HI R2, RZ, 0x10, R85 ;  /* 0x00000010ff027819 */ /* 0x000fe20000011655 */
[----:B------:R-:W-:Y:S01]  /*18c0*/  HFMA2.BF16_V2 R25, R25.H0_H0, 1, 1, R0.H0_H0 ;  /* 0x3f803f8019197831 */ /* 0x000fe20000240800 */
[----:B------:R-:W-:Y:S01]  /*18d0*/  F2FP.BF16.PACK_AB R61, RZ, R61 ;  /* 0x0000003dff3d723e */ /* 0x000fe200000010ff */
[----:B------:R-:W-:Y:S01]  /*18e0*/  HFMA2.BF16_V2 R93, R83.H0_H0, R93.H0_H0, -RZ.H0_H0 ;  /* 0x2000005d535d7231 */ /* 0x000fe200003408ff */
[----:B------:R-:W-:Y:S01]  /*18f0*/  F2FP.BF16.PACK_AB R63, RZ, R63 ;  /* 0x0000003fff3f723e */ /* 0x000fe200000010ff */
[----:B------:R-:W-:Y:S01]  /*1900*/  HFMA2.BF16_V2 R27, R2.H0_H0, R27.H0_H0, -RZ.H0_H0 ;  /* 0x2000001b021b7231 */ /* 0x000fe200003408ff */
[----:B------:R-:W-:Y:S01]  /*1910*/  SHF.R.U64 R2, R78, 0x10, R79 ;  /* 0x000000104e027819 */ /* 0x000fe2000000124f */
[----:B------:R-:W-:Y:S01]  /*1920*/  HFMA2.BF16_V2 R61, R24.H0_H0, R61.H0_H0, -RZ.H0_H0 ;  /* 0x2000003d183d7231 */ /* 0x000fe200003408ff */
[----:B------:R-:W-:Y:S01]  /*1930*/  SHF.R.U32.HI R26, RZ, 0x10, R67 ;  /* 0x00000010ff1a7819 */ /* 0x000fe20000011643 */
[----:B------:R-:W-:Y:S01]  /*1940*/  HFMA2.BF16_V2 R93, R93.H0_H0, 1, 1, R23.H0_H0 ;  /* 0x3f803f805d5d7831 */ /* 0x000fe20000240817 */
[----:B------:R-:W-:Y:S01]  /*1950*/  SHF.R.U32.HI R0, RZ, 0x10, R21 ;  /* 0x00000010ff007819 */ /* 0x000fe20000011615 */
[----:B------:R-:W-:Y:S01]  /*1960*/  HFMA2.BF16_V2 R37, R2.H0_H0, R37.H0_H0, -RZ.H0_H0 ;  /* 0x2000002502257231 */ /* 0x000fe200003408ff */
[----:B------:R-:W-:Y:S01]  /*1970*/  SHF.R.U32.HI R2, RZ, 0x10, R75 ;  /* 0x00000010ff027819 */ /* 0x000fe2000001164b */
[----:B------:R-:W-:Y:S01]  /*1980*/  HFMA2.BF16_V2 R63, R26.H0_H0, R63.H0_H0, -RZ.H0_H0 ;  /* 0x2000003f1a3f7231 */ /* 0x000fe200003408ff */
[--C-:B------:R-:W-:Y:S01]  /*1990*/  SHF.R.U64 R24, R22, 0x10, R23.reuse ;  /* 0x0000001016187819 */ /* 0x100fe20000001217 */
[----:B------:R-:W-:Y:S01]  /*19a0*/  HFMA2.BF16_V2 R35, R35.H0_H0, 1, 1, R0.H0_H0 ;  /* 0x3f803f8023237831 */ /* 0x000fe20000240800 */
        /* <DEDUP_REMOVED lines=8> */
[----:B------:R-:W-:Y:S01]  /*1a30*/  SHF.R.U32.HI R2, RZ, 0x10, R65 ;  /* 0x00000010ff027819 */ /* 0x000fe20000011641 */
[----:B------:R-:W-:Y:S01]  /*1a40*/  HFMA2.BF16_V2 R45, R45.H0_H0, 1, 1, R0.H0_H0 ;  /* 0x3f803f802d2d7831 */ /* 0x000fe20000240800 */
[----:B------:R-:W-:Y:S01]  /*1a50*/  SHF.R.U32.HI R0, RZ, 0x10, R11 ;  /* 0x00000010ff007819 */ /* 0x000fe2000001160b */
[----:B------:R-:W-:Y:S01]  /*1a60*/  HFMA2.BF16_V2 R33, R33.H0_H0, 1, 1, R28.H0_H0 ;  /* 0x3f803f8021217831 */ /* 0x000fe2000024081c */
[----:B------:R-:W-:Y:S01]  /*1a70*/  LOP3.LUT R29, R29, 0xffff, RZ, 0xc0, !PT ;  /* 0x0000ffff1d1d7812 */ /* 0x000fe200078ec0ff */
[----:B------:R-:W-:Y:S01]  /*1a80*/  HFMA2.BF16_V2 R27, R27.H0_H0, 1, 1, R2.H0_H0 ;  /* 0x3f803f801b1b7831 */ /* 0x000fe20000240802 */
[----:B------:R-:W-:Y:S01]  /*1a90*/  SHF.R.U64 R2, R18, 0x10, R19 ;  /* 0x0000001012027819 */ /* 0x000fe20000001213 */
[----:B------:R-:W-:Y:S01]  /*1aa0*/  HFMA2.BF16_V2 R41, R41.H0_H0, 1, 1, R26.H0_H0 ;  /* 0x3f803f8029297831 */ /* 0x000fe2000024081a */
[----:B------:R-:W-:Y:S01]  /*1ab0*/  F2FP.BF16.PACK_AB R34, RZ, R34 ;  /* 0x00000022ff22723e */ /* 0x000fe200000010ff */
[----:B------:R-:W-:Y:S01]  /*1ac0*/  HFMA2.BF16_V2 R55, R55.H0_H0, 1, 1, R0.H0_H0 ;  /* 0x3f803f8037377831 */ /* 0x000fe20000240800 */
[----:B------:R-:W-:Y:S01]  /*1ad0*/  SHF.R.U32.HI R28, RZ, 0x10, R17 ;  /* 0x00000010ff1c7819 */ /* 0x000fe20000011611 */
[----:B------:R-:W-:Y:S01]  /*1ae0*/  HFMA2.BF16_V2 R37, R37.H0_H0, 1, 1, R2.H0_H0 ;  /* 0x3f803f8025257831 */ /* 0x000fe20000240802 */
[----:B------:R-:W-:Y:S01]  /*1af0*/  SHF.R.U32.HI R2, RZ, 0x10, R15 ;  /* 0x00000010ff027819 */ /* 0x000fe2000001160f */
[----:B------:R-:W-:Y:S01]  /*1b00*/  HFMA2.BF16_V2 R34, R81.H0_H0, R34.H0_H0, -RZ.H0_H0 ;  /* 0x2000002251227231 */ /* 0x000fe200003408ff */
[----:B------:R-:W-:Y:S01]  /*1b10*/  SHF.R.U32.HI R26, RZ, 0x10, R13 ;  /* 0x00000010ff1a7819 */ /* 0x000fe2000001160d */
[----:B------:R-:W-:Y:S01]  /*1b20*/  HFMA2.BF16_V2 R43, R43.H0_H0, 1, 1, R28.H0_H0 ;  /* 0x3f803f802b2b7831 */ /* 0x000fe2000024081c */
[----:B------:R-:W-:Y:S01]  /*1b30*/  PRMT R0, R25, 0x7610, R0 ;  /* 0x0000761019007816 */ /* 0x000fe20000000000 */
[----:B------:R-:W-:Y:S01]  /*1b40*/  HFMA2.BF16_V2 R47, R47.H0_H0, 1, 1, R2.H0_H0 ;  /* 0x3f803f802f2f7831 */ /* 0x000fe20000240802 */
[----:B------:R-:W-:Y:S01]  /*1b50*/  SHF.R.U64 R2, R8, 0x10, R9 ;  /* 0x0000001008027819 */ /* 0x000fe20000001209 */
[----:B------:R-:W-:Y:S01]  /*1b60*/  HFMA2.BF16_V2 R51, R51.H0_H0, 1, 1, R26.H0_H0 ;  /* 0x3f803f8033337831 */ /* 0x000fe2000024081a */
[----:B------:R-:W-:Y:S01]  /*1b70*/  SHF.L.U64.HI R25, R29, 0x10, RZ ;  /* 0x000000101d197819 */ /* 0x000fe200000102ff */
[----:B------:R-:W-:Y:S01]  /*1b80*/  HFMA2.BF16_V2 R34, R34.H0_H0, 1, 1, R21.H0_H0 ;  /* 0x3f803f8022227831 */ /* 0x000fe20000240815 */
[----:B------:R-:W-:Y:S01]  /*1b90*/  F2FP.BF16.PACK_AB R32, RZ, R32 ;  /* 0x00000020ff20723e */ /* 0x000fe200000010ff */
[----:B------:R-:W-:Y:S01]  /*1ba0*/  HFMA2.BF16_V2 R57, R57.H0_H0, 1, 1, R2.H0_H0 ;  /* 0x3f803f8039397831 */ /* 0x000fe20000240802 */
[----:B------:R-:W-:Y:S01]  /*1bb0*/  LOP3.LUT R2, R93, 0xffff, RZ, 0xc0, !PT ;  /* 0x0000ffff5d027812 */ /* 0x000fe200078ec0ff */
[----:B------:R-:W-:Y:S01]  /*1bc0*/  HFMA2.BF16_V2 R89, R85.H0_H0, R89.H0_H0, -RZ.H0_H0 ;  /* 0x2000005955597231 */ /* 0x000fe200003408ff */
[----:B------:R-:W-:Y:S01]  /*1bd0*/  F2FP.BF16.PACK_AB R36, RZ, R36 ;  /* 0x00000024ff24723e */ /* 0x000fe200000010ff */
[----:B------:R-:W-:Y:S01]  /*1be0*/  HFMA2.BF16_V2 R32, R80.H0_H0, R32.H0_H0, -RZ.H0_H0 ;  /* 0x2000002050207231 */ /* 0x000fe200003408ff */
[----:B------:R-:W-:Y:S01]  /*1bf0*/  F2FP.BF16.PACK_AB R38, RZ, R38 ;  /* 0x00000026ff26723e */ /* 0x000fe200000010ff */
[----:B------:R-:W-:Y:S01]  /*1c00*/  HFMA2.BF16_V2 R89, R89.H0_H0, 1, 1, R65.H0_H0 ;  /* 0x3f803f8059597831 */ /* 0x000fe20000240841 */
[----:B------:R-:W-:Y:S01]  /*1c10*/  F2FP.BF16.PACK_AB R39, RZ, R39 ;  /* 0x00000027ff27723e */ /* 0x000fe200000010ff */
[----:B------:R-:W-:Y:S01]  /*1c20*/  HFMA2.BF16_V2 R36, R78.H0_H0, R36.H0_H0, -RZ.H0_H0 ;  /* 0x200000244e247231 */ /* 0x000fe200003408ff */
[----:B------:R-:W-:Y:S01]  /*1c30*/  SHF.R.U32.HI R4, RZ, 0x10, R79 ;  /* 0x00000010ff047819 */ /* 0x000fe2000001164f */
[----:B------:R-:W-:Y:S01]  /*1c40*/  HFMA2.BF16_V2 R38, R79.H0_H0, R38.H0_H0, -RZ.H0_H0 ;  /* 0x200000264f267231 */ /* 0x000fe200003408ff */
[----:B------:R-:W-:Y:S01]  /*1c50*/  LOP3.LUT R2, R2, 0xffff0000, R25, 0xf8, !PT ;  /* 0xffff000002027812 */ /* 0x000fe200078ef819 */
[----:B------:R-:W-:Y:S01]  /*1c60*/  HFMA2.BF16_V2 R32, R32.H0_H0, 1, 1, R20.H0_H0 ;  /* 0x3f803f8020207831 */ /* 0x000fe20000240814 */
[----:B------:R-:W-:Y:S01]  /*1c70*/  SHF.R.U64 R28, R10, 0x10, R11 ;  /* 0x000000100a1c7819 */ /* 0x000fe2000000120b */
[----:B------:R-:W-:Y:S01]  /*1c80*/  HFMA2.BF16_V2 R39, R4.H0_H0, R39.H0_H0, -RZ.H0_H0 ;  /* 0x2000002704277231 */ /* 0x000fe200003408ff */
[----:B------:R-:W-:Y:S01]  /*1c90*/  SHF.R.U64 R26, R6, 0x10, R7 ;  /* 0x00000010061a7819 */ /* 0x000fe20000001207 */
[----:B------:R-:W-:Y:S01]  /*1ca0*/  HFMA2.BF16_V2 R36, R36.H0_H0, 1, 1, R18.H0_H0 ;  /* 0x3f803f8024247831 */ /* 0x000fe20000240812 */
[----:B------:R-:W-:Y:S01]  /*1cb0*/  PRMT R25, R37, 0x7610, R25 ;  /* 0x0000761025197816 */ /* 0x000fe20000000019 */
[----:B------:R-:W-:Y:S01]  /*1cc0*/  HFMA2.BF16_V2 R53, R53.H0_H0, 1, 1, R28.H0_H0 ;  /* 0x3f803f8035357831 */ /* 0x000fe2000024081c */
[----:B------:R-:W-:Y:S01]  /*1cd0*/  SHF.R.U32.HI R24, RZ, 0x10, R19 ;  /* 0x00000010ff187819 */ /* 0x000fe20000011613 */
[----:B------:R-:W-:Y:S01]  /*1ce0*/  HFMA2.BF16_V2 R61, R61.H0_H0, 1, 1, R26.H0_H0 ;  /* 0x3f803f803d3d7831 */ /* 0x000fe2000024081a */
[----:B------:R-:W-:Y:S01]  /*1cf0*/  LOP3.LUT R33, R33, 0xffff, RZ, 0xc0, !PT ;  /* 0x0000ffff21217812 */ /* 0x000fe200078ec0ff */
[----:B------:R-:W-:Y:S01]  /*1d00*/  HFMA2.BF16_V2 R38, R38.H0_H0, 1, 1, R19.H0_H0 ;  /* 0x3f803f8026267831 */ /* 0x000fe20000240813 */
[----:B------:R-:W-:Y:S01]  /*1d10*/  F2FP.BF16.PACK_AB R40, RZ, R40 ;  /* 0x00000028ff28723e */ /* 0x000fe200000010ff */
[----:B------:R-:W-:Y:S01]  /*1d20*/  HFMA2.BF16_V2 R39, R39.H0_H0, 1, 1, R24.H0_H0 ;  /* 0x3f803f8027277831 */ /* 0x000fe20000240818 */
[----:B------:R-:W-:-:S02]  /*1d30*/  LOP3.LUT R25, R25, 0xffff, RZ, 0xc0, !PT ;  /* 0x0000ffff19197812 */ /* 0x000fc400078ec0ff */
[----:B------:R-:W-:Y:S01]  /*1d40*/  F2FP.BF16.PACK_AB R49, RZ, R49 ;  /* 0x00000031ff31723e */ /* 0x000fe200000010ff */
[----:B------:R-:W-:Y:S01]  /*1d50*/  HFMA2.BF16_V2 R40, R76.H0_H0, R40.H0_H0, -RZ.H0_H0 ;  /* 0x200000284c287231 */ /* 0x000fe200003408ff */
[----:B------:R-:W-:Y:S02]  /*1d60*/  SHF.R.U64 R4, R72, 0x10, R73 ;  /* 0x0000001048047819 */ /* 0x000fe40000001249 */
[----:B------:R-:W-:Y:S01]  /*1d70*/  SHF.R.U32.HI R28, RZ, 0x10, R7 ;  /* 0x00000010ff1c7819 */ /* 0x000fe20000011607 */
[----:B------:R-:W-:Y:S01]  /*1d80*/  HFMA2.BF16_V2 R40, R40.H0_H0, 1, 1, R16.H0_H0 ;  /* 0x3f803f8028287831 */ /* 0x000fe20000240810 */
[----:B------:R-:W-:Y:S01]  /*1d90*/  SHF.L.U32 R26, R29, 0x10, RZ ;  /* 0x000000101d1a7819 */ /* 0x000fe200000006ff */
[----:B------:R-:W-:Y:S01]  /*1da0*/  HFMA2.BF16_V2 R49, R4.H0_H0, R49.H0_H0, -RZ.H0_H0 ;  /* 0x2000003104317231 */ /* 0x000fe200003408ff */
[----:B------:R-:W-:Y:S01]  /*1db0*/  F2FP.BF16.PACK_AB R42, RZ, R42 ;  /* 0x0000002aff2a723e */ /* 0x000fe200000010ff */
[----:B------:R-:W-:Y:S01]  /*1dc0*/  HFMA2.BF16_V2 R63, R63.H0_H0, 1, 1, R28.H0_H0 ;  /* 0x3f803f803f3f7831 */ /* 0x000fe2000024081c */
[----:B------:R-:W-:-:S02]  /*1dd0*/  LOP3.LUT R29, R34, 0xffff, RZ, 0xc0, !PT ;  /* 0x0000ffff221d7812 */ /* 0x000fc400078ec0ff */
[C---:B------:R-:W-:Y:S01]  /*1de0*/  SHF.L.U32 R37, R33.reuse, 0x10, RZ ;  /* 0x0000001021257819 */ /* 0x040fe200000006ff */
[----:B------:R-:W-:Y:S01]  /*1df0*/  HFMA2.BF16_V2 R42, R77.H0_H0, R42.H0_H0, -RZ.H0_H0 ;  /* 0x2000002a4d2a7231 */ /* 0x000fe200003408ff */
[----:B------:R-:W-:Y:S02]  /*1e00*/  SHF.L.U64.HI R30, R33, 0x10, RZ ;  /* 0x00000010211e7819 */ /* 0x000fe400000102ff */
[----:B------:R-:W-:Y:S01]  /*1e10*/  SHF.L.U32 R33, R25, 0x10, RZ ;  /* 0x0000001019217819 */ /* 0x000fe200000006ff */
[----:B------:R-:W-:Y:S01]  /*1e20*/  HFMA2.BF16_V2 R42, R42.H0_H0, 1, 1, R17.H0_H0 ;  /* 0x3f803f802a2a7831 */ /* 0x000fe20000240811 */
[----:B------:R-:W-:Y:S02]  /*1e30*/  SHF.R.U64 R24, R12, 0x10, R13 ;  /* 0x000000100c187819 */ /* 0x000fe4000000120d */
[----:B------:R-:W-:Y:S02]  /*1e40*/  LOP3.LUT R41, R41, 0xffff, RZ, 0xc0, !PT ;  /* 0x0000ffff29297812 */ /* 0x000fe400078ec0ff */
[----:B------:R-:W-:Y:S01]  /*1e50*/  LOP3.LUT R29, R29, 0xffff0000, R30, 0xf8, !PT ;  /* 0xffff00001d1d7812 */ /* 0x000fe200078ef81e */
[----:B------:R-:W-:Y:S01]  /*1e60*/  HFMA2.BF16_V2 R49, R49.H0_H0, 1, 1, R24.H0_H0 ;  /* 0x3f803f8031317831 */ /* 0x000fe20000240818 */
[----:B------:R-:W-:-:S02]  /*1e70*/  F2FP.BF16.PACK_AB R44, RZ, R44 ;  /* 0x0000002cff2c723e */ /* 0x000fc400000010ff */
[----:B------:R-:W-:Y:S02]  /*1e80*/  LOP3.LUT R28, R37, 0xffff, R32, 0xf8, !PT ;  /* 0x0000ffff251c7812 */ /* 0x000fe400078ef820 */
[----:B------:R-:W-:Y:S01]  /*1e90*/  LOP3.LUT R30, R33, 0xffff, R36, 0xf8, !PT ;  /* 0x0000ffff211e7812 */ /* 0x000fe200078ef824 */
[----:B------:R-:W-:Y:S01]  /*1ea0*/  HFMA2.BF16_V2 R44, R74.H0_H0, R44.H0_H0, -RZ.H0_H0 ;  /* 0x2000002c4a2c7231 */ /* 0x000fe200003408ff */
[----:B------:R-:W-:Y:S02]  /*1eb0*/  LOP3.LUT R33, R38, 0xffff, RZ, 0xc0, !PT ;  /* 0x0000ffff26217812 */ /* 0x000fe400078ec0ff */
[----:B------:R-:W-:Y:S01]  /*1ec0*/  SHF.L.U64.HI R32, R25, 0x10, RZ ;  /* 0x0000001019207819 */ /* 0x000fe200000102ff */
[----:B------:R-:W-:Y:S01]  /*1ed0*/  HFMA2.BF16_V2 R44, R44.H0_H0, 1, 1, R14.H0_H0 ;  /* 0x3f803f802c2c7831 */ /* 0x000fe2000024080e */
[----:B------:R-:W-:Y:S02]  /*1ee0*/  SHF.L.U32 R25, R41, 0x10, RZ ;  /* 0x0000001029197819 */ /* 0x000fe400000006ff */
        /* <DEDUP_REMOVED lines=8> */
[----:B------:R-:W-:-:S02]  /*1f70*/  SHF.L.U64.HI R34, R41, 0x10, RZ ;  /* 0x0000001029227819 */ /* 0x000fc400000102ff */
[----:B------:R-:W-:Y:S02]  /*1f80*/  F2FP.BF16.PACK_AB R50, RZ, R50 ;  /* 0x00000032ff32723e */ /* 0x000fe400000010ff */
[----:B------:R-:W-:Y:S02]  /*1f90*/  SHF.L.U32 R49, R45, 0x10, RZ ;  /* 0x000000102d317819 */ /* 0x000fe400000006ff */
[----:B------:R-:W-:Y:S01]  /*1fa0*/  LOP3.LUT R25, R25, 0xffff, RZ, 0xc0, !PT ;  /* 0x0000ffff19197812 */ /* 0x000fe200078ec0ff */
[----:B------:R-:W-:Y:S01]  /*1fb0*/  HFMA2.BF16_V2 R50, R73.H0_H0, R50.H0_H0, -RZ.H0_H0 ;  /* 0x2000003249327231 */ /* 0x000fe200003408ff */
[----:B------:R-:W-:Y:S02]  /*1fc0*/  LOP3.LUT R53, R53, 0xffff, RZ, 0xc0, !PT ;  /* 0x0000ffff35357812 */ /* 0x000fe400078ec0ff */
[----:B------:R-:W-:Y:S01]  /*1fd0*/  LOP3.LUT R37, R37, 0xffff0000, R34, 0xf8, !PT ;  /* 0xffff000025257812 */ /* 0x000fe200078ef822 */
[----:B------:R-:W-:Y:S01]  /*1fe0*/  HFMA2.BF16_V2 R50, R50.H0_H0, 1, 1, R13.H0_H0 ;  /* 0x3f803f8032327831 */ /* 0x000fe2000024080d */
[----:B------:R-:W-:-:S02]  /*1ff0*/  SHF.L.U64.HI R36, R45, 0x10, RZ ;  /* 0x000000102d247819 */ /* 0x000fc400000102ff */
[----:B------:R-:W-:Y:S02]  /*2000*/  LOP3.LUT R34, R49, 0xffff, R44, 0xf8, !PT ;  /* 0x0000ffff31227812 */ /* 0x000fe400078ef82c */
[----:B------:R-:W-:Y:S02]  /*2010*/  F2FP.BF16.PACK_AB R46, RZ, R46 ;  /* 0x0000002eff2e723e */ /* 0x000fe400000010ff */
[C---:B------:R-:W-:Y:S02]  /*2020*/  SHF.L.U32 R45, R25.reuse, 0x10, RZ ;  /* 0x00000010192d7819 */ /* 0x040fe400000006ff */
[----:B------:R-:W-:Y:S01]  /*2030*/  SHF.L.U64.HI R49, R25, 0x10, RZ ;  /* 0x0000001019317819 */ /* 0x000fe200000102ff */
[----:B------:R-:W-:Y:S01]  /*2040*/  HFMA2.BF16_V2 R46, R75.H0_H0, R46.H0_H0, -RZ.H0_H0 ;  /* 0x2000002e4b2e7231 */ /* 0x000fe200003408ff */
[----:B------:R-:W-:Y:S02]  /*2050*/  F2FP.BF16.PACK_AB R59, RZ, R59 ;  /* 0x0000003bff3b723e */ /* 0x000fe400000010ff */
[----:B------:R-:W-:Y:S01]  /*2060*/  F2FP.BF16.PACK_AB R62, RZ, R62 ;  /* 0x0000003eff3e723e */ /* 0x000fe200000010ff */
[----:B------:R-:W-:Y:S01]  /*2070*/  HFMA2.BF16_V2 R46, R46.H0_H0, 1, 1, R15.H0_H0 ;  /* 0x3f803f802e2e7831 */ /* 0x000fe2000024080f */
[----:B------:R-:W-:-:S02]  /*2080*/  SHF.R.U32.HI R4, RZ, 0x10, R69 ;  /* 0x00000010ff047819 */ /* 0x000fc40000011645 */
[----:B------:R-:W-:Y:S01]  /*2090*/  SHF.L.U32 R25, R53, 0x10, RZ ;  /* 0x0000001035197819 */ /* 0x000fe200000006ff */
[----:B------:R-:W-:Y:S01]  /*20a0*/  HFMA2.BF16_V2 R62, R67.H0_H0, R62.H0_H0, -RZ.H0_H0 ;  /* 0x2000003e433e7231 */ /* 0x000fe200003408ff */
[----:B------:R-:W-:Y:S01]  /*20b0*/  SHF.R.U32.HI R24, RZ, 0x10, R9 ;  /* 0x00000010ff187819 */ /* 0x000fe20000011609 */
[----:B------:R-:W-:Y:S01]  /*20c0*/  HFMA2.BF16_V2 R59, R4.H0_H0, R59.H0_H0, -RZ.H0_H0 ;  /* 0x2000003b043b7231 */ /* 0x000fe200003408ff */
[----:B------:R-:W-:Y:S01]  /*20d0*/  LOP3.LUT R38, R25, 0xffff, R52, 0xf8, !PT ;  /* 0x0000ffff19267812 */ /* 0x000fe200078ef834 */
[----:B------:R-:W-:Y:S01]  /*20e0*/  HFMA2.BF16_V2 R62, R62.H0_H0, 1, 1, R7.H0_H0 ;  /* 0x3f803f803e3e7831 */ /* 0x000fe20000240807 */
[----:B------:R-:W-:Y:S01]  /*20f0*/  PRMT R25, R61, 0x7610, R25 ;  /* 0x000076103d197816 */ /* 0x000fe20000000019 */
[----:B------:R-:W-:Y:S01]  /*2100*/  HFMA2.BF16_V2 R59, R59.H0_H0, 1, 1, R24.H0_H0 ;  /* 0x3f803f803b3b7831 */ /* 0x000fe20000240818 */
[----:B------:R-:W-:Y:S02]  /*2110*/  LOP3.LUT R0, R0, 0xffff, RZ, 0xc0, !PT ;  /* 0x0000ffff00007812 */ /* 0x000fe400078ec0ff */
[----:B------:R-:W-:-:S02]  /*2120*/  LOP3.LUT R44, R50, 0xffff, RZ, 0xc0, !PT ;  /* 0x0000ffff322c7812 */ /* 0x000fc400078ec0ff */
[----:B------:R-:W-:Y:S02]  /*2130*/  LOP3.LUT R25, R25, 0xffff, RZ, 0xc0, !PT ;  /* 0x0000ffff19197812 */ /* 0x000fe400078ec0ff */
[C---:B------:R-:W-:Y:S02]  /*2140*/  SHF.L.U32 R24, R0.reuse, 0x10, RZ ;  /* 0x0000001000187819 */ /* 0x040fe400000006ff */
[----:B------:R-:W-:Y:S02]  /*2150*/  LOP3.LUT R89, R89, 0xffff, RZ, 0xc0, !PT ;  /* 0x0000ffff59597812 */ /* 0x000fe400078ec0ff */
[----:B------:R-:W-:Y:S02]  /*2160*/  SHF.L.U64.HI R0, R0, 0x10, RZ ;  /* 0x0000001000007819 */ /* 0x000fe400000102ff */
[----:B------:R-:W-:Y:S02]  /*2170*/  LOP3.LUT R44, R44, 0xffff0000, R49, 0xf8, !PT ;  /* 0xffff00002c2c7812 */ /* 0x000fe400078ef831 */
[----:B------:R-:W-:-:S02]  /*2180*/  LOP3.LUT R41, R46, 0xffff, RZ, 0xc0, !PT ;  /* 0x0000ffff2e297812 */ /* 0x000fc400078ec0ff */
[C---:B------:R-:W-:Y:S02]  /*2190*/  SHF.L.U32 R49, R25.reuse, 0x10, RZ ;  /* 0x0000001019317819 */ /* 0x040fe400000006ff */
[----:B------:R-:W-:Y:S02]  /*21a0*/  F2FP.BF16.PACK_AB R48, RZ, R48 ;  /* 0x00000030ff30723e */ /* 0x000fe400000010ff */
[----:B------:R-:W-:Y:S02]  /*21b0*/  LOP3.LUT R46, R62, 0xffff, RZ, 0xc0, !PT ;  /* 0x0000ffff3e2e7812 */ /* 0x000fe400078ec0ff */
[----:B------:R-:W-:Y:S01]  /*21c0*/  SHF.L.U64.HI R25, R25, 0x10, RZ ;  /* 0x0000001019197819 */ /* 0x000fe200000102ff */
[----:B------:R-:W-:Y:S01]  /*21d0*/  HFMA2.BF16_V2 R48, R72.H0_H0, R48.H0_H0, -RZ.H0_H0 ;  /* 0x2000003048307231 */ /* 0x000fe200003408ff */
[----:B------:R-:W-:Y:S02]  /*21e0*/  LOP3.LUT R0, R89, 0xffff0000, R0, 0xf8, !PT ;  /* 0xffff000059007812 */ /* 0x000fe400078ef800 */
[----:B------:R-:W-:Y:S01]  /*21f0*/  LOP3.LUT R27, R27, 0xffff, RZ, 0xc0, !PT ;  /* 0x0000ffff1b1b7812 */ /* 0x000fe200078ec0ff */
[----:B------:R-:W-:Y:S01]  /*2200*/  HFMA2.BF16_V2 R48, R48.H0_H0, 1, 1, R12.H0_H0 ;  /* 0x3f803f8030307831 */ /* 0x000fe2000024080c */
[----:B------:R-:W-:-:S02]  /*2210*/  F2FP.BF16.PACK_AB R54, RZ, R54 ;  /* 0x00000036ff36723e */ /* 0x000fc400000010ff */
[----:B------:R-:W-:Y:S02]  /*2220*/  LOP3.LUT R46, R46, 0xffff0000, R25, 0xf8, !PT ;  /* 0xffff00002e2e7812 */ /* 0x000fe400078ef819 */
[----:B------:R-:W-:Y:S01]  /*2230*/  PRMT R25, R0, 0x5410, R27 ;  /* 0x0000541000197816 */ /* 0x000fe2000000001b */
[----:B------:R-:W-:Y:S01]  /*2240*/  HFMA2.BF16_V2 R54, R71.H0_H0, R54.H0_H0, -RZ.H0_H0 ;  /* 0x2000003647367231 */ /* 0x000fe200003408ff */
[----:B------:R-:W-:Y:S02]  /*2250*/  F2FP.BF16.PACK_AB R56, RZ, R56 ;  /* 0x00000038ff38723e */ /* 0x000fe400000010ff */
[----:B------:R-:W-:Y:S01]  /*2260*/  LOP3.LUT R0, R35, 0xffff, RZ, 0xc0, !PT ;  /* 0x0000ffff23007812 */ /* 0x000fe200078ec0ff */
[----:B------:R-:W-:Y:S01]  /*2270*/  HFMA2.BF16_V2 R54, R54.H0_H0, 1, 1, R11.H0_H0 ;  /* 0x3f803f8036367831 */ /* 0x000fe2000024080b */
[----:B------:R-:W-:Y:S01]  /*2280*/  F2FP.BF16.PACK_AB R58, RZ, R58 ;  /* 0x0000003aff3a723e */ /* 0x000fe200000010ff */
[----:B------:R-:W-:Y:S01]  /*2290*/  HFMA2.BF16_V2 R4, R68.H0_H0, R56.H0_H0, -RZ.H0_H0 ;  /* 0x2000003844047231 */ /* 0x000fe200003408ff */
[----:B------:R-:W-:-:S02]  /*22a0*/  PRMT R29, R29, 0x5410, R0 ;  /* 0x000054101d1d7816 */ /* 0x000fc40000000000 */
[----:B------:R-:W-:Y:S01]  /*22b0*/  LOP3.LUT R41, R41, 0xffff0000, R36, 0xf8, !PT ;  /* 0xffff000029297812 */ /* 0x000fe200078ef824 */
[----:B------:R-:W-:Y:S01]  /*22c0*/  HFMA2.BF16_V2 R58, R69.H0_H0, R58.H0_H0, -RZ.H0_H0 ;  /* 0x2000003a453a7231 */ /* 0x000fe200003408ff */
[----:B------:R-:W-:Y:S01]  /*22d0*/  LOP3.LUT R0, R47, 0xffff, RZ, 0xc0, !PT ;  /* 0x0000ffff2f007812 */ /* 0x000fe200078ec0ff */
[----:B------:R-:W-:Y:S01]  /*22e0*/  HFMA2.BF16_V2 R4, R4.H0_H0, 1, 1, R8.H0_H0 ;  /* 0x3f803f8004047831 */ /* 0x000fe20000240808 */
[----:B------:R-:W-:Y:S01]  /*22f0*/  LOP3.LUT R57, R57, 0xffff, RZ, 0xc0, !PT ;  /* 0x0000ffff39397812 */ /* 0x000fe200078ec0ff */
[----:B------:R-:W-:Y:S01]  /*2300*/  HFMA2.BF16_V2 R58, R58.H0_H0, 1, 1, R9.H0_H0 ;  /* 0x3f803f803a3a7831 */ /* 0x000fe20000240809 */
[----:B------:R-:W-:Y:S02]  /*2310*/  F2FP.BF16.PACK_AB R60, RZ, R60 ;  /* 0x0000003cff3c723e */ /* 0x000fe400000010ff */
[----:B------:R-:W-:Y:S02]  /*2320*/  LOP3.LUT R36, R45, 0xffff, R48, 0xf8, !PT ;  /* 0x0000ffff2d247812 */ /* 0x000fe400078ef830 */
[----:B------:R-:W-:Y:S01]  /*2330*/  SHF.L.U64.HI R45, R53, 0x10, RZ ;  /* 0x00000010352d7819 */ /* 0x000fe200000102ff */
[----:B------:R-:W-:Y:S01]  /*2340*/  HFMA2.BF16_V2 R60, R66.H0_H0, R60.H0_H0, -RZ.H0_H0 ;  /* 0x2000003c423c7231 */ /* 0x000fe200003408ff */
[----:B------:R-:W-:-:S02]  /*2350*/  PRMT R35, R41, 0x5410, R0 ;  /* 0x0000541029237816 */ /* 0x000fc40000000000 */
[----:B------:R-:W-:Y:S01]  /*2360*/  SHF.L.U32 R53, R57, 0x10, RZ ;  /* 0x0000001039357819 */ /* 0x000fe200000006ff */
[----:B------:R-:W-:Y:S01]  /*2370*/  HFMA2.BF16_V2 R60, R60.H0_H0, 1, 1, R6.H0_H0 ;  /* 0x3f803f803c3c7831 */ /* 0x000fe20000240806 */
[----:B------:R-:W-:Y:S02]  /*2380*/  LOP3.LUT R0, R5, 0x7f, RZ, 0xc0, !PT ;  /* 0x0000007f05007812 */ /* 0x000fe400078ec0ff */
[----:B------:R-:W-:Y:S02]  /*2390*/  LOP3.LUT R42, R54, 0xffff, RZ, 0xc0, !PT ;  /* 0x0000ffff362a7812 */ /* 0x000fe400078ec0ff */
[----:B------:R-:W-:Y:S02]  /*23a0*/  F2FP.BF16.PACK_AB R87, RZ, R87 ;  /* 0x00000057ff57723e */ /* 0x000fe400000010ff */
[----:B------:R-:W-:Y:S02]  /*23b0*/  LOP3.LUT R31, R31, 0xffff, RZ, 0xc0, !PT ;  /* 0x0000ffff1f1f7812 */ /* 0x000fe400078ec0ff */
[----:B------:R-:W-:Y:S01]  /*23c0*/  F2FP.BF16.PACK_AB R91, RZ, R91 ;  /* 0x0000005bff5b723e */ /* 0x000fe200000010ff */
[----:B------:R-:W-:Y:S01]  /*23d0*/  HFMA2.BF16_V2 R87, R84.H0_H0, R87.H0_H0, -RZ.H0_H0 ;  /* 0x2000005754577231 */ /* 0x000fe200003408ff */
[----:B------:R-:W-:Y:S01]  /*23e0*/  LOP3.LUT R4, R53, 0xffff, R4, 0xf8, !PT ;  /* 0x0000ffff35047812 */ /* 0x000fe200078ef804 */
[----:B------:R-:W-:Y:S01]  /*23f0*/  IMAD R53, R3, 0x500, R0 ;  /* 0x0000050003357824 */ /* 0x000fe200078e0200 */
[----:B------:R-:W-:Y:S01]  /*2400*/  LOP3.LUT R42, R42, 0xffff0000, R45, 0xf8, !PT ;  /* 0xffff00002a2a7812 */ /* 0x000fe200078ef82d */
[----:B------:R-:W-:Y:S01]  /*2410*/  HFMA2.MMA R0, -RZ, RZ, 0, 4.76837158203125e-07 ;  /* 0x00000008ff007435 */ /* 0x000fe200000001ff */
[----:B------:R-:W-:Y:S01]  /*2420*/  LOP3.LUT R45, R58, 0xffff, RZ, 0xc0, !PT ;  /* 0x0000ffff3a2d7812 */ /* 0x000fe200078ec0ff */
[----:B------:R-:W-:Y:S01]  /*2430*/  HFMA2.BF16_V2 R91, R82.H0_H0, R91.H0_H0, -RZ.H0_H0 ;  /* 0x2000005b525b7231 */ /* 0x000fe200003408ff */
[----:B------:R-:W-:Y:S01]  /*2440*/  SHF.L.U64.HI R40, R57, 0x10, RZ ;  /* 0x0000001039287819 */ /* 0x000fe200000102ff */
[----:B------:R-:W-:Y:S01]  /*2450*/  HFMA2.BF16_V2 R87, R87.H0_H0, 1, 1, R64.H0_H0 ;  /* 0x3f803f8057577831 */ /* 0x000fe20000240840 */
[----:B------:R-:W-:Y:S01]  /*2460*/  PRMT R27, R2, 0x5410, R31 ;  /* 0x00005410021b7816 */ /* 0x000fe2000000001f */
[----:B------:R-:W-:Y:S01]  /*2470*/  HFMA2.BF16_V2 R91, R91.H0_H0, 1, 1, R22.H0_H0 ;  /* 0x3f803f805b5b7831 */ /* 0x000fe20000240816 */
[----:B------:R-:W-:-:S02]  /*2480*/  LOP3.LUT R48, R39, 0xffff, RZ, 0xc0, !PT ;  /* 0x0000ffff27307812 */ /* 0x000fc400078ec0ff */
[----:B------:R-:W-:Y:S02]  /*2490*/  LOP3.LUT R2, R43, 0xffff, RZ, 0xc0, !PT ;  /* 0x0000ffff2b027812 */ /* 0x000fe400078ec0ff */
[----:B------:R-:W-:Y:S02]  /*24a0*/  LOP3.LUT R45, R45, 0xffff0000, R40, 0xf8, !PT ;  /* 0xffff00002d2d7812 */ /* 0x000fe400078ef828 */
[----:B------:R-:W-:Y:S02]  /*24b0*/  PRMT R31, R33, 0x5410, R48 ;  /* 0x00005410211f7816 */ /* 0x000fe40000000030 */
[----:B------:R-:W-:Y:S02]  /*24c0*/  LOP3.LUT R40, R49, 0xffff, R60, 0xf8, !PT ;  /* 0x0000ffff31287812 */ /* 0x000fe400078ef83c */
[----:B------:R-:W-:Y:S02]  /*24d0*/  PRMT R33, R37, 0x5410, R2 ;  /* 0x0000541025217816 */ /* 0x000fe40000000002 */
[----:B------:R-:W-:-:S02]  /*24e0*/  LOP3.LUT R55, R55, 0xffff, RZ, 0xc0, !PT ;  /* 0x0000ffff37377812 */ /* 0x000fc400078ec0ff */
[----:B------:R-:W-:Y:S02]  /*24f0*/  LOP3.LUT R51, R51, 0xffff, RZ, 0xc0, !PT ;  /* 0x0000ffff33337812 */ /* 0x000fe400078ec0ff */
[----:B------:R-:W-:Y:S02]  /*2500*/  LOP3.LUT R2, R59, 0xffff, RZ, 0xc0, !PT ;  /* 0x0000ffff3b027812 */ /* 0x000fe400078ec0ff */
[C---:B------:R-:W-:Y:S02]  /*2510*/  IADD3 R49, R53.reuse, 0x80, RZ ;  /* 0x0000008035317810 */ /* 0x040fe40007ffe0ff */
[----:B------:R-:W-:Y:S01]  /*2520*/  PRMT R39, R42, 0x5410, R55 ;  /* 0x000054102a277816 */ /* 0x000fe20000000037 */
[----:B------:R-:W-:Y:S01]  /*2530*/  IMAD.WIDE.U32 R42, R53, R0, c[0x0][0x178] ;  /* 0x00005e00352a7625 */ /* 0x000fe200078e0000 */
[----:B------:R-:W-:Y:S02]  /*2540*/  LOP3.LUT R24, R24, 0xffff, R87, 0xf8, !PT ;  /* 0x0000ffff18187812 */ /* 0x000fe400078ef857 */
[----:B------:R-:W-:-:S02]  /*2550*/  PRMT R37, R44, 0x5410, R51 ;  /* 0x000054102c257816 */ /* 0x000fc40000000033 */
[----:B------:R-:W-:Y:S01]  /*2560*/  PRMT R5, R45, 0x5410, R2 ;  /* 0x000054102d057816 */ /* 0x000fe20000000002 */
[----:B------:R-:W-:Y:S01]  /*2570*/  IMAD.WIDE.U32 R44, R49, R0, c[0x0][0x178] ;  /* 0x00005e00312c7625 */ /* 0x000fe200078e0000 */
[----:B------:R-:W-:Y:S01]  /*2580*/  LOP3.LUT R63, R63, 0xffff, RZ, 0xc0, !PT ;  /* 0x0000ffff3f3f7812 */ /* 0x000fe200078ec0ff */
[----:B------:R0:W-:Y:S01]  /*2590*/  STG.E.64 [R42.64], R24 ;  /* 0x000000182a007986 */ /* 0x0001e2000c101b04 */
[C---:B------:R-:W-:Y:S02]  /*25a0*/  IADD3 R47, R53.reuse, 0x100, RZ ;  /* 0x00000100352f7810 */ /* 0x040fe40007ffe0ff */
[C---:B------:R-:W-:Y:S02]  /*25b0*/  IADD3 R55, R53.reuse, 0x280, RZ ;  /* 0x0000028035377810 */ /* 0x040fe40007ffe0ff */
[----:B------:R-:W-:Y:S02]  /*25c0*/  LOP3.LUT R26, R26, 0xffff, R91, 0xf8, !PT ;  /* 0x0000ffff1a1a7812 */ /* 0x000fe400078ef85b */
[----:B------:R-:W-:-:S02]  /*25d0*/  IADD3 R49, R53, 0x180, RZ ;  /* 0x0000018035317810 */ /* 0x000fc40007ffe0ff */
[----:B------:R-:W-:Y:S01]  /*25e0*/  IADD3 R51, R53, 0x200, RZ ;  /* 0x0000020035337810 */ /* 0x000fe20007ffe0ff */
[----:B------:R1:W-:Y:S01]  /*25f0*/  STG.E.64 [R44.64], R26 ;  /* 0x0000001a2c007986 */ /* 0x0003e2000c101b04 */
[----:B------:R-:W-:Y:S01]  /*2600*/  PRMT R41, R46, 0x5410, R63 ;  /* 0x000054102e297816 */ /* 0x000fe2000000003f */
[-C--:B------:R-:W-:Y:S01]  /*2610*/  IMAD.WIDE.U32 R46, R47, R0.reuse, c[0x0][0x178] ;  /* 0x00005e002f2e7625 */ /* 0x080fe200078e0000 */
[C---:B------:R-:W-:Y:S02]  /*2620*/  IADD3 R57, R53.reuse, 0x300, RZ ;  /* 0x0000030035397810 */ /* 0x040fe40007ffe0ff */
[----:B0-----:R-:W-:Y:S01]  /*2630*/  IADD3 R43, R53, 0x480, RZ ;  /* 0x00000480352b7810 */ /* 0x001fe20007ffe0ff */
[-C--:B------:R-:W-:Y:S01]  /*2640*/  IMAD.WIDE.U32 R24, R55, R0.reuse, c[0x0][0x178] ;  /* 0x00005e0037187625 */ /* 0x080fe200078e0000 */
[----:B------:R-:W-:Y:S01]  /*2650*/  IADD3 R55, R53, 0x380, RZ ;  /* 0x0000038035377810 */ /* 0x000fe20007ffe0ff */
[----:B------:R0:W-:Y:S01]  /*2660*/  STG.E.64 [R46.64], R28 ;  /* 0x0000001c2e007986 */ /* 0x0001e2000c101b04 */
[----:B------:R-:W-:Y:S01]  /*2670*/  IADD3 R3, R3, c[0x0][0x160], RZ ;  /* 0x0000580003037a10 */ /* 0x000fe20007ffe0ff */
[----:B------:R-:W-:Y:S01]  /*2680*/  IMAD.WIDE.U32 R48, R49, R0, c[0x0][0x178] ;  /* 0x00005e0031307625 */ /* 0x000fe200078e0000 */
[----:B------:R-:W-:-:S02]  /*2690*/  SEL R2, RZ, 0x1, P0 ;  /* 0x00000001ff027807 */ /* 0x000fc40000000000 */
[----:B------:R-:W-:Y:S01]  /*26a0*/  ISETP.GE.AND P1, PT, R3, c[0x0][0x164], PT ;  /* 0x0000590003007a0c */ /* 0x000fe20003f26270 */
[-C--:B------:R-:W-:Y:S01]  /*26b0*/  IMAD.WIDE.U32 R50, R51, R0.reuse, c[0x0][0x178] ;  /* 0x00005e0033327625 */ /* 0x080fe200078e0000 */
[----:B-1----:R-:W-:Y:S01]  /*26c0*/  IADD3 R45, R53, 0x400, RZ ;  /* 0x00000400352d7810 */ /* 0x002fe20007ffe0ff */
[----:B------:R1:W-:Y:S02]  /*26d0*/  STG.E.64 [R48.64], R30 ;  /* 0x0000001e30007986 */ /* 0x0003e4000c101b04 */
[-C--:B------:R-:W-:Y:S02]  /*26e0*/  IMAD.WIDE.U32 R26, R57, R0.reuse, c[0x0][0x178] ;  /* 0x00005e00391a7625 */ /* 0x080fe400078e0000 */
[----:B------:R2:W-:Y:S02]  /*26f0*/  STG.E.64 [R50.64], R32 ;  /* 0x0000002032007986 */ /* 0x0005e4000c101b04 */
[-C--:B0-----:R-:W-:Y:S02]  /*2700*/  IMAD.WIDE.U32 R28, R55, R0.reuse, c[0x0][0x178] ;  /* 0x00005e00371c7625 */ /* 0x081fe400078e0000 */
[----:B------:R2:W-:Y:S02]  /*2710*/  STG.E.64 [R24.64], R34 ;  /* 0x0000002218007986 */ /* 0x0005e4000c101b04 */
[----:B------:R-:W-:-:S02]  /*2720*/  IMAD.WIDE.U32 R42, R43, R0, c[0x0][0x178] ;  /* 0x00005e002b2a7625 */ /* 0x000fc400078e0000 */
[----:B------:R2:W-:Y:S02]  /*2730*/  STG.E.64 [R26.64], R36 ;  /* 0x000000241a007986 */ /* 0x0005e4000c101b04 */
[----:B-1----:R-:W-:Y:S02]  /*2740*/  IMAD.WIDE.U32 R30, R45, R0, c[0x0][0x178] ;  /* 0x00005e002d1e7625 */ /* 0x002fe400078e0000 */
[----:B------:R2:W-:Y:S04]  /*2750*/  STG.E.64 [R28.64], R38 ;  /* 0x000000261c007986 */ /* 0x0005e8000c101b04 */
[----:B------:R2:W-:Y:S04]  /*2760*/  STG.E.64 [R30.64], R4 ;  /* 0x000000041e007986 */ /* 0x0005e8000c101b04 */
[----:B------:R2:W-:Y:S02]  /*2770*/  STG.E.64 [R42.64], R40 ;  /* 0x000000282a007986 */ /* 0x0005e4000c101b04 */
[----:B--2---:R-:W-:Y:S01]  /*2780*/  @P1 CALL.REL.NOINC `(.L_x_739) ;  /* 0x0000001000001944 */ /* 0x004fe20003c00000 */
[----:B------:R-:W-:Y:S05]  /*2790*/  BRA `(.L_x_740) ;  /* 0xffffda9000007947 */ /* 0x000fea000383ffff */
.L_x_739:
[----:B------:R-:W-:Y:S05]  /*27a0*/  EXIT ;  /* 0x000000000000794d */ /* 0x000fea0003800000 */
.L_x_737:
[----:B------:R-:W-:Y:S01]  /*27b0*/  HFMA2.MMA R87, -RZ, RZ, 0, 5.9604644775390625e-08 ;  /* 0x00000001ff577435 */ /* 0x000fe200000001ff */
[----:B------:R-:W-:-:S02]  /*27c0*/  MOV R90, R86 ;  /* 0x00000056005a7202 */ /* 0x000fc40000000f00 */
[----:B------:R-:W-:Y:S02]  /*27d0*/  MOV R92, 0x1f ;  /* 0x0000001f005c7802 */ /* 0x000fe40000000f00 */
[----:B------:R-:W-:Y:S02]  /*27e0*/  MOV R5, 0xffffffff ;  /* 0xffffffff00057802 */ /* 0x000fe40000000f00 */
[----:B------:R-:W-:Y:S02]  /*27f0*/  MOV R88, 0x2810 ;  /* 0x0000281000587802 */ /* 0x000fe40000000f00 */
[----:B-----5:R-:W-:Y:S05]  /*2800*/  CALL.REL.NOINC `($__internal_85_$__cuda_sm70_shflsync_bfly_p) ;  /* 0x0000089000007944 */ /* 0x020fea0003c00000 */
[----:B01----:R-:W-:Y:S05]  /*2810*/  BRA `(.L_x_741) ;  /* 0xffffdf1000007947 */ /* 0x003fea000383ffff */
.L_x_738:
[----:B------:R-:W-:Y:S01]  /*2820*/  HFMA2.MMA R87, -RZ, RZ, 0, 1.1920928955078125e-07 ;  /* 0x00000002ff577435 */ /* 0x000fe200000001ff */
[----:B------:R-:W-:Y:S02]  /*2830*/  MOV R92, 0x1f ;  /* 0x0000001f005c7802 */ /* 0x000fe40000000f00 */
[----:B------:R-:W-:Y:S02]  /*2840*/  MOV R5, 0xffffffff ;  /* 0xffffffff00057802 */ /* 0x000fe40000000f00 */
[----:B------:R-:W-:Y:S02]  /*2850*/  MOV R88, 0x2870 ;  /* 0x0000287000587802 */ /* 0x000fe40000000f00 */
[----:B0----5:R-:W-:Y:S05]  /*2860*/  CALL.REL.NOINC `($__internal_85_$__cuda_sm70_shflsync_bfly_p) ;  /* 0x0000083000007944 */ /* 0x021fea0003c00000 */
[----:B0-----:R-:W-:Y:S01]  /*2870*/  HFMA2.MMA R87, -RZ, RZ, 0, 2.384185791015625e-07 ;  /* 0x00000004ff577435 */ /* 0x001fe200000001ff */
[----:B-1----:R-:W-:Y:S01]  /*2880*/  FADD.FTZ R90, R90, R5 ;  /* 0x000000055a5a7221 */ /* 0x002fe20000010000 */
[----:B------:R-:W-:-:S02]  /*2890*/  MOV R92, 0x1f ;  /* 0x0000001f005c7802 */ /* 0x000fc40000000f00 */
[----:B------:R-:W-:Y:S02]  /*28a0*/  MOV R5, 0xffffffff ;  /* 0xffffffff00057802 */ /* 0x000fe40000000f00 */
[----:B------:R-:W-:Y:S02]  /*28b0*/  MOV R88, 0x28d0 ;  /* 0x000028d000587802 */ /* 0x000fe40000000f00 */
[----:B------:R-:W-:Y:S05]  /*28c0*/  CALL.REL.NOINC `($__internal_85_$__cuda_sm70_shflsync_bfly_p) ;  /* 0x000007d000007944 */ /* 0x000fea0003c00000 */
[----:B0-----:R-:W-:Y:S01]  /*28d0*/  HFMA2.MMA R87, -RZ, RZ, 0, 4.76837158203125e-07 ;  /* 0x00000008ff577435 */ /* 0x001fe200000001ff */
[----:B-1----:R-:W-:Y:S01]  /*28e0*/  FADD.FTZ R90, R90, R5 ;  /* 0x000000055a5a7221 */ /* 0x002fe20000010000 */
[----:B------:R-:W-:Y:S02]  /*28f0*/  MOV R92, 0x1f ;  /* 0x0000001f005c7802 */ /* 0x000fe40000000f00 */
[----:B------:R-:W-:Y:S02]  /*2900*/  MOV R5, 0xffffffff ;  /* 0xffffffff00057802 */ /* 0x000fe40000000f00 */
[----:B------:R-:W-:Y:S02]  /*2910*/  MOV R88, 0x2930 ;  /* 0x0000293000587802 */ /* 0x000fe40000000f00 */
[----:B------:R-:W-:Y:S05]  /*2920*/  CALL.REL.NOINC `($__internal_85_$__cuda_sm70_shflsync_bfly_p) ;  /* 0x0000077000007944 */ /* 0x000fea0003c00000 */
[----:B0-----:R-:W-:Y:S01]  /*2930*/  HFMA2.MMA R87, -RZ, RZ, 0, 9.5367431640625e-07 ;  /* 0x00000010ff577435 */ /* 0x001fe200000001ff */
[----:B-1----:R-:W-:Y:S01]  /*2940*/  FADD.FTZ R90, R90, R5 ;  /* 0x000000055a5a7221 */ /* 0x002fe20000010000 */
[----:B------:R-:W-:-:S02]  /*2950*/  MOV R92, 0x1f ;  /* 0x0000001f005c7802 */ /* 0x000fc40000000f00 */
[----:B------:R-:W-:Y:S02]  /*2960*/  MOV R5, 0xffffffff ;  /* 0xffffffff00057802 */ /* 0x000fe40000000f00 */
[----:B------:R-:W-:Y:S02]  /*2970*/  MOV R88, 0x2990 ;  /* 0x0000299000587802 */ /* 0x000fe40000000f00 */
[----:B------:R-:W-:Y:S05]  /*2980*/  CALL.REL.NOINC `($__internal_85_$__cuda_sm70_shflsync_bfly_p) ;  /* 0x0000071000007944 */ /* 0x000fea0003c00000 */
[----:B-1----:R-:W-:Y:S01]  /*2990*/  FADD.FTZ R5, R90, R5 ;  /* 0x000000055a057221 */ /* 0x002fe20000010000 */
[----:B0-----:R-:W-:Y:S01]  /*29a0*/  HFMA2.MMA R87, -RZ, RZ, 0, 5.9604644775390625e-08 ;  /* 0x00000001ff577435 */ /* 0x001fe200000001ff */
[----:B------:R-:W-:Y:S02]  /*29b0*/  MOV R92, 0x1f ;  /* 0x0000001f005c7802 */ /* 0x000fe40000000f00 */
        /* <DEDUP_REMOVED lines=80> */
[----:B------:R-:W-:-:S03]  /*2ec0*/  MOV R88, 0x2f00 ;  /* 0x00002f0000587802 */ /* 0x000fc60000000f00 */
[----:B------:R-:W-:Y:S01]  /*2ed0*/  FFMA.FTZ R90, R90, R90, R5 ;  /* 0x0000005a5a5a7223 */ /* 0x000fe20000010005 */
[----:B------:R-:W-:Y:S02]  /*2ee0*/  MOV R5, 0xffffffff ;  /* 0xffffffff00057802 */ /* 0x000fe40000000f00 */
[----:B------:R-:W-:Y:S05]  /*2ef0*/  CALL.REL.NOINC `($__internal_85_$__cuda_sm70_shflsync_bfly_p) ;  /* 0x000001a000007944 */ /* 0x000fea0003c00000 */
[----:B0-----:R-:W-:Y:S01]  /*2f00*/  HFMA2.MMA R87, -RZ, RZ, 0, 1.1920928955078125e-07 ;  /* 0x00000002ff577435 */ /* 0x001fe200000001ff */
[----:B-1----:R-:W-:Y:S01]  /*2f10*/  FADD.FTZ R90, R90, R5 ;  /* 0x000000055a5a7221 */ /* 0x002fe20000010000 */
[----:B------:R-:W-:Y:S02]  /*2f20*/  MOV R92, 0x1f ;  /* 0x0000001f005c7802 */ /* 0x000fe40000000f00 */
[----:B------:R-:W-:Y:S02]  /*2f30*/  MOV R5, 0xffffffff ;  /* 0xffffffff00057802 */ /* 0x000fe40000000f00 */
[----:B------:R-:W-:Y:S02]  /*2f40*/  MOV R88, 0x2f60 ;  /* 0x00002f6000587802 */ /* 0x000fe40000000f00 */
[----:B------:R-:W-:Y:S05]  /*2f50*/  CALL.REL.NOINC `($__internal_85_$__cuda_sm70_shflsync_bfly_p) ;  /* 0x0000014000007944 */ /* 0x000fea0003c00000 */
[----:B0-----:R-:W-:Y:S01]  /*2f60*/  HFMA2.MMA R87, -RZ, RZ, 0, 2.384185791015625e-07 ;  /* 0x00000004ff577435 */ /* 0x001fe200000001ff */
[----:B-1----:R-:W-:Y:S01]  /*2f70*/  FADD.FTZ R90, R90, R5 ;  /* 0x000000055a5a7221 */ /* 0x002fe20000010000 */
[----:B------:R-:W-:Y:S02]  /*2f80*/  MOV R92, 0x1f ;  /* 0x0000001f005c7802 */ /* 0x000fe40000000f00 */
[----:B------:R-:W-:-:S02]  /*2f90*/  MOV R5, 0xffffffff ;  /* 0xffffffff00057802 */ /* 0x000fc40000000f00 */
        /* <DEDUP_REMOVED lines=10> */
[----:B------:R-:W-:Y:S02]  /*3040*/  MOV R92, 0x1f ;  /* 0x0000001f005c7802 */ /* 0x000fe40000000f00 */
[----:B------:R-:W-:-:S02]  /*3050*/  MOV R5, 0xffffffff ;  /* 0xffffffff00057802 */ /* 0x000fc40000000f00 */
[----:B------:R-:W-:Y:S02]  /*3060*/  MOV R88, 0x3080 ;  /* 0x0000308000587802 */ /* 0x000fe40000000f00 */
[----:B------:R-:W-:Y:S05]  /*3070*/  CALL.REL.NOINC `($__internal_85_$__cuda_sm70_shflsync_bfly_p) ;  /* 0x0000002000007944 */ /* 0x000fea0003c00000 */
[----:B-1----:R-:W-:Y:S01]  /*3080*/  MOV R91, R5 ;  /* 0x00000005005b7202 */ /* 0x002fe20000000f00 */
[----:B0-----:R-:W-:Y:S05]  /*3090*/  BRA `(.L_x_742) ;  /* 0xffffdcd000007947 */ /* 0x001fea000383ffff */
        .weak           $__internal_85_$__cuda_sm70_shflsync_bfly_p
        .type           $__internal_85_$__cuda_sm70_shflsync_bfly_p,@function
        .size           $__internal_85_$__cuda_sm70_shflsync_bfly_p,(.L_x_1134 - $__internal_85_$__cuda_sm70_shflsync_bfly_p)
$__internal_85_$__cuda_sm70_shflsync_bfly_p:
[----:B------:R-:W-:Y:S01]  /*30a0*/  HFMA2.MMA R89, -RZ, RZ, 0, 0 ;  /* 0x00000000ff597435 */ /* 0x000fe200000001ff */
[----:B------:R-:W-:Y:S04]  /*30b0*/  WARPSYNC R5 ;  /* 0x0000000500007348 */ /* 0x000fe80003800000 */
[----:B------:R0:W1:Y:S01]  /*30c0*/  SHFL.BFLY PT, R5, R90, R87, R92 ;  /* 0x0c0000575a057389 */ /* 0x00006200000e005c */
[----:B------:R-:W-:Y:S05]  /*30d0*/  RET.REL.NODEC R88 `(_ZN10layer_norm13ln_fwd_kernelINS_13Kernel_traitsI13__nv_bfloat16fS2_fjLj5120ELj1ELj1ELj4ELj16ENS_18Kernel_traits_baseILj5120ES2_fS2_fjLj128EEEEEEEvNS_9FwdParamsE) ;  /* 0xffffcf2058007950 */ /* 0x000fea0003c3ffff */
.L_x_743:
        /* <DEDUP_REMOVED lines=10> */
.L_x_1134:


//--------------------- .text._ZN10layer_norm13ln_fwd_kernelINS_13Kernel_traitsI13__nv_bfloat16S2_S2_fjLj5120ELj1ELj1ELj4ELj16ENS_18Kernel_traits_baseILj5120ES2_S2_S2_fjLj128EEEEEEEvNS_9FwdParamsE --------------------------
	.section	.text._ZN10layer_norm13ln_fwd_kernelINS_13Kernel_traitsI13__nv_bfloat16S2_S2_fjLj5120ELj1ELj1ELj4ELj16ENS_18Kernel_traits_baseILj5120ES2_S2_S2_fjLj128EEEEEEEvNS_9FwdParamsE,"ax",@progbits
	.sectioninfo	@"SHI_REGISTERS=128"
	.align	128
        .global         _ZN10layer_norm13ln_fwd_kernelINS_13Kernel_traitsI13__nv_bfloat16S2_S2_fjLj5120ELj1ELj1ELj4ELj16ENS_18Kernel_traits_baseILj5120ES2_S2_S2_fjLj128EEEEEEEvNS_9FwdParamsE
        .type           _ZN10layer_norm13ln_fwd_kernelINS_13Kernel_traitsI13__nv_bfloat16S2_S2_fjLj5120ELj1ELj1ELj4ELj16ENS_18Kernel_traits_baseILj5120ES2_S2_S2_fjLj128EEEEEEEvNS_9FwdParamsE,@function
        .size           _ZN10layer_norm13ln_fwd_kernelINS_13Kernel_traitsI13__nv_bfloat16S2_S2_fjLj5120ELj1ELj1ELj4ELj16ENS_18Kernel_traits_baseILj5120ES2_S2_S2_fjLj128EEEEEEEvNS_9FwdParamsE,(.L_x_1135 - _ZN10layer_norm13ln_fwd_kernelINS_13Kernel_traitsI13__nv_bfloat16S2_S2_fjLj5120ELj1ELj1ELj4ELj16ENS_18Kernel_traits_baseILj5120ES2_S2_S2_fjLj128EEEEEEEvNS_9FwdParamsE)
        .other          _ZN10layer_norm13ln_fwd_kernelINS_13Kernel_traitsI13__nv_bfloat16S2_S2_fjLj5120ELj1ELj1ELj4ELj16ENS_18Kernel_traits_baseILj5120ES2_S2_S2_fjLj128EEEEEEEvNS_9FwdParamsE,@"STO_CUDA_ENTRY STV_DEFAULT"
_ZN10layer_norm13ln_fwd_kernelINS_13Kernel_traitsI13__nv_bfloat16S2_S2_fjLj5120ELj1ELj1ELj4ELj16ENS_18Kernel_traits_baseILj5120ES2_S2_S2_fjLj128EEEEEEEvNS_9FwdParamsE:
.text._ZN10layer_norm13ln_fwd_kernelINS_13Kernel_traitsI13__nv_bfloat16S2_S2_fjLj5120ELj1ELj1ELj4ELj16ENS_18Kernel_traits_baseILj5120ES2_S2_S2_fjLj128EEEEEEEvNS_9FwdParamsE:
        /* <DEDUP_REMOVED lines=22> */
[----:B------:R0:W5:Y:S01]  /*0160*/  LDG.E.128 R4, [R44.64+0x2000] ;  /* 0x002000042c047981 */ /* 0x000162000c1e1d00 */
[----:B------:R-:W-:-:S03]  /*0170*/  HFMA2.MMA R0, -RZ, RZ, 0, 5.9604644775390625e-08 ;  /* 0x00000001ff007435 */ /* 0x000fc600000001ff */
.L_x_747:
        /* <DEDUP_REMOVED lines=90> */
[----:B------:R-:W-:-:S04]  /*0720*/  FADD.FTZ R59, R49, R2 ;  /* 0x00000002313b7221 */ /* 0x000fc80000010000 */
[----:B------:R-:W-:Y:S01]  /*0730*/  FADD.FTZ R2, R44, R59 ;  /* 0x0000003b2c027221 */ /* 0x000fe20000010000 */
[--C-:B------:R-:W-:Y:S02]  /*0740*/  PRMT R59, RZ, 0x5410, R45.reuse ;  /* 0x00005410ff3b7816 */ /* 0x100fe4000000002d */
[----:B------:R-:W-:-:S03]  /*0750*/  PRMT R45, RZ, 0x7610, R45 ;  /* 0x00007610ff2d7816 */ /* 0x000fc6000000002d */
        /* <DEDUP_REMOVED lines=11> */
.L_x_748:
        /* <DEDUP_REMOVED lines=100> */
.L_x_749:
[----:B------:R-:W2:Y:S01]  /*0e50*/  S2R R60, SR_TID.X ;  /* 0x00000000003c7919 */ /* 0x000ea20000002100 */
[----:B------:R-:W-:Y:S01]  /*0e60*/  @!P0 SHF.R.U32.HI R75, RZ, 0x5, R3 ;  /* 0x00000005ff4b8819 */ /* 0x000fe20000011603 */
[----:B-1----:R-:W-:Y:S01]  /*0e70*/  FADD.FTZ R3, R66, R62 ;  /* 0x0000003e42037221 */ /* 0x002fe20000010000 */
[----:B------:R-:W-:Y:S01]  /*0e80*/  WARPSYNC 0xffffffff ;  /* 0xffffffff00007948 */ /* 0x000fe20003800000 */
[----:B------:R-:W-:Y:S01]  /*0e90*/  HFMA2.MMA R104, -RZ, RZ, 0.662109375, -19.203125 ;  /* 0x394ccccdff687435 */ /* 0x000fe200000001ff */
[----:B------:R-:W-:-:S04]  /*0ea0*/  @!P0 LOP3.LUT R75, R75, 0x3, RZ, 0xc0, !PT ;  /* 0x000000034b4b8812 */ /* 0x000fc800078ec0ff */
[----:B0-----:R-:W-:Y:S02]  /*0eb0*/  @!P0 IADD3 R62, R46, R75, RZ ;  /* 0x0000004b2e3e8210 */ /* 0x001fe40007ffe0ff */
[----:B------:R-:W-:-:S03]  /*0ec0*/  CS2R R74, SRZ ;  /* 0x00000000004a7805 */ /* 0x000fc6000001ff00 */
[----:B------:R-:W-:Y:S01]  /*0ed0*/  @!P0 STS.64 [R62.X8], R2 ;  /* 0x000000023e008388 */ /* 0x000fe20000008a00 */
[----:B--2---:R-:W-:-:S03]  /*0ee0*/  LOP3.LUT R125, R60, 0x1f, RZ, 0xc0, !PT ;  /* 0x0000001f3c7d7812 */ /* 0x004fc600078ec0ff */
[----:B------:R-:W-:Y:S01]  /*0ef0*/  BAR.SYNC.DEFER_BLOCKING 0x0 ;  /* 0x0000000000007b1d */ /* 0x000fe20000010000 */
[----:B------:R-:W-:-:S13]  /*0f00*/  ISETP.GT.U32.AND P1, PT, R125, 0x3, PT ;  /* 0x000000037d00780c */ /* 0x000fda0003f24070 */
[----:B------:R-:W-:Y:S02]  /*0f10*/  @!P1 IADD3 R46, R46, R125, RZ ;  /* 0x0000007d2e2e9210 */ /* 0x000fe40007ffe0ff */
[----:B------:R-:W-:Y:S02]  /*0f20*/  MOV R125, RZ ;  /* 0x000000ff007d7202 */ /* 0x000fe40000000f00 */
[----:B------:R-:W-:Y:S01]  /*0f30*/  @!P1 MOV R125, 0x44a00000 ;  /* 0x44a00000007d9802 */ /* 0x000fe20000000f00 */
        /* <DEDUP_REMOVED lines=39> */
[C---:B------:R-:W-:Y:S01]  /*11b0*/  @!P0 IMAD.WIDE R2, R52.reuse, R3, c[0x0][0x188] ;  /* 0x0000620034028625 */ /* 0x040fe200078e0203 */
[----:B------:R-:W-:-:S03]  /*11c0*/  IADD3 R52, R52, c[0x0][0x160], RZ ;  /* 0x0000580034347a10 */ /* 0x000fc60007ffe0ff */
[--C-:B0-----:R-:W-:Y:S01]  /*11d0*/  FADD.FTZ R88, R89, -R46.reuse ;  /* 0x8000002e59587221 */ /* 0x101fe20000010000 */
[----:B------:R0:W-:Y:S01]  /*11e0*/  @!P0 STG.E [R74.64], R46 ;  /* 0x0000002e4a008986 */ /* 0x0001e2000c101904 */
[--C-:B------:R-:W-:Y:S02]  /*11f0*/  FADD.FTZ R89, R91, -R46.reuse ;  /* 0x8000002e5b597221 */ /* 0x100fe40000010000 */
[----:B-1----:R-:W-:Y:S02]  /*1200*/  FFMA.FTZ R104, R125, R104, c[0x0][0x1b0] ;  /* 0x00006c007d687623 */ /* 0x002fe40000010068 */
[--C-:B------:R-:W-:Y:S02]  /*1210*/  FADD.FTZ R96, R119, -R46.reuse ;  /* 0x8000002e77607221 */ /* 0x100fe40000010000 */
[----:B------:R-:W1:Y:S01]  /*1220*/  MUFU.RSQ R91, R104 ;  /* 0x00000068005b7308 */ /* 0x000e620000001400 */
[--C-:B------:R-:W-:Y:S02]  /*1230*/  FADD.FTZ R76, R121, -R46.reuse ;  /* 0x8000002e794c7221 */ /* 0x100fe40000010000 */
[----:B------:R-:W-:-:S02]  /*1240*/  FADD.FTZ R68, R117, -R46 ;  /* 0x8000002e75447221 */ /* 0x000fc40000010000 */
[--C-:B------:R-:W-:Y:S02]  /*1250*/  FADD.FTZ R66, R123, -R46.reuse ;  /* 0x8000002e7b427221 */ /* 0x100fe40000010000 */
[--C-:B------:R-:W-:Y:S02]  /*1260*/  FADD.FTZ R64, R113, -R46.reuse ;  /* 0x8000002e71407221 */ /* 0x100fe40000010000 */
[--C-:B------:R-:W-:Y:S02]  /*1270*/  FADD.FTZ R62, R115, -R46.reuse ;  /* 0x8000002e733e7221 */ /* 0x100fe40000010000 */
[--C-:B------:R-:W-:Y:S02]  /*1280*/  FADD.FTZ R60, R111, -R46.reuse ;  /* 0x8000002e6f3c7221 */ /* 0x100fe40000010000 */
[--C-:B------:R-:W-:Y:S02]  /*1290*/  FADD.FTZ R70, R109, -R46.reuse ;  /* 0x8000002e6d467221 */ /* 0x100fe40000010000 */
[--C-:B0-----:R-:W-:Y:S01]  /*12a0*/  FADD.FTZ R75, R77, -R46.reuse ;  /* 0x8000002e4d4b7221 */ /* 0x101fe20000010000 */
        /* <DEDUP_REMOVED lines=112> */
[----:B0-----:R-:W-:Y:S01]  /*19b0*/  IMAD.WIDE.U32 R2, R53, R48, c[0x0][0x178] ;  /* 0x00005e0035027625 */ /* 0x001fe200078e0030 */
[----:B------:R-:W-:Y:S02]  /*19c0*/  F2FP.BF16.PACK_AB R61, RZ, R46 ;  /* 0x0000002eff3d723e */ /* 0x000fe400000010ff */
[----:B------:R-:W-:Y:S01]  /*19d0*/  PRMT R96, R96, 0x5410, R76 ;  /* 0x0000541060607816 */ /* 0x000fe2000000004c */
[-C--:B------:R-:W-:Y:S01]  /*19e0*/  IMAD.WIDE.U32 R46, R57, R48.reuse, c[0x0][0x178] ;  /* 0x00005e00392e7625 */ /* 0x080fe200078e0030 */
[----:B------:R-:W-:Y:S02]  /*19f0*/  PRMT R68, R68, 0x5410, R66 ;  /* 0x0000541044447816 */ /* 0x000fe40000000042 */
[----:B------:R-:W-:Y:S01]  /*1a00*/  PRMT R64, R64, 0x5410, R62 ;  /* 0x0000541040407816 */ /* 0x000fe2000000003e */
[-C--:B------:R-:W-:Y:S01]  /*1a10*/  IMAD.WIDE.U32 R56, R56, R48.reuse, c[0x0][0x178] ;  /* 0x00005e0038387625 */ /* 0x080fe200078e0030 */
[----:B------:R-:W-:Y:S01]  /*1a20*/  PRMT R63, R60, 0x5410, R70 ;  /* 0x000054103c3f7816 */ /* 0x000fe20000000046 */
        /* <DEDUP_REMOVED lines=36> */
[----:B------:R-:W-:Y:S02]  /*1c70*/  HFMA2.BF16_V2 R76, R27, R110, -RZ.H0_H0 ;  /* 0x0000006e1b4c7231 */ /* 0x000fe400003400ff */
[----:B------:R-:W-:Y:S02]  /*1c80*/  HFMA2.BF16_V2 R60, R60, 1, 1, R20 ;  /* 0x3f803f803c3c7831 */ /* 0x000fe40000200014 */
[----:B------:R-:W-:-:S02]  /*1c90*/  HFMA2.BF16_V2 R61, R61, 1, 1, R21 ;  /* 0x3f803f803d3d7831 */ /* 0x000fc40000200015 */
[----:B------:R-:W-:Y:S02]  /*1ca0*/  HFMA2.BF16_V2 R62, R62, 1, 1, R22 ;  /* 0x3f803f803e3e7831 */ /* 0x000fe40000200016 */
[----:B------:R-:W-:Y:S02]  /*1cb0*/  HFMA2.BF16_V2 R63, R63, 1, 1, R23 ;  /* 0x3f803f803f3f7831 */ /* 0x000fe40000200017 */
        /* <DEDUP_REMOVED lines=23> */
.L_x_746:
[----:B------:R-:W-:Y:S05]  /*1e30*/  EXIT ;  /* 0x000000000000794d */ /* 0x000fea0003800000 */
.L_x_744:
[----:B------:R-:W-:Y:S01]  /*1e40*/  HFMA2.MMA R125, -RZ, RZ, 0, 5.9604644775390625e-08 ;  /* 0x00000001ff7d7435 */ /* 0x000fe200000001ff */
[----:B------:R-:W-:Y:S02]  /*1e50*/  MOV R66, 0x1f ;  /* 0x0000001f00427802 */ /* 0x000fe40000000f00 */
[----:B------:R-:W-:Y:S02]  /*1e60*/  MOV R60, 0xffffffff ;  /* 0xffffffff003c7802 */ /* 0x000fe40000000f00 */
[----:B------:R-:W-:Y:S02]  /*1e70*/  MOV R74, 0x1e90 ;  /* 0x00001e90004a7802 */ /* 0x000fe40000000f00 */
[----:B-----5:R-:W-:Y:S05]  /*1e80*/  CALL.REL.NOINC `($__internal_86_$__cuda_sm70_shflsync_bfly_p) ;  /* 0x0000089000007944 */ /* 0x020fea0003c00000 */
[----:B-1----:R-:W-:Y:S01]  /*1e90*/  MOV R2, R66 ;  /* 0x0000004200027202 */ /* 0x002fe20000000f00 */
[----:B0-----:R-:W-:Y:S05]  /*1ea0*/  BRA `(.L_x_748) ;  /* 0xffffe96000007947 */ /* 0x001fea000383ffff */
.L_x_745:
[----:B------:R-:W-:Y:S01]  /*1eb0*/  HFMA2.MMA R125, -RZ, RZ, 0, 1.1920928955078125e-07 ;  /* 0x00000002ff7d7435 */ /* 0x000fe200000001ff */
[----:B------:R-:W-:Y:S02]  /*1ec0*/  MOV R66, 0x1f ;  /* 0x0000001f00427802 */ /* 0x000fe40000000f00 */
[----:B------:R-:W-:-:S02]  /*1ed0*/  MOV R60, 0xffffffff ;  /* 0xffffffff003c7802 */ /* 0x000fc40000000f00 */
[----:B------:R-:W-:Y:S02]  /*1ee0*/  MOV R74, 0x1f00 ;  /* 0x00001f00004a7802 */ /* 0x000fe40000000f00 */
[----:B-----5:R-:W-:Y:S05]  /*1ef0*/  CALL.REL.NOINC `($__internal_86_$__cuda_sm70_shflsync_bfly_p) ;  /* 0x0000082000007944 */ /* 0x020fea0003c00000 */
[----:B0-----:R-:W-:Y:S01]  /*1f00*/  HFMA2.MMA R125, -RZ, RZ, 0, 2.384185791015625e-07 ;  /* 0x00000004ff7d7435 */ /* 0x001fe200000001ff */
[----:B-1----:R-:W-:Y:S01]  /*1f10*/  FADD.FTZ R62, R62, R66 ;  /* 0x000000423e3e7221 */ /* 0x002fe20000010000 */
[----:B------:R-:W-:Y:S02]  /*1f20*/  MOV R66, 0x1f ;  /* 0x0000001f00427802 */ /* 0x000fe40000000f00 */
[----:B------:R-:W-:Y:S02]  /*1f30*/  MOV R60, 0xffffffff ;  /* 0xffffffff003c7802 */ /* 0x000fe40000000f00 */
[----:B------:R-:W-:Y:S02]  /*1f40*/  MOV R74, 0x1f60 ;  /* 0x00001f60004a7802 */ /* 0x000fe40000000f00 */
[----:B------:R-:W-:Y:S05]  /*1f50*/  CALL.REL.NOINC `($__internal_86_$__cuda_sm70_shflsync_bfly_p) ;  /* 0x000007c000007944 */ /* 0x000fea0003c00000 */
[----:B0-----:R-:W-:Y:S01]  /*1f60*/  HFMA2.MMA R125, -RZ, RZ, 0, 4.76837158203125e-07 ;  /* 0x00000008ff7d7435 */ /* 0x001fe200000001ff */
[----:B-1----:R-:W-:Y:S01]  /*1f70*/  FADD.FTZ R62, R62, R66 ;  /* 0x000000423e3e7221 */ /* 0x002fe20000010000 */
[----:B------:R-:W-:Y:S02]  /*1f80*/  MOV R66, 0x1f ;  /* 0x0000001f00427802 */ /* 0x000fe40000000f00 */
[----:B------:R-:W-:-:S02]  /*1f90*/  MOV R60, 0xffffffff ;  /* 0xffffffff003c7802 */ /* 0x000fc40000000f00 */
[----:B------:R-:W-:Y:S02]  /*1fa0*/  MOV R74, 0x1fc0 ;  /* 0x00001fc0004a7802 */ /* 0x000fe40000000f00 */
[----:B------:R-:W-:Y:S05]  /*1fb0*/  CALL.REL.NOINC `($__internal_86_$__cuda_sm70_shflsync_bfly_p) ;  /* 0x0000076000007944 */ /* 0x000fea0003c00000 */
[----:B0-----:R-:W-:Y:S01]  /*1fc0*/  HFMA2.MMA R125, -RZ, RZ, 0, 9.5367431640625e-07 ;  /* 0x00000010ff7d7435 */ /* 0x001fe200000001ff */
[----:B-1----:R-:W-:Y:S01]  /*1fd0*/  FADD.FTZ R62, R62, R66 ;  /* 0x000000423e3e7221 */ /* 0x002fe20000010000 */
[----:B------:R-:W-:Y:S02]  /*1fe0*/  MOV R66, 0x1f ;  /* 0x0000001f00427802 */ /* 0x000fe40000000f00 */
[----:B------:R-:W-:Y:S02]  /*1ff0*/  MOV R60, 0xffffffff ;  /* 0xffffffff003c7802 */ /* 0x000fe40000000f00 */
[----:B------:R-:W-:Y:S02]  /*2000*/  MOV R74, 0x2020 ;  /* 0x00002020004a7802 */ /* 0x000fe40000000f00 */
[----:B------:R-:W-:Y:S05]  /*2010*/  CALL.REL.NOINC `($__internal_86_$__cuda_sm70_shflsync_bfly_p) ;  /* 0x0000070000007944 */ /* 0x000fea0003c00000 */
[----:B-1----:R-:W-:Y:S01]  /*2020*/  FADD.FTZ R2, R62, R66 ;  /* 0x000000423e027221 */ /* 0x002fe20000010000 */
[----:B------:R-:W-:Y:S02]  /*2030*/  MOV R66, 0x1f ;  /* 0x0000001f00427802 */ /* 0x000fe40000000f00 */
[----:B------:R-:W-:Y:S01]  /*2040*/  MOV R74, 0x2590 ;  /* 0x00002590004a7802 */ /* 0x000fe20000000f00 */
[----:B------:R-:W-:-:S04]  /*2050*/  FMUL.FTZ R2, R2, 0.00078125001164153218269 ;  /* 0x3a4ccccd02027820 */ /* 0x000fc80000410000 */
[--C-:B0-----:R-:W-:Y:S02]  /*2060*/  FADD.FTZ R60, R119, -R2.reuse ;  /* 0x80000002773c7221 */ /* 0x101fe40000010000 */
        /* <DEDUP_REMOVED lines=78> */
[----:B------:R-:W-:-:S03]  /*2550*/  HFMA2.MMA R125, -RZ, RZ, 0, 5.9604644775390625e-08 ;  /* 0x00000001ff7d7435 */ /* 0x000fc600000001ff */
[----:B------:R-:W-:Y:S01]  /*2560*/  FFMA.FTZ R62, R75, R75, R60 ;  /* 0x0000004b4b3e7223 */ /* 0x000fe2000001003c */
[----:B------:R-:W-:Y:S02]  /*2570*/  MOV R60, 0xffffffff ;  /* 0xffffffff003c7802 */ /* 0x000fe40000000f00 */
[----:B------:R-:W-:Y:S05]  /*2580*/  CALL.REL.NOINC `($__internal_86_$__cuda_sm70_shflsync_bfly_p) ;  /* 0x0000019000007944 */ /* 0x000fea0003c00000 */
[----:B0-----:R-:W-:Y:S01]  /*2590*/  HFMA2.MMA R125, -RZ, RZ, 0, 1.1920928955078125e-07 ;  /* 0x00000002ff7d7435 */ /* 0x001fe200000001ff */
[----:B-1----:R-:W-:Y:S01]  /*25a0*/  FADD.FTZ R62, R62, R66 ;  /* 0x000000423e3e7221 */ /* 0x002fe20000010000 */
[----:B------:R-:W-:Y:S02]  /*25b0*/  MOV R66, 0x1f ;  /* 0x0000001f00427802 */ /* 0x000fe40000000f00 */
[----:B------:R-:W-:Y:S02]  /*25c0*/  MOV R60, 0xffffffff ;  /* 0xffffffff003c7802 */ /* 0x000fe40000000f00 */
[----:B------:R-:W-:Y:S02]  /*25d0*/  MOV R74, 0x25f0 ;  /* 0x000025f0004a7802 */ /* 0x000fe40000000f00 */
[----:B------:R-:W-:Y:S05]  /*25e0*/  CALL.REL.NOINC `($__internal_86_$__cuda_sm70_shflsync_bfly_p) ;  /* 0x0000013000007944 */ /* 0x000fea0003c00000 */
[----:B0-----:R-:W-:Y:S01]  /*25f0*/  HFMA2.MMA R125, -RZ, RZ, 0, 2.384185791015625e-07 ;  /* 0x00000004ff7d7435 */ /* 0x001fe200000001ff */
[----:B-1----:R-:W-:Y:S01]  /*2600*/  FADD.FTZ R62, R62, R66 ;  /* 0x000000423e3e7221 */ /* 0x002fe20000010000 */
[----:B------:R-:W-:Y:S02]  /*2610*/  MOV R66, 0x1f ;  /* 0x0000001f00427802 */ /* 0x000fe40000000f00 */
[----:B------:R-:W-:-:S02]  /*2620*/  MOV R60, 0xffffffff ;  /* 0xffffffff003c7802 */ /* 0x000fc40000000f00 */
[----:B------:R-:W-:Y:S02]  /*2630*/  MOV R74, 0x2650 ;  /* 0x00002650004a7802 */ /* 0x000fe40000000f00 */
[----:B------:R-:W-:Y:S05]  /*2640*/  CALL.REL.NOINC `($__internal_86_$__cuda_sm70_shflsync_bfly_p) ;  /* 0x000000d000007944 */ /* 0x000fea0003c00000 */
[----:B0-----:R-:W-:Y:S01]  /*2650*/  HFMA2.MMA R125, -RZ, RZ, 0, 4.76837158203125e-07 ;  /* 0x00000008ff7d7435 */ /* 0x001fe200000001ff */
[----:B-1----:R-:W-:Y:S01]  /*2660*/  FADD.FTZ R62, R62, R66 ;  /* 0x000000423e3e7221 */ /* 0x002fe20000010000 */
[----:B------:R-:W-:Y:S02]  /*2670*/  MOV R66, 0x1f ;  /* 0x0000001f00427802 */ /* 0x000fe40000000f00 */
[----:B------:R-:W-:Y:S02]  /*2680*/  MOV R60, 0xffffffff ;  /* 0xffffffff003c7802 */ /* 0x000fe40000000f00 */
[----:B------:R-:W-:Y:S02]  /*2690*/  MOV R74, 0x26b0 ;  /* 0x000026b0004a7802 */ /* 0x000fe40000000f00 */
[----:B------:R-:W-:Y:S05]  /*26a0*/  CALL.REL.NOINC `($__internal_86_$__cuda_sm70_shflsync_bfly_p) ;  /* 0x0000007000007944 */ /* 0x000fea0003c00000 */
[----:B0-----:R-:W-:Y:S01]  /*26b0*/  HFMA2.MMA R125, -RZ, RZ, 0, 9.5367431640625e-07 ;  /* 0x00000010ff7d7435 */ /* 0x001fe200000001ff */
[----:B-1----:R-:W-:Y:S01]  /*26c0*/  FADD.FTZ R62, R62, R66 ;  /* 0x000000423e3e7221 */ /* 0x002fe20000010000 */
[----:B------:R-:W-:Y:S02]  /*26d0*/  MOV R66, 0x1f ;  /* 0x0000001f00427802 */ /* 0x000fe40000000f00 */
[----:B------:R-:W-:-:S02]  /*26e0*/  MOV R60, 0xffffffff ;  /* 0xffffffff003c7802 */ /* 0x000fc40000000f00 */
[----:B------:R-:W-:Y:S02]  /*26f0*/  MOV R74, 0x2710 ;  /* 0x00002710004a7802 */ /* 0x000fe40000000f00 */
[----:B------:R-:W-:Y:S05]  /*2700*/  CALL.REL.NOINC `($__internal_86_$__cuda_sm70_shflsync_bfly_p) ;  /* 0x0000001000007944 */ /* 0x000fea0003c00000 */
[----:B01----:R-:W-:Y:S05]  /*2710*/  BRA `(.L_x_749) ;  /* 0xffffe73000007947 */ /* 0x003fea000383ffff */
        .weak           $__internal_86_$__cuda_sm70_shflsync_bfly_p
        .type           $__internal_86_$__cuda_sm70_shflsync_bfly_p,@function
        .size           $__internal_86_$__cuda_sm70_shflsync_bfly_p,(.L_x_1135 - $__internal_86_$__cuda_sm70_shflsync_bfly_p)
$__internal_86_$__cuda_sm70_shflsync_bfly_p:
[----:B------:R-:W-:Y:S01]  /*2720*/  HFMA2.MMA R75, -RZ, RZ, 0, 0 ;  /* 0x00000000ff4b7435 */ /* 0x000fe200000001ff */
[----:B------:R-:W-:Y:S04]  /*2730*/  WARPSYNC R60 ;  /* 0x0000003c00007348 */ /* 0x000fe80003800000 */
[----:B------:R0:W1:Y:S01]  /*2740*/  SHFL.BFLY PT, R66, R62, R125, R66 ;  /* 0x0c00007d3e427389 */ /* 0x00006200000e0042 */
[----:B------:R-:W-:Y:S05]  /*2750*/  RET.REL.NODEC R74 `(_ZN10layer_norm13ln_fwd_kernelINS_13Kernel_traitsI13__nv_bfloat16S2_S2_fjLj5120ELj1ELj1ELj4ELj16ENS_18Kernel_traits_baseILj5120ES2_S2_S2_fjLj128EEEEEEEvNS_9FwdParamsE) ;  /* 0xffffd8a04a007950 */ /* 0x000fea0003c3ffff */
.L_x_750:
        /* <DEDUP_REMOVED lines=10> */
.L_x_1135:


//--------------------- .text._ZN10layer_norm13ln_fwd_kernelINS_13Kernel_traitsI6__halffS2_fjLj5120ELj1ELj1ELj4ELj16ENS_18Kernel_traits_baseILj5120ES2_fS2_fjLj128EEEEEEEvNS_9FwdParamsE --------------------------
	.section	.text._ZN10layer_norm13ln_fwd_kernelINS_13Kernel_traitsI6__halffS2_fjLj5120ELj1ELj1ELj4ELj16ENS_18Kernel_traits_baseILj5120ES2_fS2_fjLj128EEEEEEEvNS_9FwdParamsE,"ax",@progbits
	.sectioninfo	@"SHI_REGISTERS=96"
	.align	128
        .global         _ZN10layer_norm13ln_fwd_kernelINS_13Kernel_traitsI6__halffS2_fjLj5120ELj1ELj1ELj4ELj16ENS_18Kernel_traits_baseILj5120ES2_fS2_fjLj128EEEEEEEvNS_9FwdParamsE
        .type           _ZN10layer_norm13ln_fwd_kernelINS_13Kernel_traitsI6__halffS2_fjLj5120ELj1ELj1ELj4ELj16ENS_18Kernel_traits_baseILj5120ES2_fS2_fjLj128EEEEEEEvNS_9FwdParamsE,@function
        .size           _ZN10layer_norm13ln_fwd_kernelINS_13Kernel_traitsI6__halffS2_fjLj5120ELj1ELj1ELj4ELj16ENS_18Kernel_traits_baseILj5120ES2_fS2_fjLj128EEEEEEEvNS_9FwdParamsE,(.L_x_1136 - _ZN10layer_norm13ln_fwd_kernelINS_13Kernel_traitsI6__halffS2_fjLj5120ELj1ELj1ELj4ELj16ENS_18Kernel_traits_baseILj5120ES2_fS2_fjLj128EEEEEEEvNS_9FwdParamsE)
        .other          _ZN10layer_norm13ln_fwd_kernelINS_13Kernel_traitsI6__halffS2_fjLj5120ELj1ELj1ELj4ELj16ENS_18Kernel_traits_baseILj5120ES2_fS2_fjLj128EEEEEEEvNS_9FwdParamsE,@"STO_CUDA_ENTRY STV_DEFAULT"
_ZN10layer_norm13ln_fwd_kernelINS_13Kernel_traitsI6__halffS2_fjLj5120ELj1ELj1ELj4ELj16ENS_18Kernel_traits_baseILj5120ES2_fS2_fjLj128EEEEEEEvNS_9FwdParamsE:
.text._ZN10layer_norm13ln_fwd_kernelINS_13Kernel_traitsI6__halffS2_fjLj5120ELj1ELj1ELj4ELj16ENS_18Kernel_traits_baseILj5120ES2_fS2_fjLj128EEEEEEEvNS_9FwdParamsE:
        /* <DEDUP_REMOVED lines=35> */
.L_x_754:
        /* <DEDUP_REMOVED lines=80> */
.L_x_755:
        /* <DEDUP_REMOVED lines=100> */
.L_x_756:
        /* <DEDUP_REMOVED lines=8> */
[----:B------:R0:W-:Y:S04]  /*0df0*/  @!P0 STS.64 [R90.X8], R86 ;  /* 0x000000565a008388 */ /* 0x0001e80000008a00 */
[----:B------:R-:W-:Y:S01]  /*0e00*/  BAR.SYNC.DEFER_BLOCKING 0x0 ;  /* 0x0000000000007b1d */ /* 0x000fe20000010000 */
[----:B------:R-:W-:Y:S02]  /*0e10*/  LOP3.LUT P0, RZ, R2, 0xff, RZ, 0xc0, !PT ;  /* 0x000000ff02ff7812 */ /* 0x000fe4000780c0ff */
[----:B--2---:R-:W-:Y:S02]  /*0e20*/  LOP3.LUT R93, R5, 0x1f, RZ, 0xc0, !PT ;  /* 0x0000001f055d7812 */ /* 0x004fe400078ec0ff */
[----:B0----5:R-:W-:Y:S02]  /*0e30*/  SHF.R.U32.HI R90, RZ, 0x10, R65 ;  /* 0x00000010ff5a7819 */ /* 0x021fe40000011641 */
        /* <DEDUP_REMOVED lines=36> */
[----:B------:R-:W0:Y:S06]  /*1080*/  SHFL.IDX PT, R87, R4, RZ, 0x1f ;  /* 0x00001fff04577589 */ /* 0x000e2c00000e0000 */
[----:B------:R-:W-:Y:S02]  /*1090*/  @!P1 MOV R86, 0x4 ;  /* 0x0000000400569802 */ /* 0x000fe40000000f00 */
[----:B------:R-:W-:Y:S01]  /*10a0*/  @!P1 MOV R88, 0x4 ;  /* 0x0000000400589802 */ /* 0x000fe20000000f00 */
[----:B------:R-:W1:Y:S04]  /*10b0*/  SHFL.IDX PT, R0, R0, RZ, 0x1f ;  /* 0x00001fff00007589 */ /* 0x000e6800000e0000 */
[----:B------:R-:W-:-:S04]  /*10c0*/  @!P1 IMAD.WIDE R88, R3, R88, c[0x0][0x188] ;  /* 0x0000620003589625 */ /* 0x000fc800078e0258 */
[----:B0-----:R-:W-:Y:S02]  /*10d0*/  FFMA.FTZ R2, R87, R2, c[0x0][0x1b0] ;  /* 0x00006c0057027623 */ /* 0x001fe40000010002 */
[----:B------:R-:W-:-:S04]  /*10e0*/  @!P1 IMAD.WIDE R86, R3, R86, c[0x0][0x180] ;  /* 0x0000600003569625 */ /* 0x000fc800078e0256 */
[----:B------:R-:W0:Y:S01]  /*10f0*/  MUFU.RSQ R2, R2 ;  /* 0x0000000200027308 */ /* 0x000e220000001400 */
[--C-:B-1----:R-:W-:Y:S01]  /*1100*/  FADD.FTZ R33, R33, -R0.reuse ;  /* 0x8000000021217221 */ /* 0x102fe20000010000 */
[----:B------:R1:W-:Y:S01]  /*1110*/  @!P1 STG.E [R86.64], R0 ;  /* 0x0000000056009986 */ /* 0x0003e2000c101904 */
[--C-:B------:R-:W-:Y:S02]  /*1120*/  FADD.FTZ R25, R25, -R0.reuse ;  /* 0x8000000019197221 */ /* 0x100fe40000010000 */
[--C-:B------:R-:W-:Y:S02]  /*1130*/  FADD.FTZ R27, R27, -R0.reuse ;  /* 0x800000001b1b7221 */ /* 0x100fe40000010000 */
[--C-:B------:R-:W-:Y:S01]  /*1140*/  FADD.FTZ R91, R28, -R0.reuse ;  /* 0x800000001c5b7221 */ /* 0x100fe20000010000 */
[----:B------:R-:W-:Y:S01]  /*1150*/  SHF.R.U64 R28, R22, 0x10, R23 ;  /* 0x00000010161c7819 */ /* 0x000fe20000001217 */
[--C-:B------:R-:W-:Y:S02]  /*1160*/  FADD.FTZ R29, R29, -R0.reuse ;  /* 0x800000001d1d7221 */ /* 0x100fe40000010000 */
[--C-:B------:R-:W-:Y:S01]  /*1170*/  FADD.FTZ R93, R30, -R0.reuse ;  /* 0x800000001e5d7221 */ /* 0x100fe20000010000 */
[----:B------:R-:W-:Y:S01]  /*1180*/  SHF.R.U64 R30, R82, 0x10, R83 ;  /* 0x00000010521e7819 */ /* 0x000fe20000001253 */
[--C-:B------:R-:W-:Y:S01]  /*1190*/  FADD.FTZ R31, R31, -R0.reuse ;  /* 0x800000001f1f7221 */ /* 0x100fe20000010000 */
[----:B-1----:R-:W-:Y:S01]  /*11a0*/  SHF.R.U64 R86, R64, 0x10, R65 ;  /* 0x0000001040567819 */ /* 0x002fe20000001241 */
[--C-:B------:R-:W-:Y:S01]  /*11b0*/  FADD.FTZ R87, R24, -R0.reuse ;  /* 0x8000000018577221 */ /* 0x100fe20000010000 */
[----:B0-----:R0:W-:Y:S01]  /*11c0*/  @!P1 STG.E [R88.64], R2 ;  /* 0x0000000258009986 */ /* 0x0011e2000c101904 */
[--C-:B------:R-:W-:Y:S01]  /*11d0*/  FADD.FTZ R32, R32, -R0.reuse ;  /* 0x8000000020207221 */ /* 0x100fe20000010000 */
[----:B------:R-:W-:Y:S01]  /*11e0*/  SHF.R.U32.HI R24, RZ, 0x10, R23 ;  /* 0x00000010ff187819 */ /* 0x000fe20000011617 */
[----:B------:R-:W-:-:S02]  /*11f0*/  FADD.FTZ R34, R34, -R0 ;  /* 0x8000000022227221 */ /* 0x000fc40000010000 */
[--C-:B------:R-:W-:Y:S02]  /*1200*/  FADD.FTZ R35, R35, -R0.reuse ;  /* 0x8000000023237221 */ /* 0x100fe40000010000 */
[--C-:B------:R-:W-:Y:S02]  /*1210*/  FADD.FTZ R36, R36, -R0.reuse ;  /* 0x8000000024247221 */ /* 0x100fe40000010000 */
[--C-:B------:R-:W-:Y:S02]  /*1220*/  FADD.FTZ R37, R37, -R0.reuse ;  /* 0x8000000025257221 */ /* 0x100fe40000010000 */
[--C-:B------:R-:W-:Y:S01]  /*1230*/  FADD.FTZ R38, R38, -R0.reuse ;  /* 0x8000000026267221 */ /* 0x100fe20000010000 */
[----:B0-----:R-:W-:Y:S01]  /*1240*/  SHF.R.U32.HI R88, RZ, 0x10, R85 ;  /* 0x00000010ff587819 */ /* 0x001fe20000011655 */
[--C-:B------:R-:W-:Y:S01]  /*1250*/  FADD.FTZ R89, R26, -R0.reuse ;  /* 0x800000001a597221 */ /* 0x100fe20000010000 */
[----:B------:R-:W-:Y:S01]  /*1260*/  SHF.R.U32.HI R26, RZ, 0x10, R83 ;  /* 0x00000010ff1a7819 */ /* 0x000fe20000011653 */
        /* <DEDUP_REMOVED lines=52> */
[----:B------:R-:W-:Y:S01]  /*15b0*/  FMUL.FTZ R38, R2, R38 ;  /* 0x0000002602267220 */ /* 0x000fe20000410000 */
[----:B------:R-:W-:Y:S01]  /*15c0*/  SHF.R.U64 R24, R16, 0x10, R17 ;  /* 0x0000001010187819 */ /* 0x000fe20000001211 */
[----:B------:R-:W-:Y:S01]  /*15d0*/  FMUL.FTZ R39, R2, R39 ;  /* 0x0000002702277220 */ /* 0x000fe20000410000 */
[----:B------:R-:W-:Y:S01]  /*15e0*/  SHF.R.U64 R26, R76, 0x10, R77 ;  /* 0x000000104c1a7819 */ /* 0x000fe2000000124d */
[C---:B------:R-:W-:Y:S01]  /*15f0*/  FMUL.FTZ R40, R2.reuse, R40 ;  /* 0x0000002802287220 */ /* 0x040fe20000410000 */
[----:B------:R-:W-:Y:S01]  /*1600*/  SHF.R.U32.HI R28, RZ, 0x10, R19 ;  /* 0x00000010ff1c7819 */ /* 0x000fe20000011613 */
        /* <DEDUP_REMOVED lines=17> */
[----:B------:R-:W-:Y:S01]  /*1720*/  LOP3.LUT R29, R29, 0xffff, RZ, 0xc0, !PT ;  /* 0x0000ffff1d1d7812 */ /* 0x000fe200078ec0ff */
        /* <DEDUP_REMOVED lines=28> */
[----:B------:R-:W-:Y:S01]  /*18f0*/  HFMA2 R51, R26.H0_H0, R51.H0_H0, R24.H0_H0 ;  /* 0x200000331a337231 */ /* 0x000fe20000040818 */
[----:B------:R-:W-:Y:S01]  /*1900*/  F2FP.PACK_AB R34, RZ, R34 ;  /* 0x00000022ff22723e */ /* 0x000fe200000000ff */
[----:B------:R-:W-:Y:S01]  /*1910*/  HFMA2 R49, R30.H0_H0, R49.H0_H0, R28.H0_H0 ;  /* 0x200000311e317231 */ /* 0x000fe2000004081c */
[----:B------:R-:W-:Y:S01]  /*1920*/  F2FP.PACK_AB R63, RZ, R63 ;  /* 0x0000003fff3f723e */ /* 0x000fe200000000ff */
        /* <DEDUP_REMOVED lines=10> */
[----:B------:R-:W-:Y:S01]  /*19d0*/  HFMA2 R87, R84.H0_H0, R87.H0_H0, R64.H0_H0 ;  /* 0x2000005754577231 */ /* 0x000fe20000040840 */
[----:B------:R-:W-:Y:S01]  /*19e0*/  SHF.R.U64 R2, R70, 0x10, R71 ;  /* 0x0000001046027819 */ /* 0x000fe20000001247 */
[----:B------:R-:W-:Y:S01]  /*19f0*/  HFMA2 R91, R82.H0_H0, R91.H0_H0, R22.H0_H0 ;  /* 0x2000005b525b7231 */ /* 0x000fe20000040816 */
[----:B------:R-:W-:-:S02]  /*1a00*/  SHF.R.U64 R26, R66, 0x10, R67 ;  /* 0x00000010421a7819 */ /* 0x000fc40000001243 */
[----:B------:R-:W-:Y:S01]  /*1a10*/  F2FP.PACK_AB R59, RZ, R59 ;  /* 0x0000003bff3b723e */ /* 0x000fe200000000ff */
[----:B------:R-:W-:Y:S01]  /*1a20*/  HFMA2 R53, R2.H0_H0, R53.H0_H0, R0.H0_H0 ;  /* 0x2000003502357231 */ /* 0x000fe20000040800 */
[----:B------:R-:W-:Y:S01]  /*1a30*/  SHF.R.U32.HI R0, RZ, 0x10, R7 ;  /* 0x00000010ff007819 */ /* 0x000fe20000011607 */
[----:B------:R-:W-:Y:S01]  /*1a40*/  HFMA2 R61, R26.H0_H0, R61.H0_H0, R24.H0_H0 ;  /* 0x2000003d1a3d7231 */ /* 0x000fe20000040818 */
[----:B------:R-:W-:Y:S02]  /*1a50*/  SHF.R.U32.HI R2, RZ, 0x10, R67 ;  /* 0x00000010ff027819 */ /* 0x000fe40000011643 */
[----:B------:R-:W-:Y:S02]  /*1a60*/  SHF.R.U32.HI R28, RZ, 0x10, R9 ;  /* 0x00000010ff1c7819 */ /* 0x000fe40000011609 */
[----:B------:R-:W-:Y:S01]  /*1a70*/  SHF.R.U32.HI R30, RZ, 0x10, R69 ;  /* 0x00000010ff1e7819 */ /* 0x000fe20000011645 */
[----:B------:R-:W-:Y:S01]  /*1a80*/  HFMA2 R63, R2.H0_H0, R63.H0_H0, R0.H0_H0 ;  /* 0x2000003f023f7231 */ /* 0x000fe20000040800 */
[----:B------:R-:W-:-:S02]  /*1a90*/  PRMT R0, R25, 0x7610, R0 ;  /* 0x0000761019007816 */ /* 0x000fc40000000000 */
[----:B------:R-:W-:Y:S01]  /*1aa0*/  LOP3.LUT R2, R93, 0xffff, RZ, 0xc0, !PT ;  /* 0x0000ffff5d027812 */ /* 0x000fe200078ec0ff */
[----:B------:R-:W-:Y:S01]  /*1ab0*/  HFMA2 R59, R30.H0_H0, R59.H0_H0, R28.H0_H0 ;  /* 0x2000003b1e3b7231 */ /* 0x000fe2000004081c */
[----:B------:R-:W-:Y:S02]  /*1ac0*/  SHF.L.U64.HI R25, R29, 0x10, RZ ;  /* 0x000000101d197819 */ /* 0x000fe400000102ff */
[----:B------:R-:W-:Y:S02]  /*1ad0*/  F2FP.PACK_AB R32, RZ, R32 ;  /* 0x00000020ff20723e */ /* 0x000fe400000000ff */
[--C-:B------:R-:W-:Y:S02]  /*1ae0*/  LOP3.LUT R2, R2, 0xffff0000, R25.reuse, 0xf8, !PT ;  /* 0xffff000002027812 */ /* 0x100fe400078ef819 */
[----:B------:R-:W-:Y:S01]  /*1af0*/  PRMT R25, R37, 0x7610, R25 ;  /* 0x0000761025197816 */ /* 0x000fe20000000019 */
[----:B------:R-:W-:Y:S01]  /*1b00*/  HFMA2 R32, R80.H0_H0, R32.H0_H0, R20.H0_H0 ;  /* 0x2000002050207231 */ /* 0x000fe20000040814 */
[----:B------:R-:W-:-:S02]  /*1b10*/  F2FP.PACK_AB R35, RZ, R35 ;  /* 0x00000023ff23723e */ /* 0x000fc400000000ff */
[----:B------:R-:W-:Y:S02]  /*1b20*/  F2FP.PACK_AB R36, RZ, R36 ;  /* 0x00000024ff24723e */ /* 0x000fe400000000ff */
[----:B------:R-:W-:Y:S02]  /*1b30*/  SHF.R.U32.HI R86, RZ, 0x10, R21 ;  /* 0x00000010ff567819 */ /* 0x000fe40000011615 */
[----:B------:R-:W-:Y:S01]  /*1b40*/  SHF.R.U32.HI R56, RZ, 0x10, R81 ;  /* 0x00000010ff387819 */ /* 0x000fe20000011651 */
[----:B------:R-:W-:Y:S01]  /*1b50*/  HFMA2 R36, R78.H0_H0, R36.H0_H0, R18.H0_H0 ;  /* 0x200000244e247231 */ /* 0x000fe20000040812 */
[----:B------:R-:W-:Y:S02]  /*1b60*/  F2FP.PACK_AB R38, RZ, R38 ;  /* 0x00000026ff26723e */ /* 0x000fe400000000ff */
[----:B------:R-:W-:Y:S01]  /*1b70*/  LOP3.LUT R33, R33, 0xffff, RZ, 0xc0, !PT ;  /* 0x0000ffff21217812 */ /* 0x000fe200078ec0ff */
[----:B------:R-:W-:Y:S01]  /*1b80*/  HFMA2 R35, R56.H0_H0, R35.H0_H0, R86.H0_H0 ;  /* 0x2000002338237231 */ /* 0x000fe20000040856 */
[----:B------:R-:W-:Y:S01]  /*1b90*/  LOP3.LUT R25, R25, 0xffff, RZ, 0xc0, !PT ;  /* 0x0000ffff19197812 */ /* 0x000fe200078ec0ff */
[----:B------:R-:W-:Y:S01]  /*1ba0*/  HFMA2 R38, R79.H0_H0, R38.H0_H0, R19.H0_H0 ;  /* 0x200000264f267231 */ /* 0x000fe20000040813 */
[----:B------:R-:W-:-:S02]  /*1bb0*/  SHF.L.U32 R26, R29, 0x10, RZ ;  /* 0x000000101d1a7819 */ /* 0x000fc400000006ff */
        /* <DEDUP_REMOVED lines=9> */
[----:B------:R-:W-:Y:S01]  /*1c50*/  LOP3.LUT R41, R41, 0xffff, RZ, 0xc0, !PT ;  /* 0x0000ffff29297812 */ /* 0x000fe200078ec0ff */
[----:B------:R-:W-:Y:S01]  /*1c60*/  HFMA2 R45, R56.H0_H0, R45.H0_H0, R86.H0_H0 ;  /* 0x2000002d382d7231 */ /* 0x000fe20000040856 */
[----:B------:R-:W-:Y:S02]  /*1c70*/  F2FP.PACK_AB R42, RZ, R42 ;  /* 0x0000002aff2a723e */ /* 0x000fe400000000ff */
[----:B------:R-:W-:Y:S02]  /*1c80*/  LOP3.LUT R29, R29, 0xffff0000, R30, 0xf8, !PT ;  /* 0xffff00001d1d7812 */ /* 0x000fe400078ef81e */
[----:B------:R-:W-:Y:S01]  /*1c90*/  LOP3.LUT R28, R37, 0xffff, R32, 0xf8, !PT ;  /* 0x0000ffff251c7812 */ /* 0x000fe200078ef820 */
[----:B------:R-:W-:Y:S01]  /*1ca0*/  HFMA2 R42, R77.H0_H0, R42.H0_H0, R17.H0_H0 ;  /* 0x2000002a4d2a7231 */ /* 0x000fe20000040811 */
[----:B------:R-:W-:-:S02]  /*1cb0*/  LOP3.LUT R30, R33, 0xffff, R36, 0xf8, !PT ;  /* 0x0000ffff211e7812 */ /* 0x000fc400078ef824 */
[----:B------:R-:W-:Y:S02]  /*1cc0*/  LOP3.LUT R33, R38, 0xffff, RZ, 0xc0, !PT ;  /* 0x0000ffff26217812 */ /* 0x000fe400078ec0ff */
        /* <DEDUP_REMOVED lines=10> */
[----:B------:R-:W-:Y:S02]  /*1d70*/  F2FP.PACK_AB R52, RZ, R52 ;  /* 0x00000034ff34723e */ /* 0x000fe400000000ff */
[----:B------:R-:W-:Y:S02]  /*1d80*/  SHF.L.U32 R49, R45, 0x10, RZ ;  /* 0x000000102d317819 */ /* 0x000fe400000006ff */
[----:B------:R-:W-:Y:S01]  /*1d90*/  LOP3.LUT R25, R25, 0xffff, RZ, 0xc0, !PT ;  /* 0x0000ffff19197812 */ /* 0x000fe200078ec0ff */
[----:B------:R-:W-:Y:S01]  /*1da0*/  HFMA2 R52, R70.H0_H0, R52.H0_H0, R10.H0_H0 ;  /* 0x2000003446347231 */ /* 0x000fe2000004080a */
[----:B------:R-:W-:-:S02]  /*1db0*/  LOP3.LUT R53, R53, 0xffff, RZ, 0xc0, !PT ;  /* 0x0000ffff35357812 */ /* 0x000fc400078ec0ff */
[----:B------:R-:W-:Y:S02]  /*1dc0*/  LOP3.LUT R37, R37, 0xffff0000, R34, 0xf8, !PT ;  /* 0xffff000025257812 */ /* 0x000fe400078ef822 */
[----:B------:R-:W-:Y:S02]  /*1dd0*/  F2FP.PACK_AB R50, RZ, R50 ;  /* 0x00000032ff32723e */ /* 0x000fe400000000ff */
[----:B------:R-:W-:Y:S02]  /*1de0*/  SHF.L.U64.HI R36, R45, 0x10, RZ ;  /* 0x000000102d247819 */ /* 0x000fe400000102ff */
[----:B------:R-:W-:Y:S01]  /*1df0*/  LOP3.LUT R34, R49, 0xffff, R44, 0xf8, !PT ;  /* 0x0000ffff31227812 */ /* 0x000fe200078ef82c */
[----:B------:R-:W-:Y:S01]  /*1e00*/  HFMA2 R50, R73.H0_H0, R50.H0_H0, R13.H0_H0 ;  /* 0x2000003249327231 */ /* 0x000fe2000004080d */
[C---:B------:R-:W-:Y:S02]  /*1e10*/  SHF.L.U32 R45, R25.reuse, 0x10, RZ ;  /* 0x00000010192d7819 */ /* 0x040fe400000006ff */
[----:B------:R-:W-:-:S02]  /*1e20*/  SHF.L.U64.HI R49, R25, 0x10, RZ ;  /* 0x0000001019317819 */ /* 0x000fc400000102ff */
[----:B------:R-:W-:Y:S02]  /*1e30*/  SHF.L.U32 R25, R53, 0x10, RZ ;  /* 0x0000001035197819 */ /* 0x000fe400000006ff */
        /* <DEDUP_REMOVED lines=9> */
[----:B------:R-:W-:Y:S02]  /*1ed0*/  F2FP.PACK_AB R47, RZ, R47 ;  /* 0x0000002fff2f723e */ /* 0x000fe400000000ff */
[----:B------:R-:W-:Y:S02]  /*1ee0*/  SHF.R.U32.HI R90, RZ, 0x10, R15 ;  /* 0x00000010ff5a7819 */ /* 0x000fe4000001160f */
[----:B------:R-:W-:Y:S02]  /*1ef0*/  SHF.R.U32.HI R88, RZ, 0x10, R75 ;  /* 0x00000010ff587819 */ /* 0x000fe4000001164b */
[----:B------:R-:W-:-:S02]  /*1f00*/  SHF.L.U32 R24, R0, 0x10, RZ ;  /* 0x0000001000187819 */ /* 0x000fc400000006ff */
[----:B------:R-:W-:Y:S01]  /*1f10*/  LOP3.LUT R89, R89, 0xffff, RZ, 0xc0, !PT ;  /* 0x0000ffff59597812 */ /* 0x000fe200078ec0ff */
[----:B------:R-:W-:Y:S01]  /*1f20*/  HFMA2 R47, R88.H0_H0, R47.H0_H0, R90.H0_H0 ;  /* 0x2000002f582f7231 */ /* 0x000fe2000004085a */
[----:B------:R-:W-:Y:S02]  /*1f30*/  SHF.L.U64.HI R0, R0, 0x10, RZ ;  /* 0x0000001000007819 */ /* 0x000fe400000102ff */
[----:B------:R-:W-:Y:S02]  /*1f40*/  LOP3.LUT R44, R44, 0xffff0000, R49, 0xf8, !PT ;  /* 0xffff00002c2c7812 */ /* 0x000fe400078ef831 */
[----:B------:R-:W-:Y:S02]  /*1f50*/  LOP3.LUT R41, R46, 0xffff, RZ, 0xc0, !PT ;  /* 0x0000ffff2e297812 */ /* 0x000fe400078ec0ff */
[----:B------:R-:W-:Y:S02]  /*1f60*/  SHF.L.U32 R49, R25, 0x10, RZ ;  /* 0x0000001019317819 */ /* 0x000fe400000006ff */
[----:B------:R-:W-:-:S02]  /*1f70*/  LOP3.LUT R46, R62, 0xffff, RZ, 0xc0, !PT ;  /* 0x0000ffff3e2e7812 */ /* 0x000fc400078ec0ff */
[----:B------:R-:W-:Y:S02]  /*1f80*/  SHF.L.U64.HI R25, R25, 0x10, RZ ;  /* 0x0000001019197819 */ /* 0x000fe400000102ff */
[----:B------:R-:W-:Y:S02]  /*1f90*/  LOP3.LUT R0, R89, 0xffff0000, R0, 0xf8, !PT ;  /* 0xffff000059007812 */ /* 0x000fe400078ef800 */
[----:B------:R-:W-:Y:S02]  /*1fa0*/  LOP3.LUT R27, R27, 0xffff, RZ, 0xc0, !PT ;  /* 0x0000ffff1b1b7812 */ /* 0x000fe400078ec0ff */
[----:B------:R-:W-:Y:S02]  /*1fb0*/  F2FP.PACK_AB R57, RZ, R57 ;  /* 0x00000039ff39723e */ /* 0x000fe400000000ff */
[----:B------:R-:W-:Y:S02]  /*1fc0*/  SHF.R.U64 R90, R8, 0x10, R9 ;  /* 0x00000010085a7819 */ /* 0x000fe40000001209 */
[----:B------:R-:W-:-:S02]  /*1fd0*/  SHF.R.U64 R88, R68, 0x10, R69 ;  /* 0x0000001044587819 */ /* 0x000fc40000001245 */
[----:B------:R-:W-:Y:S02]  /*1fe0*/  F2FP.PACK_AB R48, RZ, R48 ;  /* 0x00000030ff30723e */ /* 0x000fe400000000ff */
[----:B------:R-:W-:Y:S01]  /*1ff0*/  LOP3.LUT R46, R46, 0xffff0000, R25, 0xf8, !PT ;  /* 0xffff00002e2e7812 */ /* 0x000fe200078ef819 */
[----:B------:R-:W-:Y:S01]  /*2000*/  HFMA2 R57, R88.H0_H0, R57.H0_H0, R90.H0_H0 ;  /* 0x2000003958397231 */ /* 0x000fe2000004085a */
[----:B------:R-:W-:Y:S01]  /*2010*/  PRMT R25, R0, 0x5410, R27 ;  /* 0x0000541000197816 */ /* 0x000fe2000000001b */
[----:B------:R-:W-:Y:S01]  /*2020*/  HFMA2 R48, R72.H0_H0, R48.H0_H0, R12.H0_H0 ;  /* 0x2000003048307231 */ /* 0x000fe2000004080c */
[----:B------:R-:W-:Y:S02]  /*2030*/  LOP3.LUT R0, R35, 0xffff, RZ, 0xc0, !PT ;  /* 0x0000ffff23007812 */ /* 0x000fe400078ec0ff */
[----:B------:R-:W-:Y:S02]  /*2040*/  F2FP.PACK_AB R54, RZ, R54 ;  /* 0x00000036ff36723e */ /* 0x000fe400000000ff */
[----:B------:R-:W-:-:S02]  /*2050*/  PRMT R29, R29, 0x5410, R0 ;  /* 0x000054101d1d7816 */ /* 0x000fc40000000000 */
[----:B------:R-:W-:Y:S01]  /*2060*/  LOP3.LUT R41, R41, 0xffff0000, R36, 0xf8, !PT ;  /* 0xffff000029297812 */ /* 0x000fe200078ef824 */
[----:B------:R-:W-:Y:S01]  /*2070*/  HFMA2 R54, R71.H0_H0, R54.H0_H0, R11.H0_H0 ;  /* 0x2000003647367231 */ /* 0x000fe2000004080b */
[----:B------:R-:W-:Y:S02]  /*2080*/  LOP3.LUT R0, R47, 0xffff, RZ, 0xc0, !PT ;  /* 0x0000ffff2f007812 */ /* 0x000fe400078ec0ff */
[----:B------:R-:W-:Y:S02]  /*2090*/  F2FP.PACK_AB R58, RZ, R58 ;  /* 0x0000003aff3a723e */ /* 0x000fe400000000ff */
[----:B------:R-:W-:Y:S02]  /*20a0*/  LOP3.LUT R57, R57, 0xffff, RZ, 0xc0, !PT ;  /* 0x0000ffff39397812 */ /* 0x000fe400078ec0ff */
[----:B------:R-:W-:Y:S01]  /*20b0*/  LOP3.LUT R36, R45, 0xffff, R48, 0xf8, !PT ;  /* 0x0000ffff2d247812 */ /* 0x000fe200078ef830 */
[----:B------:R-:W-:Y:S01]  /*20c0*/  HFMA2 R58, R69.H0_H0, R58.H0_H0, R9.H0_H0 ;  /* 0x2000003a453a7231 */ /* 0x000fe20000040809 */
[----:B------:R-:W-:-:S02]  /*20d0*/  SHF.L.U64.HI R45, R53, 0x10, RZ ;  /* 0x00000010352d7819 */ /* 0x000fc400000102ff */
[----:B------:R-:W-:Y:S02]  /*20e0*/  PRMT R35, R41, 0x5410, R0 ;  /* 0x0000541029237816 */ /* 0x000fe40000000000 */
[----:B------:R-:W-:Y:S02]  /*20f0*/  SHF.L.U32 R53, R57, 0x10, RZ ;  /* 0x0000001039357819 */ /* 0x000fe400000006ff */
[----:B------:R-:W-:Y:S02]  /*2100*/  LOP3.LUT R0, R5, 0x7f, RZ, 0xc0, !PT ;  /* 0x0000007f05007812 */ /* 0x000fe400078ec0ff */
[----:B------:R-:W-:Y:S02]  /*2110*/  F2FP.PACK_AB R55, RZ, R55 ;  /* 0x00000037ff37723e */ /* 0x000fe400000000ff */
[----:B------:R-:W-:Y:S02]  /*2120*/  F2FP.PACK_AB R60, RZ, R60 ;  /* 0x0000003cff3c723e */ /* 0x000fe400000000ff */
[----:B------:R-:W-:-:S02]  /*2130*/  SHF.R.U32.HI R86, RZ, 0x10, R11 ;  /* 0x00000010ff567819 */ /* 0x000fc4000001160b */
[----:B------:R-:W-:Y:S01]  /*2140*/  SHF.R.U32.HI R56, RZ, 0x10, R71 ;  /* 0x00000010ff387819 */ /* 0x000fe20000011647 */
[----:B------:R-:W-:Y:S01]  /*2150*/  HFMA2 R60, R66.H0_H0, R60.H0_H0, R6.H0_H0 ;  /* 0x2000003c423c7231 */ /* 0x000fe20000040806 */
[----:B------:R-:W-:Y:S02]  /*2160*/  LOP3.LUT R42, R54, 0xffff, RZ, 0xc0, !PT ;  /* 0x0000ffff362a7812 */ /* 0x000fe400078ec0ff */
[----:B------:R-:W-:Y:S01]  /*2170*/  LOP3.LUT R31, R31, 0xffff, RZ, 0xc0, !PT ;  /* 0x0000ffff1f1f7812 */ /* 0x000fe200078ec0ff */
[----:B------:R-:W-:Y:S01]  /*2180*/  HFMA2 R55, R56.H0_H0, R55.H0_H0, R86.H0_H0 ;  /* 0x2000003738377231 */ /* 0x000fe20000040856 */
[----:B------:R-:W-:Y:S01]  /*2190*/  LOP3.LUT R4, R53, 0xffff, R4, 0xf8, !PT ;  /* 0x0000ffff35047812 */ /* 0x000fe200078ef804 */
[----:B------:R-:W-:Y:S01]  /*21a0*/  IMAD R53, R3, 0x500, R0 ;  /* 0x0000050003357824 */ /* 0x000fe200078e0200 */
[----:B------:R-:W-:Y:S01]  /*21b0*/  LOP3.LUT R42, R42, 0xffff0000, R45, 0xf8, !PT ;  /* 0xffff00002a2a7812 */ /* 0x000fe200078ef82d */
[----:B------:R-:W-:Y:S01]  /*21c0*/  HFMA2.MMA R0, -RZ, RZ, 0, 4.76837158203125e-07 ;  /* 0x00000008ff007435 */ /* 0x000fe200000001ff */
[----:B------:R-:W-:-:S02]  /*21d0*/  LOP3.LUT R45, R58, 0xffff, RZ, 0xc0, !PT ;  /* 0x0000ffff3a2d7812 */ /* 0x000fc400078ec0ff */
[----:B------:R-:W-:Y:S02]  /*21e0*/  SHF.L.U64.HI R40, R57, 0x10, RZ ;  /* 0x0000001039287819 */ /* 0x000fe400000102ff */
[----:B------:R-:W-:Y:S02]  /*21f0*/  PRMT R27, R2, 0x5410, R31 ;  /* 0x00005410021b7816 */ /* 0x000fe4000000001f */
[----:B------:R-:W-:Y:S02]  /*2200*/  LOP3.LUT R48, R39, 0xffff, RZ, 0xc0, !PT ;  /* 0x0000ffff27307812 */ /* 0x000fe400078ec0ff */
[----:B------:R-:W-:Y:S02]  /*2210*/  LOP3.LUT R2, R43, 0xffff, RZ, 0xc0, !PT ;  /* 0x0000ffff2b027812 */ /* 0x000fe400078ec0ff */
[----:B------:R-:W-:Y:S02]  /*2220*/  LOP3.LUT R45, R45, 0xffff0000, R40, 0xf8, !PT ;  /* 0xffff00002d2d7812 */ /* 0x000fe400078ef828 */
[----:B------:R-:W-:-:S02]  /*2230*/  PRMT R31, R33, 0x5410, R48 ;  /* 0x00005410211f7816 */ /* 0x000fc40000000030 */
[----:B------:R-:W-:Y:S02]  /*2240*/  LOP3.LUT R40, R49, 0xffff, R60, 0xf8, !PT ;  /* 0x0000ffff31287812 */ /* 0x000fe400078ef83c */
[----:B------:R-:W-:Y:S02]  /*2250*/  PRMT R33, R37, 0x5410, R2 ;  /* 0x0000541025217816 */ /* 0x000fe40000000002 */
[----:B------:R-:W-:Y:S02]  /*2260*/  LOP3.LUT R55, R55, 0xffff, RZ, 0xc0, !PT ;  /* 0x0000ffff37377812 */ /* 0x000fe400078ec0ff */
[----:B------:R-:W-:Y:S02]  /*2270*/  LOP3.LUT R51, R51, 0xffff, RZ, 0xc0, !PT ;  /* 0x0000ffff33337812 */ /* 0x000fe400078ec0ff */
[----:B------:R-:W-:Y:S02]  /*2280*/  LOP3.LUT R2, R59, 0xffff, RZ, 0xc0, !PT ;  /* 0x0000ffff3b027812 */ /* 0x000fe400078ec0ff */
[----:B------:R-:W-:-:S02]  /*2290*/  IADD3 R49, R53, 0x80, RZ ;  /* 0x0000008035317810 */ /* 0x000fc40007ffe0ff */
[----:B------:R-:W-:Y:S01]  /*22a0*/  PRMT R39, R42, 0x5410, R55 ;  /* 0x000054102a277816 */ /* 0x000fe20000000037 */
[-C--:B------:R-:W-:Y:S01]  /*22b0*/  IMAD.WIDE.U32 R42, R53, R0.reuse, c[0x0][0x178] ;  /* 0x00005e00352a7625 */ /* 0x080fe200078e0000 */
[----:B------:R-:W-:Y:S02]  /*22c0*/  LOP3.LUT R24, R24, 0xffff, R87, 0xf8, !PT ;  /* 0x0000ffff18187812 */ /* 0x000fe400078ef857 */
[----:B------:R-:W-:Y:S02]  /*22d0*/  PRMT R37, R44, 0x5410, R51 ;  /* 0x000054102c257816 */ /* 0x000fe40000000033 */
[----:B------:R-:W-:Y:S01]  /*22e0*/  PRMT R5, R45, 0x5410, R2 ;  /* 0x000054102d057816 */ /* 0x000fe20000000002 */
[----:B------:R-:W-:Y:S01]  /*22f0*/  IMAD.WIDE.U32 R44, R49, R0, c[0x0][0x178] ;  /* 0x00005e00312c7625 */ /* 0x000fe200078e0000 */
[----:B------:R-:W-:Y:S01]  /*2300*/  LOP3.LUT R63, R63, 0xffff, RZ, 0xc0, !PT ;  /* 0x0000ffff3f3f7812 */ /* 0x000fe200078ec0ff */
[----:B------:R0:W-:Y:S01]  /*2310*/  STG.E.64 [R42.64], R24 ;  /* 0x000000182a007986 */ /* 0x0001e2000c101b04 */
[----:B------:R-:W-:-:S02]  /*2320*/  IADD3 R47, R53, 0x100, RZ ;  /* 0x00000100352f7810 */ /* 0x000fc40007ffe0ff */
[C---:B------:R-:W-:Y:S02]  /*2330*/  IADD3 R55, R53.reuse, 0x280, RZ ;  /* 0x0000028035377810 */ /* 0x040fe40007ffe0ff */
[----:B------:R-:W-:Y:S02]  /*2340*/  LOP3.LUT R26, R26, 0xffff, R91, 0xf8, !PT ;  /* 0x0000ffff1a1a7812 */ /* 0x000fe400078ef85b */
[C---:B------:R-:W-:Y:S02]  /*2350*/  IADD3 R49, R53.reuse, 0x180, RZ ;  /* 0x0000018035317810 */ /* 0x040fe40007ffe0ff */
[----:B------:R-:W-:Y:S01]  /*2360*/  IADD3 R51, R53, 0x200, RZ ;  /* 0x0000020035337810 */ /* 0x000fe20007ffe0ff */
[----:B------:R1:W-:Y:S01]  /*2370*/  STG.E.64 [R44.64], R26 ;  /* 0x0000001a2c007986 */ /* 0x0003e2000c101b04 */
[----:B------:R-:W-:Y:S01]  /*2380*/  PRMT R41, R46, 0x5410, R63 ;  /* 0x000054102e297816 */ /* 0x000fe2000000003f */
[----:B------:R-:W-:Y:S01]  /*2390*/  IMAD.WIDE.U32 R46, R47, R0, c[0x0][0x178] ;  /* 0x00005e002f2e7625 */ /* 0x000fe200078e0000 */
[----:B------:R-:W-:-:S02]  /*23a0*/  IADD3 R57, R53, 0x300, RZ ;  /* 0x0000030035397810 */ /* 0x000fc40007ffe0ff */
[----:B0-----:R-:W-:Y:S01]  /*23b0*/  IADD3 R43, R53, 0x480, RZ ;  /* 0x00000480352b7810 */ /* 0x001fe20007ffe0ff */
[-C--:B------:R-:W-:Y:S01]  /*23c0*/  IMAD.WIDE.U32 R24, R55, R0.reuse, c[0x0][0x178] ;  /* 0x00005e0037187625 */ /* 0x080fe200078e0000 */
[----:B------:R-:W-:Y:S01]  /*23d0*/  IADD3 R55, R53, 0x380, RZ ;  /* 0x0000038035377810 */ /* 0x000fe20007ffe0ff */
[----:B------:R0:W-:Y:S01]  /*23e0*/  STG.E.64 [R46.64], R28 ;  /* 0x0000001c2e007986 */ /* 0x0001e2000c101b04 */
[----:B------:R-:W-:Y:S01]  /*23f0*/  IADD3 R3, R3, c[0x0][0x160], RZ ;  /* 0x0000580003037a10 */ /* 0x000fe20007ffe0ff */
[-C--:B------:R-:W-:Y:S01]  /*2400*/  IMAD.WIDE.U32 R48, R49, R0.reuse, c[0x0][0x178] ;  /* 0x00005e0031307625 */ /* 0x080fe200078e0000 */
[----:B------:R-:W-:Y:S02]  /*2410*/  SEL R2, RZ, 0x1, P0 ;  /* 0x00000001ff027807 */ /* 0x000fe40000000000 */
[----:B------:R-:W-:Y:S01]  /*2420*/  ISETP.GE.AND P1, PT, R3, c[0x0][0x164], PT ;  /* 0x0000590003007a0c */ /* 0x000fe20003f26270 */
[-C--:B------:R-:W-:Y:S01]  /*2430*/  IMAD.WIDE.U32 R50, R51, R0.reuse, c[0x0][0x178] ;  /* 0x00005e0033327625 */ /* 0x080fe200078e0000 */
[----:B-1----:R-:W-:Y:S01]  /*2440*/  IADD3 R45, R53, 0x400, RZ ;  /* 0x00000400352d7810 */ /* 0x002fe20007ffe0ff */
[----:B------:R1:W-:Y:S02]  /*2450*/  STG.E.64 [R48.64], R30 ;  /* 0x0000001e30007986 */ /* 0x0003e4000c101b04 */
[----:B------:R-:W-:-:S02]  /*2460*/  IMAD.WIDE.U32 R26, R57, R0, c[0x0][0x178] ;  /* 0x00005e00391a7625 */ /* 0x000fc400078e0000 */
[----:B------:R2:W-:Y:S02]  /*2470*/  STG.E.64 [R50.64], R32 ;  /* 0x0000002032007986 */ /* 0x0005e4000c101b04 */
[-C--:B0-----:R-:W-:Y:S02]  /*2480*/  IMAD.WIDE.U32 R28, R55, R0.reuse, c[0x0][0x178] ;  /* 0x00005e00371c7625 */ /* 0x081fe400078e0000 */
[----:B------:R2:W-:Y:S02]  /*2490*/  STG.E.64 [R24.64], R34 ;  /* 0x0000002218007986 */ /* 0x0005e4000c101b04 */
[-C--:B------:R-:W-:Y:S02]  /*24a0*/  IMAD.WIDE.U32 R42, R43, R0.reuse, c[0x0][0x178] ;  /* 0x00005e002b2a7625 */ /* 0x080fe400078e0000 */
[----:B------:R2:W-:Y:S02]  /*24b0*/  STG.E.64 [R26.64], R36 ;  /* 0x000000241a007986 */ /* 0x0005e4000c101b04 */
[----:B-1----:R-:W-:-:S02]  /*24c0*/  IMAD.WIDE.U32 R30, R45, R0, c[0x0][0x178] ;  /* 0x00005e002d1e7625 */ /* 0x002fc400078e0000 */
[----:B------:R2:W-:Y:S04]  /*24d0*/  STG.E.64 [R28.64], R38 ;  /* 0x000000261c007986 */ /* 0x0005e8000c101b04 */
[----:B------:R2:W-:Y:S04]  /*24e0*/  STG.E.64 [R30.64], R4 ;  /* 0x000000041e007986 */ /* 0x0005e8000c101b04 */
[----:B------:R2:W-:Y:S02]  /*24f0*/  STG.E.64 [R42.64], R40 ;  /* 0x000000282a007986 */ /* 0x0005e4000c101b04 */
[----:B--2---:R-:W-:Y:S01]  /*2500*/  @P1 CALL.REL.NOINC `(.L_x_753) ;  /* 0x0000001000001944 */ /* 0x004fe20003c00000 */
[----:B------:R-:W-:Y:S05]  /*2510*/  BRA `(.L_x_754) ;  /* 0xffffdd1000007947 */ /* 0x000fea000383ffff */
.L_x_753:
[----:B------:R-:W-:Y:S05]  /*2520*/  EXIT ;  /* 0x000000000000794d */ /* 0x000fea0003800000 */
.L_x_751:
[----:B------:R-:W-:Y:S01]  /*2530*/  HFMA2.MMA R87, -RZ, RZ, 0, 5.9604644775390625e-08 ;  /* 0x00000001ff577435 */ /* 0x000fe200000001ff */
[----:B------:R-:W-:-:S02]  /*2540*/  MOV R90, R86 ;  /* 0x00000056005a7202 */ /* 0x000fc40000000f00 */
[----:B------:R-:W-:Y:S02]  /*2550*/  MOV R92, 0x1f ;  /* 0x0000001f005c7802 */ /* 0x000fe40000000f00 */
[----:B------:R-:W-:Y:S02]  /*2560*/  MOV R5, 0xffffffff ;  /* 0xffffffff00057802 */ /* 0x000fe40000000f00 */
[----:B------:R-:W-:Y:S02]  /*2570*/  MOV R88, 0x2590 ;  /* 0x0000259000587802 */ /* 0x000fe40000000f00 */
[----:B-----5:R-:W-:Y:S05]  /*2580*/  CALL.REL.NOINC `($__internal_87_$__cuda_sm70_shflsync_bfly_p) ;  /* 0x0000089000007944 */ /* 0x020fea0003c00000 */
[----:B01----:R-:W-:Y:S05]  /*2590*/  BRA `(.L_x_755) ;  /* 0xffffe19000007947 */ /* 0x003fea000383ffff */
.L_x_752:
[----:B------:R-:W-:Y:S01]  /*25a0*/  HFMA2.MMA R87, -RZ, RZ, 0, 1.1920928955078125e-07 ;  /* 0x00000002ff577435 */ /* 0x000fe200000001ff */
[----:B------:R-:W-:Y:S02]  /*25b0*/  MOV R92, 0x1f ;  /* 0x0000001f005c7802 */ /* 0x000fe40000000f00 */
[----:B------:R-:W-:Y:S02]  /*25c0*/  MOV R5, 0xffffffff ;  /* 0xffffffff00057802 */ /* 0x000fe40000000f00 */
[----:B------:R-:W-:Y:S02]  /*25d0*/  MOV R88, 0x25f0 ;  /* 0x000025f000587802 */ /* 0x000fe40000000f00 */
[----:B0----5:R-:W-:Y:S05]  /*25e0*/  CALL.REL.NOINC `($__internal_87_$__cuda_sm70_shflsync_bfly_p) ;  /* 0x0000083000007944 */ /* 0x021fea0003c00000 */
[----:B0-----:R-:W-:Y:S01]  /*25f0*/  HFMA2.MMA R87, -RZ, RZ, 0, 2.384185791015625e-07 ;  /* 0x00000004ff577435 */ /* 0x001fe200000001ff */
[----:B-1----:R-:W-:Y:S01]  /*2600*/  FADD.FTZ R90, R90, R5 ;  /* 0x000000055a5a7221 */ /* 0x002fe20000010000 */
[----:B------:R-:W-:-:S02]  /*2610*/  MOV R92, 0x1f ;  /* 0x0000001f005c7802 */ /* 0x000fc40000000f00 */
[----:B------:R-:W-:Y:S02]  /*2620*/  MOV R5, 0xffffffff ;  /* 0xffffffff00057802 */ /* 0x000fe40000000f00 */
[----:B------:R-:W-:Y:S02]  /*2630*/  MOV R88, 0x2650 ;  /* 0x0000265000587802 */ /* 0x000fe40000000f00 */
[----:B------:R-:W-:Y:S05]  /*2640*/  CALL.REL.NOINC `($__internal_87_$__cuda_sm70_shflsync_bfly_p) ;  /* 0x000007d000007944 */ /* 0x000fea0003c00000 */
[----:B0-----:R-:W-:Y:S01]  /*2650*/  HFMA2.MMA R87, -RZ, RZ, 0, 4.76837158203125e-07 ;  /* 0x00000008ff577435 */ /* 0x001fe200000001ff */
[----:B-1----:R-:W-:Y:S01]  /*2660*/  FADD.FTZ R90, R90, R5 ;  /* 0x000000055a5a7221 */ /* 0x002fe20000010000 */
[----:B------:R-:W-:Y:S02]  /*2670*/  MOV R92, 0x1f ;  /* 0x0000001f005c7802 */ /* 0x000fe40000000f00 */
[----:B------:R-:W-:Y:S02]  /*2680*/  MOV R5, 0xffffffff ;  /* 0xffffffff00057802 */ /* 0x000fe40000000f00 */
[----:B------:R-:W-:Y:S02]  /*2690*/  MOV R88, 0x26b0 ;  /* 0x000026b000587802 */ /* 0x000fe40000000f00 */
[----:B------:R-:W-:Y:S05]  /*26a0*/  CALL.REL.NOINC `($__internal_87_$__cuda_sm70_shflsync_bfly_p) ;  /* 0x0000077000007944 */ /* 0x000fea0003c00000 */
[----:B0-----:R-:W-:Y:S01]  /*26b0*/  HFMA2.MMA R87, -RZ, RZ, 0, 9.5367431640625e-07 ;  /* 0x00000010ff577435 */ /* 0x001fe200000001ff */
[----:B-1----:R-:W-:Y:S01]  /*26c0*/  FADD.FTZ R90, R90, R5 ;  /* 0x000000055a5a7221 */ /* 0x002fe20000010000 */
[----:B------:R-:W-:-:S02]  /*26d0*/  MOV R92, 0x1f ;  /* 0x0000001f005c7802 */ /* 0x000fc40000000f00 */
[----:B------:R-:W-:Y:S02]  /*26e0*/  MOV R5, 0xffffffff ;  /* 0xffffffff00057802 */ /* 0x000fe40000000f00 */
[----:B------:R-:W-:Y:S02]  /*26f0*/  MOV R88, 0x2710 ;  /* 0x0000271000587802 */ /* 0x000fe40000000f00 */
[----:B------:R-:W-:Y:S05]  /*2700*/  CALL.REL.NOINC `($__internal_87_$__cuda_sm70_shflsync_bfly_p) ;  /* 0x0000071000007944 */ /* 0x000fea0003c00000 */
        /* <DEDUP_REMOVED lines=86> */
[----:B------:R-:W-:Y:S05]  /*2c70*/  CALL.REL.NOINC `($__internal_87_$__cuda_sm70_shflsync_bfly_p) ;  /* 0x000001a000007944 */ /* 0x000fea0003c00000 */
[----:B0-----:R-:W-:Y:S01]  /*2c80*/  HFMA2.MMA R87, -RZ, RZ, 0, 1.1920928955078125e-07 ;  /* 0x00000002ff577435 */ /* 0x001fe200000001ff */
[----:B-1----:R-:W-:Y:S01]  /*2c90*/  FADD.FTZ R90, R90, R5 ;  /* 0x000000055a5a7221 */ /* 0x002fe20000010000 */
[----:B------:R-:W-:Y:S02]  /*2ca0*/  MOV R92, 0x1f ;  /* 0x0000001f005c7802 */ /* 0x000fe40000000f00 */
[----:B------:R-:W-:Y:S02]  /*2cb0*/  MOV R5, 0xffffffff ;  /* 0xffffffff00057802 */ /* 0x000fe40000000f00 */
[----:B------:R-:W-:Y:S02]  /*2cc0*/  MOV R88, 0x2ce0 ;  /* 0x00002ce000587802 */ /* 0x000fe40000000f00 */
[----:B------:R-:W-:Y:S05]  /*2cd0*/  CALL.REL.NOINC `($__internal_87_$__cuda_sm70_shflsync_bfly_p) ;  /* 0x0000014000007944 */ /* 0x000fea0003c00000 */
[----:B0-----:R-:W-:Y:S01]  /*2ce0*/  HFMA2.MMA R87, -RZ, RZ, 0, 2.384185791015625e-07 ;  /* 0x00000004ff577435 */ /* 0x001fe200000001ff */
[----:B-1----:R-:W-:Y:S01]  /*2cf0*/  FADD.FTZ R90, R90, R5 ;  /* 0x000000055a5a7221 */ /* 0x002fe20000010000 */
[----:B------:R-:W-:Y:S02]  /*2d00*/  MOV R92, 0x1f ;  /* 0x0000001f005c7802 */ /* 0x000fe40000000f00 */
[----:B------:R-:W-:-:S02]  /*2d10*/  MOV R5, 0xffffffff ;  /* 0xffffffff00057802 */ /* 0x000fc40000000f00 */
        /* <DEDUP_REMOVED lines=10> */
[----:B------:R-:W-:Y:S02]  /*2dc0*/  MOV R92, 0x1f ;  /* 0x0000001f005c7802 */ /* 0x000fe40000000f00 */
[----:B------:R-:W-:-:S02]  /*2dd0*/  MOV R5, 0xffffffff ;  /* 0xffffffff00057802 */ /* 0x000fc40000000f00 */
[----:B------:R-:W-:Y:S02]  /*2de0*/  MOV R88, 0x2e00 ;  /* 0x00002e0000587802 */ /* 0x000fe40000000f00 */
[----:B------:R-:W-:Y:S05]  /*2df0*/  CALL.REL.NOINC `($__internal_87_$__cuda_sm70_shflsync_bfly_p) ;  /* 0x0000002000007944 */ /* 0x000fea0003c00000 */
[----:B-1----:R-:W-:Y:S01]  /*2e00*/  MOV R91, R5 ;  /* 0x00000005005b7202 */ /* 0x002fe20000000f00 */
[----:B0-----:R-:W-:Y:S05]  /*2e10*/  BRA `(.L_x_756) ;  /* 0xffffdf5000007947 */ /* 0x001fea000383ffff */
        .weak           $__internal_87_$__cuda_sm70_shflsync_bfly_p
        .type           $__internal_87_$__cuda_sm70_shflsync_bfly_p,@function
        .size           $__internal_87_$__cuda_sm70_shflsync_bfly_p,(.L_x_1136 - $__internal_87_$__cuda_sm70_shflsync_bfly_p)
$__internal_87_$__cuda_sm70_shflsync_bfly_p:
[----:B------:R-:W-:Y:S01]  /*2e20*/  HFMA2.MMA R89, -RZ, RZ, 0, 0 ;  /* 0x00000000ff597435 */ /* 0x000fe200000001ff */
[----:B------:R-:W-:Y:S04]  /*2e30*/  WARPSYNC R5 ;  /* 0x0000000500007348 */ /* 0x000fe80003800000 */
[----:B------:R0:W1:Y:S01]  /*2e40*/  SHFL.BFLY PT, R5, R90, R87, R92 ;  /* 0x0c0000575a057389 */ /* 0x00006200000e005c */
[----:B------:R-:W-:Y:S05]  /*2e50*/  RET.REL.NODEC R88 `(_ZN10layer_norm13ln_fwd_kernelINS_13Kernel_traitsI6__halffS2_fjLj5120ELj1ELj1ELj4ELj16ENS_18Kernel_traits_baseILj5120ES2_fS2_fjLj128EEEEEEEvNS_9FwdParamsE) ;  /* 0xffffd1a058007950 */ /* 0x000fea0003c3ffff */
.L_x_757:
        /* <DEDUP_REMOVED lines=10> */
.L_x_1136:


//--------------------- .text._ZN10layer_norm13ln_fwd_kernelINS_13Kernel_traitsI6__halfS2_S2_fjLj5120ELj1ELj1ELj4ELj16ENS_18Kernel_traits_baseILj5120ES2_S2_S2_fjLj128EEEEEEEvNS_9FwdParamsE --------------------------
	.section	.text._ZN10layer_norm13ln_fwd_kernelINS_13Kernel_traitsI6__halfS2_S2_fjLj5120ELj1ELj1ELj4ELj16ENS_18Kernel_traits_baseILj5120ES2_S2_S2_fjLj128EEEEEEEvNS_9FwdParamsE,"ax",@progbits
	.sectioninfo	@"SHI_REGISTERS=128"
	.align	128
        .global         _ZN10layer_norm13ln_fwd_kernelINS_13Kernel_traitsI6__halfS2_S2_fjLj5120ELj1ELj1ELj4ELj16ENS_18Kernel_traits_baseILj5120ES2_S2_S2_fjLj128EEEEEEEvNS_9FwdParamsE
        .type           _ZN10layer_norm13ln_fwd_kernelINS_13Kernel_traitsI6__halfS2_S2_fjLj5120ELj1ELj1ELj4ELj16ENS_18Kernel_traits_baseILj5120ES2_S2_S2_fjLj128EEEEEEEvNS_9FwdParamsE,@function
        .size           _ZN10layer_norm13ln_fwd_kernelINS_13Kernel_traitsI6__halfS2_S2_fjLj5120ELj1ELj1ELj4ELj16ENS_18Kernel_traits_baseILj5120ES2_S2_S2_fjLj128EEEEEEEvNS_9FwdParamsE,(.L_x_1137 - _ZN10layer_norm13ln_fwd_kernelINS_13Kernel_traitsI6__halfS2_S2_fjLj5120ELj1ELj1ELj4ELj16ENS_18Kernel_traits_baseILj5120ES2_S2_S2_fjLj128EEEEEEEvNS_9FwdParamsE)
        .other          _ZN10layer_norm13ln_fwd_kernelINS_13Kernel_traitsI6__halfS2_S2_fjLj5120ELj1ELj1ELj4ELj16ENS_18Kernel_traits_baseILj5120ES2_S2_S2_fjLj128EEEEEEEvNS_9FwdParamsE,@"STO_CUDA_ENTRY STV_DEFAULT"
_ZN10layer_norm13ln_fwd_kernelINS_13Kernel_traitsI6__halfS2_S2_fjLj5120ELj1ELj1ELj4ELj16ENS_18Kernel_traits_baseILj5120ES2_S2_S2_fjLj128EEEEEEEvNS_9FwdParamsE:
.text._ZN10layer_norm13ln_fwd_kernelINS_13Kernel_traitsI6__halfS2_S2_fjLj5120ELj1ELj1ELj4ELj16ENS_18Kernel_traits_baseILj5120ES2_S2_S2_fjLj128EEEEEEEvNS_9FwdParamsE:
        /* <DEDUP_REMOVED lines=24> */
.L_x_761:
        /* <DEDUP_REMOVED lines=31> */
[--C-:B---3--:R-:W-:Y:S01]  /*0370*/  HADD2.F32 R73, -RZ, R56.reuse.H1_H1 ;  /* 0x30000038ff497230 */ /* 0x108fe20000004100 */
[----:B------:R-:W-:Y:S01]  /*0380*/  FADD.FTZ R2, R66, R67 ;  /* 0x0000004342027221 */ /* 0x000fe20000010000 */
[----:B------:R-:W-:-:S02]  /*0390*/  HADD2.F32 R67, -RZ, R56.H0_H0 ;  /* 0x20000038ff437230 */ /* 0x000fc40000004100 */
        /* <DEDUP_REMOVED lines=71> */
.L_x_762:
        /* <DEDUP_REMOVED lines=100> */
.L_x_763:
        /* <DEDUP_REMOVED lines=41> */
[----:B------:R-:W-:Y:S01]  /*10e0*/  FMUL.FTZ R52, R70, R52 ;  /* 0x0000003446347220 */ /* 0x000fe20000410000 */
[----:B------:R-:W-:Y:S01]  /*10f0*/  HFMA2.MMA R70, -RZ, RZ, 0.662109375, -19.203125 ;  /* 0x394ccccdff467435 */ /* 0x000fe200000001ff */
[----:B--2---:R-:W-:Y:S01]  /*1100*/  FADD.FTZ R46, R3, R46 ;  /* 0x0000002e032e7221 */ /* 0x004fe20000010000 */
[----:B------:R-:W-:Y:S01]  /*1110*/  LOP3.LUT R3, R2, 0x3, RZ, 0xc0, !PT ;  /* 0x0000000302037812 */ /* 0x000fe200078ec0ff */
[----:B------:R-:W-:-:S02]  /*1120*/  FMUL.FTZ R52, R50, R52 ;  /* 0x0000003432347220 */ /* 0x000fc40000410000 */
        /* <DEDUP_REMOVED lines=8> */
[C---:B------:R-:W-:Y:S01]  /*11b0*/  @!P0 IMAD.WIDE R44, R65.reuse, R44, c[0x0][0x188] ;  /* 0x00006200412c8625 */ /* 0x040fe200078e022c */
[----:B------:R-:W-:Y:S01]  /*11c0*/  IADD3 R65, R65, c[0x0][0x160], RZ ;  /* 0x0000580041417a10 */ /* 0x000fe20007ffe0ff */
[----:B0-----:R0:W-:Y:S02]  /*11d0*/  @!P0 STG.E [R2.64], R46 ;  /* 0x0000002e02008986 */ /* 0x0011e4000c101904 */
        /* <DEDUP_REMOVED lines=35> */
[C---:B------:R-:W-:Y:S01]  /*1410*/  FMUL.FTZ R56, R2.reuse, R56 ;  /* 0x0000003802387220 */ /* 0x040fe20000410000 */
[----:B0-----:R-:W-:Y:S01]  /*1420*/  F2FP.PACK_AB R44, R3, R48 ;  /* 0x00000030032c723e */ /* 0x001fe200000000ff */
[----:B------:R-:W-:-:S02]  /*1430*/  FMUL.FTZ R123, R2, R58 ;  /* 0x0000003a027b7220 */ /* 0x000fc40000410000 */
[C---:B------:R-:W-:Y:S02]  /*1440*/  FMUL.FTZ R69, R2.reuse, R69 ;  /* 0x0000004502457220 */ /* 0x040fe40000410000 */
[----:B------:R-:W-:Y:S01]  /*1450*/  FMUL.FTZ R50, R2, R75 ;  /* 0x0000004b02327220 */ /* 0x000fe20000410000 */
[----:B-----5:R-:W-:Y:S01]  /*1460*/  HFMA2.MMA R44, R40, R44, R20 ;  /* 0x0000002c282c7235 */ /* 0x020fe20000000014 */
[--C-:B------:R-:W-:Y:S02]  /*1470*/  FADD.FTZ R85, R85, -R46.reuse ;  /* 0x8000002e55557221 */ /* 0x100fe40000010000 */
[--C-:B------:R-:W-:Y:S02]  /*1480*/  FADD.FTZ R91, R91, -R46.reuse ;  /* 0x8000002e5b5b7221 */ /* 0x100fe40000010000 */
[--C-:B------:R-:W-:Y:S02]  /*1490*/  FADD.FTZ R93, R93, -R46.reuse ;  /* 0x8000002e5d5d7221 */ /* 0x100fe40000010000 */
[----:B------:R-:W-:-:S02]  /*14a0*/  FADD.FTZ R97, R97, -R46 ;  /* 0x8000002e61617221 */ /* 0x000fc40000010000 */
[C---:B------:R-:W-:Y:S02]  /*14b0*/  FMUL.FTZ R52, R2.reuse, R52 ;  /* 0x0000003402347220 */ /* 0x040fe40000410000 */
[C---:B------:R-:W-:Y:S02]  /*14c0*/  FMUL.FTZ R67, R2.reuse, R67 ;  /* 0x0000004302437220 */ /* 0x040fe40000410000 */
[C---:B------:R-:W-:Y:S01]  /*14d0*/  FMUL.FTZ R54, R2.reuse, R73 ;  /* 0x0000004902367220 */ /* 0x040fe20000410000 */
[----:B------:R-:W-:Y:S01]  /*14e0*/  F2FP.PACK_AB R45, R121, R52 ;  /* 0x00000034792d723e */ /* 0x000fe200000000ff */
[C---:B------:R-:W-:Y:S02]  /*14f0*/  FMUL.FTZ R57, R2.reuse, R57 ;  /* 0x0000003902397220 */ /* 0x040fe40000410000 */
[----:B------:R-:W-:Y:S01]  /*1500*/  FMUL.FTZ R66, R2, R81 ;  /* 0x0000005102427220 */ /* 0x000fe20000410000 */
[----:B------:R-:W-:Y:S01]  /*1510*/  F2FP.PACK_AB R48, R54, R67 ;  /* 0x000000433630723e */ /* 0x000fe200000000ff */
[--C-:B------:R-:W-:Y:S01]  /*1520*/  FADD.FTZ R99, R99, -R46.reuse ;  /* 0x8000002e63637221 */ /* 0x100fe20000010000 */
[----:B------:R-:W-:Y:S01]  /*1530*/  HFMA2 R45, R41, R45, R21 ;  /* 0x0000002d292d7231 */ /* 0x000fe20000000015 */
[----:B------:R-:W-:-:S02]  /*1540*/  FADD.FTZ R103, R103, -R46 ;  /* 0x8000002e67677221 */ /* 0x000fc40000010000 */
[--C-:B------:R-:W-:Y:S01]  /*1550*/  FADD.FTZ R105, R105, -R46.reuse ;  /* 0x8000002e69697221 */ /* 0x100fe20000010000 */
[----:B------:R-:W-:Y:S01]  /*1560*/  HFMA2.MMA R48, R36, R48, R16 ;  /* 0x0000003024307235 */ /* 0x000fe20000000010 */
        /* <DEDUP_REMOVED lines=9> */
[----:B------:R-:W-:Y:S01]  /*1600*/  FADD.FTZ R55, R55, -R46 ;  /* 0x8000002e37377221 */ /* 0x000fe20000010000 */
        /* <DEDUP_REMOVED lines=63> */
[----:B------:R0:W-:Y:S02]  /*1a00*/  STG.E.128 [R62.64], R48 ;  /* 0x000000303e007986 */ /* 0x0001e4000c101d04 */
[----:B------:R-:W-:-:S02]  /*1a10*/  IMAD.WIDE.U32 R58, R0, R59, c[0x0][0x178] ;  /* 0x00005e00003a7625 */ /* 0x000fc400078e003b */
[----:B------:R0:W-:Y:S04]  /*1a20*/  STG.E.128 [R56.64], R52 ;  /* 0x0000003438007986 */ /* 0x0001e8000c101d04 */
[----:B------:R0:W-:Y:S04]  /*1a30*/  STG.E.128 [R60.64], R68 ;  /* 0x000000443c007986 */ /* 0x0001e8000c101d04 */
[----:B------:R0:W-:Y:S02]  /*1a40*/  STG.E.128 [R58.64], R72 ;  /* 0x000000483a007986 */ /* 0x0001e4000c101d04 */
[----:B0-----:R-:W-:Y:S01]  /*1a50*/  @P0 CALL.REL.NOINC `(.L_x_760) ;  /* 0x0000001000000944 */ /* 0x001fe20003c00000 */
[----:B------:R-:W-:Y:S05]  /*1a60*/  BRA `(.L_x_761) ;  /* 0xffffe71000007947 */ /* 0x000fea000383ffff */
.L_x_760:
[----:B------:R-:W-:Y:S05]  /*1a70*/  EXIT ;  /* 0x000000000000794d */ /* 0x000fea0003800000 */
.L_x_758:
[----:B------:R-:W-:Y:S01]  /*1a80*/  HFMA2.MMA R48, -RZ, RZ, 0, 1.847743988037109375e-06 ;  /* 0x0000001fff307435 */ /* 0x000fe200000001ff */
[----:B------:R-:W-:-:S02]  /*1a90*/  MOV R54, 0x1 ;  /* 0x0000000100367802 */ /* 0x000fc40000000f00 */
[----:B------:R-:W-:Y:S02]  /*1aa0*/  MOV R50, 0xffffffff ;  /* 0xffffffff00327802 */ /* 0x000fe40000000f00 */
[----:B------:R-:W-:Y:S02]  /*1ab0*/  MOV R44, 0x1ad0 ;  /* 0x00001ad0002c7802 */ /* 0x000fe40000000f00 */
[----:B-----5:R-:W-:Y:S05]  /*1ac0*/  CALL.REL.NOINC `($__internal_88_$__cuda_sm70_shflsync_bfly_p) ;  /* 0x0000089000007944 */ /* 0x020fea0003c00000 */
[----:B-1----:R-:W-:Y:S01]  /*1ad0*/  MOV R2, R54 ;  /* 0x0000003600027202 */ /* 0x002fe20000000f00 */
[----:B0-----:R-:W-:Y:S05]  /*1ae0*/  BRA `(.L_x_762) ;  /* 0xffffed2000007947 */ /* 0x001fea000383ffff */
.L_x_759:
[----:B------:R-:W-:Y:S01]  /*1af0*/  HFMA2.MMA R54, -RZ, RZ, 0, 1.1920928955078125e-07 ;  /* 0x00000002ff367435 */ /* 0x000fe200000001ff */
[----:B------:R-:W-:Y:S02]  /*1b00*/  MOV R48, 0x1f ;  /* 0x0000001f00307802 */ /* 0x000fe40000000f00 */
[----:B------:R-:W-:Y:S02]  /*1b10*/  MOV R50, 0xffffffff ;  /* 0xffffffff00327802 */ /* 0x000fe40000000f00 */
[----:B------:R-:W-:Y:S02]  /*1b20*/  MOV R44, 0x1b40 ;  /* 0x00001b40002c7802 */ /* 0x000fe40000000f00 */
[----:B-----5:R-:W-:Y:S05]  /*1b30*/  CALL.REL.NOINC `($__internal_88_$__cuda_sm70_shflsync_bfly_p) ;  /* 0x0000082000007944 */ /* 0x020fea0003c00000 */
[----:B01----:R-:W-:Y:S01]  /*1b40*/  FADD.FTZ R52, R52, R54 ;  /* 0x0000003634347221 */ /* 0x003fe20000010000 */
[----:B------:R-:W-:Y:S01]  /*1b50*/  HFMA2.MMA R54, -RZ, RZ, 0, 2.384185791015625e-07 ;  /* 0x00000004ff367435 */ /* 0x000fe200000001ff */
[----:B------:R-:W-:-:S02]  /*1b60*/  MOV R48, 0x1f ;  /* 0x0000001f00307802 */ /* 0x000fc40000000f00 */
[----:B------:R-:W-:Y:S02]  /*1b70*/  MOV R50, 0xffffffff ;  /* 0xffffffff00327802 */ /* 0x000fe40000000f00 */
[----:B------:R-:W-:Y:S02]  /*1b80*/  MOV R44, 0x1ba0 ;  /* 0x00001ba0002c7802 */ /* 0x000fe40000000f00 */
[----:B------:R-:W-:Y:S05]  /*1b90*/  CALL.REL.NOINC `($__internal_88_$__cuda_sm70_shflsync_bfly_p) ;  /* 0x000007c000007944 */ /* 0x000fea0003c00000 */
[----:B01----:R-:W-:Y:S01]  /*1ba0*/  FADD.FTZ R52, R52, R54 ;  /* 0x0000003634347221 */ /* 0x003fe20000010000 */
[----:B------:R-:W-:Y:S01]  /*1bb0*/  HFMA2.MMA R54, -RZ, RZ, 0, 4.76837158203125e-07 ;  /* 0x00000008ff367435 */ /* 0x000fe200000001ff */
[----:B------:R-:W-:Y:S02]  /*1bc0*/  MOV R48, 0x1f ;  /* 0x0000001f00307802 */ /* 0x000fe40000000f00 */
[----:B------:R-:W-:Y:S02]  /*1bd0*/  MOV R50, 0xffffffff ;  /* 0xffffffff00327802 */ /* 0x000fe40000000f00 */
[----:B------:R-:W-:Y:S02]  /*1be0*/  MOV R44, 0x1c00 ;  /* 0x00001c00002c7802 */ /* 0x000fe40000000f00 */
[----:B------:R-:W-:Y:S05]  /*1bf0*/  CALL.REL.NOINC `($__internal_88_$__cuda_sm70_shflsync_bfly_p) ;  /* 0x0000076000007944 */ /* 0x000fea0003c00000 */
[----:B01----:R-:W-:Y:S01]  /*1c00*/  FADD.FTZ R52, R52, R54 ;  /* 0x0000003634347221 */ /* 0x003fe20000010000 */
[----:B------:R-:W-:Y:S01]  /*1c10*/  HFMA2.MMA R54, -RZ, RZ, 0, 9.5367431640625e-07 ;  /* 0x00000010ff367435 */ /* 0x000fe200000001ff */
[----:B------:R-:W-:-:S02]  /*1c20*/  MOV R48, 0x1f ;  /* 0x0000001f00307802 */ /* 0x000fc40000000f00 */
[----:B------:R-:W-:Y:S02]  /*1c30*/  MOV R50, 0xffffffff ;  /* 0xffffffff00327802 */ /* 0x000fe40000000f00 */
[----:B------:R-:W-:Y:S02]  /*1c40*/  MOV R44, 0x1c60 ;  /* 0x00001c60002c7802 */ /* 0x000fe40000000f00 */
[----:B------:R-:W-:Y:S05]  /*1c50*/  CALL.REL.NOINC `($__internal_88_$__cuda_sm70_shflsync_bfly_p) ;  /* 0x0000070000007944 */ /* 0x000fea0003c00000 */
[----:B-1----:R-:W-:Y:S01]  /*1c60*/  FADD.FTZ R2, R52, R54 ;  /* 0x0000003634027221 */ /* 0x002fe20000010000 */
[----:B------:R-:W-:Y:S01]  /*1c70*/  HFMA2.MMA R54, -RZ, RZ, 0, 5.9604644775390625e-08 ;  /* 0x00000001ff367435 */ /* 0x000fe200000001ff */
[----:B0-----:R-:W-:Y:S02]  /*1c80*/  MOV R50, 0xffffffff ;  /* 0xffffffff00327802 */ /* 0x001fe40000000f00 */
        /* <DEDUP_REMOVED lines=83> */
[----:B------:R-:W-:Y:S05]  /*21c0*/  CALL.REL.NOINC `($__internal_88_$__cuda_sm70_shflsync_bfly_p) ;  /* 0x0000019000007944 */ /* 0x000fea0003c00000 */
[----:B01----:R-:W-:Y:S01]  /*21d0*/  FADD.FTZ R52, R52, R54 ;  /* 0x0000003634347221 */ /* 0x003fe20000010000 */
[----:B------:R-:W-:Y:S01]  /*21e0*/  HFMA2.MMA R54, -RZ, RZ, 0, 1.1920928955078125e-07 ;  /* 0x00000002ff367435 */ /* 0x000fe200000001ff */
[----:B------:R-:W-:Y:S02]  /*21f0*/  MOV R48, 0x1f ;  /* 0x0000001f00307802 */ /* 0x000fe40000000f00 */
[----:B------:R-:W-:Y:S02]  /*2200*/  MOV R50, 0xffffffff ;  /* 0xffffffff00327802 */ /* 0x000fe40000000f00 */
[----:B------:R-:W-:Y:S02]  /*2210*/  MOV R44, 0x2230 ;  /* 0x00002230002c7802 */ /* 0x000fe40000000f00 */
[----:B------:R-:W-:Y:S05]  /*2220*/  CALL.REL.NOINC `($__internal_88_$__cuda_sm70_shflsync_bfly_p) ;  /* 0x0000013000007944 */ /* 0x000fea0003c00000 */
[----:B01----:R-:W-:Y:S01]  /*2230*/  FADD.FTZ R52, R52, R54 ;  /* 0x0000003634347221 */ /* 0x003fe20000010000 */
[----:B------:R-:W-:Y:S01]  /*2240*/  HFMA2.MMA R54, -RZ, RZ, 0, 2.384185791015625e-07 ;  /* 0x00000004ff367435 */ /* 0x000fe200000001ff */
[----:B------:R-:W-:Y:S02]  /*2250*/  MOV R48, 0x1f ;  /* 0x0000001f00307802 */ /* 0x000fe40000000f00 */
[----:B------:R-:W-:-:S02]  /*2260*/  MOV R50, 0xffffffff ;  /* 0xffffffff00327802 */ /* 0x000fc40000000f00 */
        /* <DEDUP_REMOVED lines=10> */
[----:B------:R-:W-:Y:S02]  /*2310*/  MOV R48, 0x1f ;  /* 0x0000001f00307802 */ /* 0x000fe40000000f00 */
[----:B------:R-:W-:-:S02]  /*2320*/  MOV R50, 0xffffffff ;  /* 0xffffffff00327802 */ /* 0x000fc40000000f00 */
[----:B------:R-:W-:Y:S02]  /*2330*/  MOV R44, 0x2350 ;  /* 0x00002350002c7802 */ /* 0x000fe40000000f00 */
[----:B------:R-:W-:Y:S05]  /*2340*/  CALL.REL.NOINC `($__internal_88_$__cuda_sm70_shflsync_bfly_p) ;  /* 0x0000001000007944 */ /* 0x000fea0003c00000 */
[----:B01----:R-:W-:Y:S05]  /*2350*/  BRA `(.L_x_763) ;  /* 0xffffeaf000007947 */ /* 0x003fea000383ffff */
        .weak           $__internal_88_$__cuda_sm70_shflsync_bfly_p
        .type           $__internal_88_$__cuda_sm70_shflsync_bfly_p,@function
        .size           $__internal_88_$__cuda_sm70_shflsync_bfly_p,(.L_x_1137 - $__internal_88_$__cuda_sm70_shflsync_bfly_p)
$__internal_88_$__cuda_sm70_shflsync_bfly_p:
[----:B------:R-:W-:Y:S01]  /*2360*/  HFMA2.MMA R45, -RZ, RZ, 0, 0 ;  /* 0x00000000ff2d7435 */ /* 0x000fe200000001ff */
[----:B------:R-:W-:Y:S04]  /*2370*/  WARPSYNC R50 ;  /* 0x0000003200007348 */ /* 0x000fe80003800000 */
[----:B------:R0:W1:Y:S01]  /*2380*/  SHFL.BFLY PT, R54, R52, R54, R48 ;  /* 0x0c00003634367389 */ /* 0x00006200000e0030 */
[----:B------:R-:W-:Y:S05]  /*2390*/  RET.REL.NODEC R44 `(_ZN10layer_norm13ln_fwd_kernelINS_13Kernel_traitsI6__halfS2_S2_fjLj5120ELj1ELj1ELj4ELj16ENS_18Kernel_traits_baseILj5120ES2_S2_S2_fjLj128EEEEEEEvNS_9FwdParamsE) ;  /* 0xffffdc602c007950 */ /* 0x000fea0003c3ffff */
.L_x_764:
        /* <DEDUP_REMOVED lines=14> */
.L_x_1137:


//--------------------- .text._ZN10layer_norm13ln_fwd_kernelINS_13Kernel_traitsIffffjLj5120ELj1ELj1ELj4ELj16ENS_18Kernel_traits_baseILj5120EffffjLj128EEEEEEEvNS_9FwdParamsE --------------------------
	.section	.text._ZN10layer_norm13ln_fwd_kernelINS_13Kernel_traitsIffffjLj5120ELj1ELj1ELj4ELj16ENS_18Kernel_traits_baseILj5120EffffjLj128EEEEEEEvNS_9FwdParamsE,"ax",@progbits
	.sectioninfo	@"SHI_REGISTERS=168"
	.align	128
        .global         _ZN10layer_norm13ln_fwd_kernelINS_13Kernel_traitsIffffjLj5120ELj1ELj1ELj4ELj16ENS_18Kernel_traits_baseILj5120EffffjLj128EEEEEEEvNS_9FwdParamsE
        .type           _ZN10layer_norm13ln_fwd_kernelINS_13Kernel_traitsIffffjLj5120ELj1ELj1ELj4ELj16ENS_18Kernel_traits_baseILj5120EffffjLj128EEEEEEEvNS_9FwdParamsE,@function
        .size           _ZN10layer_norm13ln_fwd_kernelINS_13Kernel_traitsIffffjLj5120ELj1ELj1ELj4ELj16ENS_18Kernel_traits_baseILj5120EffffjLj128EEEEEEEvNS_9FwdParamsE,(.L_x_1138 - _ZN10layer_norm13ln_fwd_kernelINS_13Kernel_traitsIffffjLj5120ELj1ELj1ELj4ELj16ENS_18Kernel_traits_baseILj5120EffffjLj128EEEEEEEvNS_9FwdParamsE)
        .other          _ZN10layer_norm13ln_fwd_kernelINS_13Kernel_traitsIffffjLj5120ELj1ELj1ELj4ELj16ENS_18Kernel_traits_baseILj5120EffffjLj128EEEEEEEvNS_9FwdParamsE,@"STO_CUDA_ENTRY STV_DEFAULT"
_ZN10layer_norm13ln_fwd_kernelINS_13Kernel_traitsIffffjLj5120ELj1ELj1ELj4ELj16ENS_18Kernel_traits_baseILj5120EffffjLj128EEEEEEEvNS_9FwdParamsE:
.text._ZN10layer_norm13ln_fwd_kernelINS_13Kernel_traitsIffffjLj5120ELj1ELj1ELj4ELj16ENS_18Kernel_traits_baseILj5120EffffjLj128EEEEEEEvNS_9FwdParamsE:
[----:B------:R-:W-:Y:S02]  /*0000*/  MOV R1, c[0x0][0x28] ;  /* 0x00000a0000017a02 */ /* 0x000fe40000000f00 */
[----:B------:R-:W0:Y:S01]  /*0010*/  S2R R0, SR_TID.X ;  /* 0x0000000000007919 */ /* 0x000e220000002100 */
[----:B------:R-:W1:Y:S01]  /*0020*/  S2UR UR4, SR_CTAID.X ;  /* 0x00000000000479c3 */ /* 0x000e620000002500 */
[----:B0-----:R-:W-:-:S04]  /*0030*/  SHF.R.U32.HI R3, RZ, 0x7, R0 ;  /* 0x00000007ff037819 */ /* 0x001fc80000011600 */
[----:B-1----:R-:W-:-:S04]  /*0040*/  IADD3 R9, R3, UR4, RZ ;  /* 0x0000000403097c10 */ /* 0x002fc8000fffe0ff */
[----:B------:R-:W-:-:S13]  /*0050*/  ISETP.GE.AND P0, PT, R9, c[0x0][0x164], PT ;  /* 0x0000590009007a0c */ /* 0x000fda0003f06270 */
[----:B------:R-:W-:Y:S05]  /*0060*/  @P0 EXIT ;  /* 0x000000000000094d */ /* 0x000fea0003800000 */
[----:B------:R-:W-:Y:S01]  /*0070*/  HFMA2.MMA R11, -RZ, RZ, 0, 9.5367431640625e-07 ;  /* 0x00000010ff0b7435 */ /* 0x000fe200000001ff */
[----:B------:R-:W-:Y:S01]  /*0080*/  LOP3.LUT R2, R0, 0x7f, RZ, 0xc0, !PT ;  /* 0x0000007f00027812 */ /* 0x000fe200078ec0ff */
[----:B------:R-:W-:-:S08]  /*0090*/  ULDC.64 UR4, c[0x0][0x118] ;  /* 0x0000460000047ab9 */ /* 0x000fd00000000a00 */
        /* <DEDUP_REMOVED lines=27> */
[----:B-1----:R-:W-:-:S02]  /*0250*/  LOP3.LUT R5, R0, 0x1f, RZ, 0xc0, !PT ;  /* 0x0000001f00057812 */ /* 0x002fc400078ec0ff */
.L_x_768:
        /* <DEDUP_REMOVED lines=71> */
[----:B------:R-:W-:-:S04]  /*06d0*/  FADD.FTZ R140, R130, R141 ;  /* 0x0000008d828c7221 */ /* 0x000fc80000010000 */
[----:B------:R-:W-:Y:S01]  /*06e0*/  FADD.FTZ R146, R131, R140 ;  /* 0x0000008c83927221 */ /* 0x000fe20000010000 */
[----:B------:R-:W-:Y:S05]  /*06f0*/  BRA.DIV ~URZ, `(.L_x_765) ;  /* 0x000013627f007947 */ /* 0x000fea000b800000 */
[----:B------:R0:W1:Y:S02]  /*0700*/  SHFL.BFLY PT, R140, R146, 0x1, 0x1f ;  /* 0x0c201f00928c7f89 */ /* 0x00006400000e0000 */
.L_x_769:
        /* <DEDUP_REMOVED lines=100> */
.L_x_770:
[----:B------:R-:W-:Y:S01]  /*0d50*/  ISETP.NE.AND P0, PT, R5, RZ, PT ;  /* 0x000000ff0500720c */ /* 0x000fe20003f05270 */
[----:B-1----:R-:W-:Y:S01]  /*0d60*/  FADD.FTZ R143, R145, R146 ;  /* 0x00000092918f7221 */ /* 0x002fe20000010000 */
[----:B------:R-:W-:Y:S01]  /*0d70*/  WARPSYNC 0xffffffff ;  /* 0xffffffff00007948 */ /* 0x000fe20003800000 */
[----:B------:R-:W-:Y:S01]  /*0d80*/  ISETP.GT.U32.AND P1, PT, R5, 0x3, PT ;  /* 0x000000030500780c */ /* 0x000fe20003f24070 */
[----:B------:R-:W-:Y:S01]  /*0d90*/  CS2R R140, SRZ ;  /* 0x00000000008c7805 */ /* 0x000fe2000001ff00 */
[----:B------:R-:W-:Y:S02]  /*0da0*/  MOV R147, RZ ;  /* 0x000000ff00937202 */ /* 0x000fe40000000f00 */
[----:B------:R-:W-:-:S04]  /*0db0*/  LEA R162, P2, R139, c[0x0][0x178], 0x4 ;  /* 0x00005e008ba27a11 */ /* 0x000fc800078420ff */
[----:B------:R-:W-:Y:S02]  /*0dc0*/  LEA.HI.X R163, R139, c[0x0][0x17c], RZ, 0x4, P2 ;  /* 0x00005f008ba37a11 */ /* 0x000fe400010f24ff */
[----:B------:R-:W-:-:S03]  /*0dd0*/  @!P0 IADD3 R144, R7, R10, RZ ;  /* 0x0000000a07908210 */ /* 0x000fc60007ffe0ff */
[----:B------:R-:W-:Y:S02]  /*0de0*/  @!P1 IADD3 R10, R5, R10, RZ ;  /* 0x0000000a050a9210 */ /* 0x000fe40007ffe0ff */
[----:B------:R-:W-:Y:S01]  /*0df0*/  @!P0 STS.64 [R144.X8], R142 ;  /* 0x0000008e90008388 */ /* 0x000fe20000008a00 */
[----:B------:R-:W-:-:S03]  /*0e00*/  @!P1 MOV R147, 0x44a00000 ;  /* 0x44a0000000939802 */ /* 0x000fc60000000f00 */
[----:B------:R-:W-:Y:S01]  /*0e10*/  BAR.SYNC.DEFER_BLOCKING 0x0 ;  /* 0x0000000000007b1d */ /* 0x000fe20000010000 */
[----:B------:R-:W-:-:S05]  /*0e20*/  LOP3.LUT P0, RZ, R7, 0x1f, R0, 0xf8, !PT ;  /* 0x0000001f07ff7812 */ /* 0x000fca000780f800 */
[----:B0-----:R-:W0:Y:S08]  /*0e30*/  SHFL.DOWN PT, R146, R147, 0x2, 0x1f ;  /* 0x08401f0093927f89 */ /* 0x001e3000000e0000 */
[----:B------:R-:W-:-:S05]  /*0e40*/  @!P0 MOV R152, 0x4 ;  /* 0x0000000400988802 */ /* 0x000fca0000000f00 */
[----:B------:R-:W-:Y:S01]  /*0e50*/  @!P0 IMAD.WIDE R152, R9, R152, c[0x0][0x188] ;  /* 0x0000620009988625 */ /* 0x000fe200078e0298 */
[----:B------:R-:W1:Y:S01]  /*0e60*/  @!P1 LDS.64 R140, [R10.X8] ;  /* 0x000000000a8c9984 */ /* 0x000e620000008a00 */
[----:B------:R-:W-:-:S04]  /*0e70*/  LEA R164, P1, R137, c[0x0][0x178], 0x4 ;  /* 0x00005e0089a47a11 */ /* 0x000fc800078220ff */
[----:B------:R-:W-:Y:S01]  /*0e80*/  LEA.HI.X R165, R137, c[0x0][0x17c], RZ, 0x4, P1 ;  /* 0x00005f0089a57a11 */ /* 0x000fe200008f24ff */
[----:B0-----:R-:W-:-:S04]  /*0e90*/  FADD.FTZ R145, R146, R147 ;  /* 0x0000009392917221 */ /* 0x001fc80000010000 */
[----:B------:R-:W0:Y:S01]  /*0ea0*/  MUFU.RCP R148, R145 ;  /* 0x0000009100947308 */ /* 0x000e220000001000 */
[----:B------:R-:W-:Y:S04]  /*0eb0*/  SHFL.DOWN PT, R142, R145, 0x1, 0x1f ;  /* 0x08201f00918e7f89 */ /* 0x000fe800000e0000 */
[----:B-1----:R-:W1:Y:S04]  /*0ec0*/  SHFL.DOWN PT, R149, R140, 0x2, 0x1f ;  /* 0x08401f008c957f89 */ /* 0x002e6800000e0000 */
        /* <DEDUP_REMOVED lines=10> */
[----:B------:R-:W-:Y:S01]  /*0f70*/  @!P0 MOV R146, 0x4 ;  /* 0x0000000400928802 */ /* 0x000fe20000000f00 */
[----:B------:R-:W-:-:S02]  /*0f80*/  FADD.FTZ R143, R145, R142 ;  /* 0x0000008e918f7221 */ /* 0x000fc40000010000 */
[----:B------:R-:W-:-:S04]  /*0f90*/  FFMA.FTZ R147, R148, R149, R147 ;  /* 0x0000009594937223 */ /* 0x000fc80000010093 */
[----:B------:R-:W1:Y:S01]  /*0fa0*/  MUFU.RCP R143, R143 ;  /* 0x0000008f008f7308 */ /* 0x000e620000001000 */
[----:B------:R-:W2:Y:S01]  /*0fb0*/  SHFL.DOWN PT, R140, R147, 0x1, 0x1f ;  /* 0x08201f00938c7f89 */ /* 0x000ea200000e0000 */
[----:B0-----:R-:W-:-:S04]  /*0fc0*/  FMUL.FTZ R10, R142, R151 ;  /* 0x000000978e0a7220 */ /* 0x001fc80000410000 */
[----:B------:R-:W-:Y:S02]  /*0fd0*/  FFMA.FTZ R10, R145, R144, R10 ;  /* 0x00000090910a7223 */ /* 0x000fe4000001000a */
[----:B------:R-:W-:Y:S02]  /*0fe0*/  FADD.FTZ R144, R144, -R151 ;  /* 0x8000009790907221 */ /* 0x000fe40000010000 */
[----:B-1----:R-:W-:Y:S02]  /*0ff0*/  FMUL.FTZ R10, R143, R10 ;  /* 0x0000000a8f0a7220 */ /* 0x002fe40000410000 */
[----:B------:R-:W-:-:S04]  /*1000*/  FMUL.FTZ R144, R144, R144 ;  /* 0x0000009090907220 */ /* 0x000fc80000410000 */
[----:B------:R-:W-:Y:S01]  /*1010*/  FMUL.FTZ R145, R145, R144 ;  /* 0x0000009091917220 */ /* 0x000fe20000410000 */
[----:B------:R-:W0:Y:S01]  /*1020*/  SHFL.IDX PT, R10, R10, RZ, 0x1f ;  /* 0x00001fff0a0a7589 */ /* 0x000e2200000e0000 */
[----:B--2---:R-:W-:Y:S02]  /*1030*/  FADD.FTZ R144, R147, R140 ;  /* 0x0000008c93907221 */ /* 0x004fe40000010000 */
[----:B------:R-:W-:Y:S02]  /*1040*/  FMUL.FTZ R145, R142, R145 ;  /* 0x000000918e917220 */ /* 0x000fe40000410000 */
[C---:B------:R-:W-:Y:S01]  /*1050*/  @!P0 IMAD.WIDE R140, R9.reuse, R146, c[0x0][0x180] ;  /* 0x00006000098c8625 */ /* 0x040fe200078e0292 */
[----:B------:R-:W-:-:S03]  /*1060*/  IADD3 R9, R9, c[0x0][0x160], RZ ;  /* 0x0000580009097a10 */ /* 0x000fc60007ffe0ff */
        /* <DEDUP_REMOVED lines=9> */
[----:B0-----:R-:W-:Y:S01]  /*1100*/  HFMA2.MMA R141, -RZ, RZ, 0.662109375, -19.203125 ;  /* 0x394ccccdff8d7435 */ /* 0x001fe200000001ff */
[--C-:B------:R-:W-:Y:S02]  /*1110*/  FADD.FTZ R140, R15, -R10.reuse ;  /* 0x8000000a0f8c7221 */ /* 0x100fe40000010000 */
[--C-:B------:R-:W-:Y:S02]  /*1120*/  FADD.FTZ R24, R24, -R10.reuse ;  /* 0x8000000a18187221 */ /* 0x100fe40000010000 */
[--C-:B------:R-:W-:Y:S02]  /*1130*/  FADD.FTZ R25, R25, -R10.reuse ;  /* 0x8000000a19197221 */ /* 0x100fe40000010000 */
[----:B------:R-:W-:-:S02]  /*1140*/  FADD.FTZ R20, R20, -R10 ;  /* 0x8000000a14147221 */ /* 0x000fc40000010000 */
[--C-:B------:R-:W-:Y:S02]  /*1150*/  FADD.FTZ R38, R38, -R10.reuse ;  /* 0x8000000a26267221 */ /* 0x100fe40000010000 */
[----:B-1----:R-:W-:Y:S02]  /*1160*/  FFMA.FTZ R141, R144, R141, c[0x0][0x1b0] ;  /* 0x00006c00908d7623 */ /* 0x002fe4000001008d */
        /* <DEDUP_REMOVED lines=20> */
[--C-:B------:R-:W-:Y:S02]  /*12b0*/  FADD.FTZ R142, R121, -R10.reuse ;  /* 0x8000000a798e7221 */ /* 0x100fe40000010000 */
[C---:B------:R-:W-:Y:S01]  /*12c0*/  FMUL.FTZ R25, R141.reuse, R20 ;  /* 0x000000148d197220 */ /* 0x040fe20000410000 */
[----:B------:R-:W-:Y:S01]  /*12d0*/  LEA R20, P0, R132, c[0x0][0x178], 0x4 ;  /* 0x00005e0084147a11 */ /* 0x000fe200078020ff */
[----:B------:R-:W-:Y:S02]  /*12e0*/  FADD.FTZ R34, R34, -R10 ;  /* 0x8000000a22227221 */ /* 0x000fe40000010000 */
[C---:B------:R-:W-:Y:S02]  /*12f0*/  FMUL.FTZ R121, R141.reuse, R38 ;  /* 0x000000268d797220 */ /* 0x040fe40000410000 */
[----:B------:R-:W-:-:S02]  /*1300*/  FMUL.FTZ R158, R141, R39 ;  /* 0x000000278d9e7220 */ /* 0x000fc40000410000 */
[C---:B------:R-:W-:Y:S02]  /*1310*/  FMUL.FTZ R160, R141.reuse, R35 ;  /* 0x000000238da07220 */ /* 0x040fe40000410000 */
[----:B------:R-:W-:Y:S02]  /*1320*/  FMUL.FTZ R156, R141, R31 ;  /* 0x0000001f8d9c7220 */ /* 0x000fe40000410000 */
[--C-:B------:R-:W-:Y:S02]  /*1330*/  FADD.FTZ R144, R123, -R10.reuse ;  /* 0x8000000a7b907221 */ /* 0x100fe40000010000 */
[----:B------:R-:W-:Y:S02]  /*1340*/  FADD.FTZ R146, R125, -R10 ;  /* 0x8000000a7d927221 */ /* 0x000fe40000010000 */
[C---:B------:R-:W-:Y:S02]  /*1350*/  FMUL.FTZ R35, R141.reuse, R30 ;  /* 0x0000001e8d237220 */ /* 0x040fe40000410000 */
[----:B------:R-:W-:-:S02]  /*1360*/  FMUL.FTZ R31, R141, R26 ;  /* 0x0000001a8d1f7220 */ /* 0x000fc40000410000 */
[--C-:B------:R-:W-:Y:S02]  /*1370*/  FADD.FTZ R27, R27, -R10.reuse ;  /* 0x8000000a1b1b7221 */ /* 0x100fe40000010000 */
[--C-:B------:R-:W-:Y:S02]  /*1380*/  FADD.FTZ R12, R12, -R10.reuse ;  /* 0x8000000a0c0c7221 */ /* 0x100fe40000010000 */
[--C-:B------:R-:W-:Y:S02]  /*1390*/  FADD.FTZ R13, R13, -R10.reuse ;  /* 0x8000000a0d0d7221 */ /* 0x100fe40000010000 */
[--C-:B------:R-:W-:Y:S02]  /*13a0*/  FADD.FTZ R14, R14, -R10.reuse ;  /* 0x8000000a0e0e7221 */ /* 0x100fe40000010000 */
[----:B------:R-:W-:Y:S02]  /*13b0*/  FADD.FTZ R120, R120, -R10 ;  /* 0x8000000a78787221 */ /* 0x000fe40000010000 */
[C---:B------:R-:W-:Y:S01]  /*13c0*/  FMUL.FTZ R26, R141.reuse, R21 ;  /* 0x000000158d1a7220 */ /* 0x040fe20000410000 */
[----:B------:R-:W-:Y:S01]  /*13d0*/  LEA.HI.X R21, R132, c[0x0][0x17c], RZ, 0x4, P0 ;  /* 0x00005f0084157a11 */ /* 0x000fe200000f24ff */
[----:B------:R-:W-:-:S02]  /*13e0*/  FMUL.FTZ R123, R141, R16 ;  /* 0x000000108d7b7220 */ /* 0x000fc40000410000 */
[C---:B------:R-:W-:Y:S02]  /*13f0*/  FMUL.FTZ R30, R141.reuse, R17 ;  /* 0x000000118d1e7220 */ /* 0x040fe40000410000 */
[C---:B------:R-:W-:Y:S02]  /*1400*/  FMUL.FTZ R125, R141.reuse, R18 ;  /* 0x000000128d7d7220 */ /* 0x040fe40000410000 */
[C---:B0-----:R-:W-:Y:S02]  /*1410*/  FMUL.FTZ R152, R141.reuse, R19 ;  /* 0x000000138d987220 */ /* 0x041fe40000410000 */
[----:B------:R-:W-:Y:S02]  /*1420*/  FMUL.FTZ R39, R141, R34 ;  /* 0x000000228d277220 */ /* 0x000fe40000410000 */
[----:B-----5:R-:W-:Y:S02]  /*1430*/  FFMA.FTZ R19, R119, R158, R79 ;  /* 0x0000009e77137223 */ /* 0x020fe4000001004f */
[----:B------:R-:W-:-:S02]  /*1440*/  FFMA.FTZ R18, R118, R121, R78 ;  /* 0x0000007976127223 */ /* 0x000fc4000001004e */
[----:B------:R-:W-:Y:S01]  /*1450*/  FFMA.FTZ R17, R117, R36, R77 ;  /* 0x0000002475117223 */ /* 0x000fe2000001004d */
[----:B------:R-:W-:Y:S01]  /*1460*/  LEA R36, P0, R136, c[0x0][0x178], 0x4 ;  /* 0x00005e0088247a11 */ /* 0x000fe200078020ff */
[----:B------:R-:W-:Y:S02]  /*1470*/  FFMA.FTZ R16, R116, R15, R76 ;  /* 0x0000000f74107223 */ /* 0x000fe4000001004c */
[--C-:B------:R-:W-:Y:S02]  /*1480*/  FADD.FTZ R22, R22, -R10.reuse ;  /* 0x8000000a16167221 */ /* 0x100fe40000010000 */
[--C-:B------:R-:W-:Y:S01]  /*1490*/  FADD.FTZ R23, R23, -R10.reuse ;  /* 0x8000000a17177221 */ /* 0x100fe20000010000 */
[----:B------:R0:W-:Y:S01]  /*14a0*/  STG.E.128 [R20.64], R16 ;  /* 0x0000001014007986 */ /* 0x0001e2000c101d04 */
        /* <DEDUP_REMOVED lines=18> */
[----:B------:R-:W-:Y:S01]  /*15d0*/  FFMA.FTZ R12, R112, R37, R72 ;  /* 0x00000025700c7223 */ /* 0x000fe20000010048 */
[----:B------:R-:W-:Y:S01]  /*15e0*/  LEA.HI.X R37, R136, c[0x0][0x17c], RZ, 0x4, P0 ;  /* 0x00005f0088257a11 */ /* 0x000fe200000f24ff */
[C---:B------:R-:W-:Y:S02]  /*15f0*/  FMUL.FTZ R27, R141.reuse, R22 ;  /* 0x000000168d1b7220 */ /* 0x040fe40000410000 */
[----:B------:R-:W-:Y:S01]  /*1600*/  FMUL.FTZ R154, R141, R23 ;  /* 0x000000178d9a7220 */ /* 0x000fe20000410000 */
[----:B------:R1:W-:Y:S01]  /*1610*/  STG.E.128 [R164.64], R12 ;  /* 0x0000000ca4007986 */ /* 0x0003e2000c101d04 */
[----:B------:R-:W-:-:S02]  /*1620*/  FFMA.FTZ R23, R111, R156, R71 ;  /* 0x0000009c6f177223 */ /* 0x000fc40000010047 */
[----:B------:R-:W-:Y:S02]  /*1630*/  FFMA.FTZ R22, R110, R35, R70 ;  /* 0x000000236e167223 */ /* 0x000fe40000010046 */
[----:B0-----:R-:W-:Y:S01]  /*1640*/  FFMA.FTZ R21, R109, R28, R69 ;  /* 0x0000001c6d157223 */ /* 0x001fe20000010045 */
[----:B------:R-:W-:Y:S01]  /*1650*/  LEA R28, P1, R135, c[0x0][0x178], 0x4 ;  /* 0x00005e00871c7a11 */ /* 0x000fe200078220ff */
[----:B------:R-:W-:Y:S02]  /*1660*/  FFMA.FTZ R20, R108, R33, R68 ;  /* 0x000000216c147223 */ /* 0x000fe40000010044 */
[----:B------:R-:W-:Y:S02]  /*1670*/  FFMA.FTZ R35, R107, R34, R67 ;  /* 0x000000226b237223 */ /* 0x000fe40000010043 */
[----:B------:R-:W-:Y:S01]  /*1680*/  FFMA.FTZ R33, R105, R24, R65 ;  /* 0x0000001869217223 */ /* 0x000fe20000010041 */
[----:B------:R-:W-:Y:S01]  /*1690*/  LEA R24, P0, R8, c[0x0][0x178], 0x4 ;  /* 0x00005e0008187a11 */ /* 0x000fe200078020ff */
[----:B------:R-:W-:Y:S01]  /*16a0*/  FMUL.FTZ R140, R141, R140 ;  /* 0x0000008c8d8c7220 */ /* 0x000fe20000410000 */
[----:B------:R-:W-:Y:S01]  /*16b0*/  STG.E.128 [R162.64], R20 ;  /* 0x00000014a2007986 */ /* 0x000fe2000c101d04 */
[----:B------:R-:W-:-:S02]  /*16c0*/  FFMA.FTZ R34, R106, R31, R66 ;  /* 0x0000001f6a227223 */ /* 0x000fc40000010042 */
[----:B------:R-:W-:Y:S01]  /*16d0*/  FFMA.FTZ R32, R104, R29, R64 ;  /* 0x0000001d68207223 */ /* 0x000fe20000010040 */
[----:B------:R-:W-:Y:S01]  /*16e0*/  LEA.HI.X R29, R135, c[0x0][0x17c], RZ, 0x4, P1 ;  /* 0x00005f00871d7a11 */ /* 0x000fe200008f24ff */
[----:B-1----:R-:W-:Y:S02]  /*16f0*/  FFMA.FTZ R15, R103, R154, R63 ;  /* 0x0000009a670f7223 */ /* 0x002fe4000001003f */
[----:B------:R-:W-:Y:S01]  /*1700*/  FFMA.FTZ R14, R102, R27, R62 ;  /* 0x0000001b660e7223 */ /* 0x000fe2000001003e */
[----:B------:R0:W-:Y:S01]  /*1710*/  STG.E.128 [R120.64], R32 ;  /* 0x0000002078007986 */ /* 0x0001e2000c101d04 */
        /* <DEDUP_REMOVED lines=8> */
[----:B------:R-:W-:Y:S01]  /*17a0*/  FFMA.FTZ R17, R97, R30, R57 ;  /* 0x0000001e61117223 */ /* 0x000fe20000010039 */
[----:B------:R-:W-:Y:S01]  /*17b0*/  LEA R30, P0, R134, c[0x0][0x178], 0x4 ;  /* 0x00005e00861e7a11 */ /* 0x000fe200078020ff */
[----:B------:R-:W-:Y:S01]  /*17c0*/  FFMA.FTZ R16, R96, R123, R56 ;  /* 0x0000007b60107223 */ /* 0x000fe20000010038 */
[----:B------:R-:W-:Y:S01]  /*17d0*/  LOP3.LUT P1, RZ, R4, 0xff, RZ, 0xc0, !PT ;  /* 0x000000ff04ff7812 */ /* 0x000fe2000782c0ff */
[C---:B------:R-:W-:Y:S01]  /*17e0*/  FMUL.FTZ R142, R141.reuse, R142 ;  /* 0x0000008e8d8e7220 */ /* 0x040fe20000410000 */
[----:B------:R-:W-:Y:S01]  /*17f0*/  LEA.HI.X R31, R134, c[0x0][0x17c], RZ, 0x4, P0 ;  /* 0x00005f00861f7a11 */ /* 0x000fe200000f24ff */
[C---:B------:R-:W-:Y:S01]  /*1800*/  FMUL.FTZ R143, R141.reuse, R122 ;  /* 0x0000007a8d8f7220 */ /* 0x040fe20000410000 */
[----:B------:R2:W-:Y:S01]  /*1810*/  STG.E.128 [R28.64], R16 ;  /* 0x000000101c007986 */ /* 0x0005e2000c101d04 */
[----:B------:R-:W-:Y:S01]  /*1820*/  FMUL.FTZ R144, R141, R144 ;  /* 0x000000908d907220 */ /* 0x000fe20000410000 */
[----:B0-----:R-:W-:Y:S01]  /*1830*/  LEA R32, P2, R133, c[0x0][0x178], 0x4 ;  /* 0x00005e0085207a11 */ /* 0x001fe200078420ff */
[----:B------:R-:W-:Y:S01]  /*1840*/  FFMA.FTZ R23, R95, R140, R55 ;  /* 0x0000008c5f177223 */ /* 0x000fe20000010037 */
[----:B------:R-:W-:Y:S01]  /*1850*/  ISETP.GE.AND P0, PT, R9, c[0x0][0x164], PT ;  /* 0x0000590009007a0c */ /* 0x000fe20003f06270 */
[----:B------:R-:W-:Y:S01]  /*1860*/  FFMA.FTZ R22, R94, R129, R54 ;  /* 0x000000815e167223 */ /* 0x000fe20000010036 */
[----:B------:R-:W-:Y:S01]  /*1870*/  LEA.HI.X R33, R133, c[0x0][0x17c], RZ, 0x4, P2 ;  /* 0x00005f0085217a11 */ /* 0x000fe200010f24ff */
[----:B------:R-:W-:Y:S01]  /*1880*/  FFMA.FTZ R21, R93, R38, R53 ;  /* 0x000000265d157223 */ /* 0x000fe20000010035 */
[----:B------:R-:W-:Y:S01]  /*1890*/  SEL R4, RZ, 0x1, P1 ;  /* 0x00000001ff047807 */ /* 0x000fe20000800000 */
[----:B------:R-:W-:-:S02]  /*18a0*/  FFMA.FTZ R20, R92, R127, R52 ;  /* 0x0000007f5c147223 */ /* 0x000fc40000010034 */
[C---:B------:R-:W-:Y:S02]  /*18b0*/  FMUL.FTZ R145, R141.reuse, R124 ;  /* 0x0000007c8d917220 */ /* 0x040fe40000410000 */
        /* <DEDUP_REMOVED lines=8> */
[----:B-1----:R-:W-:Y:S02]  /*1940*/  FFMA.FTZ R15, R91, R144, R51 ;  /* 0x000000905b0f7223 */ /* 0x002fe40000010033 */
[----:B------:R-:W-:Y:S02]  /*1950*/  FFMA.FTZ R14, R90, R143, R50 ;  /* 0x0000008f5a0e7223 */ /* 0x000fe40000010032 */
[----:B------:R-:W-:Y:S02]  /*1960*/  FFMA.FTZ R13, R89, R142, R49 ;  /* 0x0000008e590d7223 */ /* 0x000fe40000010031 */
[----:B------:R-:W-:-:S02]  /*1970*/  FFMA.FTZ R12, R88, R131, R48 ;  /* 0x00000083580c7223 */ /* 0x000fc40000010030 */
[----:B--2---:R-:W-:Y:S02]  /*1980*/  FFMA.FTZ R19, R87, R148, R47 ;  /* 0x0000009457137223 */ /* 0x004fe4000001002f */
        /* <DEDUP_REMOVED lines=12> */
.L_x_767:
[----:B------:R-:W-:Y:S05]  /*1a50*/  EXIT ;  /* 0x000000000000794d */ /* 0x000fea0003800000 */
.L_x_765:
[----:B------:R-:W-:Y:S01]  /*1a60*/  HFMA2.MMA R145, -RZ, RZ, 0, 5.9604644775390625e-08 ;  /* 0x00000001ff917435 */ /* 0x000fe200000001ff */
[----:B------:R-:W-:Y:S02]  /*1a70*/  MOV R143, 0x1f ;  /* 0x0000001f008f7802 */ /* 0x000fe40000000f00 */
[----:B------:R-:W-:Y:S02]  /*1a80*/  MOV R144, 0xffffffff ;  /* 0xffffffff00907802 */ /* 0x000fe40000000f00 */
[----:B------:R-:W-:Y:S02]  /*1a90*/  MOV R140, 0x1ab0 ;  /* 0x00001ab0008c7802 */ /* 0x000fe40000000f00 */
[----:B-----5:R-:W-:Y:S05]  /*1aa0*/  CALL.REL.NOINC `($__internal_89_$__cuda_sm70_shflsync_bfly_p) ;  /* 0x0000089000007944 */ /* 0x020fea0003c00000 */
[----:B-1----:R-:W-:Y:S01]  /*1ab0*/  MOV R140, R145 ;  /* 0x00000091008c7202 */ /* 0x002fe20000000f00 */
[----:B0-----:R-:W-:Y:S05]  /*1ac0*/  BRA `(.L_x_769) ;  /* 0xffffec4000007947 */ /* 0x001fea000383ffff */
.L_x_766:
[----:B------:R-:W-:Y:S01]  /*1ad0*/  HFMA2.MMA R145, -RZ, RZ, 0, 1.1920928955078125e-07 ;  /* 0x00000002ff917435 */ /* 0x000fe200000001ff */
[----:B------:R-:W-:Y:S02]  /*1ae0*/  MOV R143, 0x1f ;  /* 0x0000001f008f7802 */ /* 0x000fe40000000f00 */
[----:B------:R-:W-:-:S02]  /*1af0*/  MOV R144, 0xffffffff ;  /* 0xffffffff00907802 */ /* 0x000fc40000000f00 */
[----:B------:R-:W-:Y:S02]  /*1b00*/  MOV R140, 0x1b20 ;  /* 0x00001b20008c7802 */ /* 0x000fe40000000f00 */
[----:B-----5:R-:W-:Y:S05]  /*1b10*/  CALL.REL.NOINC `($__internal_89_$__cuda_sm70_shflsync_bfly_p) ;  /* 0x0000082000007944 */ /* 0x020fea0003c00000 */
[----:B01----:R-:W-:Y:S01]  /*1b20*/  FADD.FTZ R146, R146, R145 ;  /* 0x0000009192927221 */ /* 0x003fe20000010000 */
[----:B------:R-:W-:Y:S01]  /*1b30*/  HFMA2.MMA R145, -RZ, RZ, 0, 2.384185791015625e-07 ;  /* 0x00000004ff917435 */ /* 0x000fe200000001ff */
[----:B------:R-:W-:Y:S02]  /*1b40*/  MOV R143, 0x1f ;  /* 0x0000001f008f7802 */ /* 0x000fe40000000f00 */
[----:B------:R-:W-:Y:S02]  /*1b50*/  MOV R144, 0xffffffff ;  /* 0xffffffff00907802 */ /* 0x000fe40000000f00 */
[----:B------:R-:W-:Y:S02]  /*1b60*/  MOV R140, 0x1b80 ;  /* 0x00001b80008c7802 */ /* 0x000fe40000000f00 */
[----:B------:R-:W-:Y:S05]  /*1b70*/  CALL.REL.NOINC `($__internal_89_$__cuda_sm70_shflsync_bfly_p) ;  /* 0x000007c000007944 */ /* 0x000fea0003c00000 */
[----:B01----:R-:W-:Y:S01]  /*1b80*/  FADD.FTZ R146, R146, R145 ;  /* 0x0000009192927221 */ /* 0x003fe20000010000 */
[----:B------:R-:W-:Y:S01]  /*1b90*/  HFMA2.MMA R145, -RZ, RZ, 0, 4.76837158203125e-07 ;  /* 0x00000008ff917435 */ /* 0x000fe200000001ff */
[----:B------:R-:W-:Y:S02]  /*1ba0*/  MOV R143, 0x1f ;  /* 0x0000001f008f7802 */ /* 0x000fe40000000f00 */
[----:B------:R-:W-:-:S02]  /*1bb0*/  MOV R144, 0xffffffff ;  /* 0xffffffff00907802 */ /* 0x000fc40000000f00 */
[----:B------:R-:W-:Y:S02]  /*1bc0*/  MOV R140, 0x1be0 ;  /* 0x00001be0008c7802 */ /* 0x000fe40000000f00 */
[----:B------:R-:W-:Y:S05]  /*1bd0*/  CALL.REL.NOINC `($__internal_89_$__cuda_sm70_shflsync_bfly_p) ;  /* 0x0000076000007944 */ /* 0x000fea0003c00000 */
[----:B01----:R-:W-:Y:S01]  /*1be0*/  FADD.FTZ R146, R146, R145 ;  /* 0x0000009192927221 */ /* 0x003fe20000010000 */
[----:B------:R-:W-:Y:S01]  /*1bf0*/  HFMA2.MMA R145, -RZ, RZ, 0, 9.5367431640625e-07 ;  /* 0x00000010ff917435 */ /* 0x000fe200000001ff */
[----:B------:R-:W-:Y:S02]  /*1c00*/  MOV R143, 0x1f ;  /* 0x0000001f008f7802 */ /* 0x000fe40000000f00 */
[----:B------:R-:W-:Y:S02]  /*1c10*/  MOV R144, 0xffffffff ;  /* 0xffffffff00907802 */ /* 0x000fe40000000f00 */
[----:B------:R-:W-:Y:S02]  /*1c20*/  MOV R140, 0x1c40 ;  /* 0x00001c40008c7802 */ /* 0x000fe40000000f00 */
[----:B------:R-:W-:Y:S05]  /*1c30*/  CALL.REL.NOINC `($__internal_89_$__cuda_sm70_shflsync_bfly_p) ;  /* 0x0000070000007944 */ /* 0x000fea0003c00000 */
        /* <DEDUP_REMOVED lines=86> */
[----:B------:R-:W-:Y:S05]  /*21a0*/  CALL.REL.NOINC `($__internal_89_$__cuda_sm70_shflsync_bfly_p) ;  /* 0x0000019000007944 */ /* 0x000fea0003c00000 */
[----:B01----:R-:W-:Y:S01]  /*21b0*/  FADD.FTZ R146, R146, R145 ;  /* 0x0000009192927221 */ /* 0x003fe20000010000 */
[----:B------:R-:W-:Y:S01]  /*21c0*/  HFMA2.MMA R145, -RZ, RZ, 0, 1.1920928955078125e-07 ;  /* 0x00000002ff917435 */ /* 0x000fe200000001ff */
[----:B------:R-:W-:Y:S02]  /*21d0*/  MOV R143, 0x1f ;  /* 0x0000001f008f7802 */ /* 0x000fe40000000f00 */
[----:B------:R-:W-:Y:S02]  /*21e0*/  MOV R144, 0xffffffff ;  /* 0xffffffff00907802 */ /* 0x000fe40000000f00 */
[----:B------:R-:W-:Y:S02]  /*21f0*/  MOV R140, 0x2210 ;  /* 0x00002210008c7802 */ /* 0x000fe40000000f00 */
[----:B------:R-:W-:Y:S05]  /*2200*/  CALL.REL.NOINC `($__internal_89_$__cuda_sm70_shflsync_bfly_p) ;  /* 0x0000013000007944 */ /* 0x000fea0003c00000 */
[----:B01----:R-:W-:Y:S01]  /*2210*/  FADD.FTZ R146, R146, R145 ;  /* 0x0000009192927221 */ /* 0x003fe20000010000 */
[----:B------:R-:W-:Y:S01]  /*2220*/  HFMA2.MMA R145, -RZ, RZ, 0, 2.384185791015625e-07 ;  /* 0x00000004ff917435 */ /* 0x000fe200000001ff */
[----:B------:R-:W-:Y:S02]  /*2230*/  MOV R143, 0x1f ;  /* 0x0000001f008f7802 */ /* 0x000fe40000000f00 */
[----:B------:R-:W-:-:S02]  /*2240*/  MOV R144, 0xffffffff ;  /* 0xffffffff00907802 */ /* 0x000fc40000000f00 */
[----:B------:R-:W-:Y:S02]  /*2250*/  MOV R140, 0x2270 ;  /* 0x00002270008c7802 */ /* 0x000fe40000000f00 */
[----:B------:R-:W-:Y:S05]  /*2260*/  CALL.REL.NOINC `($__internal_89_$__cuda_sm70_shflsync_bfly_p) ;  /* 0x000000d000007944 */ /* 0x000fea0003c00000 */
[----:B01----:R-:W-:Y:S01]  /*2270*/  FADD.FTZ R146, R146, R145 ;  /* 0x0000009192927221 */ /* 0x003fe20000010000 */
[----:B------:R-:W-:Y:S01]  /*2280*/  HFMA2.MMA R145, -RZ, RZ, 0, 4.76837158203125e-07 ;  /* 0x00000008ff917435 */ /* 0x000fe200000001ff */
[----:B------:R-:W-:Y:S02]  /*2290*/  MOV R143, 0x1f ;  /* 0x0000001f008f7802 */ /* 0x000fe40000000f00 */
[----:B------:R-:W-:Y:S02]  /*22a0*/  MOV R144, 0xffffffff ;  /* 0xffffffff00907802 */ /* 0x000fe40000000f00 */
[----:B------:R-:W-:Y:S02]  /*22b0*/  MOV R140, 0x22d0 ;  /* 0x000022d0008c7802 */ /* 0x000fe40000000f00 */
[----:B------:R-:W-:Y:S05]  /*22c0*/  CALL.REL.NOINC `($__internal_89_$__cuda_sm70_shflsync_bfly_p) ;  /* 0x0000007000007944 */ /* 0x000fea0003c00000 */
[----:B01----:R-:W-:Y:S01]  /*22d0*/  FADD.FTZ R146, R146, R145 ;  /* 0x0000009192927221 */ /* 0x003fe20000010000 */
[----:B------:R-:W-:Y:S01]  /*22e0*/  HFMA2.MMA R145, -RZ, RZ, 0, 9.5367431640625e-07 ;  /* 0x00000010ff917435 */ /* 0x000fe200000001ff */
[----:B------:R-:W-:Y:S02]  /*22f0*/  MOV R143, 0x1f ;  /* 0x0000001f008f7802 */ /* 0x000fe40000000f00 */
[----:B------:R-:W-:-:S02]  /*2300*/  MOV R144, 0xffffffff ;  /* 0xffffffff00907802 */ /* 0x000fc40000000f00 */
[----:B------:R-:W-:Y:S02]  /*2310*/  MOV R140, 0x2330 ;  /* 0x00002330008c7802 */ /* 0x000fe40000000f00 */
[----:B------:R-:W-:Y:S05]  /*2320*/  CALL.REL.NOINC `($__internal_89_$__cuda_sm70_shflsync_bfly_p) ;  /* 0x0000001000007944 */ /* 0x000fea0003c00000 */
[----:B01----:R-:W-:Y:S05]  /*2330*/  BRA `(.L_x_770) ;  /* 0xffffea1000007947 */ /* 0x003fea000383ffff */
        .weak           $__internal_89_$__cuda_sm70_shflsync_bfly_p
        .type           $__internal_89_$__cuda_sm70_shflsync_bfly_p,@function
        .size           $__internal_89_$__cuda_sm70_shflsync_bfly_p,(.L_x_1138 - $__internal_89_$__cuda_sm70_shflsync_bfly_p)
$__internal_89_$__cuda_sm70_shflsync_bfly_p:
[----:B------:R-:W-:Y:S01]  /*2340*/  HFMA2.MMA R141, -RZ, RZ, 0, 0 ;  /* 0x00000000ff8d7435 */ /* 0x000fe200000001ff */
[----:B------:R-:W-:Y:S04]  /*2350*/  WARPSYNC R144 ;  /* 0x0000009000007348 */ /* 0x000fe80003800000 */
[----:B------:R0:W1:Y:S01]  /*2360*/  SHFL.BFLY PT, R145, R146, R145, R143 ;  /* 0x0c00009192917389 */ /* 0x00006200000e008f */
[----:B------:R-:W-:Y:S05]  /*2370*/  RET.REL.NODEC R140 `(_ZN10layer_norm13ln_fwd_kernelINS_13Kernel_traitsIffffjLj5120ELj1ELj1ELj4ELj16ENS_18Kernel_traits_baseILj5120EffffjLj128EEEEEEEvNS_9FwdParamsE) ;  /* 0xffffdc808c007950 */ /* 0x000fea0003c3ffff */
.L_x_771:
        /* <DEDUP_REMOVED lines=16> */
.L_x_1138:


//--------------------- .text._ZN10layer_norm13ln_fwd_kernelINS_13Kernel_traitsI13__nv_bfloat16fS2_fjLj4096ELj1ELj1ELj4ELj16ENS_18Kernel_traits_baseILj4096ES2_fS2_fjLj128EEEEEEEvNS_9FwdParamsE --------------------------
	.section	.text._ZN10layer_norm13ln_fwd_kernelINS_13Kernel_traitsI13__nv_bfloat16fS2_fjLj4096ELj1ELj1ELj4ELj16ENS_18Kernel_traits_baseILj4096ES2_fS2_fjLj128EEEEEEEvNS_9FwdParamsE,"ax",@progbits
	.sectioninfo	@"SHI_REGISTERS=80"
	.align	128
        .global         _ZN10layer_norm13ln_fwd_kernelINS_13Kernel_traitsI13__nv_bfloat16fS2_fjLj4096ELj1ELj1ELj4ELj16ENS_18Kernel_traits_baseILj4096ES2_fS2_fjLj128EEEEEEEvNS_9FwdParamsE
        .type           _ZN10layer_norm13ln_fwd_kernelINS_13Kernel_traitsI13__nv_bfloat16fS2_fjLj4096ELj1ELj1ELj4ELj16ENS_18Kernel_traits_baseILj4096ES2_fS2_fjLj128EEEEEEEvNS_9FwdParamsE,@function
        .size           _ZN10layer_norm13ln_fwd_kernelINS_13Kernel_traitsI13__nv_bfloat16fS2_fjLj4096ELj1ELj1ELj4ELj16ENS_18Kernel_traits_baseILj4096ES2_fS2_fjLj128EEEEEEEvNS_9FwdParamsE,(.L_x_1139 - _ZN10layer_norm13ln_fwd_kernelINS_13Kernel_traitsI13__nv_bfloat16fS2_fjLj4096ELj1ELj1ELj4ELj16ENS_18Kernel_traits_baseILj4096ES2_fS2_fjLj128EEEEEEEvNS_9FwdParamsE)
        .other          _ZN10layer_norm13ln_fwd_kernelINS_13Kernel_traitsI13__nv_bfloat16fS2_fjLj4096ELj1ELj1ELj4ELj16ENS_18Kernel_traits_baseILj4096ES2_fS2_fjLj128EEEEEEEvNS_9FwdParamsE,@"STO_CUDA_ENTRY STV_DEFAULT"
_ZN10layer_norm13ln_fwd_kernelINS_13Kernel_traitsI13__nv_bfloat16fS2_fjLj4096ELj1ELj1ELj4ELj16ENS_18Kernel_traits_baseILj4096ES2_fS2_fjLj128EEEEEEEvNS_9FwdParamsE:
.text._ZN10layer_norm13ln_fwd_kernelINS_13Kernel_traitsI13__nv_bfloat16fS2_fjLj4096ELj1ELj1ELj4ELj16ENS_18Kernel_traits_baseILj4096ES2_fS2_fjLj128EEEEEEEvNS_9FwdParamsE:
        /* <DEDUP_REMOVED lines=30> */
.L_x_775:
        /* <DEDUP_REMOVED lines=67> */
.L_x_776:
        /* <DEDUP_REMOVED lines=10> */
[----:B------:R-:W-:-:S04]  /*06b0*/  FMUL.FTZ R68, R68, 0.0009765625 ;  /* 0x3a80000044447820 */ /* 0x000fc80000410000 */
        /* <DEDUP_REMOVED lines=73> */
.L_x_777:
[----:B------:R-:W2:Y:S01]  /*0b50*/  S2R R66, SR_TID.X ;  /* 0x0000000000427919 */ /* 0x000ea20000002100 */
[----:B------:R-:W-:Y:S01]  /*0b60*/  @!P0 SHF.R.U32.HI R67, RZ, 0x5, R69 ;  /* 0x00000005ff438819 */ /* 0x000fe20000011645 */
[----:B-1----:R-:W-:Y:S01]  /*0b70*/  FADD.FTZ R69, R73, R0 ;  /* 0x0000000049457221 */ /* 0x002fe20000010000 */
[----:B------:R-:W-:Y:S02]  /*0b80*/  WARPSYNC 0xffffffff ;  /* 0xffffffff00007948 */ /* 0x000fe40003800000 */
[----:B------:R-:W-:-:S04]  /*0b90*/  @!P0 LOP3.LUT R67, R67, 0x3, RZ, 0xc0, !PT ;  /* 0x0000000343438812 */ /* 0x000fc800078ec0ff */
[----:B0-----:R-:W-:-:S05]  /*0ba0*/  @!P0 IADD3 R0, R70, R67, RZ ;  /* 0x0000004346008210 */ /* 0x001fca0007ffe0ff */
[----:B------:R-:W-:Y:S04]  /*0bb0*/  @!P0 STS.64 [R0.X8], R68 ;  /* 0x0000004400008388 */ /* 0x000fe80000008a00 */
[----:B------:R-:W-:Y:S01]  /*0bc0*/  BAR.SYNC.DEFER_BLOCKING 0x0 ;  /* 0x0000000000007b1d */ /* 0x000fe20000010000 */
[----:B------:R-:W-:Y:S02]  /*0bd0*/  LOP3.LUT P0, RZ, R71, 0xff, RZ, 0xc0, !PT ;  /* 0x000000ff47ff7812 */ /* 0x000fe4000780c0ff */
[----:B--2---:R-:W-:-:S04]  /*0be0*/  LOP3.LUT R75, R66, 0x1f, RZ, 0xc0, !PT ;  /* 0x0000001f424b7812 */ /* 0x004fc800078ec0ff */
        /* <DEDUP_REMOVED lines=9> */
[----:B------:R-:W1:Y:S02]  /*0c80*/  SHFL.DOWN PT, R76, R74, 0x2, 0x1f ;  /* 0x08401f004a4c7f89 */ /* 0x000e6400000e0000 */
[----:B-1----:R-:W-:Y:S02]  /*0c90*/  FMUL.FTZ R69, R67, R76 ;  /* 0x0000004c43457220 */ /* 0x002fe40000410000 */
[----:B------:R-:W-:Y:S02]  /*0ca0*/  FADD.FTZ R76, -R76, R74 ;  /* 0x0000004a4c4c7221 */ /* 0x000fe40000010100 */
[----:B------:R-:W-:Y:S02]  /*0cb0*/  FFMA.FTZ R77, R70, R74, R69 ;  /* 0x0000004a464d7223 */ /* 0x000fe40000010045 */
[----:B------:R-:W-:Y:S02]  /*0cc0*/  FMUL.FTZ R69, R76, R76 ;  /* 0x0000004c4c457220 */ /* 0x000fe40000410000 */
[----:B------:R-:W1:Y:S02]  /*0cd0*/  SHFL.DOWN PT, R76, R75, 0x2, 0x1f ;  /* 0x08401f004b4c7f89 */ /* 0x000e6400000e0000 */
[----:B------:R-:W-:-:S02]  /*0ce0*/  FMUL.FTZ R71, R69, R70 ;  /* 0x0000004645477220 */ /* 0x000fc40000410000 */
[----:B0-----:R-:W-:Y:S02]  /*0cf0*/  FMUL.FTZ R69, R68, R77 ;  /* 0x0000004d44457220 */ /* 0x001fe40000410000 */
[----:B------:R-:W-:Y:S02]  /*0d00*/  FMUL.FTZ R73, R67, R71 ;  /* 0x0000004743497220 */ /* 0x000fe40000410000 */
[----:B------:R-:W-:Y:S04]  /*0d10*/  SHFL.DOWN PT, R67, R0, 0x1, 0x1f ;  /* 0x08201f0000437f89 */ /* 0x000fe800000e0000 */
[----:B------:R-:W0:Y:S01]  /*0d20*/  SHFL.DOWN PT, R70, R69, 0x1, 0x1f ;  /* 0x08201f0045467f89 */ /* 0x000e2200000e0000 */
[----:B-1----:R-:W-:-:S04]  /*0d30*/  FADD.FTZ R71, R76, R75 ;  /* 0x0000004b4c477221 */ /* 0x002fc80000010000 */
[----:B------:R-:W-:Y:S02]  /*0d40*/  FFMA.FTZ R68, R68, R73, R71 ;  /* 0x0000004944447223 */ /* 0x000fe40000010047 */
[----:B0-----:R-:W-:-:S04]  /*0d50*/  FADD.FTZ R71, R69, -R70 ;  /* 0x8000004645477221 */ /* 0x001fc80000010000 */
[----:B------:R-:W-:Y:S02]  /*0d60*/  FMUL.FTZ R73, R71, R71 ;  /* 0x0000004747497220 */ /* 0x000fe40000410000 */
[----:B------:R-:W0:Y:S02]  /*0d70*/  SHFL.DOWN PT, R71, R68, 0x1, 0x1f ;  /* 0x08201f0044477f89 */ /* 0x000e2400000e0000 */
[C---:B------:R-:W-:Y:S02]  /*0d80*/  FMUL.FTZ R74, R0.reuse, R73 ;  /* 0x00000049004a7220 */ /* 0x040fe40000410000 */
[C---:B------:R-:W-:Y:S02]  /*0d90*/  FMUL.FTZ R73, R67.reuse, R70 ;  /* 0x0000004643497220 */ /* 0x040fe40000410000 */
[----:B------:R-:W-:Y:S02]  /*0da0*/  FMUL.FTZ R74, R67, R74 ;  /* 0x0000004a434a7220 */ /* 0x000fe40000410000 */
[----:B------:R-:W-:-:S02]  /*0db0*/  FADD.FTZ R67, R0, R67 ;  /* 0x0000004300437221 */ /* 0x000fc40000010000 */
[----:B------:R-:W-:-:S04]  /*0dc0*/  FFMA.FTZ R0, R0, R69, R73 ;  /* 0x0000004500007223 */ /* 0x000fc80000010049 */
[----:B------:R-:W1:Y:S01]  /*0dd0*/  MUFU.RCP R67, R67 ;  /* 0x0000004300437308 */ /* 0x000e620000001000 */
[----:B0-----:R-:W-:Y:S01]  /*0de0*/  FADD.FTZ R70, R68, R71 ;  /* 0x0000004744467221 */ /* 0x001fe20000010000 */
[----:B------:R-:W-:-:S04]  /*0df0*/  SHF.R.U32.HI R68, RZ, 0x5, R66 ;  /* 0x00000005ff447819 */ /* 0x000fc80000011642 */
[----:B------:R-:W-:Y:S01]  /*0e00*/  LOP3.LUT R71, R68, 0x3, RZ, 0xc0, !PT ;  /* 0x0000000344477812 */ /* 0x000fe200078ec0ff */
[C---:B-1----:R-:W-:Y:S01]  /*0e10*/  FFMA.FTZ R70, R67.reuse, R74, R70 ;  /* 0x0000004a43467223 */ /* 0x042fe20000010046 */
[----:B------:R-:W-:Y:S01]  /*0e20*/  HFMA2.MMA R68, -RZ, RZ, 0.6875, 0 ;  /* 0x39800000ff447435 */ /* 0x000fe200000001ff */
[----:B------:R-:W-:Y:S01]  /*0e30*/  FMUL.FTZ R0, R67, R0 ;  /* 0x0000000043007220 */ /* 0x000fe20000410000 */
[----:B------:R-:W-:Y:S02]  /*0e40*/  LOP3.LUT P1, RZ, R71, 0x1f, R66, 0xf8, !PT ;  /* 0x0000001f47ff7812 */ /* 0x000fe4000782f842 */
[----:B------:R-:W0:Y:S01]  /*0e50*/  SHFL.IDX PT, R69, R70, RZ, 0x1f ;  /* 0x00001fff46457589 */ /* 0x000e2200000e0000 */
[----:B------:R-:W-:Y:S02]  /*0e60*/  LOP3.LUT R66, R66, 0x7f, RZ, 0xc0, !PT ;  /* 0x0000007f42427812 */ /* 0x000fe400078ec0ff */
[----:B------:R-:W-:Y:S01]  /*0e70*/  SEL R71, RZ, 0x1, P0 ;  /* 0x00000001ff477807 */ /* 0x000fe20000000000 */
[----:B------:R-:W1:Y:S07]  /*0e80*/  SHFL.IDX PT, R0, R0, RZ, 0x1f ;  /* 0x00001fff00007589 */ /* 0x000e6e00000e0000 */
[----:B------:R-:W-:-:S02]  /*0e90*/  @!P1 MOV R75, 0x4 ;  /* 0x00000004004b9802 */ /* 0x000fc40000000f00 */
[----:B------:R-:W-:-:S03]  /*0ea0*/  @!P1 MOV R77, 0x4 ;  /* 0x00000004004d9802 */ /* 0x000fc60000000f00 */
[----:B------:R-:W-:-:S04]  /*0eb0*/  @!P1 IMAD.WIDE R74, R72, R75, c[0x0][0x180] ;  /* 0x00006000484a9625 */ /* 0x000fc800078e024b */
[----:B------:R-:W-:-:S04]  /*0ec0*/  @!P1 IMAD.WIDE R76, R72, R77, c[0x0][0x188] ;  /* 0x00006200484c9625 */ /* 0x000fc800078e024d */
[----:B0-----:R-:W-:Y:S01]  /*0ed0*/  FFMA.FTZ R67, R69, R68, c[0x0][0x1b0] ;  /* 0x00006c0045437623 */ /* 0x001fe20000010044 */
[C---:B------:R-:W-:Y:S02]  /*0ee0*/  SHF.L.U32 R69, R72.reuse, 0xa, RZ ;  /* 0x0000000a48457819 */ /* 0x040fe400000006ff */
[----:B------:R-:W-:Y:S01]  /*0ef0*/  IADD3 R72, R72, c[0x0][0x160], RZ ;  /* 0x0000580048487a10 */ /* 0x000fe20007ffe0ff */
[--C-:B-1----:R-:W-:Y:S01]  /*0f00*/  FADD.FTZ R68, R5, -R0.reuse ;  /* 0x8000000005447221 */ /* 0x102fe20000010000 */
[----:B------:R0:W-:Y:S01]  /*0f10*/  @!P1 STG.E [R74.64], R0 ;  /* 0x000000004a009986 */ /* 0x0001e2000c101904 */
[----:B------:R-:W1:Y:S01]  /*0f20*/  MUFU.RSQ R67, R67 ;  /* 0x0000004300437308 */ /* 0x000e620000001400 */
[--C-:B------:R-:W-:Y:S01]  /*0f30*/  FADD.FTZ R70, R7, -R0.reuse ;  /* 0x8000000007467221 */ /* 0x100fe20000010000 */
[----:B-----5:R-:W-:Y:S01]  /*0f40*/  SHF.R.U64 R5, R64, 0x10, R65 ;  /* 0x0000001040057819 */ /* 0x020fe20000001241 */
[--C-:B------:R-:W-:Y:S01]  /*0f50*/  FADD.FTZ R13, R13, -R0.reuse ;  /* 0x800000000d0d7221 */ /* 0x100fe20000010000 */
[----:B------:R-:W-:Y:S01]  /*0f60*/  SHF.R.U64 R7, R62, 0x10, R63 ;  /* 0x000000103e077819 */ /* 0x000fe2000000123f */
[----:B------:R-:W-:Y:S01]  /*0f70*/  FADD.FTZ R17, R17, -R0 ;  /* 0x8000000011117221 */ /* 0x000fe20000010000 */
[----:B------:R-:W-:Y:S01]  /*0f80*/  LOP3.LUT R66, R69, 0xfffffc00, R66, 0xe2, !PT ;  /* 0xfffffc0045427812 */ /* 0x000fe200078ee242 */
[----:B------:R-:W-:-:S02]  /*0f90*/  FADD.FTZ R19, R19, -R0 ;  /* 0x8000000013137221 */ /* 0x000fc40000010000 */
[--C-:B------:R-:W-:Y:S02]  /*0fa0*/  FADD.FTZ R23, R23, -R0.reuse ;  /* 0x8000000017177221 */ /* 0x100fe40000010000 */
[--C-:B0-----:R-:W-:Y:S01]  /*0fb0*/  FADD.FTZ R74, R9, -R0.reuse ;  /* 0x80000000094a7221 */ /* 0x101fe20000010000 */
[----:B------:R-:W-:Y:S01]  /*0fc0*/  SHF.R.U32.HI R9, RZ, 0x10, R63 ;  /* 0x00000010ff097819 */ /* 0x000fe2000001163f */
[--C-:B------:R-:W-:Y:S02]  /*0fd0*/  FADD.FTZ R27, R27, -R0.reuse ;  /* 0x800000001b1b7221 */ /* 0x100fe40000010000 */
[----:B------:R-:W-:Y:S01]  /*0fe0*/  FADD.FTZ R29, R29, -R0 ;  /* 0x800000001d1d7221 */ /* 0x000fe20000010000 */
[----:B-1----:R0:W-:Y:S01]  /*0ff0*/  @!P1 STG.E [R76.64], R67 ;  /* 0x000000434c009986 */ /* 0x0021e2000c101904 */
[C---:B------:R-:W-:Y:S01]  /*1000*/  FMUL.FTZ R68, R67.reuse, R68 ;  /* 0x0000004443447220 */ /* 0x040fe20000410000 */
[----:B------:R-:W-:Y:S01]  /*1010*/  ISETP.GE.AND P1, PT, R72, c[0x0][0x164], PT ;  /* 0x0000590048007a0c */ /* 0x000fe20003f26270 */
[----:B------:R-:W-:-:S02]  /*1020*/  FMUL.FTZ R70, R67, R70 ;  /* 0x0000004643467220 */ /* 0x000fc40000410000 */
[C---:B------:R-:W-:Y:S01]  /*1030*/  FMUL.FTZ R74, R67.reuse, R74 ;  /* 0x0000004a434a7220 */ /* 0x040fe20000410000 */
[----:B------:R-:W-:Y:S01]  /*1040*/  F2FP.BF16.PACK_AB R68, RZ, R68 ;  /* 0x00000044ff44723e */ /* 0x000fe200000010ff */
[C---:B------:R-:W-:Y:S01]  /*1050*/  FMUL.FTZ R13, R67.reuse, R13 ;  /* 0x0000000d430d7220 */ /* 0x040fe20000410000 */
[----:B------:R-:W-:Y:S01]  /*1060*/  F2FP.BF16.PACK_AB R70, RZ, R70 ;  /* 0x00000046ff46723e */ /* 0x000fe200000010ff */
[----:B------:R-:W-:Y:S01]  /*1070*/  FMUL.FTZ R17, R67, R17 ;  /* 0x0000001143117220 */ /* 0x000fe20000410000 */
[----:B------:R-:W-:Y:S01]  /*1080*/  F2FP.BF16.PACK_AB R74, RZ, R74 ;  /* 0x0000004aff4a723e */ /* 0x000fe200000010ff */
[----:B------:R-:W-:Y:S01]  /*1090*/  HFMA2.BF16_V2 R68, R5.H0_H0, R68.H0_H0, -RZ.H0_H0 ;  /* 0x2000004405447231 */ /* 0x000fe200003408ff */
[--C-:B0-----:R-:W-:Y:S01]  /*10a0*/  FADD.FTZ R76, R11, -R0.reuse ;  /* 0x800000000b4c7221 */ /* 0x101fe20000010000 */
[----:B------:R-:W-:Y:S01]  /*10b0*/  SHF.R.U32.HI R5, RZ, 0x10, R65 ;  /* 0x00000010ff057819 */ /* 0x000fe20000011641 */
        /* <DEDUP_REMOVED lines=8> */
[--C-:B------:R-:W-:Y:S01]  /*1140*/  FADD.FTZ R33, R33, -R0.reuse ;  /* 0x8000000021217221 */ /* 0x100fe20000010000 */
[----:B------:R-:W-:Y:S01]  /*1150*/  F2FP.BF16.PACK_AB R17, RZ, R17 ;  /* 0x00000011ff11723e */ /* 0x000fe200000010ff */
[C---:B------:R-:W-:Y:S01]  /*1160*/  FMUL.FTZ R27, R67.reuse, R27 ;  /* 0x0000001b431b7220 */ /* 0x040fe20000410000 */
[----:B------:R-:W-:Y:S01]  /*1170*/  F2FP.BF16.PACK_AB R19, RZ, R19 ;  /* 0x00000013ff13723e */ /* 0x000fe200000010ff */
[C---:B------:R-:W-:Y:S01]  /*1180*/  FMUL.FTZ R29, R67.reuse, R29 ;  /* 0x0000001d431d7220 */ /* 0x040fe20000410000 */
[--C-:B------:R-:W-:Y:S01]  /*1190*/  SHF.R.U64 R5, R58, 0x10, R59.reuse ;  /* 0x000000103a057819 */ /* 0x100fe2000000123b */
[----:B------:R-:W-:Y:S01]  /*11a0*/  HFMA2.BF16_V2 R13, R11.H0_H0, R13.H0_H0, -RZ.H0_H0 ;  /* 0x2000000d0b0d7231 */ /* 0x000fe200003408ff */
[----:B------:R-:W-:Y:S01]  /*11b0*/  SHF.R.U32.HI R7, RZ, 0x10, R59 ;  /* 0x00000010ff077819 */ /* 0x000fe2000001163b */
[C---:B------:R-:W-:Y:S01]  /*11c0*/  FMUL.FTZ R21, R67.reuse, R21 ;  /* 0x0000001543157220 */ /* 0x040fe20000410000 */
[----:B------:R-:W-:Y:S01]  /*11d0*/  F2FP.BF16.PACK_AB R76, RZ, R76 ;  /* 0x0000004cff4c723e */ /* 0x000fe200000010ff */
[----:B------:R-:W-:Y:S01]  /*11e0*/  FMUL.FTZ R33, R67, R33 ;  /* 0x0000002143217220 */ /* 0x000fe20000410000 */
[----:B------:R-:W-:Y:S01]  /*11f0*/  F2FP.BF16.PACK_AB R23, RZ, R23 ;  /* 0x00000017ff17723e */ /* 0x000fe200000010ff */
[--C-:B------:R-:W-:Y:S01]  /*1200*/  FADD.FTZ R31, R31, -R0.reuse ;  /* 0x800000001f1f7221 */ /* 0x100fe20000010000 */
[----:B------:R-:W-:Y:S01]  /*1210*/  SHF.R.U32.HI R11, RZ, 0x10, R57 ;  /* 0x00000010ff0b7819 */ /* 0x000fe20000011639 */
[----:B------:R-:W-:Y:S01]  /*1220*/  HFMA2.BF16_V2 R17, R5.H0_H0, R17.H0_H0, -RZ.H0_H0 ;  /* 0x2000001105117231 */ /* 0x000fe200003408ff */
[----:B------:R-:W-:Y:S01]  /*1230*/  F2FP.BF16.PACK_AB R27, RZ, R27 ;  /* 0x0000001bff1b723e */ /* 0x000fe200000010ff */
[----:B------:R-:W-:Y:S01]  /*1240*/  HFMA2.BF16_V2 R19, R7.H0_H0, R19.H0_H0, -RZ.H0_H0 ;  /* 0x2000001307137231 */ /* 0x000fe200003408ff */
[----:B------:R-:W-:Y:S01]  /*1250*/  F2FP.BF16.PACK_AB R29, RZ, R29 ;  /* 0x0000001dff1d723e */ /* 0x000fe200000010ff */
[--C-:B------:R-:W-:Y:S01]  /*1260*/  FADD.FTZ R15, R15, -R0.reuse ;  /* 0x800000000f0f7221 */ /* 0x100fe20000010000 */
[----:B------:R-:W-:Y:S01]  /*1270*/  SHF.R.U32.HI R5, RZ, 0x10, R55 ;  /* 0x00000010ff057819 */ /* 0x000fe20000011637 */
[----:B------:R-:W-:Y:S01]  /*1280*/  HFMA2.BF16_V2 R76, R9.H0_H0, R76.H0_H0, -RZ.H0_H0 ;  /* 0x2000004c094c7231 */ /* 0x000fe200003408ff */
[----:B------:R-:W-:Y:S01]  /*1290*/  SHF.R.U64 R7, R52, 0x10, R53 ;  /* 0x0000001034077819 */ /* 0x000fe20000001235 */
[----:B------:R-:W-:Y:S01]  /*12a0*/  HFMA2.BF16_V2 R23, R11.H0_H0, R23.H0_H0, -RZ.H0_H0 ;  /* 0x200000170b177231 */ /* 0x000fe200003408ff */
[----:B------:R-:W-:Y:S01]  /*12b0*/  F2FP.BF16.PACK_AB R21, RZ, R21 ;  /* 0x00000015ff15723e */ /* 0x000fe200000010ff */
[C---:B------:R-:W-:Y:S01]  /*12c0*/  FMUL.FTZ R31, R67.reuse, R31 ;  /* 0x0000001f431f7220 */ /* 0x040fe20000410000 */
[----:B------:R-:W-:Y:S01]  /*12d0*/  F2FP.BF16.PACK_AB R33, RZ, R33 ;  /* 0x00000021ff21723e */ /* 0x000fe200000010ff */
[----:B------:R-:W-:Y:S01]  /*12e0*/  FMUL.FTZ R15, R67, R15 ;  /* 0x0000000f430f7220 */ /* 0x000fe20000410000 */
[----:B------:R-:W-:Y:S01]  /*12f0*/  SHF.R.U64 R9, R56, 0x10, R57 ;  /* 0x0000001038097819 */ /* 0x000fe20000001239 */
[----:B------:R-:W-:Y:S01]  /*1300*/  HFMA2.BF16_V2 R27, R5.H0_H0, R27.H0_H0, -RZ.H0_H0 ;  /* 0x2000001b051b7231 */ /* 0x000fe200003408ff */
[----:B------:R-:W-:Y:S01]  /*1310*/  SHF.R.U64 R11, R50, 0x10, R51 ;  /* 0x00000010320b7819 */ /* 0x000fe20000001233 */
[----:B------:R-:W-:Y:S01]  /*1320*/  HFMA2.BF16_V2 R29, R7.H0_H0, R29.H0_H0, -RZ.H0_H0 ;  /* 0x2000001d071d7231 */ /* 0x000fe200003408ff */
[----:B------:R-:W-:Y:S01]  /*1330*/  SHF.R.U64 R5, R48, 0x10, R49 ;  /* 0x0000001030057819 */ /* 0x000fe20000001231 */
[--C-:B------:R-:W-:Y:S01]  /*1340*/  FADD.FTZ R4, R4, -R0.reuse ;  /* 0x8000000004047221 */ /* 0x100fe20000010000 */
[----:B------:R-:W-:Y:S01]  /*1350*/  SHF.R.U64 R7, R46, 0x10, R47 ;  /* 0x000000102e077819 */ /* 0x000fe2000000122f */
[--C-:B------:R-:W-:Y:S01]  /*1360*/  FADD.FTZ R6, R6, -R0.reuse ;  /* 0x8000000006067221 */ /* 0x100fe20000010000 */
[----:B------:R-:W-:Y:S01]  /*1370*/  HFMA2.BF16_V2 R21, R9.H0_H0, R21.H0_H0, -RZ.H0_H0 ;  /* 0x2000001509157231 */ /* 0x000fe200003408ff */
[--C-:B------:R-:W-:Y:S01]  /*1380*/  FADD.FTZ R25, R25, -R0.reuse ;  /* 0x8000000019197221 */ /* 0x100fe20000010000 */
[----:B------:R-:W-:Y:S01]  /*1390*/  HFMA2.BF16_V2 R33, R11.H0_H0, R33.H0_H0, -RZ.H0_H0 ;  /* 0x200000210b217231 */ /* 0x000fe200003408ff */
[--C-:B------:R-:W-:Y:S01]  /*13a0*/  FADD.FTZ R8, R8, -R0.reuse ;  /* 0x8000000008087221 */ /* 0x100fe20000010000 */
[----:B------:R-:W-:Y:S01]  /*13b0*/  F2FP.BF16.PACK_AB R31, RZ, R31 ;  /* 0x0000001fff1f723e */ /* 0x000fe200000010ff */
[--C-:B------:R-:W-:Y:S01]  /*13c0*/  FADD.FTZ R10, R10, -R0.reuse ;  /* 0x800000000a0a7221 */ /* 0x100fe20000010000 */
[----:B------:R-:W-:Y:S01]  /*13d0*/  SHF.R.U32.HI R9, RZ, 0x10, R53 ;  /* 0x00000010ff097819 */ /* 0x000fe20000011635 */
[--C-:B------:R-:W-:Y:S01]  /*13e0*/  FADD.FTZ R12, R12, -R0.reuse ;  /* 0x800000000c0c7221 */ /* 0x100fe20000010000 */
[----:B------:R-:W-:Y:S01]  /*13f0*/  SHF.R.U64 R11, R44, 0x10, R45 ;  /* 0x000000102c0b7819 */ /* 0x000fe2000000122d */
[--C-:B------:R-:W-:Y:S01]  /*1400*/  FADD.FTZ R14, R14, -R0.reuse ;  /* 0x800000000e0e7221 */ /* 0x100fe20000010000 */
[----:B------:R-:W-:Y:S01]  /*1410*/  F2FP.BF16.PACK_AB R15, RZ, R15 ;  /* 0x0000000fff0f723e */ /* 0x000fe200000010ff */
[--C-:B------:R-:W-:Y:S01]  /*1420*/  FADD.FTZ R16, R16, -R0.reuse ;  /* 0x8000000010107221 */ /* 0x100fe20000010000 */
[----:B------:R-:W-:Y:S01]  /*1430*/  HFMA2.BF16_V2 R68, R68.H0_H0, 1, 1, R5.H0_H0 ;  /* 0x3f803f8044447831 */ /* 0x000fe20000240805 */
[--C-:B------:R-:W-:Y:S01]  /*1440*/  FADD.FTZ R18, R18, -R0.reuse ;  /* 0x8000000012127221 */ /* 0x100fe20000010000 */
[----:B------:R-:W-:Y:S01]  /*1450*/  HFMA2.BF16_V2 R74, R74.H0_H0, 1, 1, R7.H0_H0 ;  /* 0x3f803f804a4a7831 */ /* 0x000fe20000240807 */
[--C-:B------:R-:W-:Y:S01]  /*1460*/  FADD.FTZ R20, R20, -R0.reuse ;  /* 0x8000000014147221 */ /* 0x100fe20000010000 */
[----:B------:R-:W-:Y:S01]  /*1470*/  SHF.R.U32.HI R5, RZ, 0x10, R49 ;  /* 0x00000010ff057819 */ /* 0x000fe20000011631 */
[--C-:B------:R-:W-:Y:S01]  /*1480*/  FADD.FTZ R22, R22, -R0.reuse ;  /* 0x8000000016167221 */ /* 0x100fe20000010000 */
[----:B------:R-:W-:Y:S01]  /*1490*/  SHF.R.U32.HI R7, RZ, 0x10, R43 ;  /* 0x00000010ff077819 */ /* 0x000fe2000001162b */
[--C-:B------:R-:W-:Y:S01]  /*14a0*/  FADD.FTZ R24, R24, -R0.reuse ;  /* 0x8000000018187221 */ /* 0x100fe20000010000 */
[----:B------:R-:W-:Y:S01]  /*14b0*/  HFMA2.BF16_V2 R31, R9.H0_H0, R31.H0_H0, -RZ.H0_H0 ;  /* 0x2000001f091f7231 */ /* 0x000fe200003408ff */
[--C-:B------:R-:W-:Y:S01]  /*14c0*/  FADD.FTZ R26, R26, -R0.reuse ;  /* 0x800000001a1a7221 */ /* 0x100fe20000010000 */
[----:B------:R-:W-:Y:S01]  /*14d0*/  HFMA2.BF16_V2 R13, R13.H0_H0, 1, 1, R11.H0_H0 ;  /* 0x3f803f800d0d7831 */ /* 0x000fe2000024080b */
[--C-:B------:R-:W-:Y:S01]  /*14e0*/  FADD.FTZ R28, R28, -R0.reuse ;  /* 0x800000001c1c7221 */ /* 0x100fe20000010000 */
[----:B------:R-:W-:Y:S01]  /*14f0*/  SHF.R.U32.HI R9, RZ, 0x10, R47 ;  /* 0x00000010ff097819 */ /* 0x000fe2000001162f */
[--C-:B------:R-:W-:Y:S01]  /*1500*/  FADD.FTZ R30, R30, -R0.reuse ;  /* 0x800000001e1e7221 */ /* 0x100fe20000010000 */
[----:B------:R-:W-:Y:S01]  /*1510*/  SHF.R.U32.HI R11, RZ, 0x10, R41 ;  /* 0x00000010ff0b7819 */ /* 0x000fe20000011629 */
[--C-:B------:R-:W-:Y:S01]  /*1520*/  FADD.FTZ R32, R32, -R0.reuse ;  /* 0x8000000020207221 */ /* 0x100fe20000010000 */
[----:B------:R-:W-:Y:S01]  /*1530*/  HFMA2.BF16_V2 R70, R70.H0_H0, 1, 1, R5.H0_H0 ;  /* 0x3f803f8046467831 */ /* 0x000fe20000240805 */
[--C-:B------:R-:W-:Y:S01]  /*1540*/  FADD.FTZ R34, R34, -R0.reuse ;  /* 0x8000000022227221 */ /* 0x100fe20000010000 */
[----:B------:R-:W-:Y:S01]  /*1550*/  HFMA2.BF16_V2 R19, R19.H0_H0, 1, 1, R7.H0_H0 ;  /* 0x3f803f8013137831 */ /* 0x000fe20000240807 */
[----:B------:R-:W-:Y:S01]  /*1560*/  FADD.FTZ R0, R35, -R0 ;  /* 0x8000000023007221 */ /* 0x000fe20000010000 */
[----:B------:R-:W-:Y:S01]  /*1570*/  SHF.R.U32.HI R35, RZ, 0x10, R61 ;  /* 0x00000010ff237819 */ /* 0x000fe2000001163d */
[C---:B------:R-:W-:Y:S01]  /*1580*/  FMUL.FTZ R4, R67.reuse, R4 ;  /* 0x0000000443047220 */ /* 0x040fe20000410000 */
[----:B------:R-:W-:Y:S01]  /*1590*/  SHF.R.U64 R5, R42, 0x10, R43 ;  /* 0x000000102a057819 */ /* 0x000fe2000000122b */
[C---:B------:R-:W-:Y:S01]  /*15a0*/  FMUL.FTZ R6, R67.reuse, R6 ;  /* 0x0000000643067220 */ /* 0x040fe20000410000 */
[----:B------:R-:W-:Y:S01]  /*15b0*/  SHF.R.U64 R7, R36, 0x10, R37 ;  /* 0x0000001024077819 */ /* 0x000fe20000001225 */
[C---:B------:R-:W-:Y:S01]  /*15c0*/  FMUL.FTZ R25, R67.reuse, R25 ;  /* 0x0000001943197220 */ /* 0x040fe20000410000 */
[----:B------:R-:W-:Y:S01]  /*15d0*/  HFMA2.BF16_V2 R15, R35.H0_H0, R15.H0_H0, -RZ.H0_H0 ;  /* 0x2000000f230f7231 */ /* 0x000fe200003408ff */
        /* <DEDUP_REMOVED lines=8> */
[----:B------:R-:W-:Y:S01]  /*1660*/  HFMA2.BF16_V2 R76, R76.H0_H0, 1, 1, R9.H0_H0 ;  /* 0x3f803f804c4c7831 */ /* 0x000fe20000240809 */
[----:B------:R-:W-:Y:S01]  /*1670*/  SHF.R.U64 R9, R40, 0x10, R41 ;  /* 0x0000001028097819 */ /* 0x000fe20000001229 */
[----:B------:R-:W-:Y:S01]  /*1680*/  HFMA2.BF16_V2 R23, R23.H0_H0, 1, 1, R11.H0_H0 ;  /* 0x3f803f8017177831 */ /* 0x000fe2000024080b */
        /* <DEDUP_REMOVED lines=9> */
[----:B------:R-:W-:Y:S01]  /*1720*/  HFMA2.BF16_V2 R29, R29.H0_H0, 1, 1, R7.H0_H0 ;  /* 0x3f803f801d1d7831 */ /* 0x000fe20000240807 */
[----:B------:R-:W-:Y:S01]  /*1730*/  F2FP.BF16.PACK_AB R10, RZ, R10 ;  /* 0x0000000aff0a723e */ /* 0x000fe200000010ff */
[----:B------:R-:W-:Y:S01]  /*1740*/  FMUL.FTZ R16, R67, R16 ;  /* 0x0000001043107220 */ /* 0x000fe20000410000 */
[----:B------:R-:W-:Y:S01]  /*1750*/  F2FP.BF16.PACK_AB R14, RZ, R14 ;  /* 0x0000000eff0e723e */ /* 0x000fe200000010ff */
[----:B------:R-:W-:Y:S01]  /*1760*/  HFMA2.BF16_V2 R21, R21.H0_H0, 1, 1, R9.H0_H0 ;  /* 0x3f803f8015157831 */ /* 0x000fe20000240809 */
[----:B------:R-:W-:Y:S01]  /*1770*/  SHF.R.U32.HI R5, RZ, 0x10, R39 ;  /* 0x00000010ff057819 */ /* 0x000fe20000011627 */
[----:B------:R-:W-:Y:S01]  /*1780*/  HFMA2.BF16_V2 R33, R33.H0_H0, 1, 1, R11.H0_H0 ;  /* 0x3f803f8021217831 */ /* 0x000fe2000024080b */
[----:B------:R-:W-:Y:S01]  /*1790*/  PRMT R7, R74, 0x7610, R7 ;  /* 0x000076104a077816 */ /* 0x000fe20000000007 */
[----:B------:R-:W-:Y:S01]  /*17a0*/  HFMA2.BF16_V2 R4, R4.H0_H0, 1, 1, R48.H0_H0 ;  /* 0x3f803f8004047831 */ /* 0x000fe20000240830 */
[----:B------:R-:W-:Y:S01]  /*17b0*/  SHF.R.U32.HI R9, RZ, 0x10, R37 ;  /* 0x00000010ff097819 */ /* 0x000fe20000011625 */
[----:B------:R-:W-:Y:S01]  /*17c0*/  HFMA2.BF16_V2 R6, R6.H0_H0, 1, 1, R49.H0_H0 ;  /* 0x3f803f8006067831 */ /* 0x000fe20000240831 */
[----:B------:R-:W-:Y:S01]  /*17d0*/  SHF.L.U32 R11, R68, 0x10, RZ ;  /* 0x00000010440b7819 */ /* 0x000fe200000006ff */
[----:B------:R-:W-:Y:S01]  /*17e0*/  HFMA2.BF16_V2 R0, R35.H0_H0, R0.H0_H0, -RZ.H0_H0 ;  /* 0x2000000023007231 */ /* 0x000fe200003408ff */
[----:B------:R-:W-:Y:S01]  /*17f0*/  SHF.R.U32.HI R35, RZ, 0x10, R45 ;  /* 0x00000010ff237819 */ /* 0x000fe2000001162d */
[----:B------:R-:W-:Y:S01]  /*1800*/  HFMA2.BF16_V2 R8, R62.H0_H0, R8.H0_H0, -RZ.H0_H0 ;  /* 0x200000083e087231 */ /* 0x000fe200003408ff */
[----:B------:R-:W-:Y:S01]  /*1810*/  LOP3.LUT R7, R7, 0xffff, RZ, 0xc0, !PT ;  /* 0x0000ffff07077812 */ /* 0x000fe200078ec0ff */
[----:B------:R-:W-:Y:S01]  /*1820*/  HFMA2.BF16_V2 R10, R63.H0_H0, R10.H0_H0, -RZ.H0_H0 ;  /* 0x2000000a3f0a7231 */ /* 0x000fe200003408ff */
[----:B------:R-:W-:Y:S01]  /*1830*/  F2FP.BF16.PACK_AB R16, RZ, R16 ;  /* 0x00000010ff10723e */ /* 0x000fe200000010ff */
[----:B------:R-:W-:Y:S01]  /*1840*/  HFMA2.BF16_V2 R14, R61.H0_H0, R14.H0_H0, -RZ.H0_H0 ;  /* 0x2000000e3d0e7231 */ /* 0x000fe200003408ff */
[----:B------:R-:W-:Y:S01]  /*1850*/  LOP3.LUT R4, R11, 0xffff, R4, 0xf8, !PT ;  /* 0x0000ffff0b047812 */ /* 0x000fe200078ef804 */
[----:B------:R-:W-:Y:S01]  /*1860*/  HFMA2.BF16_V2 R27, R27.H0_H0, 1, 1, R5.H0_H0 ;  /* 0x3f803f801b1b7831 */ /* 0x000fe20000240805 */
[----:B------:R-:W-:Y:S01]  /*1870*/  LOP3.LUT R5, R6, 0xffff, RZ, 0xc0, !PT ;  /* 0x0000ffff06057812 */ /* 0x000fe200078ec0ff */
[----:B------:R-:W-:Y:S01]  /*1880*/  HFMA2.BF16_V2 R31, R31.H0_H0, 1, 1, R9.H0_H0 ;  /* 0x3f803f801f1f7831 */ /* 0x000fe20000240809 */
[----:B------:R-:W-:Y:S01]  /*1890*/  SHF.L.U64.HI R6, R68, 0x10, RZ ;  /* 0x0000001044067819 */ /* 0x000fe200000102ff */
[----:B------:R-:W-:Y:S01]  /*18a0*/  HFMA2.BF16_V2 R8, R8.H0_H0, 1, 1, R46.H0_H0 ;  /* 0x3f803f8008087831 */ /* 0x000fe2000024082e */
[----:B------:R-:W-:Y:S01]  /*18b0*/  PRMT R11, R17, 0x7610, R11 ;  /* 0x00007610110b7816 */ /* 0x000fe2000000000b */
[C---:B------:R-:W-:Y:S01]  /*18c0*/  FMUL.FTZ R12, R67.reuse, R12 ;  /* 0x0000000c430c7220 */ /* 0x040fe20000410000 */
[----:B------:R-:W-:Y:S01]  /*18d0*/  HFMA2.BF16_V2 R10, R10.H0_H0, 1, 1, R47.H0_H0 ;  /* 0x3f803f800a0a7831 */ /* 0x000fe2000024082f */
[----:B------:R-:W-:Y:S01]  /*18e0*/  FMUL.FTZ R22, R67, R22 ;  /* 0x0000001643167220 */ /* 0x000fe20000410000 */
[----:B------:R-:W-:Y:S01]  /*18f0*/  SHF.L.U32 R9, R7, 0x10, RZ ;  /* 0x0000001007097819 */ /* 0x000fe200000006ff */
[C---:B------:R-:W-:Y:S01]  /*1900*/  FMUL.FTZ R18, R67.reuse, R18 ;  /* 0x0000001243127220 */ /* 0x040fe20000410000 */
[----:B------:R-:W-:Y:S01]  /*1910*/  HFMA2.BF16_V2 R15, R15.H0_H0, 1, 1, R35.H0_H0 ;  /* 0x3f803f800f0f7831 */ /* 0x000fe20000240823 */
[----:B------:R-:W-:Y:S01]  /*1920*/  FMUL.FTZ R20, R67, R20 ;  /* 0x0000001443147220 */ /* 0x000fe20000410000 */
[----:B------:R-:W-:Y:S01]  /*1930*/  HFMA2.BF16_V2 R14, R14.H0_H0, 1, 1, R45.H0_H0 ;  /* 0x3f803f800e0e7831 */ /* 0x000fe2000024082d */
[----:B------:R-:W-:Y:S01]  /*1940*/  SHF.R.U64 R35, R38, 0x10, R39 ;  /* 0x0000001026237819 */ /* 0x000fe20000001227 */
[----:B------:R-:W-:Y:S01]  /*1950*/  HFMA2.BF16_V2 R16, R58.H0_H0, R16.H0_H0, -RZ.H0_H0 ;  /* 0x200000103a107231 */ /* 0x000fe200003408ff */
[----:B------:R-:W-:Y:S01]  /*1960*/  LOP3.LUT R13, R13, 0xffff, RZ, 0xc0, !PT ;  /* 0x0000ffff0d0d7812 */ /* 0x000fe200078ec0ff */
[----:B------:R-:W-:Y:S01]  /*1970*/  FMUL.FTZ R24, R67, R24 ;  /* 0x0000001843187220 */ /* 0x000fe20000410000 */
[----:B------:R-:W-:Y:S01]  /*1980*/  LOP3.LUT R5, R5, 0xffff0000, R6, 0xf8, !PT ;  /* 0xffff000005057812 */ /* 0x000fe200078ef806 */
[----:B------:R-:W-:Y:S01]  /*1990*/  FMUL.FTZ R28, R67, R28 ;  /* 0x0000001c431c7220 */ /* 0x000fe20000410000 */
[----:B------:R-:W-:Y:S01]  /*19a0*/  LOP3.LUT R11, R11, 0xffff, RZ, 0xc0, !PT ;  /* 0x0000ffff0b0b7812 */ /* 0x000fe200078ec0ff */
[----:B------:R-:W-:Y:S01]  /*19b0*/  FMUL.FTZ R30, R67, R30 ;  /* 0x0000001e431e7220 */ /* 0x000fe20000410000 */
[----:B------:R-:W-:Y:S01]  /*19c0*/  LOP3.LUT R6, R9, 0xffff, R8, 0xf8, !PT ;  /* 0x0000ffff09067812 */ /* 0x000fe200078ef808 */
[----:B------:R-:W-:Y:S01]  /*19d0*/  HFMA2.BF16_V2 R16, R16.H0_H0, 1, 1, R42.H0_H0 ;  /* 0x3f803f8010107831 */ /* 0x000fe2000024082a */
[----:B------:R-:W-:Y:S01]  /*19e0*/  F2FP.BF16.PACK_AB R12, RZ, R12 ;  /* 0x0000000cff0c723e */ /* 0x000fe200000010ff */
[----:B------:R-:W-:Y:S01]  /*19f0*/  HFMA2.BF16_V2 R25, R25.H0_H0, 1, 1, R35.H0_H0 ;  /* 0x3f803f8019197831 */ /* 0x000fe20000240823 */
[----:B------:R-:W-:Y:S01]  /*1a00*/  F2FP.BF16.PACK_AB R22, RZ, R22 ;  /* 0x00000016ff16723e */ /* 0x000fe200000010ff */
[C---:B------:R-:W-:Y:S01]  /*1a10*/  FMUL.FTZ R26, R67.reuse, R26 ;  /* 0x0000001a431a7220 */ /* 0x040fe20000410000 */
[----:B------:R-:W-:Y:S01]  /*1a20*/  LOP3.LUT R8, R10, 0xffff, RZ, 0xc0, !PT ;  /* 0x0000ffff0a087812 */ /* 0x000fe200078ec0ff */
[----:B------:R-:W-:Y:S01]  /*1a30*/  HFMA2.BF16_V2 R12, R60.H0_H0, R12.H0_H0, -RZ.H0_H0 ;  /* 0x2000000c3c0c7231 */ /* 0x000fe200003408ff */
[----:B------:R-:W-:Y:S01]  /*1a40*/  F2FP.BF16.PACK_AB R18, RZ, R18 ;  /* 0x00000012ff12723e */ /* 0x000fe200000010ff */
[----:B------:R-:W-:Y:S01]  /*1a50*/  HFMA2.BF16_V2 R22, R57.H0_H0, R22.H0_H0, -RZ.H0_H0 ;  /* 0x2000001639167231 */ /* 0x000fe200003408ff */
[----:B------:R-:W-:Y:S01]  /*1a60*/  F2FP.BF16.PACK_AB R20, RZ, R20 ;  /* 0x00000014ff14723e */ /* 0x000fe200000010ff */
[----:B------:R-:W-:Y:S01]  /*1a70*/  FMUL.FTZ R32, R67, R32 ;  /* 0x0000002043207220 */ /* 0x000fe20000410000 */
[----:B------:R-:W-:Y:S01]  /*1a80*/  LOP3.LUT R9, R14, 0xffff, RZ, 0xc0, !PT ;  /* 0x0000ffff0e097812 */ /* 0x000fe200078ec0ff */
[----:B------:R-:W-:Y:S01]  /*1a90*/  HFMA2.BF16_V2 R18, R59.H0_H0, R18.H0_H0, -RZ.H0_H0 ;  /* 0x200000123b127231 */ /* 0x000fe200003408ff */
[C---:B------:R-:W-:Y:S01]  /*1aa0*/  SHF.L.U32 R17, R13.reuse, 0x10, RZ ;  /* 0x000000100d117819 */ /* 0x040fe200000006ff */
[----:B------:R-:W-:Y:S01]  /*1ab0*/  HFMA2.BF16_V2 R20, R56.H0_H0, R20.H0_H0, -RZ.H0_H0 ;  /* 0x2000001438147231 */ /* 0x000fe200003408ff */
[----:B------:R-:W-:Y:S01]  /*1ac0*/  SHF.L.U64.HI R10, R13, 0x10, RZ ;  /* 0x000000100d0a7819 */ /* 0x000fe200000102ff */
[----:B------:R-:W-:Y:S01]  /*1ad0*/  FMUL.FTZ R34, R67, R34 ;  /* 0x0000002243227220 */ /* 0x000fe20000410000 */
[----:B------:R-:W-:Y:S01]  /*1ae0*/  SHF.L.U32 R13, R11, 0x10, RZ ;  /* 0x000000100b0d7819 */ /* 0x000fe200000006ff */
[----:B------:R-:W-:Y:S01]  /*1af0*/  HFMA2.BF16_V2 R12, R12.H0_H0, 1, 1, R44.H0_H0 ;  /* 0x3f803f800c0c7831 */ /* 0x000fe2000024082c */
[----:B------:R-:W-:Y:S01]  /*1b00*/  F2FP.BF16.PACK_AB R24, RZ, R24 ;  /* 0x00000018ff18723e */ /* 0x000fe200000010ff */
[----:B------:R-:W-:Y:S01]  /*1b10*/  HFMA2.BF16_V2 R22, R22.H0_H0, 1, 1, R41.H0_H0 ;  /* 0x3f803f8016167831 */ /* 0x000fe20000240829 */
[----:B------:R-:W-:Y:S01]  /*1b20*/  LOP3.LUT R9, R9, 0xffff0000, R10, 0xf8, !PT ;  /* 0xffff000009097812 */ /* 0x000fe200078ef80a */
[----:B------:R-:W-:Y:S01]  /*1b30*/  HFMA2.BF16_V2 R18, R18.H0_H0, 1, 1, R43.H0_H0 ;  /* 0x3f803f8012127831 */ /* 0x000fe2000024082b */
[----:B------:R-:W-:Y:S01]  /*1b40*/  F2FP.BF16.PACK_AB R28, RZ, R28 ;  /* 0x0000001cff1c723e */ /* 0x000fe200000010ff */
[----:B------:R-:W-:Y:S01]  /*1b50*/  HFMA2.BF16_V2 R24, R54.H0_H0, R24.H0_H0, -RZ.H0_H0 ;  /* 0x2000001836187231 */ /* 0x000fe200003408ff */
[----:B------:R-:W-:Y:S01]  /*1b60*/  F2FP.BF16.PACK_AB R30, RZ, R30 ;  /* 0x0000001eff1e723e */ /* 0x000fe200000010ff */
[----:B------:R-:W-:Y:S01]  /*1b70*/  HFMA2.BF16_V2 R20, R20.H0_H0, 1, 1, R40.H0_H0 ;  /* 0x3f803f8014147831 */ /* 0x000fe20000240828 */
[--C-:B------:R-:W-:Y:S01]  /*1b80*/  LOP3.LUT R10, R13, 0xffff, R16.reuse, 0xf8, !PT ;  /* 0x0000ffff0d0a7812 */ /* 0x100fe200078ef810 */
[----:B------:R-:W-:Y:S01]  /*1b90*/  HFMA2.BF16_V2 R28, R52.H0_H0, R28.H0_H0, -RZ.H0_H0 ;  /* 0x2000001c341c7231 */ /* 0x000fe200003408ff */
[----:B------:R-:W-:Y:S01]  /*1ba0*/  PRMT R16, R25, 0x7610, R16 ;  /* 0x0000761019107816 */ /* 0x000fe20000000010 */
[----:B------:R-:W-:Y:S01]  /*1bb0*/  HFMA2.BF16_V2 R30, R53.H0_H0, R30.H0_H0, -RZ.H0_H0 ;  /* 0x2000001e351e7231 */ /* 0x000fe200003408ff */
[----:B------:R-:W-:Y:S01]  /*1bc0*/  LOP3.LUT R14, R21, 0xffff, RZ, 0xc0, !PT ;  /* 0x0000ffff150e7812 */ /* 0x000fe200078ec0ff */
[----:B------:R-:W-:Y:S01]  /*1bd0*/  HFMA2.BF16_V2 R24, R24.H0_H0, 1, 1, R38.H0_H0 ;  /* 0x3f803f8018187831 */ /* 0x000fe20000240826 */
[----:B------:R-:W-:Y:S01]  /*1be0*/  F2FP.BF16.PACK_AB R26, RZ, R26 ;  /* 0x0000001aff1a723e */ /* 0x000fe200000010ff */
[----:B------:R-:W-:Y:S01]  /*1bf0*/  HFMA2.BF16_V2 R28, R28.H0_H0, 1, 1, R36.H0_H0 ;  /* 0x3f803f801c1c7831 */ /* 0x000fe20000240824 */
[----:B------:R-:W-:Y:S01]  /*1c00*/  SHF.L.U64.HI R7, R7, 0x10, RZ ;  /* 0x0000001007077819 */ /* 0x000fe200000102ff */
[----:B------:R-:W-:Y:S01]  /*1c10*/  HFMA2.BF16_V2 R30, R30.H0_H0, 1, 1, R37.H0_H0 ;  /* 0x3f803f801e1e7831 */ /* 0x000fe20000240825 */
[----:B------:R-:W-:Y:S01]  /*1c20*/  F2FP.BF16.PACK_AB R32, RZ, R32 ;  /* 0x00000020ff20723e */ /* 0x000fe200000010ff */
[----:B------:R-:W-:Y:S01]  /*1c30*/  HFMA2.BF16_V2 R26, R55.H0_H0, R26.H0_H0, -RZ.H0_H0 ;  /* 0x2000001a371a7231 */ /* 0x000fe200003408ff */
[----:B------:R-:W-:-:S02]  /*1c40*/  LOP3.LUT R16, R16, 0xffff, RZ, 0xc0, !PT ;  /* 0x0000ffff10107812 */ /* 0x000fc400078ec0ff */
[----:B------:R-:W-:Y:S01]  /*1c50*/  SHF.L.U32 R21, R14, 0x10, RZ ;  /* 0x000000100e157819 */ /* 0x000fe200000006ff */
[----:B------:R-:W-:Y:S01]  /*1c60*/  HFMA2.BF16_V2 R32, R50.H0_H0, R32.H0_H0, -RZ.H0_H0 ;  /* 0x2000002032207231 */ /* 0x000fe200003408ff */
[----:B------:R-:W-:Y:S01]  /*1c70*/  LOP3.LUT R29, R29, 0xffff, RZ, 0xc0, !PT ;  /* 0x0000ffff1d1d7812 */ /* 0x000fe200078ec0ff */
[----:B------:R-:W-:Y:S01]  /*1c80*/  HFMA2.BF16_V2 R26, R26.H0_H0, 1, 1, R39.H0_H0 ;  /* 0x3f803f801a1a7831 */ /* 0x000fe20000240827 */
[----:B------:R-:W-:Y:S01]  /*1c90*/  F2FP.BF16.PACK_AB R34, RZ, R34 ;  /* 0x00000022ff22723e */ /* 0x000fe200000010ff */
[----:B------:R-:W-:Y:S01]  /*1ca0*/  HFMA2.BF16_V2 R32, R32.H0_H0, 1, 1, R2.H0_H0 ;  /* 0x3f803f8020207831 */ /* 0x000fe20000240802 */
[----:B------:R-:W-:Y:S02]  /*1cb0*/  LOP3.LUT R7, R8, 0xffff0000, R7, 0xf8, !PT ;  /* 0xffff000008077812 */ /* 0x000fe400078ef807 */
[----:B------:R-:W-:Y:S01]  /*1cc0*/  LOP3.LUT R8, R17, 0xffff, R12, 0xf8, !PT ;  /* 0x0000ffff11087812 */ /* 0x000fe200078ef80c */
[----:B------:R-:W-:Y:S01]  /*1cd0*/  HFMA2.BF16_V2 R34, R51.H0_H0, R34.H0_H0, -RZ.H0_H0 ;  /* 0x2000002233227231 */ /* 0x000fe200003408ff */
[----:B------:R-:W-:-:S02]  /*1ce0*/  LOP3.LUT R13, R22, 0xffff, RZ, 0xc0, !PT ;  /* 0x0000ffff160d7812 */ /* 0x000fc400078ec0ff */
[----:B------:R-:W-:Y:S01]  /*1cf0*/  SHF.L.U64.HI R14, R14, 0x10, RZ ;  /* 0x000000100e0e7819 */ /* 0x000fe200000102ff */
[----:B------:R-:W-:Y:S01]  /*1d00*/  HFMA2.BF16_V2 R34, R34.H0_H0, 1, 1, R3.H0_H0 ;  /* 0x3f803f8022227831 */ /* 0x000fe20000240803 */
[----:B------:R-:W-:Y:S02]  /*1d10*/  LOP3.LUT R18, R18, 0xffff, RZ, 0xc0, !PT ;  /* 0x0000ffff12127812 */ /* 0x000fe400078ec0ff */
[----:B------:R-:W-:Y:S02]  /*1d20*/  SHF.L.U64.HI R11, R11, 0x10, RZ ;  /* 0x000000100b0b7819 */ /* 0x000fe400000102ff */
[----:B------:R-:W-:Y:S02]  /*1d30*/  SHF.L.U32 R17, R16, 0x10, RZ ;  /* 0x0000001010117819 */ /* 0x000fe400000006ff */
[----:B------:R-:W-:Y:S02]  /*1d40*/  LOP3.LUT R12, R21, 0xffff, R20, 0xf8, !PT ;  /* 0x0000ffff150c7812 */ /* 0x000fe400078ef814 */
[----:B------:R-:W-:-:S02]  /*1d50*/  SHF.L.U32 R21, R29, 0x10, RZ ;  /* 0x000000101d157819 */ /* 0x000fc400000006ff */
[----:B------:R-:W-:Y:S02]  /*1d60*/  LOP3.LUT R33, R33, 0xffff, RZ, 0xc0, !PT ;  /* 0x0000ffff21217812 */ /* 0x000fe400078ec0ff */
[----:B------:R-:W-:Y:S02]  /*1d70*/  LOP3.LUT R13, R13, 0xffff0000, R14, 0xf8, !PT ;  /* 0xffff00000d0d7812 */ /* 0x000fe400078ef80e */
[----:B------:R-:W-:Y:S02]  /*1d80*/  LOP3.LUT R11, R18, 0xffff0000, R11, 0xf8, !PT ;  /* 0xffff0000120b7812 */ /* 0x000fe400078ef80b */
[----:B------:R-:W-:Y:S02]  /*1d90*/  LOP3.LUT R14, R17, 0xffff, R24, 0xf8, !PT ;  /* 0x0000ffff110e7812 */ /* 0x000fe400078ef818 */
[----:B------:R-:W-:Y:S02]  /*1da0*/  SHF.L.U64.HI R25, R16, 0x10, RZ ;  /* 0x0000001010197819 */ /* 0x000fe400000102ff */
[----:B------:R-:W-:-:S02]  /*1db0*/  SHF.R.U32.HI R35, RZ, 0x10, R3 ;  /* 0x00000010ff237819 */ /* 0x000fc40000011603 */
[----:B------:R-:W-:Y:S02]  /*1dc0*/  LOP3.LUT R17, R30, 0xffff, RZ, 0xc0, !PT ;  /* 0x0000ffff1e117812 */ /* 0x000fe400078ec0ff */
[----:B------:R-:W-:Y:S01]  /*1dd0*/  SHF.L.U64.HI R18, R29, 0x10, RZ ;  /* 0x000000101d127819 */ /* 0x000fe200000102ff */
[----:B------:R-:W-:Y:S01]  /*1de0*/  HFMA2.BF16_V2 R0, R0.H0_H0, 1, 1, R35.H0_H0 ;  /* 0x3f803f8000007831 */ /* 0x000fe20000240823 */
[----:B------:R-:W-:Y:S02]  /*1df0*/  LOP3.LUT R16, R21, 0xffff, R28, 0xf8, !PT ;  /* 0x0000ffff15107812 */ /* 0x000fe400078ef81c */
[----:B------:R-:W-:Y:S02]  /*1e00*/  SHF.L.U32 R21, R33, 0x10, RZ ;  /* 0x0000001021157819 */ /* 0x000fe400000006ff */
[----:B------:R-:W-:Y:S02]  /*1e10*/  LOP3.LUT R20, R26, 0xffff, RZ, 0xc0, !PT ;  /* 0x0000ffff1a147812 */ /* 0x000fe400078ec0ff */
[----:B------:R-:W-:-:S02]  /*1e20*/  LOP3.LUT R17, R17, 0xffff0000, R18, 0xf8, !PT ;  /* 0xffff000011117812 */ /* 0x000fc400078ef812 */
[----:B------:R-:W-:Y:S01]  /*1e30*/  LOP3.LUT R18, R21, 0xffff, R32, 0xf8, !PT ;  /* 0x0000ffff15127812 */ /* 0x000fe200078ef820 */
[----:B------:R-:W-:Y:S01]  /*1e40*/  HFMA2.MMA R21, -RZ, RZ, 0, 4.76837158203125e-07 ;  /* 0x00000008ff157435 */ /* 0x000fe200000001ff */
[----:B------:R-:W-:Y:S02]  /*1e50*/  LOP3.LUT R20, R20, 0xffff0000, R25, 0xf8, !PT ;  /* 0xffff000014147812 */ /* 0x000fe400078ef819 */
[----:B------:R-:W-:Y:S02]  /*1e60*/  LOP3.LUT R24, R23, 0xffff, RZ, 0xc0, !PT ;  /* 0x0000ffff17187812 */ /* 0x000fe400078ec0ff */
[----:B------:R-:W-:Y:S02]  /*1e70*/  LOP3.LUT R22, R34, 0xffff, RZ, 0xc0, !PT ;  /* 0x0000ffff22167812 */ /* 0x000fe400078ec0ff */
[----:B------:R-:W-:Y:S02]  /*1e80*/  SHF.L.U64.HI R25, R33, 0x10, RZ ;  /* 0x0000001021197819 */ /* 0x000fe400000102ff */
[----:B------:R-:W-:-:S02]  /*1e90*/  LOP3.LUT R26, R19, 0xffff, RZ, 0xc0, !PT ;  /* 0x0000ffff131a7812 */ /* 0x000fc400078ec0ff */
[----:B------:R-:W-:Y:S02]  /*1ea0*/  LOP3.LUT R28, R15, 0xffff, RZ, 0xc0, !PT ;  /* 0x0000ffff0f1c7812 */ /* 0x000fe400078ec0ff */
[----:B------:R-:W-:Y:S02]  /*1eb0*/  PRMT R13, R13, 0x5410, R24 ;  /* 0x000054100d0d7816 */ /* 0x000fe40000000018 */
[----:B------:R-:W-:Y:S02]  /*1ec0*/  LOP3.LUT R19, R0, 0xffff, RZ, 0xc0, !PT ;  /* 0x0000ffff00137812 */ /* 0x000fe400078ec0ff */
[----:B------:R-:W-:Y:S02]  /*1ed0*/  LOP3.LUT R22, R22, 0xffff0000, R25, 0xf8, !PT ;  /* 0xffff000016167812 */ /* 0x000fe400078ef819 */
[----:B------:R-:W-:Y:S02]  /*1ee0*/  LOP3.LUT R24, R31, 0xffff, RZ, 0xc0, !PT ;  /* 0x0000ffff1f187812 */ /* 0x000fe400078ec0ff */
[----:B------:R-:W-:-:S02]  /*1ef0*/  IADD3 R0, R66, 0x80, RZ ;  /* 0x0000008042007810 */ /* 0x000fc40007ffe0ff */
[----:B------:R-:W-:Y:S02]  /*1f00*/  LOP3.LUT R70, R70, 0xffff, RZ, 0xc0, !PT ;  /* 0x0000ffff46467812 */ /* 0x000fe400078ec0ff */
[----:B------:R-:W-:Y:S02]  /*1f10*/  LOP3.LUT R76, R76, 0xffff, RZ, 0xc0, !PT ;  /* 0x0000ffff4c4c7812 */ /* 0x000fe400078ec0ff */
[----:B------:R-:W-:Y:S02]  /*1f20*/  PRMT R11, R11, 0x5410, R26 ;  /* 0x000054100b0b7816 */ /* 0x000fe4000000001a */
[----:B------:R-:W-:Y:S02]  /*1f30*/  LOP3.LUT R27, R27, 0xffff, RZ, 0xc0, !PT ;  /* 0x0000ffff1b1b7812 */ /* 0x000fe400078ec0ff */
[----:B------:R-:W-:Y:S02]  /*1f40*/  PRMT R9, R9, 0x5410, R28 ;  /* 0x0000541009097816 */ /* 0x000fe4000000001c */
[----:B------:R-:W-:-:S02]  /*1f50*/  IADD3 R26, R66, 0x100, RZ ;  /* 0x00000100421a7810 */ /* 0x000fc40007ffe0ff */
[----:B------:R-:W-:Y:S01]  /*1f60*/  PRMT R17, R17, 0x5410, R24 ;  /* 0x0000541011117816 */ /* 0x000fe20000000018 */
[-C--:B------:R-:W-:Y:S01]  /*1f70*/  IMAD.WIDE.U32 R24, R66, R21.reuse, c[0x0][0x178] ;  /* 0x00005e0042187625 */ /* 0x080fe200078e0015 */
[----:B------:R-:W-:Y:S02]  /*1f80*/  PRMT R19, R22, 0x5410, R19 ;  /* 0x0000541016137816 */ /* 0x000fe40000000013 */
[----:B------:R-:W-:Y:S01]  /*1f90*/  IADD3 R28, R66, 0x180, RZ ;  /* 0x00000180421c7810 */ /* 0x000fe20007ffe0ff */
[-C--:B------:R-:W-:Y:S01]  /*1fa0*/  IMAD.WIDE.U32 R22, R0, R21.reuse, c[0x0][0x178] ;  /* 0x00005e0000167625 */ /* 0x080fe200078e0015 */
[----:B------:R-:W-:Y:S02]  /*1fb0*/  PRMT R5, R5, 0x5410, R70 ;  /* 0x0000541005057816 */ /* 0x000fe40000000046 */
[----:B------:R-:W-:Y:S01]  /*1fc0*/  IADD3 R30, R66, 0x200, RZ ;  /* 0x00000200421e7810 */ /* 0x000fe20007ffe0ff */
[-C--:B------:R-:W-:Y:S01]  /*1fd0*/  IMAD.WIDE.U32 R28, R28, R21.reuse, c[0x0][0x178] ;  /* 0x00005e001c1c7625 */ /* 0x080fe200078e0015 */
[----:B------:R-:W-:Y:S01]  /*1fe0*/  PRMT R7, R7, 0x5410, R76 ;  /* 0x0000541007077816 */ /* 0x000fe2000000004c */
[----:B------:R0:W-:Y:S01]  /*1ff0*/  STG.E.64 [R24.64], R4 ;  /* 0x0000000418007986 */ /* 0x0001e2000c101b04 */
[----:B------:R-:W-:Y:S01]  /*2000*/  PRMT R15, R20, 0x5410, R27 ;  /* 0x00005410140f7816 */ /* 0x000fe2000000001b */
[-C--:B------:R-:W-:Y:S01]  /*2010*/  IMAD.WIDE.U32 R26, R26, R21.reuse, c[0x0][0x178] ;  /* 0x00005e001a1a7625 */ /* 0x080fe200078e0015 */
[C---:B------:R-:W-:Y:S01]  /*2020*/  IADD3 R0, R66.reuse, 0x280, RZ ;  /* 0x0000028042007810 */ /* 0x040fe20007ffe0ff */
[----:B------:R1:W-:Y:S01]  /*2030*/  STG.E.64 [R22.64], R6 ;  /* 0x0000000616007986 */ /* 0x0003e2000c101b04 */
[----:B------:R-:W-:Y:S01]  /*2040*/  IADD3 R20, R66, 0x300, RZ ;  /* 0x0000030042147810 */ /* 0x000fe20007ffe0ff */
[-C--:B------:R-:W-:Y:S01]  /*2050*/  IMAD.WIDE.U32 R30, R30, R21.reuse, c[0x0][0x178] ;  /* 0x00005e001e1e7625 */ /* 0x080fe200078e0015 */
[----:B------:R-:W-:Y:S01]  /*2060*/  IADD3 R66, R66, 0x380, RZ ;  /* 0x0000038042427810 */ /* 0x000fe20007ffe0ff */
[----:B------:R2:W-:Y:S04]  /*2070*/  STG.E.64 [R26.64], R8 ;  /* 0x000000081a007986 */ /* 0x0005e8000c101b04 */
[----:B------:R2:W-:Y:S01]  /*2080*/  STG.E.64 [R28.64], R10 ;  /* 0x0000000a1c007986 */ /* 0x0005e2000c101b04 */
[----:B0-----:R-:W-:-:S03]  /*2090*/  IMAD.WIDE.U32 R4, R0, R21, c[0x0][0x178] ;  /* 0x00005e0000047625 */ /* 0x001fc600078e0015 */
[----:B------:R2:W-:Y:S01]  /*20a0*/  STG.E.64 [R30.64], R12 ;  /* 0x0000000c1e007986 */ /* 0x0005e2000c101b04 */
[----:B-1----:R-:W-:-:S03]  /*20b0*/  IMAD.WIDE.U32 R6, R20, R21, c[0x0][0x178] ;  /* 0x00005e0014067625 */ /* 0x002fc600078e0015 */
[----:B------:R2:W-:Y:S01]  /*20c0*/  STG.E.64 [R4.64], R14 ;  /* 0x0000000e04007986 */ /* 0x0005e2000c101b04 */
[----:B------:R-:W-:-:S03]  /*20d0*/  IMAD.WIDE.U32 R20, R66, R21, c[0x0][0x178] ;  /* 0x00005e0042147625 */ /* 0x000fc600078e0015 */
[----:B------:R2:W-:Y:S04]  /*20e0*/  STG.E.64 [R6.64], R16 ;  /* 0x0000001006007986 */ /* 0x0005e8000c101b04 */
[----:B------:R2:W-:Y:S02]  /*20f0*/  STG.E.64 [R20.64], R18 ;  /* 0x0000001214007986 */ /* 0x0005e4000c101b04 */
[----:B--2---:R-:W-:Y:S01]  /*2100*/  @P1 CALL.REL.NOINC `(.L_x_774) ;  /* 0x0000001000001944 */ /* 0x004fe20003c00000 */
[----:B------:R-:W-:Y:S05]  /*2110*/  BRA `(.L_x_775) ;  /* 0xffffe0c000007947 */ /* 0x000fea000383ffff */
.L_x_774:
[----:B------:R-:W-:Y:S05]  /*2120*/  EXIT ;  /* 0x000000000000794d */ /* 0x000fea0003800000 */
.L_x_772:
[----:B------:R-:W-:Y:S01]  /*2130*/  HFMA2.MMA R74, -RZ, RZ, 0, 1.847743988037109375e-06 ;  /* 0x0000001fff4a7435 */ /* 0x000fe200000001ff */
[----:B------:R-:W-:Y:S02]  /*2140*/  MOV R75, 0x1 ;  /* 0x00000001004b7802 */ /* 0x000fe40000000f00 */
[----:B------:R-:W-:Y:S02]  /*2150*/  MOV R73, 0xffffffff ;  /* 0xffffffff00497802 */ /* 0x000fe40000000f00 */
[----:B------:R-:W-:-:S02]  /*2160*/  MOV R66, 0x2180 ;  /* 0x0000218000427802 */ /* 0x000fc40000000f00 */
[----:B-----5:R-:W-:Y:S05]  /*2170*/  CALL.REL.NOINC `($__internal_90_$__cuda_sm70_shflsync_bfly_p) ;  /* 0x0000078000007944 */ /* 0x020fea0003c00000 */
[----:B01----:R-:W-:Y:S05]  /*2180*/  BRA `(.L_x_776) ;  /* 0xffffe48000007947 */ /* 0x003fea000383ffff */
.L_x_773:
[----:B------:R-:W-:Y:S01]  /*2190*/  HFMA2.MMA R75, -RZ, RZ, 0, 1.1920928955078125e-07 ;  /* 0x00000002ff4b7435 */ /* 0x000fe200000001ff */
[----:B------:R-:W-:-:S02]  /*21a0*/  MOV R74, 0x1f ;  /* 0x0000001f004a7802 */ /* 0x000fc40000000f00 */
[----:B------:R-:W-:Y:S02]  /*21b0*/  MOV R73, 0xffffffff ;  /* 0xffffffff00497802 */ /* 0x000fe40000000f00 */
[----:B------:R-:W-:Y:S02]  /*21c0*/  MOV R66, 0x21e0 ;  /* 0x000021e000427802 */ /* 0x000fe40000000f00 */
[----:B-----5:R-:W-:Y:S05]  /*21d0*/  CALL.REL.NOINC `($__internal_90_$__cuda_sm70_shflsync_bfly_p) ;  /* 0x0000072000007944 */ /* 0x020fea0003c00000 */
[----:B0-----:R-:W-:Y:S01]  /*21e0*/  HFMA2.MMA R75, -RZ, RZ, 0, 2.384185791015625e-07 ;  /* 0x00000004ff4b7435 */ /* 0x001fe200000001ff */
[----:B-1----:R-:W-:Y:S01]  /*21f0*/  FADD.FTZ R0, R0, R73 ;  /* 0x0000004900007221 */ /* 0x002fe20000010000 */
[----:B------:R-:W-:Y:S02]  /*2200*/  MOV R74, 0x1f ;  /* 0x0000001f004a7802 */ /* 0x000fe40000000f00 */
[----:B------:R-:W-:Y:S02]  /*2210*/  MOV R73, 0xffffffff ;  /* 0xffffffff00497802 */ /* 0x000fe40000000f00 */
[----:B------:R-:W-:Y:S02]  /*2220*/  MOV R66, 0x2240 ;  /* 0x0000224000427802 */ /* 0x000fe40000000f00 */
[----:B------:R-:W-:Y:S05]  /*2230*/  CALL.REL.NOINC `($__internal_90_$__cuda_sm70_shflsync_bfly_p) ;  /* 0x000006c000007944 */ /* 0x000fea0003c00000 */
[----:B0-----:R-:W-:Y:S01]  /*2240*/  HFMA2.MMA R75, -RZ, RZ, 0, 4.76837158203125e-07 ;  /* 0x00000008ff4b7435 */ /* 0x001fe200000001ff */
[----:B-1----:R-:W-:Y:S01]  /*2250*/  FADD.FTZ R0, R0, R73 ;  /* 0x0000004900007221 */ /* 0x002fe20000010000 */
[----:B------:R-:W-:-:S02]  /*2260*/  MOV R74, 0x1f ;  /* 0x0000001f004a7802 */ /* 0x000fc40000000f00 */
[----:B------:R-:W-:Y:S02]  /*2270*/  MOV R73, 0xffffffff ;  /* 0xffffffff00497802 */ /* 0x000fe40000000f00 */
[----:B------:R-:W-:Y:S02]  /*2280*/  MOV R66, 0x22a0 ;  /* 0x000022a000427802 */ /* 0x000fe40000000f00 */
[----:B------:R-:W-:Y:S05]  /*2290*/  CALL.REL.NOINC `($__internal_90_$__cuda_sm70_shflsync_bfly_p) ;  /* 0x0000066000007944 */ /* 0x000fea0003c00000 */
[----:B0-----:R-:W-:Y:S01]  /*22a0*/  HFMA2.MMA R75, -RZ, RZ, 0, 9.5367431640625e-07 ;  /* 0x00000010ff4b7435 */ /* 0x001fe200000001ff */
[----:B-1----:R-:W-:Y:S01]  /*22b0*/  FADD.FTZ R0, R0, R73 ;  /* 0x0000004900007221 */ /* 0x002fe20000010000 */
[----:B------:R-:W-:Y:S02]  /*22c0*/  MOV R74, 0x1f ;  /* 0x0000001f004a7802 */ /* 0x000fe40000000f00 */
[----:B------:R-:W-:Y:S02]  /*22d0*/  MOV R73, 0xffffffff ;  /* 0xffffffff00497802 */ /* 0x000fe40000000f00 */
[----:B------:R-:W-:Y:S02]  /*22e0*/  MOV R66, 0x2300 ;  /* 0x0000230000427802 */ /* 0x000fe40000000f00 */
[----:B------:R-:W-:Y:S05]  /*22f0*/  CALL.REL.NOINC `($__internal_90_$__cuda_sm70_shflsync_bfly_p) ;  /* 0x0000060000007944 */ /* 0x000fea0003c00000 */
[----:B01----:R-:W-:Y:S01]  /*2300*/  FADD.FTZ R0, R0, R73 ;  /* 0x0000004900007221 */ /* 0x003fe20000010000 */
[----:B------:R-:W-:Y:S01]  /*2310*/  HFMA2.MMA R75, -RZ, RZ, 0, 5.9604644775390625e-08 ;  /* 0x00000001ff4b7435 */ /* 0x000fe200000001ff */
[----:B------:R-:W-:-:S02]  /*2320*/  MOV R74, 0x1f ;  /* 0x0000001f004a7802 */ /* 0x000fc40000000f00 */
[----:B------:R-:W-:Y:S01]  /*2330*/  FMUL.FTZ R68, R0, 0.0009765625 ;  /* 0x3a80000000447820 */ /* 0x000fe20000410000 */
[----:B------:R-:W-:Y:S02]  /*2340*/  MOV R73, 0xffffffff ;  /* 0xffffffff00497802 */ /* 0x000fe40000000f00 */
[----:B------:R-:W-:Y:S01]  /*2350*/  MOV R66, 0x2770 ;  /* 0x0000277000427802 */ /* 0x000fe20000000f00 */
        /* <DEDUP_REMOVED lines=64> */
[----:B------:R-:W-:Y:S05]  /*2760*/  CALL.REL.NOINC `($__internal_90_$__cuda_sm70_shflsync_bfly_p) ;  /* 0x0000019000007944 */ /* 0x000fea0003c00000 */
[----:B0-----:R-:W-:Y:S01]  /*2770*/  HFMA2.MMA R75, -RZ, RZ, 0, 1.1920928955078125e-07 ;  /* 0x00000002ff4b7435 */ /* 0x001fe200000001ff */
[----:B-1----:R-:W-:Y:S01]  /*2780*/  FADD.FTZ R0, R0, R73 ;  /* 0x0000004900007221 */ /* 0x002fe20000010000 */
[----:B------:R-:W-:Y:S02]  /*2790*/  MOV R74, 0x1f ;  /* 0x0000001f004a7802 */ /* 0x000fe40000000f00 */
[----:B------:R-:W-:Y:S02]  /*27a0*/  MOV R73, 0xffffffff ;  /* 0xffffffff00497802 */ /* 0x000fe40000000f00 */
[----:B------:R-:W-:Y:S02]  /*27b0*/  MOV R66, 0x27d0 ;  /* 0x000027d000427802 */ /* 0x000fe40000000f00 */
[----:B------:R-:W-:Y:S05]  /*27c0*/  CALL.REL.NOINC `($__internal_90_$__cuda_sm70_shflsync_bfly_p) ;  /* 0x0000013000007944 */ /* 0x000fea0003c00000 */
[----:B0-----:R-:W-:Y:S01]  /*27d0*/  HFMA2.MMA R75, -RZ, RZ, 0, 2.384185791015625e-07 ;  /* 0x00000004ff4b7435 */ /* 0x001fe200000001ff */
[----:B-1----:R-:W-:Y:S01]  /*27e0*/  FADD.FTZ R0, R0, R73 ;  /* 0x0000004900007221 */ /* 0x002fe20000010000 */
[----:B------:R-:W-:Y:S02]  /*27f0*/  MOV R74, 0x1f ;  /* 0x0000001f004a7802 */ /* 0x000fe40000000f00 */
[----:B------:R-:W-:-:S02]  /*2800*/  MOV R73, 0xffffffff ;  /* 0xffffffff00497802 */ /* 0x000fc40000000f00 */
[----:B------:R-:W-:Y:S02]  /*2810*/  MOV R66, 0x2830 ;  /* 0x0000283000427802 */ /* 0x000fe40000000f00 */
[----:B------:R-:W-:Y:S05]  /*2820*/  CALL.REL.NOINC `($__internal_90_$__cuda_sm70_shflsync_bfly_p) ;  /* 0x000000d000007944 */ /* 0x000fea0003c00000 */
[----:B0-----:R-:W-:Y:S01]  /*2830*/  HFMA2.MMA R75, -RZ, RZ, 0, 4.76837158203125e-07 ;  /* 0x00000008ff4b7435 */ /* 0x001fe200000001ff */
[----:B-1----:R-:W-:Y:S01]  /*2840*/  FADD.FTZ R0, R0, R73 ;  /* 0x0000004900007221 */ /* 0x002fe20000010000 */
[----:B------:R-:W-:Y:S02]  /*2850*/  MOV R74, 0x1f ;  /* 0x0000001f004a7802 */ /* 0x000fe40000000f00 */
[----:B------:R-:W-:Y:S02]  /*2860*/  MOV R73, 0xffffffff ;  /* 0xffffffff00497802 */ /* 0x000fe40000000f00 */
[----:B------:R-:W-:Y:S02]  /*2870*/  MOV R66, 0x2890 ;  /* 0x0000289000427802 */ /* 0x000fe40000000f00 */
[----:B------:R-:W-:Y:S05]  /*2880*/  CALL.REL.NOINC `($__internal_90_$__cuda_sm70_shflsync_bfly_p) ;  /* 0x0000007000007944 */ /* 0x000fea0003c00000 */
[----:B0-----:R-:W-:Y:S01]  /*2890*/  HFMA2.MMA R75, -RZ, RZ, 0, 9.5367431640625e-07 ;  /* 0x00000010ff4b7435 */ /* 0x001fe200000001ff */
[----:B-1----:R-:W-:Y:S01]  /*28a0*/  FADD.FTZ R0, R0, R73 ;  /* 0x0000004900007221 */ /* 0x002fe20000010000 */
[----:B------:R-:W-:Y:S02]  /*28b0*/  MOV R74, 0x1f ;  /* 0x0000001f004a7802 */ /* 0x000fe40000000f00 */
[----:B------:R-:W-:-:S02]  /*28c0*/  MOV R73, 0xffffffff ;  /* 0xffffffff00497802 */ /* 0x000fc40000000f00 */
[----:B------:R-:W-:Y:S02]  /*28d0*/  MOV R66, 0x28f0 ;  /* 0x000028f000427802 */ /* 0x000fe40000000f00 */
[----:B------:R-:W-:Y:S05]  /*28e0*/  CALL.REL.NOINC `($__internal_90_$__cuda_sm70_shflsync_bfly_p) ;  /* 0x0000001000007944 */ /* 0x000fea0003c00000 */
[----:B01----:R-:W-:Y:S05]  /*28f0*/  BRA `(.L_x_777) ;  /* 0xffffe25000007947 */ /* 0x003fea000383ffff */
        .weak           $__internal_90_$__cuda_sm70_shflsync_bfly_p
        .type           $__internal_90_$__cuda_sm70_shflsync_bfly_p,@function
        .size           $__internal_90_$__cuda_sm70_shflsync_bfly_p,(.L_x_1139 - $__internal_90_$__cuda_sm70_shflsync_bfly_p)
$__internal_90_$__cuda_sm70_shflsync_bfly_p:
[----:B------:R-:W-:Y:S01]  /*2900*/  HFMA2.MMA R67, -RZ, RZ, 0, 0 ;  /* 0x00000000ff437435 */ /* 0x000fe200000001ff */
[----:B------:R-:W-:Y:S04]  /*2910*/  WARPSYNC R73 ;  /* 0x0000004900007348 */ /* 0x000fe80003800000 */
[----:B------:R0:W1:Y:S01]  /*2920*/  SHFL.BFLY PT, R73, R0, R75, R74 ;  /* 0x0c00004b00497389 */ /* 0x00006200000e004a */
[----:B------:R-:W-:Y:S05]  /*2930*/  RET.REL.NODEC R66 `(_ZN10layer_norm13ln_fwd_kernelINS_13Kernel_traitsI13__nv_bfloat16fS2_fjLj4096ELj1ELj1ELj4ELj16ENS_18Kernel_traits_baseILj4096ES2_fS2_fjLj128EEEEEEEvNS_9FwdParamsE) ;  /* 0xffffd6c042007950 */ /* 0x000fea0003c3ffff */
.L_x_778:
        /* <DEDUP_REMOVED lines=12> */
.L_x_1139:


//--------------------- .text._ZN10layer_norm13ln_fwd_kernelINS_13Kernel_traitsI13__nv_bfloat16S2_S2_fjLj4096ELj1ELj1ELj4ELj16ENS_18Kernel_traits_baseILj4096ES2_S2_S2_fjLj128EEEEEEEvNS_9FwdParamsE --------------------------
	.section	.text._ZN10layer_norm13ln_fwd_kernelINS_13Kernel_traitsI13__nv_bfloat16S2_S2_fjLj4096ELj1ELj1ELj4ELj16ENS_18Kernel_traits_baseILj4096ES2_S2_S2_fjLj128EEEEEEEvNS_9FwdParamsE,"ax",@progbits
	.sectioninfo	@"SHI_REGISTERS=80"
	.align	128
        .global         _ZN10layer_norm13ln_fwd_kernelINS_13Kernel_traitsI13__nv_bfloat16S2_S2_fjLj4096ELj1ELj1ELj4ELj16ENS_18Kernel_traits_baseILj4096ES2_S2_S2_fjLj128EEEEEEEvNS_9FwdParamsE
        .type           _ZN10layer_norm13ln_fwd_kernelINS_13Kernel_traitsI13__nv_bfloat16S2_S2_fjLj4096ELj1ELj1ELj4ELj16ENS_18Kernel_traits_baseILj4096ES2_S2_S2_fjLj128EEEEEEEvNS_9FwdParamsE,@function
        .size           _ZN10layer_norm13ln_fwd_kernelINS_13Kernel_traitsI13__nv_bfloat16S2_S2_fjLj4096ELj1ELj1ELj4ELj16ENS_18Kernel_traits_baseILj4096ES2_S2_S2_fjLj128EEEEEEEvNS_9FwdParamsE,(.L_x_1140 - _ZN10layer_norm13ln_fwd_kernelINS_13Kernel_traitsI13__nv_bfloat16S2_S2_fjLj4096ELj1ELj1ELj4ELj16ENS_18Kernel_traits_baseILj4096ES2_S2_S2_fjLj128EEEEEEEvNS_9FwdParamsE)
        .other          _ZN10layer_norm13ln_fwd_kernelINS_13Kernel_traitsI13__nv_bfloat16S2_S2_fjLj4096ELj1ELj1ELj4ELj16ENS_18Kernel_traits_baseILj4096ES2_S2_S2_fjLj128EEEEEEEvNS_9FwdParamsE,@"STO_CUDA_ENTRY STV_DEFAULT"
_ZN10layer_norm13ln_fwd_kernelINS_13Kernel_traitsI13__nv_bfloat16S2_S2_fjLj4096ELj1ELj1ELj4ELj16ENS_18Kernel_traits_baseILj4096ES2_S2_S2_fjLj128EEEEEEEvNS_9FwdParamsE:
.text._ZN10layer_norm13ln_fwd_kernelINS_13Kernel_traitsI13__nv_bfloat16S2_S2_fjLj4096ELj1ELj1ELj4ELj16ENS_18Kernel_traits_baseILj4096ES2_S2_S2_fjLj128EEEEEEEvNS_9FwdParamsE:
        /* <DEDUP_REMOVED lines=17> */
[----:B------:R0:W5:Y:S04]  /*0110*/  LDG.E.128 R20, [R6.64] ;  /* 0x0000000406147981 */ /* 0x000168000c1e1d00 */
[----:B------:R0:W5:Y:S04]  /*0120*/  LDG.E.128 R16, [R6.64+0x800] ;  /* 0x0008000406107981 */ /* 0x000168000c1e1d00 */
[----:B------:R0:W5:Y:S04]  /*0130*/  LDG.E.128 R12, [R6.64+0x1000] ;  /* 0x00100004060c7981 */ /* 0x000168000c1e1d00 */
[----:B------:R0:W5:Y:S01]  /*0140*/  LDG.E.128 R8, [R6.64+0x1800] ;  /* 0x0018000406087981 */ /* 0x000162000c1e1d00 */
[----:B------:R-:W-:-:S03]  /*0150*/  HFMA2.MMA R2, -RZ, RZ, 0, 5.9604644775390625e-08 ;  /* 0x00000001ff027435 */ /* 0x000fc600000001ff */
.L_x_782:
        /* <DEDUP_REMOVED lines=24> */
[----:B------:R-:W-:-:S04]  /*02e0*/  FADD.FTZ R4, RZ, R0 ;  /* 0x00000000ff047221 */ /* 0x000fc80000010000 */
[----:B------:R-:W-:Y:S01]  /*02f0*/  FADD.FTZ R7, R5, R4 ;  /* 0x0000000405077221 */ /* 0x000fe20000010000 */
[--C-:B------:R-:W-:Y:S02]  /*0300*/  PRMT R4, RZ, 0x5410, R41.reuse ;  /* 0x00005410ff047816 */ /* 0x100fe40000000029 */
[----:B------:R-:W-:-:S03]  /*0310*/  PRMT R41, RZ, 0x7610, R41 ;  /* 0x00007610ff297816 */ /* 0x000fc60000000029 */
[----:B------:R-:W-:Y:S01]  /*0320*/  FADD.FTZ R40, R4, R7 ;  /* 0x0000000704287221 */ /* 0x000fe20000010000 */
[--C-:B------:R-:W-:Y:S02]  /*0330*/  PRMT R7, RZ, 0x5410, R42.reuse ;  /* 0x00005410ff077816 */ /* 0x100fe4000000002a */
[----:B------:R-:W-:Y:S01]  /*0340*/  PRMT R42, RZ, 0x7610, R42 ;  /* 0x00007610ff2a7816 */ /* 0x000fe2000000002a */
[----:B------:R-:W-:-:S04]  /*0350*/  FADD.FTZ R40, R41, R40 ;  /* 0x0000002829287221 */ /* 0x000fc80000010000 */
[----:B------:R-:W-:Y:S01]  /*0360*/  FADD.FTZ R57, R7, R40 ;  /* 0x0000002807397221 */ /* 0x000fe20000010000 */
[----:B------:R-:W-:Y:S02]  /*0370*/  PRMT R40, RZ, 0x5410, R43 ;  /* 0x00005410ff287816 */ /* 0x000fe4000000002b */
[----:B---3--:R-:W-:Y:S01]  /*0380*/  PRMT R43, RZ, 0x5410, R44 ;  /* 0x00005410ff2b7816 */ /* 0x008fe2000000002c */
[----:B------:R-:W-:Y:S01]  /*0390*/  FADD.FTZ R57, R42, R57 ;  /* 0x000000392a397221 */ /* 0x000fe20000010000 */
[----:B----4-:R-:W-:Y:S02]  /*03a0*/  PRMT R63, RZ, 0x7610, R48 ;  /* 0x00007610ff3f7816 */ /* 0x010fe40000000030 */
        /* <DEDUP_REMOVED lines=50> */
.L_x_783:
        /* <DEDUP_REMOVED lines=84> */
.L_x_784:
        /* <DEDUP_REMOVED lines=15> */
[----:B------:R-:W0:Y:S04]  /*0d00*/  @!P1 LDS.64 R50, [R72.X8] ;  /* 0x0000000048329984 */ /* 0x000e280000008a00 */
[----:B------:R-:W-:Y:S04]  /*0d10*/  SHFL.DOWN PT, R6, R66, 0x2, 0x1f ;  /* 0x08401f0042067f89 */ /* 0x000fe800000e0000 */
[----:B0-----:R-:W0:Y:S04]  /*0d20*/  SHFL.DOWN PT, R74, R50, 0x2, 0x1f ;  /* 0x08401f00324a7f89 */ /* 0x001e2800000e0000 */
[----:B------:R-:W1:Y:S01]  /*0d30*/  SHFL.DOWN PT, R68, R51, 0x2, 0x1f ;  /* 0x08401f0033447f89 */ /* 0x000e6200000e0000 */
[----:B0-----:R-:W-:-:S02]  /*0d40*/  FADD.FTZ R2, -R74, R50 ;  /* 0x000000324a027221 */ /* 0x001fc40000010100 */
[----:B------:R-:W-:Y:S02]  /*0d50*/  FMUL.FTZ R74, R6, R74 ;  /* 0x0000004a064a7220 */ /* 0x000fe40000410000 */
[----:B------:R-:W-:Y:S02]  /*0d60*/  FMUL.FTZ R49, R2, R2 ;  /* 0x0000000202317220 */ /* 0x000fe40000410000 */
[----:B------:R-:W-:Y:S02]  /*0d70*/  FADD.FTZ R2, R6, R66 ;  /* 0x0000004206027221 */ /* 0x000fe40000010000 */
[----:B------:R-:W-:Y:S02]  /*0d80*/  FMUL.FTZ R49, R49, R66 ;  /* 0x0000004231317220 */ /* 0x000fe40000410000 */
[----:B------:R-:W0:Y:S01]  /*0d90*/  MUFU.RCP R48, R2 ;  /* 0x0000000200307308 */ /* 0x000e220000001000 */
[----:B------:R-:W-:Y:S02]  /*0da0*/  FFMA.FTZ R74, R66, R50, R74 ;  /* 0x00000032424a7223 */ /* 0x000fe4000001004a */
[----:B------:R-:W-:-:S02]  /*0db0*/  FMUL.FTZ R72, R6, R49 ;  /* 0x0000003106487220 */ /* 0x000fc40000410000 */
[----:B------:R-:W-:Y:S01]  /*0dc0*/  SHFL.DOWN PT, R49, R2, 0x1, 0x1f ;  /* 0x08201f0002317f89 */ /* 0x000fe200000e0000 */
[----:B-1----:R-:W-:Y:S02]  /*0dd0*/  FADD.FTZ R50, R68, R51 ;  /* 0x0000003344327221 */ /* 0x002fe40000010000 */
[C---:B0-----:R-:W-:Y:S02]  /*0de0*/  FMUL.FTZ R6, R48.reuse, R74 ;  /* 0x0000004a30067220 */ /* 0x041fe40000410000 */
[----:B------:R-:W-:-:S03]  /*0df0*/  FFMA.FTZ R50, R48, R72, R50 ;  /* 0x0000004830327223 */ /* 0x000fc60000010032 */
[----:B------:R-:W0:Y:S04]  /*0e00*/  SHFL.DOWN PT, R66, R6, 0x1, 0x1f ;  /* 0x08201f0006427f89 */ /* 0x000e2800000e0000 */
[----:B------:R-:W1:Y:S01]  /*0e10*/  SHFL.DOWN PT, R48, R50, 0x1, 0x1f ;  /* 0x08201f0032307f89 */ /* 0x000e6200000e0000 */
[----:B0-----:R-:W-:Y:S02]  /*0e20*/  FMUL.FTZ R72, R49, R66 ;  /* 0x0000004231487220 */ /* 0x001fe40000410000 */
[----:B------:R-:W-:Y:S02]  /*0e30*/  FADD.FTZ R68, R6, -R66 ;  /* 0x8000004206447221 */ /* 0x000fe40000010000 */
[----:B------:R-:W-:Y:S02]  /*0e40*/  FADD.FTZ R66, R2, R49 ;  /* 0x0000003102427221 */ /* 0x000fe40000010000 */
[----:B------:R-:W-:-:S02]  /*0e50*/  FMUL.FTZ R68, R68, R68 ;  /* 0x0000004444447220 */ /* 0x000fc40000410000 */
[C---:B------:R-:W-:Y:S01]  /*0e60*/  FFMA.FTZ R51, R2.reuse, R6, R72 ;  /* 0x0000000602337223 */ /* 0x040fe20000010048 */
[----:B------:R-:W-:Y:S01]  /*0e70*/  SHF.R.U32.HI R6, RZ, 0x5, R70 ;  /* 0x00000005ff067819 */ /* 0x000fe20000011646 */
[----:B------:R-:W0:Y:S01]  /*0e80*/  MUFU.RCP R66, R66 ;  /* 0x0000004200427308 */ /* 0x000e220000001000 */
[----:B------:R-:W-:-:S04]  /*0e90*/  FMUL.FTZ R68, R2, R68 ;  /* 0x0000004402447220 */ /* 0x000fc80000410000 */
[----:B------:R-:W-:Y:S02]  /*0ea0*/  FMUL.FTZ R68, R49, R68 ;  /* 0x0000004431447220 */ /* 0x000fe40000410000 */
[----:B-1----:R-:W-:Y:S01]  /*0eb0*/  FADD.FTZ R49, R50, R48 ;  /* 0x0000003032317221 */ /* 0x002fe20000010000 */
[----:B------:R-:W-:-:S03]  /*0ec0*/  HFMA2.MMA R50, -RZ, RZ, 0.6875, 0 ;  /* 0x39800000ff327435 */ /* 0x000fc600000001ff */
[----:B0-----:R-:W-:Y:S01]  /*0ed0*/  FFMA.FTZ R68, R66, R68, R49 ;  /* 0x0000004442447223 */ /* 0x001fe20000010031 */
[----:B------:R-:W-:Y:S01]  /*0ee0*/  LOP3.LUT R49, R6, 0x3, RZ, 0xc0, !PT ;  /* 0x0000000306317812 */ /* 0x000fe200078ec0ff */
[----:B------:R-:W-:Y:S01]  /*0ef0*/  FMUL.FTZ R2, R66, R51 ;  /* 0x0000003342027220 */ /* 0x000fe20000410000 */
[----:B------:R-:W-:Y:S02]  /*0f00*/  LOP3.LUT R6, R70, 0x7f, RZ, 0xc0, !PT ;  /* 0x0000007f46067812 */ /* 0x000fe400078ec0ff */
[----:B------:R-:W0:Y:S01]  /*0f10*/  SHFL.IDX PT, R51, R68, RZ, 0x1f ;  /* 0x00001fff44337589 */ /* 0x000e2200000e0000 */
[----:B------:R-:W-:Y:S02]  /*0f20*/  LOP3.LUT P1, RZ, R49, 0x1f, R70, 0xf8, !PT ;  /* 0x0000001f31ff7812 */ /* 0x000fe4000782f846 */
[----:B------:R-:W-:Y:S01]  /*0f30*/  SHF.L.U32 R66, R3, 0x9, RZ ;  /* 0x0000000903427819 */ /* 0x000fe200000006ff */
[----:B------:R-:W1:Y:S03]  /*0f40*/  SHFL.IDX PT, R2, R2, RZ, 0x1f ;  /* 0x00001fff02027589 */ /* 0x000e6600000e0000 */
[----:B------:R-:W-:-:S07]  /*0f50*/  LOP3.LUT R6, R66, 0xfffffe00, R6, 0xe2, !PT ;  /* 0xfffffe0042067812 */ /* 0x000fce00078ee206 */
[----:B------:R-:W-:-:S05]  /*0f60*/  @!P1 MOV R48, 0x4 ;  /* 0x0000000400309802 */ /* 0x000fca0000000f00 */
[----:B------:R-:W-:-:S04]  /*0f70*/  @!P1 IMAD.WIDE R48, R3, R48, c[0x0][0x180] ;  /* 0x0000600003309625 */ /* 0x000fc800078e0230 */
[----:B0-----:R-:W-:Y:S02]  /*0f80*/  FFMA.FTZ R50, R51, R50, c[0x0][0x1b0] ;  /* 0x00006c0033327623 */ /* 0x001fe40000010032 */
[--C-:B-1----:R-:W-:Y:S01]  /*0f90*/  FADD.FTZ R0, R0, -R2.reuse ;  /* 0x8000000200007221 */ /* 0x102fe20000010000 */
[----:B------:R0:W-:Y:S03]  /*0fa0*/  @!P1 STG.E [R48.64], R2 ;  /* 0x0000000230009986 */ /* 0x0001e6000c101904 */
        /* <DEDUP_REMOVED lines=9> */
[----:B-1----:R-:W-:-:S02]  /*1040*/  FMUL.FTZ R0, R50, R0 ;  /* 0x0000000032007220 */ /* 0x002fc40000410000 */
[----:B------:R-:W-:Y:S02]  /*1050*/  FMUL.FTZ R5, R50, R5 ;  /* 0x0000000532057220 */ /* 0x000fe40000410000 */
[--C-:B------:R-:W-:Y:S02]  /*1060*/  FADD.FTZ R56, R56, -R2.reuse ;  /* 0x8000000238387221 */ /* 0x100fe40000010000 */
[--C-:B------:R-:W-:Y:S02]  /*1070*/  FADD.FTZ R43, R43, -R2.reuse ;  /* 0x800000022b2b7221 */ /* 0x100fe40000010000 */
[--C-:B------:R-:W-:Y:S02]  /*1080*/  FADD.FTZ R57, R57, -R2.reuse ;  /* 0x8000000239397221 */ /* 0x100fe40000010000 */
[--C-:B------:R-:W-:Y:S02]  /*1090*/  FADD.FTZ R44, R44, -R2.reuse ;  /* 0x800000022c2c7221 */ /* 0x100fe40000010000 */
[----:B------:R-:W-:-:S02]  /*10a0*/  FADD.FTZ R58, R58, -R2 ;  /* 0x800000023a3a7221 */ /* 0x000fc40000010000 */
[--C-:B------:R-:W-:Y:S02]  /*10b0*/  FADD.FTZ R45, R45, -R2.reuse ;  /* 0x800000022d2d7221 */ /* 0x100fe40000010000 */
[--C-:B------:R-:W-:Y:S02]  /*10c0*/  FADD.FTZ R59, R59, -R2.reuse ;  /* 0x800000023b3b7221 */ /* 0x100fe40000010000 */
[--C-:B0-----:R-:W-:Y:S02]  /*10d0*/  FADD.FTZ R49, R46, -R2.reuse ;  /* 0x800000022e317221 */ /* 0x101fe40000010000 */
        /* <DEDUP_REMOVED lines=17> */
[C---:B------:R-:W-:Y:S01]  /*11f0*/  FMUL.FTZ R4, R50.reuse, R4 ;  /* 0x0000000432047220 */ /* 0x040fe20000410000 */
[----:B------:R-:W-:Y:S01]  /*1200*/  F2FP.BF16.PACK_AB R0, RZ, R5 ;  /* 0x00000005ff00723e */ /* 0x000fe200000010ff */
[----:B------:R-:W-:-:S02]  /*1210*/  FMUL.FTZ R75, R50, R75 ;  /* 0x0000004b324b7220 */ /* 0x000fc40000410000 */
[C---:B------:R-:W-:Y:S01]  /*1220*/  FMUL.FTZ R5, R50.reuse, R41 ;  /* 0x0000002932057220 */ /* 0x040fe20000410000 */
[----:B------:R-:W-:Y:S01]  /*1230*/  F2FP.BF16.PACK_AB R41, RZ, R4 ;  /* 0x00000004ff29723e */ /* 0x000fe200000010ff */
[----:B------:R-:W-:Y:S01]  /*1240*/  FMUL.FTZ R7, R50, R7 ;  /* 0x0000000732077220 */ /* 0x000fe20000410000 */
[----:B------:R-:W-:Y:S01]  /*1250*/  PRMT R2, R2, 0x5410, R0 ;  /* 0x0000541002027816 */ /* 0x000fe20000000000 */
        /* <DEDUP_REMOVED lines=51> */
[----:B-----5:R-:W-:Y:S01]  /*1590*/  HFMA2.BF16_V2 R2, R36, R2, -RZ.H0_H0 ;  /* 0x0000000224027231 */ /* 0x020fe200003400ff */
[----:B------:R-:W-:-:S02]  /*15a0*/  F2FP.BF16.PACK_AB R55, RZ, R62 ;  /* 0x0000003eff37723e */ /* 0x000fc400000010ff */
[----:B------:R-:W-:Y:S02]  /*15b0*/  F2FP.BF16.PACK_AB R77, RZ, R77 ;  /* 0x0000004dff4d723e */ /* 0x000fe400000010ff */
[----:B------:R-:W-:Y:S02]  /*15c0*/  F2FP.BF16.PACK_AB R53, RZ, R53 ;  /* 0x00000035ff35723e */ /* 0x000fe400000010ff */
[----:B------:R-:W-:Y:S02]  /*15d0*/  F2FP.BF16.PACK_AB R64, RZ, R64 ;  /* 0x00000040ff40723e */ /* 0x000fe400000010ff */
[----:B------:R-:W-:Y:S02]  /*15e0*/  F2FP.BF16.PACK_AB R54, RZ, R54 ;  /* 0x00000036ff36723e */ /* 0x000fe400000010ff */
[----:B------:R-:W-:Y:S02]  /*15f0*/  MOV R61, 0x10 ;  /* 0x00000010003d7802 */ /* 0x000fe40000000f00 */
        /* <DEDUP_REMOVED lines=20> */
[----:B------:R-:W-:Y:S01]  /*1740*/  @!P1 MOV R62, 0x4 ;  /* 0x00000004003e9802 */ /* 0x000fe20000000f00 */
[----:B------:R-:W-:Y:S01]  /*1750*/  HFMA2.BF16_V2 R46, R30, R72, -RZ.H0_H0 ;  /* 0x000000481e2e7231 */ /* 0x000fe200003400ff */
[----:B------:R-:W-:Y:S01]  /*1760*/  PRMT R75, R75, 0x5410, R69 ;  /* 0x000054104b4b7816 */ /* 0x000fe20000000045 */
[----:B------:R-:W-:Y:S01]  /*1770*/  HFMA2.BF16_V2 R47, R31, R76, -RZ.H0_H0 ;  /* 0x0000004c1f2f7231 */ /* 0x000fe200003400ff */
[----:B------:R-:W-:Y:S01]  /*1780*/  PRMT R73, R73, 0x5410, R55 ;  /* 0x0000541049497816 */ /* 0x000fe20000000037 */
[----:B------:R-:W-:Y:S01]  /*1790*/  @!P1 IMAD.WIDE R62, R3, R62, c[0x0][0x188] ;  /* 0x00006200033e9625 */ /* 0x000fe200078e023e */
        /* <DEDUP_REMOVED lines=8> */
[----:B------:R0:W-:Y:S01]  /*1820*/  @!P1 STG.E [R62.64], R50 ;  /* 0x000000323e009986 */ /* 0x0001e2000c101904 */
[----:B------:R-:W-:Y:S01]  /*1830*/  HFMA2.BF16_V2 R55, R27, R64, -RZ.H0_H0 ;  /* 0x000000401b377231 */ /* 0x000fe200003400ff */
[-C--:B------:R-:W-:Y:S01]  /*1840*/  IMAD.WIDE.U32 R56, R56, R61.reuse, c[0x0][0x178] ;  /* 0x00005e0038387625 */ /* 0x080fe200078e003d */
[----:B------:R-:W-:Y:S01]  /*1850*/  HFMA2.BF16_V2 R4, R2, 1, 1, R20 ;  /* 0x3f803f8002047831 */ /* 0x000fe20000200014 */
[----:B------:R-:W-:Y:S01]  /*1860*/  IADD3 R3, R3, c[0x0][0x160], RZ ;  /* 0x0000580003037a10 */ /* 0x000fe20007ffe0ff */
[----:B------:R-:W-:Y:S01]  /*1870*/  HFMA2.BF16_V2 R6, R6, 1, 1, R22 ;  /* 0x3f803f8006067831 */ /* 0x000fe20000200016 */
[-C--:B------:R-:W-:Y:S01]  /*1880*/  IMAD.WIDE.U32 R58, R58, R61.reuse, c[0x0][0x178] ;  /* 0x00005e003a3a7625 */ /* 0x080fe200078e003d */
[----:B------:R-:W-:Y:S01]  /*1890*/  HFMA2.BF16_V2 R7, R7, 1, 1, R23 ;  /* 0x3f803f8007077831 */ /* 0x000fe20000200017 */
[----:B------:R-:W-:Y:S01]  /*18a0*/  ISETP.GE.AND P1, PT, R3, c[0x0][0x164], PT ;  /* 0x0000590003007a0c */ /* 0x000fe20003f26270 */
[----:B------:R-:W-:Y:S01]  /*18b0*/  HFMA2.BF16_V2 R40, R40, 1, 1, R16 ;  /* 0x3f803f8028287831 */ /* 0x000fe20000200010 */
[----:B------:R-:W-:Y:S01]  /*18c0*/  IMAD.WIDE.U32 R60, R60, R61, c[0x0][0x178] ;  /* 0x00005e003c3c7625 */ /* 0x000fe200078e003d */
[----:B------:R-:W-:Y:S01]  /*18d0*/  HFMA2.BF16_V2 R41, R41, 1, 1, R17 ;  /* 0x3f803f8029297831 */ /* 0x000fe20000200011 */
[----:B------:R0:W-:Y:S01]  /*18e0*/  STG.E.128 [R48.64], R4 ;  /* 0x0000000430007986 */ /* 0x0001e2000c101d04 */
[----:B------:R-:W-:Y:S01]  /*18f0*/  HFMA2.BF16_V2 R42, R42, 1, 1, R18 ;  /* 0x3f803f802a2a7831 */ /* 0x000fe20000200012 */
[----:B------:R-:W-:Y:S01]  /*1900*/  SEL R2, RZ, 0x1, P0 ;  /* 0x00000001ff027807 */ /* 0x000fe20000000000 */
        /* <DEDUP_REMOVED lines=14> */
.L_x_781:
[----:B------:R-:W-:Y:S05]  /*19f0*/  EXIT ;  /* 0x000000000000794d */ /* 0x000fea0003800000 */
.L_x_779:
[----:B------:R-:W-:Y:S01]  /*1a00*/  HFMA2.MMA R72, -RZ, RZ, 0, 5.9604644775390625e-08 ;  /* 0x00000001ff487435 */ /* 0x000fe200000001ff */
[----:B------:R-:W-:Y:S02]  /*1a10*/  MOV R68, R48 ;  /* 0x0000003000447202 */ /* 0x000fe40000000f00 */
[----:B------:R-:W-:Y:S02]  /*1a20*/  MOV R70, 0x1f ;  /* 0x0000001f00467802 */ /* 0x000fe40000000f00 */
[----:B------:R-:W-:Y:S02]  /*1a30*/  MOV R49, 0xffffffff ;  /* 0xffffffff00317802 */ /* 0x000fe40000000f00 */
[----:B------:R-:W-:Y:S02]  /*1a40*/  MOV R50, 0x1a60 ;  /* 0x00001a6000327802 */ /* 0x000fe40000000f00 */
[----:B-----5:R-:W-:Y:S05]  /*1a50*/  CALL.REL.NOINC `($__internal_91_$__cuda_sm70_shflsync_bfly_p) ;  /* 0x0000078000007944 */ /* 0x020fea0003c00000 */
[----:B01----:R-:W-:Y:S05]  /*1a60*/  BRA `(.L_x_783) ;  /* 0xffffec6000007947 */ /* 0x003fea000383ffff */
.L_x_780:
[----:B------:R-:W-:Y:S01]  /*1a70*/  HFMA2.MMA R72, -RZ, RZ, 0, 1.1920928955078125e-07 ;  /* 0x00000002ff487435 */ /* 0x000fe200000001ff */
[----:B------:R-:W-:-:S02]  /*1a80*/  MOV R70, 0x1f ;  /* 0x0000001f00467802 */ /* 0x000fc40000000f00 */
[----:B------:R-:W-:Y:S02]  /*1a90*/  MOV R49, 0xffffffff ;  /* 0xffffffff00317802 */ /* 0x000fe40000000f00 */
[----:B------:R-:W-:Y:S02]  /*1aa0*/  MOV R50, 0x1ac0 ;  /* 0x00001ac000327802 */ /* 0x000fe40000000f00 */
[----:B0----5:R-:W-:Y:S05]  /*1ab0*/  CALL.REL.NOINC `($__internal_91_$__cuda_sm70_shflsync_bfly_p) ;  /* 0x0000072000007944 */ /* 0x021fea0003c00000 */
[----:B0-----:R-:W-:Y:S01]  /*1ac0*/  HFMA2.MMA R72, -RZ, RZ, 0, 2.384185791015625e-07 ;  /* 0x00000004ff487435 */ /* 0x001fe200000001ff */
[----:B-1----:R-:W-:Y:S01]  /*1ad0*/  FADD.FTZ R68, R68, R49 ;  /* 0x0000003144447221 */ /* 0x002fe20000010000 */
[----:B------:R-:W-:Y:S02]  /*1ae0*/  MOV R70, 0x1f ;  /* 0x0000001f00467802 */ /* 0x000fe40000000f00 */
[----:B------:R-:W-:Y:S02]  /*1af0*/  MOV R49, 0xffffffff ;  /* 0xffffffff00317802 */ /* 0x000fe40000000f00 */
[----:B------:R-:W-:Y:S02]  /*1b00*/  MOV R50, 0x1b20 ;  /* 0x00001b2000327802 */ /* 0x000fe40000000f00 */
[----:B------:R-:W-:Y:S05]  /*1b10*/  CALL.REL.NOINC `($__internal_91_$__cuda_sm70_shflsync_bfly_p) ;  /* 0x000006c000007944 */ /* 0x000fea0003c00000 */
[----:B0-----:R-:W-:Y:S01]  /*1b20*/  HFMA2.MMA R72, -RZ, RZ, 0, 4.76837158203125e-07 ;  /* 0x00000008ff487435 */ /* 0x001fe200000001ff */
[----:B-1----:R-:W-:Y:S01]  /*1b30*/  FADD.FTZ R68, R68, R49 ;  /* 0x0000003144447221 */ /* 0x002fe20000010000 */
[----:B------:R-:W-:-:S02]  /*1b40*/  MOV R70, 0x1f ;  /* 0x0000001f00467802 */ /* 0x000fc40000000f00 */
[----:B------:R-:W-:Y:S02]  /*1b50*/  MOV R49, 0xffffffff ;  /* 0xffffffff00317802 */ /* 0x000fe40000000f00 */
[----:B------:R-:W-:Y:S02]  /*1b60*/  MOV R50, 0x1b80 ;  /* 0x00001b8000327802 */ /* 0x000fe40000000f00 */
[----:B------:R-:W-:Y:S05]  /*1b70*/  CALL.REL.NOINC `($__internal_91_$__cuda_sm70_shflsync_bfly_p) ;  /* 0x0000066000007944 */ /* 0x000fea0003c00000 */
[----:B0-----:R-:W-:Y:S01]  /*1b80*/  HFMA2.MMA R72, -RZ, RZ, 0, 9.5367431640625e-07 ;  /* 0x00000010ff487435 */ /* 0x001fe200000001ff */
[----:B-1----:R-:W-:Y:S01]  /*1b90*/  FADD.FTZ R68, R68, R49 ;  /* 0x0000003144447221 */ /* 0x002fe20000010000 */
[----:B------:R-:W-:Y:S02]  /*1ba0*/  MOV R70, 0x1f ;  /* 0x0000001f00467802 */ /* 0x000fe40000000f00 */
[----:B------:R-:W-:Y:S02]  /*1bb0*/  MOV R49, 0xffffffff ;  /* 0xffffffff00317802 */ /* 0x000fe40000000f00 */
[----:B------:R-:W-:Y:S02]  /*1bc0*/  MOV R50, 0x1be0 ;  /* 0x00001be000327802 */ /* 0x000fe40000000f00 */
[----:B------:R-:W-:Y:S05]  /*1bd0*/  CALL.REL.NOINC `($__internal_91_$__cuda_sm70_shflsync_bfly_p) ;  /* 0x0000060000007944 */ /* 0x000fea0003c00000 */
[----:B-1----:R-:W-:Y:S01]  /*1be0*/  FADD.FTZ R48, R68, R49 ;  /* 0x0000003144307221 */ /* 0x002fe20000010000 */
[----:B0-----:R-:W-:Y:S01]  /*1bf0*/  HFMA2.MMA R72, -RZ, RZ, 0, 5.9604644775390625e-08 ;  /* 0x00000001ff487435 */ /* 0x001fe200000001ff */
[----:B------:R-:W-:-:S02]  /*1c00*/  MOV R70, 0x1f ;  /* 0x0000001f00467802 */ /* 0x000fc40000000f00 */
[----:B------:R-:W-:-:S04]  /*1c10*/  FMUL.FTZ R48, R48, 0.0009765625 ;  /* 0x3a80000030307820 */ /* 0x000fc80000410000 */
        /* <DEDUP_REMOVED lines=66> */
[----:B------:R-:W-:Y:S05]  /*2040*/  CALL.REL.NOINC `($__internal_91_$__cuda_sm70_shflsync_bfly_p) ;  /* 0x0000019000007944 */ /* 0x000fea0003c00000 */
[----:B0-----:R-:W-:Y:S01]  /*2050*/  HFMA2.MMA R72, -RZ, RZ, 0, 1.1920928955078125e-07 ;  /* 0x00000002ff487435 */ /* 0x001fe200000001ff */
[----:B-1----:R-:W-:Y:S01]  /*2060*/  FADD.FTZ R68, R68, R49 ;  /* 0x0000003144447221 */ /* 0x002fe20000010000 */
[----:B------:R-:W-:Y:S02]  /*2070*/  MOV R70, 0x1f ;  /* 0x0000001f00467802 */ /* 0x000fe40000000f00 */
[----:B------:R-:W-:Y:S02]  /*2080*/  MOV R49, 0xffffffff ;  /* 0xffffffff00317802 */ /* 0x000fe40000000f00 */
[----:B------:R-:W-:Y:S02]  /*2090*/  MOV R50, 0x20b0 ;  /* 0x000020b000327802 */ /* 0x000fe40000000f00 */
[----:B------:R-:W-:Y:S05]  /*20a0*/  CALL.REL.NOINC `($__internal_91_$__cuda_sm70_shflsync_bfly_p) ;  /* 0x0000013000007944 */ /* 0x000fea0003c00000 */
[----:B0-----:R-:W-:Y:S01]  /*20b0*/  HFMA2.MMA R72, -RZ, RZ, 0, 2.384185791015625e-07 ;  /* 0x00000004ff487435 */ /* 0x001fe200000001ff */
[----:B-1----:R-:W-:Y:S01]  /*20c0*/  FADD.FTZ R68, R68, R49 ;  /* 0x0000003144447221 */ /* 0x002fe20000010000 */
[----:B------:R-:W-:Y:S02]  /*20d0*/  MOV R70, 0x1f ;  /* 0x0000001f00467802 */ /* 0x000fe40000000f00 */
[----:B------:R-:W-:-:S02]  /*20e0*/  MOV R49, 0xffffffff ;  /* 0xffffffff00317802 */ /* 0x000fc40000000f00 */
[----:B------:R-:W-:Y:S02]  /*20f0*/  MOV R50, 0x2110 ;  /* 0x0000211000327802 */ /* 0x000fe40000000f00 */
[----:B------:R-:W-:Y:S05]  /*2100*/  CALL.REL.NOINC `($__internal_91_$__cuda_sm70_shflsync_bfly_p) ;  /* 0x000000d000007944 */ /* 0x000fea0003c00000 */
[----:B0-----:R-:W-:Y:S01]  /*2110*/  HFMA2.MMA R72, -RZ, RZ, 0, 4.76837158203125e-07 ;  /* 0x00000008ff487435 */ /* 0x001fe200000001ff */
[----:B-1----:R-:W-:Y:S01]  /*2120*/  FADD.FTZ R68, R68, R49 ;  /* 0x0000003144447221 */ /* 0x002fe20000010000 */
[----:B------:R-:W-:Y:S02]  /*2130*/  MOV R70, 0x1f ;  /* 0x0000001f00467802 */ /* 0x000fe40000000f00 */
[----:B------:R-:W-:Y:S02]  /*2140*/  MOV R49, 0xffffffff ;  /* 0xffffffff00317802 */ /* 0x000fe40000000f00 */
[----:B------:R-:W-:Y:S02]  /*2150*/  MOV R50, 0x2170 ;  /* 0x0000217000327802 */ /* 0x000fe40000000f00 */
[----:B------:R-:W-:Y:S05]  /*2160*/  CALL.REL.NOINC `($__internal_91_$__cuda_sm70_shflsync_bfly_p) ;  /* 0x0000007000007944 */ /* 0x000fea0003c00000 */
[----:B0-----:R-:W-:Y:S01]  /*2170*/  HFMA2.MMA R72, -RZ, RZ, 0, 9.5367431640625e-07 ;  /* 0x00000010ff487435 */ /* 0x001fe200000001ff */
[----:B-1----:R-:W-:Y:S01]  /*2180*/  FADD.FTZ R68, R68, R49 ;  /* 0x0000003144447221 */ /* 0x002fe20000010000 */
[----:B------:R-:W-:Y:S02]  /*2190*/  MOV R70, 0x1f ;  /* 0x0000001f00467802 */ /* 0x000fe40000000f00 */
[----:B------:R-:W-:-:S02]  /*21a0*/  MOV R49, 0xffffffff ;  /* 0xffffffff00317802 */ /* 0x000fc40000000f00 */
[----:B------:R-:W-:Y:S02]  /*21b0*/  MOV R50, 0x21d0 ;  /* 0x000021d000327802 */ /* 0x000fe40000000f00 */
[----:B------:R-:W-:Y:S05]  /*21c0*/  CALL.REL.NOINC `($__internal_91_$__cuda_sm70_shflsync_bfly_p) ;  /* 0x0000001000007944 */ /* 0x000fea0003c00000 */
[----:B01----:R-:W-:Y:S05]  /*21d0*/  BRA `(.L_x_784) ;  /* 0xffffea3000007947 */ /* 0x003fea000383ffff */
        .weak           $__internal_91_$__cuda_sm70_shflsync_bfly_p
        .type           $__internal_91_$__cuda_sm70_shflsync_bfly_p,@function
        .size           $__internal_91_$__cuda_sm70_shflsync_bfly_p,(.L_x_1140 - $__internal_91_$__cuda_sm70_shflsync_bfly_p)
$__internal_91_$__cuda_sm70_shflsync_bfly_p:
[----:B------:R-:W-:Y:S01]  /*21e0*/  HFMA2.MMA R51, -RZ, RZ, 0, 0 ;  /* 0x00000000ff337435 */ /* 0x000fe200000001ff */
[----:B------:R-:W-:Y:S04]  /*21f0*/  WARPSYNC R49 ;  /* 0x0000003100007348 */ /* 0x000fe80003800000 */
[----:B------:R0:W1:Y:S01]  /*2200*/  SHFL.BFLY PT, R49, R68, R72, R70 ;  /* 0x0c00004844317389 */ /* 0x00006200000e0046 */
[----:B------:R-:W-:Y:S05]  /*2210*/  RET.REL.NODEC R50 `(_ZN10layer_norm13ln_fwd_kernelINS_13Kernel_traitsI13__nv_bfloat16S2_S2_fjLj4096ELj1ELj1ELj4ELj16ENS_18Kernel_traits_baseILj4096ES2_S2_S2_fjLj128EEEEEEEvNS_9FwdParamsE) ;  /* 0xffffdde032007950 */ /* 0x000fea0003c3ffff */
.L_x_785:
        /* <DEDUP_REMOVED lines=14> */
.L_x_1140:


//--------------------- .text._ZN10layer_norm13ln_fwd_kernelINS_13Kernel_traitsI6__halffS2_fjLj4096ELj1ELj1ELj4ELj16ENS_18Kernel_traits_baseILj4096ES2_fS2_fjLj128EEEEEEEvNS_9FwdParamsE --------------------------
	.section	.text._ZN10layer_norm13ln_fwd_kernelINS_13Kernel_traitsI6__halffS2_fjLj4096ELj1ELj1ELj4ELj16ENS_18Kernel_traits_baseILj4096ES2_fS2_fjLj128EEEEEEEvNS_9FwdParamsE,"ax",@progbits
	.sectioninfo	@"SHI_REGISTERS=80"
	.align	128
        .global         _ZN10layer_norm13ln_fwd_kernelINS_13Kernel_traitsI6__halffS2_fjLj4096ELj1ELj1ELj4ELj16ENS_18Kernel_traits_baseILj4096ES2_fS2_fjLj128EEEEEEEvNS_9FwdParamsE
        .type           _ZN10layer_norm13ln_fwd_kernelINS_13Kernel_traitsI6__halffS2_fjLj4096ELj1ELj1ELj4ELj16ENS_18Kernel_traits_baseILj4096ES2_fS2_fjLj128EEEEEEEvNS_9FwdParamsE,@function
        .size           _ZN10layer_norm13ln_fwd_kernelINS_13Kernel_traitsI6__halffS2_fjLj4096ELj1ELj1ELj4ELj16ENS_18Kernel_traits_baseILj4096ES2_fS2_fjLj128EEEEEEEvNS_9FwdParamsE,(.L_x_1141 - _ZN10layer_norm13ln_fwd_kernelINS_13Kernel_traitsI6__halffS2_fjLj4096ELj1ELj1ELj4ELj16ENS_18Kernel_traits_baseILj4096ES2_fS2_fjLj128EEEEEEEvNS_9FwdParamsE)
        .other          _ZN10layer_norm13ln_fwd_kernelINS_13Kernel_traitsI6__halffS2_fjLj4096ELj1ELj1ELj4ELj16ENS_18Kernel_traits_baseILj4096ES2_fS2_fjLj128EEEEEEEvNS_9FwdParamsE,@"STO_CUDA_ENTRY STV_DEFAULT"
_ZN10layer_norm13ln_fwd_kernelINS_13Kernel_traitsI6__halffS2_fjLj4096ELj1ELj1ELj4ELj16ENS_18Kernel_traits_baseILj4096ES2_fS2_fjLj128EEEEEEEvNS_9FwdParamsE:
.text._ZN10layer_norm13ln_fwd_kernelINS_13Kernel_traitsI6__halffS2_fjLj4096ELj1ELj1ELj4ELj16ENS_18Kernel_traits_baseILj4096ES2_fS2_fjLj128EEEEEEEvNS_9FwdParamsE:
        /* <DEDUP_REMOVED lines=30> */
.L_x_789:
        /* <DEDUP_REMOVED lines=67> */
.L_x_790:
        /* <DEDUP_REMOVED lines=84> */
.L_x_791:
[----:B------:R-:W2:Y:S01]  /*0b50*/  S2R R73, SR_TID.X ;  /* 0x0000000000497919 */ /* 0x000ea20000002100 */
[----:B------:R-:W-:Y:S01]  /*0b60*/  @!P0 SHF.R.U32.HI R67, RZ, 0x5, R69 ;  /* 0x00000005ff438819 */ /* 0x000fe20000011645 */
[----:B-1----:R-:W-:Y:S01]  /*0b70*/  FADD.FTZ R69, R75, R0 ;  /* 0x000000004b457221 */ /* 0x002fe20000010000 */
[----:B------:R-:W-:Y:S01]  /*0b80*/  WARPSYNC 0xffffffff ;  /* 0xffffffff00007948 */ /* 0x000fe20003800000 */
[----:B------:R-:W-:Y:S02]  /*0b90*/  MOV R75, RZ ;  /* 0x000000ff004b7202 */ /* 0x000fe40000000f00 */
        /* <DEDUP_REMOVED lines=15> */
[----:B------:R-:W-:Y:S02]  /*0c90*/  FFMA.FTZ R69, R75, R66, R0 ;  /* 0x000000424b457223 */ /* 0x000fe40000010000 */
[----:B------:R-:W-:Y:S02]  /*0ca0*/  FADD.FTZ R0, R70, R75 ;  /* 0x0000004b46007221 */ /* 0x000fe40000010000 */
[----:B------:R-:W-:Y:S02]  /*0cb0*/  FMUL.FTZ R74, R74, R74 ;  /* 0x0000004a4a4a7220 */ /* 0x000fe40000410000 */
[----:B------:R-:W0:Y:S02]  /*0cc0*/  MUFU.RCP R68, R0 ;  /* 0x0000000000447308 */ /* 0x000e240000001000 */
[----:B------:R-:W-:-:S02]  /*0cd0*/  FMUL.FTZ R71, R74, R75 ;  /* 0x0000004b4a477220 */ /* 0x000fc40000410000 */
        /* <DEDUP_REMOVED lines=10> */
[----:B------:R-:W-:-:S04]  /*0d80*/  FMUL.FTZ R77, R70, R70 ;  /* 0x00000046464d7220 */ /* 0x000fc80000410000 */
[----:B------:R-:W-:-:S04]  /*0d90*/  FMUL.FTZ R70, R0, R77 ;  /* 0x0000004d00467220 */ /* 0x000fc80000410000 */
[----:B------:R-:W-:Y:S02]  /*0da0*/  FMUL.FTZ R70, R71, R70 ;  /* 0x0000004647467220 */ /* 0x000fe40000410000 */
[----:B------:R-:W-:Y:S02]  /*0db0*/  FADD.FTZ R71, R0, R71 ;  /* 0x0000004700477221 */ /* 0x000fe40000010000 */
[----:B-1----:R-:W-:Y:S02]  /*0dc0*/  FADD.FTZ R66, R68, R75 ;  /* 0x0000004b44427221 */ /* 0x002fe40000010000 */
[----:B------:R-:W-:Y:S01]  /*0dd0*/  FFMA.FTZ R0, R0, R69, R67 ;  /* 0x0000004500007223 */ /* 0x000fe20000010043 */
[----:B------:R-:W-:Y:S01]  /*0de0*/  HFMA2.MMA R67, -RZ, RZ, 0.6875, 0 ;  /* 0x39800000ff437435 */ /* 0x000fe200000001ff */
[----:B------:R-:W0:Y:S01]  /*0df0*/  MUFU.RCP R71, R71 ;  /* 0x0000004700477308 */ /* 0x000e220000001000 */
[----:B-----5:R-:W-:Y:S01]  /*0e00*/  SHF.R.U32.HI R69, RZ, 0x10, R65 ;  /* 0x00000010ff457819 */ /* 0x020fe20000011641 */
[C---:B0-----:R-:W-:Y:S01]  /*0e10*/  FFMA.FTZ R70, R71.reuse, R70, R66 ;  /* 0x0000004647467223 */ /* 0x041fe20000010042 */
[----:B------:R-:W-:Y:S01]  /*0e20*/  SHF.R.U32.HI R66, RZ, 0x5, R73 ;  /* 0x00000005ff427819 */ /* 0x000fe20000011649 */
[----:B------:R-:W-:Y:S01]  /*0e30*/  FMUL.FTZ R0, R71, R0 ;  /* 0x0000000047007220 */ /* 0x000fe20000410000 */
[----:B------:R-:W-:-:S02]  /*0e40*/  SHF.R.U32.HI R71, RZ, 0x10, R49 ;  /* 0x00000010ff477819 */ /* 0x000fc40000011631 */
[----:B------:R-:W-:Y:S01]  /*0e50*/  LOP3.LUT R66, R66, 0x3, RZ, 0xc0, !PT ;  /* 0x0000000342427812 */ /* 0x000fe200078ec0ff */
[----:B------:R-:W0:Y:S03]  /*0e60*/  SHFL.IDX PT, R70, R70, RZ, 0x1f ;  /* 0x00001fff46467589 */ /* 0x000e2600000e0000 */
[----:B------:R-:W-:Y:S02]  /*0e70*/  LOP3.LUT P1, RZ, R66, 0x1f, R73, 0xf8, !PT ;  /* 0x0000001f42ff7812 */ /* 0x000fe4000782f849 */
[----:B------:R1:W2:Y:S01]  /*0e80*/  SHFL.IDX PT, R66, R0, RZ, 0x1f ;  /* 0x00001fff00427589 */ /* 0x0002a200000e0000 */
[----:B------:R-:W-:Y:S02]  /*0e90*/  LOP3.LUT R73, R73, 0x7f, RZ, 0xc0, !PT ;  /* 0x0000007f49497812 */ /* 0x000fe400078ec0ff */
[----:B-1----:R-:W-:-:S08]  /*0ea0*/  SHF.L.U32 R0, R72, 0xa, RZ ;  /* 0x0000000a48007819 */ /* 0x002fd000000006ff */
[----:B------:R-:W-:Y:S02]  /*0eb0*/  @!P1 MOV R75, 0x4 ;  /* 0x00000004004b9802 */ /* 0x000fe40000000f00 */
[----:B------:R-:W-:Y:S02]  /*0ec0*/  @!P1 MOV R77, 0x4 ;  /* 0x00000004004d9802 */ /* 0x000fe40000000f00 */
[----:B------:R-:W-:Y:S01]  /*0ed0*/  LOP3.LUT R0, R0, 0xfffffc00, R73, 0xe2, !PT ;  /* 0xfffffc0000007812 */ /* 0x000fe200078ee249 */
[----:B------:R-:W-:Y:S01]  /*0ee0*/  @!P1 IMAD.WIDE R74, R72, R75, c[0x0][0x180] ;  /* 0x00006000484a9625 */ /* 0x000fe200078e024b */
[----:B------:R-:W-:-:S03]  /*0ef0*/  SHF.R.U64 R73, R62, 0x10, R63 ;  /* 0x000000103e497819 */ /* 0x000fc6000000123f */
[----:B0-----:R-:W-:Y:S02]  /*0f00*/  FFMA.FTZ R67, R70, R67, c[0x0][0x1b0] ;  /* 0x00006c0046437623 */ /* 0x001fe40000010043 */
[C---:B------:R-:W-:Y:S01]  /*0f10*/  @!P1 IMAD.WIDE R76, R72.reuse, R77, c[0x0][0x188] ;  /* 0x00006200484c9625 */ /* 0x040fe200078e024d */
[----:B------:R-:W-:Y:S01]  /*0f20*/  IADD3 R72, R72, c[0x0][0x160], RZ ;  /* 0x0000580048487a10 */ /* 0x000fe20007ffe0ff */
[----:B--2---:R0:W-:Y:S02]  /*0f30*/  @!P1 STG.E [R74.64], R66 ;  /* 0x000000424a009986 */ /* 0x0041e4000c101904 */
[----:B------:R-:W1:Y:S01]  /*0f40*/  MUFU.RSQ R67, R67 ;  /* 0x0000004300437308 */ /* 0x000e620000001400 */
[--C-:B------:R-:W-:Y:S01]  /*0f50*/  FADD.FTZ R68, R5, -R66.reuse ;  /* 0x8000004205447221 */ /* 0x100fe20000010000 */
[----:B------:R-:W-:Y:S01]  /*0f60*/  SHF.R.U64 R5, R64, 0x10, R65 ;  /* 0x0000001040057819 */ /* 0x000fe20000001241 */
[--C-:B------:R-:W-:Y:S02]  /*0f70*/  FADD.FTZ R15, R15, -R66.reuse ;  /* 0x800000420f0f7221 */ /* 0x100fe40000010000 */
[--C-:B------:R-:W-:Y:S01]  /*0f80*/  FADD.FTZ R70, R7, -R66.reuse ;  /* 0x8000004207467221 */ /* 0x100fe20000010000 */
[----:B------:R-:W-:Y:S01]  /*0f90*/  SHF.R.U64 R7, R48, 0x10, R49 ;  /* 0x0000001030077819 */ /* 0x000fe20000001231 */
[----:B------:R-:W-:-:S02]  /*0fa0*/  FADD.FTZ R13, R13, -R66 ;  /* 0x800000420d0d7221 */ /* 0x000fc40000010000 */
[--C-:B------:R-:W-:Y:S01]  /*0fb0*/  FADD.FTZ R25, R25, -R66.reuse ;  /* 0x8000004219197221 */ /* 0x100fe20000010000 */
[----:B0-----:R-:W-:Y:S01]  /*0fc0*/  SHF.R.U64 R75, R46, 0x10, R47 ;  /* 0x000000102e4b7819 */ /* 0x001fe2000000122f */
[--C-:B------:R-:W-:Y:S01]  /*0fd0*/  FADD.FTZ R74, R9, -R66.reuse ;  /* 0x80000042094a7221 */ /* 0x100fe20000010000 */
[----:B------:R-:W-:Y:S01]  /*0fe0*/  SHF.R.U64 R9, R44, 0x10, R45 ;  /* 0x000000102c097819 */ /* 0x000fe2000000122d */
[--C-:B------:R-:W-:Y:S02]  /*0ff0*/  FADD.FTZ R23, R23, -R66.reuse ;  /* 0x8000004217177221 */ /* 0x100fe40000010000 */
[----:B------:R-:W-:Y:S01]  /*1000*/  FADD.FTZ R4, R4, -R66 ;  /* 0x8000004204047221 */ /* 0x000fe20000010000 */
[----:B-1----:R0:W-:Y:S01]  /*1010*/  @!P1 STG.E [R76.64], R67 ;  /* 0x000000434c009986 */ /* 0x0021e2000c101904 */
[C---:B------:R-:W-:Y:S01]  /*1020*/  FMUL.FTZ R68, R67.reuse, R68 ;  /* 0x0000004443447220 */ /* 0x040fe20000410000 */
[----:B------:R-:W-:Y:S01]  /*1030*/  ISETP.GE.AND P1, PT, R72, c[0x0][0x164], PT ;  /* 0x0000590048007a0c */ /* 0x000fe20003f26270 */
[----:B------:R-:W-:-:S02]  /*1040*/  FMUL.FTZ R15, R67, R15 ;  /* 0x0000000f430f7220 */ /* 0x000fc40000410000 */
[C---:B------:R-:W-:Y:S01]  /*1050*/  FMUL.FTZ R13, R67.reuse, R13 ;  /* 0x0000000d430d7220 */ /* 0x040fe20000410000 */
[----:B------:R-:W-:Y:S01]  /*1060*/  F2FP.PACK_AB R68, RZ, R68 ;  /* 0x00000044ff44723e */ /* 0x000fe200000000ff */
[----:B------:R-:W-:Y:S01]  /*1070*/  FMUL.FTZ R25, R67, R25 ;  /* 0x0000001943197220 */ /* 0x000fe20000410000 */
[----:B------:R-:W-:Y:S01]  /*1080*/  F2FP.PACK_AB R15, RZ, R15 ;  /* 0x0000000fff0f723e */ /* 0x000fe200000000ff */
[--C-:B------:R-:W-:Y:S01]  /*1090*/  FADD.FTZ R6, R6, -R66.reuse ;  /* 0x8000004206067221 */ /* 0x100fe20000010000 */
[----:B------:R-:W-:Y:S01]  /*10a0*/  F2FP.PACK_AB R13, RZ, R13 ;  /* 0x0000000dff0d723e */ /* 0x000fe200000000ff */
[----:B------:R-:W-:Y:S01]  /*10b0*/  HFMA2 R68, R5.H0_H0, R68.H0_H0, R7.H0_H0 ;  /* 0x2000004405447231 */ /* 0x000fe20000040807 */
[----:B------:R-:W-:Y:S01]  /*10c0*/  SHF.R.U32.HI R5, RZ, 0x10, R45 ;  /* 0x00000010ff057819 */ /* 0x000fe2000001162d */
[--C-:B0-----:R-:W-:Y:S01]  /*10d0*/  FADD.FTZ R76, R11, -R66.reuse ;  /* 0x800000420b4c7221 */ /* 0x101fe20000010000 */
[--C-:B------:R-:W-:Y:S01]  /*10e0*/  SHF.R.U32.HI R7, RZ, 0x10, R61.reuse ;  /* 0x00000010ff077819 */ /* 0x100fe2000001163d */
[--C-:B------:R-:W-:Y:S01]  /*10f0*/  FADD.FTZ R8, R8, -R66.reuse ;  /* 0x8000004208087221 */ /* 0x100fe20000010000 */
[----:B------:R-:W-:Y:S01]  /*1100*/  SHF.R.U64 R11, R60, 0x10, R61 ;  /* 0x000000103c0b7819 */ /* 0x000fe2000000123d */
[--C-:B------:R-:W-:Y:S01]  /*1110*/  FADD.FTZ R10, R10, -R66.reuse ;  /* 0x800000420a0a7221 */ /* 0x100fe20000010000 */
[----:B------:R-:W-:Y:S01]  /*1120*/  F2FP.PACK_AB R25, RZ, R25 ;  /* 0x00000019ff19723e */ /* 0x000fe200000000ff */
[--C-:B------:R-:W-:Y:S01]  /*1130*/  FADD.FTZ R12, R12, -R66.reuse ;  /* 0x800000420c0c7221 */ /* 0x100fe20000010000 */
[----:B------:R-:W-:Y:S01]  /*1140*/  HFMA2 R15, R7.H0_H0, R15.H0_H0, R5.H0_H0 ;  /* 0x2000000f070f7231 */ /* 0x000fe20000040805 */
        /* <DEDUP_REMOVED lines=9> */
[----:B------:R-:W-:Y:S01]  /*11e0*/  SHF.R.U32.HI R11, RZ, 0x10, R57 ;  /* 0x00000010ff0b7819 */ /* 0x000fe20000011639 */
[--C-:B------:R-:W-:Y:S01]  /*11f0*/  FADD.FTZ R20, R20, -R66.reuse ;  /* 0x8000004214147221 */ /* 0x100fe20000010000 */
[----:B------:R-:W-:Y:S01]  /*1200*/  HFMA2 R25, R7.H0_H0, R25.H0_H0, R5.H0_H0 ;  /* 0x2000001907197231 */ /* 0x000fe20000040805 */
        /* <DEDUP_REMOVED lines=32> */
[----:B------:R-:W-:Y:S01]  /*1410*/  F2FP.PACK_AB R4, RZ, R4 ;  /* 0x00000004ff04723e */ /* 0x000fe200000000ff */
[----:B------:R-:W-:Y:S01]  /*1420*/  HFMA2 R70, R69.H0_H0, R70.H0_H0, R71.H0_H0 ;  /* 0x2000004645467231 */ /* 0x000fe20000040847 */
        /* <DEDUP_REMOVED lines=9> */
[----:B------:R-:W-:Y:S01]  /*14c0*/  HFMA2 R66, R7.H0_H0, R66.H0_H0, R5.H0_H0 ;  /* 0x2000004207427231 */ /* 0x000fe20000040805 */
[----:B------:R-:W-:Y:S01]  /*14d0*/  SHF.R.U64 R71, R42, 0x10, R43 ;  /* 0x000000102a477819 */ /* 0x000fe2000000122b */
[----:B------:R-:W-:Y:S01]  /*14e0*/  HFMA2 R33, R11.H0_H0, R33.H0_H0, R9.H0_H0 ;  /* 0x200000210b217231 */ /* 0x000fe20000040809 */
[----:B------:R-:W-:Y:S01]  /*14f0*/  SHF.R.U64 R69, R58, 0x10, R59 ;  /* 0x000000103a457819 */ /* 0x000fe2000000123b */
[----:B------:R-:W-:Y:S01]  /*1500*/  HFMA2 R4, R64.H0_H0, R4.H0_H0, R48.H0_H0 ;  /* 0x2000000440047231 */ /* 0x000fe20000040830 */
[----:B------:R-:W-:Y:S01]  /*1510*/  PRMT R7, R74, 0x7610, R7 ;  /* 0x000076104a077816 */ /* 0x000fe20000000007 */
[----:B------:R-:W-:Y:S01]  /*1520*/  HFMA2 R6, R65.H0_H0, R6.H0_H0, R49.H0_H0 ;  /* 0x2000000641067231 */ /* 0x000fe20000040831 */
[----:B------:R-:W-:Y:S01]  /*1530*/  F2FP.PACK_AB R8, RZ, R8 ;  /* 0x00000008ff08723e */ /* 0x000fe200000000ff */
[----:B------:R-:W-:Y:S01]  /*1540*/  HFMA2 R17, R69.H0_H0, R17.H0_H0, R71.H0_H0 ;  /* 0x2000001145117231 */ /* 0x000fe20000040847 */
[----:B------:R-:W-:Y:S01]  /*1550*/  SHF.L.U32 R11, R68, 0x10, RZ ;  /* 0x00000010440b7819 */ /* 0x000fe200000006ff */
[C---:B------:R-:W-:Y:S01]  /*1560*/  FMUL.FTZ R12, R67.reuse, R12 ;  /* 0x0000000c430c7220 */ /* 0x040fe20000410000 */
[----:B------:R-:W-:Y:S01]  /*1570*/  F2FP.PACK_AB R10, RZ, R10 ;  /* 0x0000000aff0a723e */ /* 0x000fe200000000ff */
[C---:B------:R-:W-:Y:S01]  /*1580*/  FMUL.FTZ R16, R67.reuse, R16 ;  /* 0x0000001043107220 */ /* 0x040fe20000410000 */
[----:B------:R-:W-:Y:S01]  /*1590*/  F2FP.PACK_AB R76, RZ, R76 ;  /* 0x0000004cff4c723e */ /* 0x000fe200000000ff */
[C---:B------:R-:W-:Y:S01]  /*15a0*/  FMUL.FTZ R18, R67.reuse, R18 ;  /* 0x0000001243127220 */ /* 0x040fe20000410000 */
[----:B------:R-:W-:Y:S01]  /*15b0*/  F2FP.PACK_AB R14, RZ, R14 ;  /* 0x0000000eff0e723e */ /* 0x000fe200000000ff */
[----:B------:R-:W-:Y:S01]  /*15c0*/  FMUL.FTZ R19, R67, R19 ;  /* 0x0000001343137220 */ /* 0x000fe20000410000 */
[----:B------:R-:W-:Y:S01]  /*15d0*/  LOP3.LUT R7, R7, 0xffff, RZ, 0xc0, !PT ;  /* 0x0000ffff07077812 */ /* 0x000fe200078ec0ff */
[C---:B------:R-:W-:Y:S01]  /*15e0*/  FMUL.FTZ R20, R67.reuse, R20 ;  /* 0x0000001443147220 */ /* 0x040fe20000410000 */
[----:B------:R-:W-:Y:S01]  /*15f0*/  LOP3.LUT R5, R6, 0xffff, RZ, 0xc0, !PT ;  /* 0x0000ffff06057812 */ /* 0x000fe200078ec0ff */
[----:B------:R-:W-:Y:S01]  /*1600*/  FMUL.FTZ R21, R67, R21 ;  /* 0x0000001543157220 */ /* 0x000fe20000410000 */
[----:B------:R-:W-:Y:S01]  /*1610*/  LOP3.LUT R4, R11, 0xffff, R4, 0xf8, !PT ;  /* 0x0000ffff0b047812 */ /* 0x000fe200078ef804 */
[C---:B------:R-:W-:Y:S01]  /*1620*/  FMUL.FTZ R22, R67.reuse, R22 ;  /* 0x0000001643167220 */ /* 0x040fe20000410000 */
[----:B------:R-:W-:Y:S01]  /*1630*/  HFMA2 R8, R62.H0_H0, R8.H0_H0, R46.H0_H0 ;  /* 0x200000083e087231 */ /* 0x000fe2000004082e */
[C---:B------:R-:W-:Y:S01]  /*1640*/  FMUL.FTZ R24, R67.reuse, R24 ;  /* 0x0000001843187220 */ /* 0x040fe20000410000 */
[----:B------:R-:W-:Y:S01]  /*1650*/  SHF.L.U64.HI R6, R68, 0x10, RZ ;  /* 0x0000001044067819 */ /* 0x000fe200000102ff */
[----:B------:R-:W-:Y:S01]  /*1660*/  FMUL.FTZ R26, R67, R26 ;  /* 0x0000001a431a7220 */ /* 0x000fe20000410000 */
[----:B------:R-:W-:Y:S01]  /*1670*/  PRMT R11, R17, 0x7610, R11 ;  /* 0x00007610110b7816 */ /* 0x000fe2000000000b */
[C---:B------:R-:W-:Y:S01]  /*1680*/  FMUL.FTZ R27, R67.reuse, R27 ;  /* 0x0000001b431b7220 */ /* 0x040fe20000410000 */
[----:B------:R-:W-:Y:S01]  /*1690*/  HFMA2 R10, R63.H0_H0, R10.H0_H0, R47.H0_H0 ;  /* 0x2000000a3f0a7231 */ /* 0x000fe2000004082f */
[----:B------:R-:W-:Y:S01]  /*16a0*/  FMUL.FTZ R28, R67, R28 ;  /* 0x0000001c431c7220 */ /* 0x000fe20000410000 */
[----:B------:R-:W-:Y:S01]  /*16b0*/  SHF.L.U32 R9, R7, 0x10, RZ ;  /* 0x0000001007097819 */ /* 0x000fe200000006ff */
        /* <DEDUP_REMOVED lines=8> */
[----:B------:R-:W-:Y:S01]  /*1740*/  FMUL.FTZ R34, R67, R34 ;  /* 0x0000002243227220 */ /* 0x000fe20000410000 */
[----:B------:R-:W-:Y:S01]  /*1750*/  SHF.R.U32.HI R67, RZ, 0x10, R63 ;  /* 0x00000010ff437819 */ /* 0x000fe2000001163f */
[----:B------:R-:W-:Y:S01]  /*1760*/  HFMA2 R14, R61.H0_H0, R14.H0_H0, R45.H0_H0 ;  /* 0x2000000e3d0e7231 */ /* 0x000fe2000004082d */
[----:B------:R-:W-:Y:S01]  /*1770*/  F2FP.PACK_AB R21, RZ, R21 ;  /* 0x00000015ff15723e */ /* 0x000fe200000000ff */
[----:B------:R-:W-:Y:S01]  /*1780*/  HFMA2 R19, R73.H0_H0, R19.H0_H0, R75.H0_H0 ;  /* 0x2000001349137231 */ /* 0x000fe2000004084b */
[----:B------:R-:W-:Y:S01]  /*1790*/  LOP3.LUT R5, R5, 0xffff0000, R6, 0xf8, !PT ;  /* 0xffff000005057812 */ /* 0x000fe200078ef806 */
[----:B------:R-:W-:Y:S01]  /*17a0*/  HFMA2 R76, R67.H0_H0, R76.H0_H0, R35.H0_H0 ;  /* 0x2000004c434c7231 */ /* 0x000fe20000040823 */
[----:B------:R-:W-:Y:S01]  /*17b0*/  SHF.R.U64 R35, R40, 0x10, R41 ;  /* 0x0000001028237819 */ /* 0x000fe20000001229 */
[----:B------:R-:W-:Y:S01]  /*17c0*/  HFMA2 R16, R58.H0_H0, R16.H0_H0, R42.H0_H0 ;  /* 0x200000103a107231 */ /* 0x000fe2000004082a */
[----:B------:R-:W-:-:S02]  /*17d0*/  SHF.R.U64 R67, R56, 0x10, R57 ;  /* 0x0000001038437819 */ /* 0x000fc40000001239 */
[----:B------:R-:W-:Y:S02]  /*17e0*/  LOP3.LUT R11, R11, 0xffff, RZ, 0xc0, !PT ;  /* 0x0000ffff0b0b7812 */ /* 0x000fe400078ec0ff */
[----:B------:R-:W-:Y:S01]  /*17f0*/  LOP3.LUT R6, R9, 0xffff, R8, 0xf8, !PT ;  /* 0x0000ffff09067812 */ /* 0x000fe200078ef808 */
[----:B------:R-:W-:Y:S01]  /*1800*/  HFMA2 R21, R67.H0_H0, R21.H0_H0, R35.H0_H0 ;  /* 0x2000001543157231 */ /* 0x000fe20000040823 */
[----:B------:R-:W-:Y:S02]  /*1810*/  LOP3.LUT R8, R10, 0xffff, RZ, 0xc0, !PT ;  /* 0x0000ffff0a087812 */ /* 0x000fe400078ec0ff */
[----:B------:R-:W-:Y:S02]  /*1820*/  LOP3.LUT R9, R14, 0xffff, RZ, 0xc0, !PT ;  /* 0x0000ffff0e097812 */ /* 0x000fe400078ec0ff */
[C---:B------:R-:W-:Y:S02]  /*1830*/  SHF.L.U32 R17, R13.reuse, 0x10, RZ ;  /* 0x000000100d117819 */ /* 0x040fe400000006ff */
[----:B------:R-:W-:-:S02]  /*1840*/  SHF.L.U64.HI R10, R13, 0x10, RZ ;  /* 0x000000100d0a7819 */ /* 0x000fc400000102ff */
[----:B------:R-:W-:Y:S02]  /*1850*/  F2FP.PACK_AB R29, RZ, R29 ;  /* 0x0000001dff1d723e */ /* 0x000fe400000000ff */
[----:B------:R-:W-:Y:S02]  /*1860*/  SHF.R.U64 R75, R36, 0x10, R37 ;  /* 0x00000010244b7819 */ /* 0x000fe40000001225 */
[----:B------:R-:W-:Y:S02]  /*1870*/  SHF.R.U64 R73, R52, 0x10, R53 ;  /* 0x0000001034497819 */ /* 0x000fe40000001235 */
[----:B------:R-:W-:Y:S02]  /*1880*/  SHF.L.U32 R13, R11, 0x10, RZ ;  /* 0x000000100b0d7819 */ /* 0x000fe400000006ff */
[----:B------:R-:W-:Y:S01]  /*1890*/  F2FP.PACK_AB R12, RZ, R12 ;  /* 0x0000000cff0c723e */ /* 0x000fe200000000ff */
[----:B------:R-:W-:Y:S01]  /*18a0*/  HFMA2 R29, R73.H0_H0, R29.H0_H0, R75.H0_H0 ;  /* 0x2000001d491d7231 */ /* 0x000fe2000004084b */
[----:B------:R-:W-:-:S02]  /*18b0*/  F2FP.PACK_AB R22, RZ, R22 ;  /* 0x00000016ff16723e */ /* 0x000fc400000000ff */
[----:B------:R-:W-:Y:S01]  /*18c0*/  F2FP.PACK_AB R18, RZ, R18 ;  /* 0x00000012ff12723e */ /* 0x000fe200000000ff */
[----:B------:R-:W-:Y:S01]  /*18d0*/  HFMA2 R12, R60.H0_H0, R12.H0_H0, R44.H0_H0 ;  /* 0x2000000c3c0c7231 */ /* 0x000fe2000004082c */
[----:B------:R-:W-:Y:S01]  /*18e0*/  F2FP.PACK_AB R20, RZ, R20 ;  /* 0x00000014ff14723e */ /* 0x000fe200000000ff */
[----:B------:R-:W-:Y:S01]  /*18f0*/  HFMA2 R22, R57.H0_H0, R22.H0_H0, R41.H0_H0 ;  /* 0x2000001639167231 */ /* 0x000fe20000040829 */
[----:B------:R-:W-:Y:S01]  /*1900*/  LOP3.LUT R9, R9, 0xffff0000, R10, 0xf8, !PT ;  /* 0xffff000009097812 */ /* 0x000fe200078ef80a */
[----:B------:R-:W-:Y:S01]  /*1910*/  HFMA2 R18, R59.H0_H0, R18.H0_H0, R43.H0_H0 ;  /* 0x200000123b127231 */ /* 0x000fe2000004082b */
[--C-:B------:R-:W-:Y:S01]  /*1920*/  LOP3.LUT R10, R13, 0xffff, R16.reuse, 0xf8, !PT ;  /* 0x0000ffff0d0a7812 */ /* 0x100fe200078ef810 */
[----:B------:R-:W-:Y:S01]  /*1930*/  HFMA2 R20, R56.H0_H0, R20.H0_H0, R40.H0_H0 ;  /* 0x2000001438147231 */ /* 0x000fe20000040828 */
[----:B------:R-:W-:Y:S02]  /*1940*/  PRMT R16, R25, 0x7610, R16 ;  /* 0x0000761019107816 */ /* 0x000fe40000000010 */
[----:B------:R-:W-:-:S02]  /*1950*/  LOP3.LUT R14, R21, 0xffff, RZ, 0xc0, !PT ;  /* 0x0000ffff150e7812 */ /* 0x000fc400078ec0ff */
[----:B------:R-:W-:Y:S02]  /*1960*/  F2FP.PACK_AB R24, RZ, R24 ;  /* 0x00000018ff18723e */ /* 0x000fe400000000ff */
[----:B------:R-:W-:Y:S02]  /*1970*/  SHF.L.U64.HI R7, R7, 0x10, RZ ;  /* 0x0000001007077819 */ /* 0x000fe400000102ff */
[----:B------:R-:W-:Y:S01]  /*1980*/  F2FP.PACK_AB R28, RZ, R28 ;  /* 0x0000001cff1c723e */ /* 0x000fe200000000ff */
[----:B------:R-:W-:Y:S01]  /*1990*/  HFMA2 R24, R54.H0_H0, R24.H0_H0, R38.H0_H0 ;  /* 0x2000001836187231 */ /* 0x000fe20000040826 */
[----:B------:R-:W-:Y:S02]  /*19a0*/  F2FP.PACK_AB R30, RZ, R30 ;  /* 0x0000001eff1e723e */ /* 0x000fe400000000ff */
[----:B------:R-:W-:Y:S01]  /*19b0*/  LOP3.LUT R16, R16, 0xffff, RZ, 0xc0, !PT ;  /* 0x0000ffff10107812 */ /* 0x000fe200078ec0ff */
[----:B------:R-:W-:Y:S01]  /*19c0*/  HFMA2 R28, R52.H0_H0, R28.H0_H0, R36.H0_H0 ;  /* 0x2000001c341c7231 */ /* 0x000fe20000040824 */
[----:B------:R-:W-:Y:S01]  /*19d0*/  SHF.L.U32 R21, R14, 0x10, RZ ;  /* 0x000000100e157819 */ /* 0x000fe200000006ff */
[----:B------:R-:W-:Y:S01]  /*19e0*/  HFMA2 R30, R53.H0_H0, R30.H0_H0, R37.H0_H0 ;  /* 0x2000001e351e7231 */ /* 0x000fe20000040825 */
[----:B------:R-:W-:-:S02]  /*19f0*/  F2FP.PACK_AB R26, RZ, R26 ;  /* 0x0000001aff1a723e */ /* 0x000fc400000000ff */
[----:B------:R-:W-:Y:S02]  /*1a00*/  LOP3.LUT R29, R29, 0xffff, RZ, 0xc0, !PT ;  /* 0x0000ffff1d1d7812 */ /* 0x000fe400078ec0ff */
[----:B------:R-:W-:Y:S01]  /*1a10*/  LOP3.LUT R7, R8, 0xffff0000, R7, 0xf8, !PT ;  /* 0xffff000008077812 */ /* 0x000fe200078ef807 */
[----:B------:R-:W-:Y:S01]  /*1a20*/  HFMA2 R26, R55.H0_H0, R26.H0_H0, R39.H0_H0 ;  /* 0x2000001a371a7231 */ /* 0x000fe20000040827 */
[----:B------:R-:W-:Y:S02]  /*1a30*/  LOP3.LUT R8, R17, 0xffff, R12, 0xf8, !PT ;  /* 0x0000ffff11087812 */ /* 0x000fe400078ef80c */
[----:B------:R-:W-:Y:S02]  /*1a40*/  LOP3.LUT R13, R22, 0xffff, RZ, 0xc0, !PT ;  /* 0x0000ffff160d7812 */ /* 0x000fe400078ec0ff */
[----:B------:R-:W-:Y:S02]  /*1a50*/  SHF.L.U64.HI R14, R14, 0x10, RZ ;  /* 0x000000100e0e7819 */ /* 0x000fe400000102ff */
[----:B------:R-:W-:-:S02]  /*1a60*/  F2FP.PACK_AB R32, RZ, R32 ;  /* 0x00000020ff20723e */ /* 0x000fc400000000ff */
[----:B------:R-:W-:Y:S02]  /*1a70*/  LOP3.LUT R18, R18, 0xffff, RZ, 0xc0, !PT ;  /* 0x0000ffff12127812 */ /* 0x000fe400078ec0ff */
[----:B------:R-:W-:Y:S01]  /*1a80*/  SHF.L.U64.HI R11, R11, 0x10, RZ ;  /* 0x000000100b0b7819 */ /* 0x000fe200000102ff */
[----:B------:R-:W-:Y:S01]  /*1a90*/  HFMA2 R32, R50.H0_H0, R32.H0_H0, R2.H0_H0 ;  /* 0x2000002032207231 */ /* 0x000fe20000040802 */
[----:B------:R-:W-:Y:S02]  /*1aa0*/  SHF.L.U32 R17, R16, 0x10, RZ ;  /* 0x0000001010117819 */ /* 0x000fe400000006ff */
[----:B------:R-:W-:Y:S02]  /*1ab0*/  LOP3.LUT R12, R21, 0xffff, R20, 0xf8, !PT ;  /* 0x0000ffff150c7812 */ /* 0x000fe400078ef814 */
[----:B------:R-:W-:Y:S02]  /*1ac0*/  F2FP.PACK_AB R27, RZ, R27 ;  /* 0x0000001bff1b723e */ /* 0x000fe400000000ff */
[----:B------:R-:W-:-:S02]  /*1ad0*/  SHF.R.U32.HI R71, RZ, 0x10, R39 ;  /* 0x00000010ff477819 */ /* 0x000fc40000011627 */
[----:B------:R-:W-:Y:S02]  /*1ae0*/  SHF.R.U32.HI R69, RZ, 0x10, R55 ;  /* 0x00000010ff457819 */ /* 0x000fe40000011637 */
[----:B------:R-:W-:Y:S02]  /*1af0*/  SHF.L.U32 R21, R29, 0x10, RZ ;  /* 0x000000101d157819 */ /* 0x000fe400000006ff */
[----:B------:R-:W-:Y:S01]  /*1b00*/  F2FP.PACK_AB R34, RZ, R34 ;  /* 0x00000022ff22723e */ /* 0x000fe200000000ff */
[----:B------:R-:W-:Y:S01]  /*1b10*/  HFMA2 R27, R69.H0_H0, R27.H0_H0, R71.H0_H0 ;  /* 0x2000001b451b7231 */ /* 0x000fe20000040847 */
[----:B------:R-:W-:Y:S02]  /*1b20*/  LOP3.LUT R33, R33, 0xffff, RZ, 0xc0, !PT ;  /* 0x0000ffff21217812 */ /* 0x000fe400078ec0ff */
[----:B------:R-:W-:Y:S01]  /*1b30*/  LOP3.LUT R13, R13, 0xffff0000, R14, 0xf8, !PT ;  /* 0xffff00000d0d7812 */ /* 0x000fe200078ef80e */
[----:B------:R-:W-:Y:S01]  /*1b40*/  HFMA2 R34, R51.H0_H0, R34.H0_H0, R3.H0_H0 ;  /* 0x2000002233227231 */ /* 0x000fe20000040803 */
[----:B------:R-:W-:-:S02]  /*1b50*/  LOP3.LUT R11, R18, 0xffff0000, R11, 0xf8, !PT ;  /* 0xffff0000120b7812 */ /* 0x000fc400078ef80b */
[----:B------:R-:W-:Y:S02]  /*1b60*/  LOP3.LUT R14, R17, 0xffff, R24, 0xf8, !PT ;  /* 0x0000ffff110e7812 */ /* 0x000fe400078ef818 */
[----:B------:R-:W-:Y:S02]  /*1b70*/  SHF.L.U64.HI R25, R16, 0x10, RZ ;  /* 0x0000001010197819 */ /* 0x000fe400000102ff */
[----:B------:R-:W-:Y:S02]  /*1b80*/  LOP3.LUT R17, R30, 0xffff, RZ, 0xc0, !PT ;  /* 0x0000ffff1e117812 */ /* 0x000fe400078ec0ff */
[----:B------:R-:W-:Y:S02]  /*1b90*/  SHF.L.U64.HI R18, R29, 0x10, RZ ;  /* 0x000000101d127819 */ /* 0x000fe400000102ff */
[----:B------:R-:W-:Y:S02]  /*1ba0*/  LOP3.LUT R16, R21, 0xffff, R28, 0xf8, !PT ;  /* 0x0000ffff15107812 */ /* 0x000fe400078ef81c */
[----:B------:R-:W-:-:S02]  /*1bb0*/  F2FP.PACK_AB R31, RZ, R31 ;  /* 0x0000001fff1f723e */ /* 0x000fc400000000ff */
[----:B------:R-:W-:Y:S02]  /*1bc0*/  SHF.R.U32.HI R35, RZ, 0x10, R37 ;  /* 0x00000010ff237819 */ /* 0x000fe40000011625 */
[----:B------:R-:W-:Y:S02]  /*1bd0*/  SHF.R.U32.HI R67, RZ, 0x10, R53 ;  /* 0x00000010ff437819 */ /* 0x000fe40000011635 */
[----:B------:R-:W-:Y:S02]  /*1be0*/  SHF.L.U32 R21, R33, 0x10, RZ ;  /* 0x0000001021157819 */ /* 0x000fe400000006ff */
[----:B------:R-:W-:Y:S01]  /*1bf0*/  LOP3.LUT R20, R26, 0xffff, RZ, 0xc0, !PT ;  /* 0x0000ffff1a147812 */ /* 0x000fe200078ec0ff */
[----:B------:R-:W-:Y:S01]  /*1c00*/  HFMA2 R31, R67.H0_H0, R31.H0_H0, R35.H0_H0 ;  /* 0x2000001f431f7231 */ /* 0x000fe20000040823 */
[----:B------:R-:W-:Y:S02]  /*1c10*/  LOP3.LUT R17, R17, 0xffff0000, R18, 0xf8, !PT ;  /* 0xffff000011117812 */ /* 0x000fe400078ef812 */
[----:B------:R-:W-:Y:S01]  /*1c20*/  LOP3.LUT R18, R21, 0xffff, R32, 0xf8, !PT ;  /* 0x0000ffff15127812 */ /* 0x000fe200078ef820 */
[----:B------:R-:W-:Y:S01]  /*1c30*/  HFMA2.MMA R21, -RZ, RZ, 0, 4.76837158203125e-07 ;  /* 0x00000008ff157435 */ /* 0x000fe200000001ff */
[----:B------:R-:W-:-:S02]  /*1c40*/  LOP3.LUT R20, R20, 0xffff0000, R25, 0xf8, !PT ;  /* 0xffff000014147812 */ /* 0x000fc400078ef819 */
[----:B------:R-:W-:Y:S02]  /*1c50*/  LOP3.LUT R24, R23, 0xffff, RZ, 0xc0, !PT ;  /* 0x0000ffff17187812 */ /* 0x000fe400078ec0ff */
[----:B------:R-:W-:Y:S02]  /*1c60*/  LOP3.LUT R27, R27, 0xffff, RZ, 0xc0, !PT ;  /* 0x0000ffff1b1b7812 */ /* 0x000fe400078ec0ff */
[----:B------:R-:W-:Y:S02]  /*1c70*/  LOP3.LUT R22, R34, 0xffff, RZ, 0xc0, !PT ;  /* 0x0000ffff22167812 */ /* 0x000fe400078ec0ff */
[----:B------:R-:W-:Y:S02]  /*1c80*/  SHF.L.U64.HI R25, R33, 0x10, RZ ;  /* 0x0000001021197819 */ /* 0x000fe400000102ff */
[----:B------:R-:W-:Y:S02]  /*1c90*/  LOP3.LUT R28, R15, 0xffff, RZ, 0xc0, !PT ;  /* 0x0000ffff0f1c7812 */ /* 0x000fe400078ec0ff */
[----:B------:R-:W-:-:S02]  /*1ca0*/  LOP3.LUT R26, R19, 0xffff, RZ, 0xc0, !PT ;  /* 0x0000ffff131a7812 */ /* 0x000fc400078ec0ff */
[----:B------:R-:W-:Y:S02]  /*1cb0*/  PRMT R13, R13, 0x5410, R24 ;  /* 0x000054100d0d7816 */ /* 0x000fe40000000018 */
[----:B------:R-:W-:Y:S02]  /*1cc0*/  PRMT R15, R20, 0x5410, R27 ;  /* 0x00005410140f7816 */ /* 0x000fe4000000001b */
[----:B------:R-:W-:Y:S02]  /*1cd0*/  LOP3.LUT R22, R22, 0xffff0000, R25, 0xf8, !PT ;  /* 0xffff000016167812 */ /* 0x000fe400078ef819 */
[----:B------:R-:W-:Y:S02]  /*1ce0*/  LOP3.LUT R24, R31, 0xffff, RZ, 0xc0, !PT ;  /* 0x0000ffff1f187812 */ /* 0x000fe400078ec0ff */
[----:B------:R-:W-:Y:S02]  /*1cf0*/  LOP3.LUT R19, R66, 0xffff, RZ, 0xc0, !PT ;  /* 0x0000ffff42137812 */ /* 0x000fe400078ec0ff */
[----:B------:R-:W-:-:S02]  /*1d00*/  IADD3 R20, R0, 0x80, RZ ;  /* 0x0000008000147810 */ /* 0x000fc40007ffe0ff */
[----:B------:R-:W-:Y:S02]  /*1d10*/  LOP3.LUT R70, R70, 0xffff, RZ, 0xc0, !PT ;  /* 0x0000ffff46467812 */ /* 0x000fe400078ec0ff */
[----:B------:R-:W-:Y:S02]  /*1d20*/  LOP3.LUT R76, R76, 0xffff, RZ, 0xc0, !PT ;  /* 0x0000ffff4c4c7812 */ /* 0x000fe400078ec0ff */
        /* <DEDUP_REMOVED lines=8> */
[----:B------:R-:W-:Y:S02]  /*1db0*/  PRMT R5, R5, 0x5410, R70 ;  /* 0x0000541005057816 */ /* 0x000fe40000000046 */
[----:B------:R-:W-:Y:S01]  /*1dc0*/  IADD3 R30, R0, 0x200, RZ ;  /* 0x00000200001e7810 */ /* 0x000fe20007ffe0ff */
[-C--:B------:R-:W-:Y:S01]  /*1dd0*/  IMAD.WIDE.U32 R26, R26, R21.reuse, c[0x0][0x178] ;  /* 0x00005e001a1a7625 */ /* 0x080fe200078e0015 */
[----:B------:R-:W-:Y:S01]  /*1de0*/  PRMT R7, R7, 0x5410, R76 ;  /* 0x0000541007077816 */ /* 0x000fe2000000004c */
[----:B------:R0:W-:Y:S01]  /*1df0*/  STG.E.64 [R24.64], R4 ;  /* 0x0000000418007986 */ /* 0x0001e2000c101b04 */
[----:B------:R-:W-:Y:S01]  /*1e00*/  IADD3 R20, R0, 0x280, RZ ;  /* 0x0000028000147810 */ /* 0x000fe20007ffe0ff */
[-C--:B------:R-:W-:Y:S01]  /*1e10*/  IMAD.WIDE.U32 R28, R28, R21.reuse, c[0x0][0x178] ;  /* 0x00005e001c1c7625 */ /* 0x080fe200078e0015 */
[C---:B------:R-:W-:Y:S01]  /*1e20*/  IADD3 R32, R0.reuse, 0x300, RZ ;  /* 0x0000030000207810 */ /* 0x040fe20007ffe0ff */
[----:B------:R1:W-:Y:S01]  /*1e30*/  STG.E.64 [R22.64], R6 ;  /* 0x0000000616007986 */ /* 0x0003e2000c101b04 */
[----:B------:R-:W-:Y:S01]  /*1e40*/  IADD3 R0, R0, 0x380, RZ ;  /* 0x0000038000007810 */ /* 0x000fe20007ffe0ff */
[-C--:B------:R-:W-:Y:S01]  /*1e50*/  IMAD.WIDE.U32 R30, R30, R21.reuse, c[0x0][0x178] ;  /* 0x00005e001e1e7625 */ /* 0x080fe200078e0015 */
[----:B------:R-:W-:Y:S01]  /*1e60*/  SEL R71, RZ, 0x1, P0 ;  /* 0x00000001ff477807 */ /* 0x000fe20000000000 */
        /* <DEDUP_REMOVED lines=11> */
.L_x_788:
[----:B------:R-:W-:Y:S05]  /*1f20*/  EXIT ;  /* 0x000000000000794d */ /* 0x000fea0003800000 */
.L_x_786:
[----:B------:R-:W-:Y:S01]  /*1f30*/  HFMA2.MMA R74, -RZ, RZ, 0, 1.847743988037109375e-06 ;  /* 0x0000001fff4a7435 */ /* 0x000fe200000001ff */
[----:B------:R-:W-:Y:S02]  /*1f40*/  MOV R75, 0x1 ;  /* 0x00000001004b7802 */ /* 0x000fe40000000f00 */
[----:B------:R-:W-:Y:S02]  /*1f50*/  MOV R73, 0xffffffff ;  /* 0xffffffff00497802 */ /* 0x000fe40000000f00 */
[----:B------:R-:W-:-:S02]  /*1f60*/  MOV R66, 0x1f80 ;  /* 0x00001f8000427802 */ /* 0x000fc40000000f00 */
[----:B-----5:R-:W-:Y:S05]  /*1f70*/  CALL.REL.NOINC `($__internal_92_$__cuda_sm70_shflsync_bfly_p) ;  /* 0x0000079000007944 */ /* 0x020fea0003c00000 */
[----:B01----:R-:W-:Y:S05]  /*1f80*/  BRA `(.L_x_790) ;  /* 0xffffe68000007947 */ /* 0x003fea000383ffff */
.L_x_787:
[----:B------:R-:W-:Y:S01]  /*1f90*/  HFMA2.MMA R75, -RZ, RZ, 0, 1.1920928955078125e-07 ;  /* 0x00000002ff4b7435 */ /* 0x000fe200000001ff */
[----:B------:R-:W-:-:S02]  /*1fa0*/  MOV R74, 0x1f ;  /* 0x0000001f004a7802 */ /* 0x000fc40000000f00 */
[----:B------:R-:W-:Y:S02]  /*1fb0*/  MOV R73, 0xffffffff ;  /* 0xffffffff00497802 */ /* 0x000fe40000000f00 */
[----:B------:R-:W-:Y:S02]  /*1fc0*/  MOV R66, 0x1fe0 ;  /* 0x00001fe000427802 */ /* 0x000fe40000000f00 */
[----:B-----5:R-:W-:Y:S05]  /*1fd0*/  CALL.REL.NOINC `($__internal_92_$__cuda_sm70_shflsync_bfly_p) ;  /* 0x0000073000007944 */ /* 0x020fea0003c00000 */
[----:B0-----:R-:W-:Y:S01]  /*1fe0*/  HFMA2.MMA R75, -RZ, RZ, 0, 2.384185791015625e-07 ;  /* 0x00000004ff4b7435 */ /* 0x001fe200000001ff */
[----:B-1----:R-:W-:Y:S01]  /*1ff0*/  FADD.FTZ R0, R0, R73 ;  /* 0x0000004900007221 */ /* 0x002fe20000010000 */
[----:B------:R-:W-:Y:S02]  /*2000*/  MOV R74, 0x1f ;  /* 0x0000001f004a7802 */ /* 0x000fe40000000f00 */
[----:B------:R-:W-:Y:S02]  /*2010*/  MOV R73, 0xffffffff ;  /* 0xffffffff00497802 */ /* 0x000fe40000000f00 */
[----:B------:R-:W-:Y:S02]  /*2020*/  MOV R66, 0x2040 ;  /* 0x0000204000427802 */ /* 0x000fe40000000f00 */
[----:B------:R-:W-:Y:S05]  /*2030*/  CALL.REL.NOINC `($__internal_92_$__cuda_sm70_shflsync_bfly_p) ;  /* 0x000006d000007944 */ /* 0x000fea0003c00000 */
[----:B0-----:R-:W-:Y:S01]  /*2040*/  HFMA2.MMA R75, -RZ, RZ, 0, 4.76837158203125e-07 ;  /* 0x00000008ff4b7435 */ /* 0x001fe200000001ff */
[----:B-1----:R-:W-:Y:S01]  /*2050*/  FADD.FTZ R0, R0, R73 ;  /* 0x0000004900007221 */ /* 0x002fe20000010000 */
[----:B------:R-:W-:-:S02]  /*2060*/  MOV R74, 0x1f ;  /* 0x0000001f004a7802 */ /* 0x000fc40000000f00 */
[----:B------:R-:W-:Y:S02]  /*2070*/  MOV R73, 0xffffffff ;  /* 0xffffffff00497802 */ /* 0x000fe40000000f00 */
[----:B------:R-:W-:Y:S02]  /*2080*/  MOV R66, 0x20a0 ;  /* 0x000020a000427802 */ /* 0x000fe40000000f00 */
[----:B------:R-:W-:Y:S05]  /*2090*/  CALL.REL.NOINC `($__internal_92_$__cuda_sm70_shflsync_bfly_p) ;  /* 0x0000067000007944 */ /* 0x000fea0003c00000 */
[----:B0-----:R-:W-:Y:S01]  /*20a0*/  HFMA2.MMA R75, -RZ, RZ, 0, 9.5367431640625e-07 ;  /* 0x00000010ff4b7435 */ /* 0x001fe200000001ff */
[----:B-1----:R-:W-:Y:S01]  /*20b0*/  FADD.FTZ R0, R0, R73 ;  /* 0x0000004900007221 */ /* 0x002fe20000010000 */
[----:B------:R-:W-:Y:S02]  /*20c0*/  MOV R74, 0x1f ;  /* 0x0000001f004a7802 */ /* 0x000fe40000000f00 */
[----:B------:R-:W-:Y:S02]  /*20d0*/  MOV R73, 0xffffffff ;  /* 0xffffffff00497802 */ /* 0x000fe40000000f00 */
[----:B------:R-:W-:Y:S02]  /*20e0*/  MOV R66, 0x2100 ;  /* 0x0000210000427802 */ /* 0x000fe40000000f00 */
[----:B------:R-:W-:Y:S05]  /*20f0*/  CALL.REL.NOINC `($__internal_92_$__cuda_sm70_shflsync_bfly_p) ;  /* 0x0000061000007944 */ /* 0x000fea0003c00000 */
        /* <DEDUP_REMOVED lines=70> */
[----:B------:R-:W-:Y:S05]  /*2560*/  CALL.REL.NOINC `($__internal_92_$__cuda_sm70_shflsync_bfly_p) ;  /* 0x000001a000007944 */ /* 0x000fea0003c00000 */
[----:B0-----:R-:W-:Y:S01]  /*2570*/  HFMA2.MMA R75, -RZ, RZ, 0, 1.1920928955078125e-07 ;  /* 0x00000002ff4b7435 */ /* 0x001fe200000001ff */
[----:B-1----:R-:W-:Y:S01]  /*2580*/  FADD.FTZ R0, R0, R73 ;  /* 0x0000004900007221 */ /* 0x002fe20000010000 */
[----:B------:R-:W-:Y:S02]  /*2590*/  MOV R74, 0x1f ;  /* 0x0000001f004a7802 */ /* 0x000fe40000000f00 */
[----:B------:R-:W-:Y:S02]  /*25a0*/  MOV R73, 0xffffffff ;  /* 0xffffffff00497802 */ /* 0x000fe40000000f00 */
[----:B------:R-:W-:Y:S02]  /*25b0*/  MOV R66, 0x25d0 ;  /* 0x000025d000427802 */ /* 0x000fe40000000f00 */
[----:B------:R-:W-:Y:S05]  /*25c0*/  CALL.REL.NOINC `($__internal_92_$__cuda_sm70_shflsync_bfly_p) ;  /* 0x0000014000007944 */ /* 0x000fea0003c00000 */
[----:B0-----:R-:W-:Y:S01]  /*25d0*/  HFMA2.MMA R75, -RZ, RZ, 0, 2.384185791015625e-07 ;  /* 0x00000004ff4b7435 */ /* 0x001fe200000001ff */
[----:B-1----:R-:W-:Y:S01]  /*25e0*/  FADD.FTZ R0, R0, R73 ;  /* 0x0000004900007221 */ /* 0x002fe20000010000 */
[----:B------:R-:W-:Y:S02]  /*25f0*/  MOV R74, 0x1f ;  /* 0x0000001f004a7802 */ /* 0x000fe40000000f00 */
[----:B------:R-:W-:-:S02]  /*2600*/  MOV R73, 0xffffffff ;  /* 0xffffffff00497802 */ /* 0x000fc40000000f00 */
[----:B------:R-:W-:Y:S02]  /*2610*/  MOV R66, 0x2630 ;  /* 0x0000263000427802 */ /* 0x000fe40000000f00 */
[----:B------:R-:W-:Y:S05]  /*2620*/  CALL.REL.NOINC `($__internal_92_$__cuda_sm70_shflsync_bfly_p) ;  /* 0x000000e000007944 */ /* 0x000fea0003c00000 */
[----:B0-----:R-:W-:Y:S01]  /*2630*/  HFMA2.MMA R75, -RZ, RZ, 0, 4.76837158203125e-07 ;  /* 0x00000008ff4b7435 */ /* 0x001fe200000001ff */
[----:B-1----:R-:W-:Y:S01]  /*2640*/  FADD.FTZ R0, R0, R73 ;  /* 0x0000004900007221 */ /* 0x002fe20000010000 */
[----:B------:R-:W-:Y:S02]  /*2650*/  MOV R74, 0x1f ;  /* 0x0000001f004a7802 */ /* 0x000fe40000000f00 */
[----:B------:R-:W-:Y:S02]  /*2660*/  MOV R73, 0xffffffff ;  /* 0xffffffff00497802 */ /* 0x000fe40000000f00 */
[----:B------:R-:W-:Y:S02]  /*2670*/  MOV R66, 0x2690 ;  /* 0x0000269000427802 */ /* 0x000fe40000000f00 */
[----:B------:R-:W-:Y:S05]  /*2680*/  CALL.REL.NOINC `($__internal_92_$__cuda_sm70_shflsync_bfly_p) ;  /* 0x0000008000007944 */ /* 0x000fea0003c00000 */
[----:B0-----:R-:W-:Y:S01]  /*2690*/  HFMA2.MMA R75, -RZ, RZ, 0, 9.5367431640625e-07 ;  /* 0x00000010ff4b7435 */ /* 0x001fe200000001ff */
[----:B-1----:R-:W-:Y:S01]  /*26a0*/  FADD.FTZ R0, R0, R73 ;  /* 0x0000004900007221 */ /* 0x002fe20000010000 */
[----:B------:R-:W-:Y:S02]  /*26b0*/  MOV R74, 0x1f ;  /* 0x0000001f004a7802 */ /* 0x000fe40000000f00 */
[----:B------:R-:W-:-:S02]  /*26c0*/  MOV R73, 0xffffffff ;  /* 0xffffffff00497802 */ /* 0x000fc40000000f00 */
[----:B------:R-:W-:Y:S02]  /*26d0*/  MOV R66, 0x26f0 ;  /* 0x000026f000427802 */ /* 0x000fe40000000f00 */
[----:B------:R-:W-:Y:S05]  /*26e0*/  CALL.REL.NOINC `($__internal_92_$__cuda_sm70_shflsync_bfly_p) ;  /* 0x0000002000007944 */ /* 0x000fea0003c00000 */
[----:B01----:R-:W-:Y:S01]  /*26f0*/  MOV R75, R73 ;  /* 0x00000049004b7202 */ /* 0x003fe20000000f00 */
[----:B------:R-:W-:Y:S05]  /*2700*/  BRA `(.L_x_791) ;  /* 0xffffe44000007947 */ /* 0x000fea000383ffff */
        .weak           $__internal_92_$__cuda_sm70_shflsync_bfly_p
        .type           $__internal_92_$__cuda_sm70_shflsync_bfly_p,@function
        .size           $__internal_92_$__cuda_sm70_shflsync_bfly_p,(.L_x_1141 - $__internal_92_$__cuda_sm70_shflsync_bfly_p)
$__internal_92_$__cuda_sm70_shflsync_bfly_p:
[----:B------:R-:W-:Y:S01]  /*2710*/  HFMA2.MMA R67, -RZ, RZ, 0, 0 ;  /* 0x00000000ff437435 */ /* 0x000fe200000001ff */
[----:B------:R-:W-:Y:S04]  /*2720*/  WARPSYNC R73 ;  /* 0x0000004900007348 */ /* 0x000fe80003800000 */
[----:B------:R0:W1:Y:S01]  /*2730*/  SHFL.BFLY PT, R73, R0, R75, R74 ;  /* 0x0c00004b00497389 */ /* 0x00006200000e004a */
[----:B------:R-:W-:Y:S05]  /*2740*/  RET.REL.NODEC R66 `(_ZN10layer_norm13ln_fwd_kernelINS_13Kernel_traitsI6__halffS2_fjLj4096ELj1ELj1ELj4ELj16ENS_18Kernel_traits_baseILj4096ES2_fS2_fjLj128EEEEEEEvNS_9FwdParamsE) ;  /* 0xffffd8b042007950 */ /* 0x000fea0003c3ffff */
.L_x_792:
        /* <DEDUP_REMOVED lines=11> */
.L_x_1141:


//--------------------- .text._ZN10layer_norm13ln_fwd_kernelINS_13Kernel_traitsI6__halfS2_S2_fjLj4096ELj1ELj1ELj4ELj16ENS_18Kernel_traits_baseILj4096ES2_S2_S2_fjLj128EEEEEEEvNS_9FwdParamsE --------------------------
	.section	.text._ZN10layer_norm13ln_fwd_kernelINS_13Kernel_traitsI6__halfS2_S2_fjLj4096ELj1ELj1ELj4ELj16ENS_18Kernel_traits_baseILj4096ES2_S2_S2_fjLj128EEEEEEEvNS_9FwdParamsE,"ax",@progbits
	.sectioninfo	@"SHI_REGISTERS=80"
	.align	128
        .global         _ZN10layer_norm13ln_fwd_kernelINS_13Kernel_traitsI6__halfS2_S2_fjLj4096ELj1ELj1ELj4ELj16ENS_18Kernel_traits_baseILj4096ES2_S2_S2_fjLj128EEEEEEEvNS_9FwdParamsE
        .type           _ZN10layer_norm13ln_fwd_kernelINS_13Kernel_traitsI6__halfS2_S2_fjLj4096ELj1ELj1ELj4ELj16ENS_18Kernel_traits_baseILj4096ES2_S2_S2_fjLj128EEEEEEEvNS_9FwdParamsE,@function
        .size           _ZN10layer_norm13ln_fwd_kernelINS_13Kernel_traitsI6__halfS2_S2_fjLj4096ELj1ELj1ELj4ELj16ENS_18Kernel_traits_baseILj4096ES2_S2_S2_fjLj128EEEEEEEvNS_9FwdParamsE,(.L_x_1142 - _ZN10layer_norm13ln_fwd_kernelINS_13Kernel_traitsI6__halfS2_S2_fjLj4096ELj1ELj1ELj4ELj16ENS_18Kernel_traits_baseILj4096ES2_S2_S2_fjLj128EEEEEEEvNS_9FwdParamsE)
        .other          _ZN10layer_norm13ln_fwd_kernelINS_13Kernel_traitsI6__halfS2_S2_fjLj4096ELj1ELj1ELj4ELj16ENS_18Kernel_traits_baseILj4096ES2_S2_S2_fjLj128EEEEEEEvNS_9FwdParamsE,@"STO_CUDA_ENTRY STV_DEFAULT"
_ZN10layer_norm13ln_fwd_kernelINS_13Kernel_traitsI6__halfS2_S2_fjLj4096ELj1ELj1ELj4ELj16ENS_18Kernel_traits_baseILj4096ES2_S2_S2_fjLj128EEEEEEEvNS_9FwdParamsE:
.text._ZN10layer_norm13ln_fwd_kernelINS_13Kernel_traitsI6__halfS2_S2_fjLj4096ELj1ELj1ELj4ELj16ENS_18Kernel_traits_baseILj4096ES2_S2_S2_fjLj128EEEEEEEvNS_9FwdParamsE:
        /* <DEDUP_REMOVED lines=22> */
.L_x_796:
        /* <DEDUP_REMOVED lines=26> */
[----:B------:R-:W-:Y:S01]  /*0300*/  HADD2.F32 R56, -RZ, R43.H1_H1 ;  /* 0x3000002bff387230 */ /* 0x000fe20000004100 */
[----:B------:R-:W-:-:S04]  /*0310*/  FADD.FTZ R7, R5, R40 ;  /* 0x0000002805077221 */ /* 0x000fc80000010000 */
[----:B------:R-:W-:Y:S01]  /*0320*/  FADD.FTZ R40, R4, R7 ;  /* 0x0000000704287221 */ /* 0x000fe20000010000 */
[--C-:B------:R-:W-:Y:S02]  /*0330*/  HADD2.F32 R7, -RZ, R42.reuse.H0_H0 ;  /* 0x2000002aff077230 */ /* 0x100fe40000004100 */
[----:B------:R-:W-:Y:S01]  /*0340*/  HADD2.F32 R42, -RZ, R42.H1_H1 ;  /* 0x3000002aff2a7230 */ /* 0x000fe20000004100 */
[----:B------:R-:W-:-:S04]  /*0350*/  FADD.FTZ R40, R41, R40 ;  /* 0x0000002829287221 */ /* 0x000fc80000010000 */
[----:B------:R-:W-:Y:S01]  /*0360*/  FADD.FTZ R57, R7, R40 ;  /* 0x0000002807397221 */ /* 0x000fe20000010000 */
[----:B------:R-:W-:Y:S02]  /*0370*/  HADD2.F32 R40, -RZ, R43.H0_H0 ;  /* 0x2000002bff287230 */ /* 0x000fe40000004100 */
[----:B---3--:R-:W-:Y:S01]  /*0380*/  HADD2.F32 R43, -RZ, R44.H0_H0 ;  /* 0x2000002cff2b7230 */ /* 0x008fe20000004100 */
[----:B------:R-:W-:Y:S01]  /*0390*/  FADD.FTZ R57, R42, R57 ;  /* 0x000000392a397221 */ /* 0x000fe20000010000 */
[----:B----4-:R-:W-:Y:S02]  /*03a0*/  HADD2.F32 R63, -RZ, R48.H1_H1 ;  /* 0x30000030ff3f7230 */ /* 0x010fe40000004100 */
        /* <DEDUP_REMOVED lines=8> */
[--C-:B------:R-:W-:Y:S02]  /*0430*/  HADD2.F32 R69, -RZ, R51.reuse.H0_H0 ;  /* 0x20000033ff457230 */ /* 0x100fe40000004100 */
[----:B------:R-:W-:Y:S01]  /*0440*/  HADD2.F32 R75, -RZ, R51.H1_H1 ;  /* 0x30000033ff4b7230 */ /* 0x000fe20000004100 */
[----:B------:R-:W-:Y:S01]  /*0450*/  FADD.FTZ R59, R57, R58 ;  /* 0x0000003a393b7221 */ /* 0x000fe20000010000 */
[----:B------:R-:W-:Y:S02]  /*0460*/  HADD2.F32 R58, -RZ, R45.H1_H1 ;  /* 0x3000002dff3a7230 */ /* 0x000fe40000004100 */
[----:B------:R-:W-:Y:S01]  /*0470*/  HADD2.F32 R45, -RZ, R46.H0_H0 ;  /* 0x2000002eff2d7230 */ /* 0x000fe20000004100 */
[----:B------:R-:W-:Y:S01]  /*0480*/  FADD.FTZ R59, R44, R59 ;  /* 0x0000003b2c3b7221 */ /* 0x000fe20000010000 */
[----:B------:R-:W-:-:S02]  /*0490*/  HADD2.F32 R73, -RZ, R52.H0_H0 ;  /* 0x20000034ff497230 */ /* 0x000fc40000004100 */
[----:B------:R-:W-:Y:S01]  /*04a0*/  HADD2.F32 R52, -RZ, R52.H1_H1 ;  /* 0x30000034ff347230 */ /* 0x000fe20000004100 */
[----:B------:R-:W-:Y:S01]  /*04b0*/  FADD.FTZ R60, R58, R59 ;  /* 0x0000003b3a3c7221 */ /* 0x000fe20000010000 */
[----:B------:R-:W-:Y:S02]  /*04c0*/  HADD2.F32 R59, -RZ, R46.H1_H1 ;  /* 0x3000002eff3b7230 */ /* 0x000fe40000004100 */
[----:B------:R-:W-:Y:S01]  /*04d0*/  HADD2.F32 R46, -RZ, R47.H0_H0 ;  /* 0x2000002fff2e7230 */ /* 0x000fe20000004100 */
[----:B------:R-:W-:Y:S01]  /*04e0*/  FADD.FTZ R60, R45, R60 ;  /* 0x0000003c2d3c7221 */ /* 0x000fe20000010000 */
[----:B------:R-:W-:Y:S02]  /*04f0*/  HADD2.F32 R77, -RZ, R53.H0_H0 ;  /* 0x20000035ff4d7230 */ /* 0x000fe40000004100 */
[----:B------:R-:W-:Y:S01]  /*0500*/  HADD2.F32 R64, -RZ, R54.H1_H1 ;  /* 0x30000036ff407230 */ /* 0x000fe20000004100 */
[----:B------:R-:W-:Y:S01]  /*0510*/  FADD.FTZ R61, R59, R60 ;  /* 0x0000003c3b3d7221 */ /* 0x000fe20000010000 */
[----:B------:R-:W-:-:S02]  /*0520*/  HADD2.F32 R60, -RZ, R47.H1_H1 ;  /* 0x3000002fff3c7230 */ /* 0x000fc40000004100 */
[----:B------:R-:W-:Y:S01]  /*0530*/  HADD2.F32 R47, -RZ, R48.H0_H0 ;  /* 0x20000030ff2f7230 */ /* 0x000fe20000004100 */
        /* <DEDUP_REMOVED lines=25> */
.L_x_797:
        /* <DEDUP_REMOVED lines=84> */
.L_x_798:
        /* <DEDUP_REMOVED lines=64> */
[--C-:B0-----:R-:W-:Y:S02]  /*1010*/  FADD.FTZ R49, R44, -R2.reuse ;  /* 0x800000022c317221 */ /* 0x101fe40000010000 */
[--C-:B------:R-:W-:Y:S02]  /*1020*/  FADD.FTZ R4, R4, -R2.reuse ;  /* 0x8000000204047221 */ /* 0x100fe40000010000 */
[----:B------:R-:W-:Y:S02]  /*1030*/  FADD.FTZ R41, R41, -R2 ;  /* 0x8000000229297221 */ /* 0x000fe40000010000 */
[----:B-1----:R-:W-:-:S02]  /*1040*/  FMUL.FTZ R0, R50, R0 ;  /* 0x0000000032007220 */ /* 0x002fc40000410000 */
[----:B------:R-:W-:Y:S02]  /*1050*/  FMUL.FTZ R44, R50, R5 ;  /* 0x00000005322c7220 */ /* 0x000fe40000410000 */
[--C-:B------:R-:W-:Y:S02]  /*1060*/  FADD.FTZ R43, R43, -R2.reuse ;  /* 0x800000022b2b7221 */ /* 0x100fe40000010000 */
[--C-:B------:R-:W-:Y:S01]  /*1070*/  FADD.FTZ R57, R57, -R2.reuse ;  /* 0x8000000239397221 */ /* 0x100fe20000010000 */
[----:B------:R-:W-:Y:S01]  /*1080*/  F2FP.PACK_AB R0, R44, R0 ;  /* 0x000000002c00723e */ /* 0x000fe200000000ff */
        /* <DEDUP_REMOVED lines=33> */
[C---:B------:R-:W-:Y:S01]  /*12a0*/  FMUL.FTZ R49, R50.reuse, R49 ;  /* 0x0000003132317220 */ /* 0x040fe20000410000 */
[----:B-----5:R-:W-:Y:S01]  /*12b0*/  HFMA2 R7, R39, R7, R23 ;  /* 0x0000000727077231 */ /* 0x020fe20000000017 */
[----:B------:R-:W-:Y:S01]  /*12c0*/  FMUL.FTZ R48, R50, R51 ;  /* 0x0000003332307220 */ /* 0x000fe20000410000 */
[----:B------:R-:W-:Y:S01]  /*12d0*/  F2FP.PACK_AB R40, R44, R43 ;  /* 0x0000002b2c28723e */ /* 0x000fe200000000ff */
[C---:B------:R-:W-:Y:S02]  /*12e0*/  FMUL.FTZ R45, R50.reuse, R45 ;  /* 0x0000002d322d7220 */ /* 0x040fe40000410000 */
[----:B------:R-:W-:Y:S01]  /*12f0*/  FMUL.FTZ R4, R50, R59 ;  /* 0x0000003b32047220 */ /* 0x000fe20000410000 */
[----:B------:R-:W-:Y:S01]  /*1300*/  F2FP.PACK_AB R41, R48, R49 ;  /* 0x000000313029723e */ /* 0x000fe200000000ff */
[C---:B------:R-:W-:Y:S01]  /*1310*/  FMUL.FTZ R43, R50.reuse, R46 ;  /* 0x0000002e322b7220 */ /* 0x040fe20000410000 */
[----:B------:R-:W-:Y:S01]  /*1320*/  HFMA2.MMA R40, R32, R40, R16 ;  /* 0x0000002820287235 */ /* 0x000fe20000000010 */
[----:B------:R-:W-:-:S02]  /*1330*/  FMUL.FTZ R61, R50, R61 ;  /* 0x0000003d323d7220 */ /* 0x000fc40000410000 */
[C---:B------:R-:W-:Y:S01]  /*1340*/  FMUL.FTZ R46, R50.reuse, R67 ;  /* 0x00000043322e7220 */ /* 0x040fe20000410000 */
[----:B------:R-:W-:Y:S01]  /*1350*/  HFMA2 R41, R33, R41, R17 ;  /* 0x0000002921297231 */ /* 0x000fe20000000011 */
[C---:B------:R-:W-:Y:S02]  /*1360*/  FMUL.FTZ R65, R50.reuse, R65 ;  /* 0x0000004132417220 */ /* 0x040fe40000410000 */
[C---:B------:R-:W-:Y:S02]  /*1370*/  FMUL.FTZ R48, R50.reuse, R71 ;  /* 0x0000004732307220 */ /* 0x040fe40000410000 */
        /* <DEDUP_REMOVED lines=9> */
[----:B------:R-:W-:Y:S01]  /*1410*/  HFMA2 R45, R29, R45, R13 ;  /* 0x0000002d1d2d7231 */ /* 0x000fe2000000000d */
[C---:B------:R-:W-:Y:S01]  /*1420*/  FMUL.FTZ R52, R50.reuse, R52 ;  /* 0x0000003432347220 */ /* 0x040fe20000410000 */
[----:B------:R-:W-:Y:S01]  /*1430*/  F2FP.PACK_AB R44, R63, R44 ;  /* 0x0000002c3f2c723e */ /* 0x000fe200000000ff */
[----:B------:R-:W-:Y:S01]  /*1440*/  FMUL.FTZ R48, R50, R53 ;  /* 0x0000003532307220 */ /* 0x000fe20000410000 */
[----:B------:R-:W-:Y:S01]  /*1450*/  F2FP.PACK_AB R53, R62, R77 ;  /* 0x0000004d3e35723e */ /* 0x000fe200000000ff */
[C---:B------:R-:W-:Y:S01]  /*1460*/  FMUL.FTZ R5, R50.reuse, R5 ;  /* 0x0000000532057220 */ /* 0x040fe20000410000 */
[----:B------:R-:W-:Y:S01]  /*1470*/  @!P1 MOV R62, 0x4 ;  /* 0x00000004003e9802 */ /* 0x000fe20000000f00 */
[----:B------:R-:W-:Y:S01]  /*1480*/  FMUL.FTZ R49, R50, R54 ;  /* 0x0000003632317220 */ /* 0x000fe20000410000 */
[----:B------:R-:W-:Y:S01]  /*1490*/  F2FP.PACK_AB R52, R52, R73 ;  /* 0x000000493434723e */ /* 0x000fe200000000ff */
[C---:B------:R-:W-:Y:S01]  /*14a0*/  FMUL.FTZ R56, R50.reuse, R55 ;  /* 0x0000003732387220 */ /* 0x040fe20000410000 */
[----:B------:R-:W-:Y:S01]  /*14b0*/  F2FP.PACK_AB R54, R5, R48 ;  /* 0x000000300536723e */ /* 0x000fe200000000ff */
[C---:B------:R-:W-:Y:S01]  /*14c0*/  FMUL.FTZ R60, R50.reuse, R60 ;  /* 0x0000003c323c7220 */ /* 0x040fe20000410000 */
[----:B------:R-:W-:Y:S01]  /*14d0*/  HFMA2 R5, R37, R42, R21 ;  /* 0x0000002a25057231 */ /* 0x000fe20000000015 */
[----:B------:R-:W-:Y:S01]  /*14e0*/  FMUL.FTZ R51, R50, R69 ;  /* 0x0000004532337220 */ /* 0x000fe20000410000 */
[----:B------:R-:W-:Y:S01]  /*14f0*/  F2FP.PACK_AB R55, R56, R49 ;  /* 0x000000313837723e */ /* 0x000fe200000000ff */
[----:B------:R-:W-:Y:S01]  /*1500*/  FMUL.FTZ R4, R50, R75 ;  /* 0x0000004b32047220 */ /* 0x000fe20000410000 */
[----:B------:R-:W-:Y:S01]  /*1510*/  F2FP.PACK_AB R43, R60, R43 ;  /* 0x0000002b3c2b723e */ /* 0x000fe200000000ff */
[C---:B------:R-:W-:Y:S01]  /*1520*/  IMAD.WIDE.U32 R48, R6.reuse, R61, c[0x0][0x178] ;  /* 0x00005e0006307625 */ /* 0x040fe200078e003d */
[----:B------:R-:W-:Y:S01]  /*1530*/  IADD3 R56, R6, 0x80, RZ ;  /* 0x0000008006387810 */ /* 0x000fe20007ffe0ff */
[----:B------:R-:W-:Y:S01]  /*1540*/  HFMA2.MMA R42, R34, R47, R18 ;  /* 0x0000002f222a7235 */ /* 0x000fe20000000012 */
[----:B------:R-:W-:Y:S01]  /*1550*/  F2FP.PACK_AB R51, R4, R51 ;  /* 0x000000330433723e */ /* 0x000fe200000000ff */
[----:B------:R-:W-:Y:S01]  /*1560*/  HFMA2.MMA R4, R36, R0, R20 ;  /* 0x0000000024047235 */ /* 0x000fe20000000014 */
[----:B------:R-:W-:Y:S01]  /*1570*/  IADD3 R60, R6, 0x180, RZ ;  /* 0x00000180063c7810 */ /* 0x000fe20007ffe0ff */
[----:B------:R-:W-:Y:S01]  /*1580*/  HFMA2.MMA R6, R38, R2, R22 ;  /* 0x0000000226067235 */ /* 0x000fe20000000016 */
[C---:B------:R-:W-:Y:S01]  /*1590*/  @!P1 IMAD.WIDE R62, R3.reuse, R62, c[0x0][0x188] ;  /* 0x00006200033e9625 */ /* 0x040fe200078e023e */
[----:B------:R-:W-:Y:S01]  /*15a0*/  HFMA2.MMA R44, R28, R44, R12 ;  /* 0x0000002c1c2c7235 */ /* 0x000fe2000000000c */
[----:B------:R-:W-:Y:S01]  /*15b0*/  HFMA2 R43, R35, R43, R19 ;  /* 0x0000002b232b7231 */ /* 0x000fe20000000013 */
[----:B------:R-:W-:Y:S01]  /*15c0*/  HFMA2.MMA R46, R30, R46, R14 ;  /* 0x0000002e1e2e7235 */ /* 0x000fe2000000000e */
[-C--:B------:R-:W-:Y:S01]  /*15d0*/  IMAD.WIDE.U32 R56, R56, R61.reuse, c[0x0][0x178] ;  /* 0x00005e0038387625 */ /* 0x080fe200078e003d */
[----:B------:R-:W-:Y:S01]  /*15e0*/  HFMA2.MMA R52, R24, R52, R8 ;  /* 0x0000003418347235 */ /* 0x000fe20000000008 */
[----:B------:R-:W-:Y:S01]  /*15f0*/  HFMA2 R47, R31, R51, R15 ;  /* 0x000000331f2f7231 */ /* 0x000fe2000000000f */
[----:B------:R-:W-:Y:S01]  /*1600*/  HFMA2.MMA R54, R26, R54, R10 ;  /* 0x000000361a367235 */ /* 0x000fe2000000000a */
[-C--:B------:R-:W-:Y:S01]  /*1610*/  IMAD.WIDE.U32 R58, R58, R61.reuse, c[0x0][0x178] ;  /* 0x00005e003a3a7625 */ /* 0x080fe200078e003d */
[----:B------:R-:W-:Y:S01]  /*1620*/  HFMA2 R53, R25, R53, R9 ;  /* 0x0000003519357231 */ /* 0x000fe20000000009 */
[----:B------:R0:W-:Y:S01]  /*1630*/  @!P1 STG.E [R62.64], R50 ;  /* 0x000000323e009986 */ /* 0x0001e2000c101904 */
[----:B------:R-:W-:Y:S01]  /*1640*/  HFMA2 R55, R27, R55, R11 ;  /* 0x000000371b377231 */ /* 0x000fe2000000000b */
[----:B------:R-:W-:Y:S01]  /*1650*/  IMAD.WIDE.U32 R60, R60, R61, c[0x0][0x178] ;  /* 0x00005e003c3c7625 */ /* 0x000fe200078e003d */
[----:B------:R-:W-:Y:S01]  /*1660*/  IADD3 R3, R3, c[0x0][0x160], RZ ;  /* 0x0000580003037a10 */ /* 0x000fe20007ffe0ff */
[----:B------:R0:W-:Y:S01]  /*1670*/  STG.E.128 [R48.64], R4 ;  /* 0x0000000430007986 */ /* 0x0001e2000c101d04 */
[----:B------:R-:W-:-:S02]  /*1680*/  SEL R2, RZ, 0x1, P0 ;  /* 0x00000001ff027807 */ /* 0x000fc40000000000 */
[----:B------:R-:W-:Y:S01]  /*1690*/  ISETP.GE.AND P1, PT, R3, c[0x0][0x164], PT ;  /* 0x0000590003007a0c */ /* 0x000fe20003f26270 */
[----:B------:R0:W-:Y:S04]  /*16a0*/  STG.E.128 [R56.64], R40 ;  /* 0x0000002838007986 */ /* 0x0001e8000c101d04 */
[----:B------:R0:W-:Y:S04]  /*16b0*/  STG.E.128 [R58.64], R44 ;  /* 0x0000002c3a007986 */ /* 0x0001e8000c101d04 */
[----:B------:R0:W-:Y:S04]  /*16c0*/  STG.E.128 [R60.64], R52 ;  /* 0x000000343c007986 */ /* 0x0001e8000c101d04 */
[----:B0-----:R-:W-:Y:S01]  /*16d0*/  @P1 CALL.REL.NOINC `(.L_x_795) ;  /* 0x0000001000001944 */ /* 0x001fe20003c00000 */
[----:B------:R-:W-:Y:S05]  /*16e0*/  BRA `(.L_x_796) ;  /* 0xffffea7000007947 */ /* 0x000fea000383ffff */
.L_x_795:
[----:B------:R-:W-:Y:S05]  /*16f0*/  EXIT ;  /* 0x000000000000794d */ /* 0x000fea0003800000 */
.L_x_793:
[----:B------:R-:W-:Y:S01]  /*1700*/  HFMA2.MMA R72, -RZ, RZ, 0, 5.9604644775390625e-08 ;  /* 0x00000001ff487435 */ /* 0x000fe200000001ff */
[----:B------:R-:W-:-:S02]  /*1710*/  MOV R68, R48 ;  /* 0x0000003000447202 */ /* 0x000fc40000000f00 */
[----:B------:R-:W-:Y:S02]  /*1720*/  MOV R70, 0x1f ;  /* 0x0000001f00467802 */ /* 0x000fe40000000f00 */
[----:B------:R-:W-:Y:S02]  /*1730*/  MOV R49, 0xffffffff ;  /* 0xffffffff00317802 */ /* 0x000fe40000000f00 */
[----:B------:R-:W-:Y:S02]  /*1740*/  MOV R50, 0x1760 ;  /* 0x0000176000327802 */ /* 0x000fe40000000f00 */
[----:B-----5:R-:W-:Y:S05]  /*1750*/  CALL.REL.NOINC `($__internal_93_$__cuda_sm70_shflsync_bfly_p) ;  /* 0x0000078000007944 */ /* 0x020fea0003c00000 */
[----:B01----:R-:W-:Y:S05]  /*1760*/  BRA `(.L_x_797) ;  /* 0xffffef6000007947 */ /* 0x003fea000383ffff */
.L_x_794:
[----:B------:R-:W-:Y:S01]  /*1770*/  HFMA2.MMA R72, -RZ, RZ, 0, 1.1920928955078125e-07 ;  /* 0x00000002ff487435 */ /* 0x000fe200000001ff */
[----:B------:R-:W-:Y:S02]  /*1780*/  MOV R70, 0x1f ;  /* 0x0000001f00467802 */ /* 0x000fe40000000f00 */
[----:B------:R-:W-:Y:S02]  /*1790*/  MOV R49, 0xffffffff ;  /* 0xffffffff00317802 */ /* 0x000fe40000000f00 */
[----:B------:R-:W-:Y:S02]  /*17a0*/  MOV R50, 0x17c0 ;  /* 0x000017c000327802 */ /* 0x000fe40000000f00 */
[----:B0----5:R-:W-:Y:S05]  /*17b0*/  CALL.REL.NOINC `($__internal_93_$__cuda_sm70_shflsync_bfly_p) ;  /* 0x0000072000007944 */ /* 0x021fea0003c00000 */
[----:B0-----:R-:W-:Y:S01]  /*17c0*/  HFMA2.MMA R72, -RZ, RZ, 0, 2.384185791015625e-07 ;  /* 0x00000004ff487435 */ /* 0x001fe200000001ff */
[----:B-1----:R-:W-:Y:S01]  /*17d0*/  FADD.FTZ R68, R68, R49 ;  /* 0x0000003144447221 */ /* 0x002fe20000010000 */
[----:B------:R-:W-:-:S02]  /*17e0*/  MOV R70, 0x1f ;  /* 0x0000001f00467802 */ /* 0x000fc40000000f00 */
[----:B------:R-:W-:Y:S02]  /*17f0*/  MOV R49, 0xffffffff ;  /* 0xffffffff00317802 */ /* 0x000fe40000000f00 */
[----:B------:R-:W-:Y:S02]  /*1800*/  MOV R50, 0x1820 ;  /* 0x0000182000327802 */ /* 0x000fe40000000f00 */
[----:B------:R-:W-:Y:S05]  /*1810*/  CALL.REL.NOINC `($__internal_93_$__cuda_sm70_shflsync_bfly_p) ;  /* 0x000006c000007944 */ /* 0x000fea0003c00000 */
[----:B0-----:R-:W-:Y:S01]  /*1820*/  HFMA2.MMA R72, -RZ, RZ, 0, 4.76837158203125e-07 ;  /* 0x00000008ff487435 */ /* 0x001fe200000001ff */
[----:B-1----:R-:W-:Y:S01]  /*1830*/  FADD.FTZ R68, R68, R49 ;  /* 0x0000003144447221 */ /* 0x002fe20000010000 */
[----:B------:R-:W-:Y:S02]  /*1840*/  MOV R70, 0x1f ;  /* 0x0000001f00467802 */ /* 0x000fe40000000f00 */
[----:B------:R-:W-:Y:S02]  /*1850*/  MOV R49, 0xffffffff ;  /* 0xffffffff00317802 */ /* 0x000fe40000000f00 */
[----:B------:R-:W-:Y:S02]  /*1860*/  MOV R50, 0x1880 ;  /* 0x0000188000327802 */ /* 0x000fe40000000f00 */
[----:B------:R-:W-:Y:S05]  /*1870*/  CALL.REL.NOINC `($__internal_93_$__cuda_sm70_shflsync_bfly_p) ;  /* 0x0000066000007944 */ /* 0x000fea0003c00000 */
[----:B0-----:R-:W-:Y:S01]  /*1880*/  HFMA2.MMA R72, -RZ, RZ, 0, 9.5367431640625e-07 ;  /* 0x00000010ff487435 */ /* 0x001fe200000001ff */
[----:B-1----:R-:W-:Y:S01]  /*1890*/  FADD.FTZ R68, R68, R49 ;  /* 0x0000003144447221 */ /* 0x002fe20000010000 */
[----:B------:R-:W-:-:S02]  /*18a0*/  MOV R70, 0x1f ;  /* 0x0000001f00467802 */ /* 0x000fc40000000f00 */
[----:B------:R-:W-:Y:S02]  /*18b0*/  MOV R49, 0xffffffff ;  /* 0xffffffff00317802 */ /* 0x000fe40000000f00 */
[----:B------:R-:W-:Y:S02]  /*18c0*/  MOV R50, 0x18e0 ;  /* 0x000018e000327802 */ /* 0x000fe40000000f00 */
[----:B------:R-:W-:Y:S05]  /*18d0*/  CALL.REL.NOINC `($__internal_93_$__cuda_sm70_shflsync_bfly_p) ;  /* 0x0000060000007944 */ /* 0x000fea0003c00000 */
[----:B-1----:R-:W-:Y:S01]  /*18e0*/  FADD.FTZ R48, R68, R49 ;  /* 0x0000003144307221 */ /* 0x002fe20000010000 */
[----:B0-----:R-:W-:Y:S01]  /*18f0*/  HFMA2.MMA R72, -RZ, RZ, 0, 5.9604644775390625e-08 ;  /* 0x00000001ff487435 */ /* 0x001fe200000001ff */
[----:B------:R-:W-:Y:S02]  /*1900*/  MOV R70, 0x1f ;  /* 0x0000001f00467802 */ /* 0x000fe40000000f00 */
        /* <DEDUP_REMOVED lines=67> */
[----:B------:R-:W-:Y:S05]  /*1d40*/  CALL.REL.NOINC `($__internal_93_$__cuda_sm70_shflsync_bfly_p) ;  /* 0x0000019000007944 */ /* 0x000fea0003c00000 */
[----:B0-----:R-:W-:Y:S01]  /*1d50*/  HFMA2.MMA R72, -RZ, RZ, 0, 1.1920928955078125e-07 ;  /* 0x00000002ff487435 */ /* 0x001fe200000001ff */
[----:B-1----:R-:W-:Y:S01]  /*1d60*/  FADD.FTZ R68, R68, R49 ;  /* 0x0000003144447221 */ /* 0x002fe20000010000 */
[----:B------:R-:W-:Y:S02]  /*1d70*/  MOV R70, 0x1f ;  /* 0x0000001f00467802 */ /* 0x000fe40000000f00 */
[----:B------:R-:W-:Y:S02]  /*1d80*/  MOV R49, 0xffffffff ;  /* 0xffffffff00317802 */ /* 0x000fe40000000f00 */
[----:B------:R-:W-:Y:S02]  /*1d90*/  MOV R50, 0x1db0 ;  /* 0x00001db000327802 */ /* 0x000fe40000000f00 */
[----:B------:R-:W-:Y:S05]  /*1da0*/  CALL.REL.NOINC `($__internal_93_$__cuda_sm70_shflsync_bfly_p) ;  /* 0x0000013000007944 */ /* 0x000fea0003c00000 */
[----:B0-----:R-:W-:Y:S01]  /*1db0*/  HFMA2.MMA R72, -RZ, RZ, 0, 2.384185791015625e-07 ;  /* 0x00000004ff487435 */ /* 0x001fe200000001ff */
[----:B-1----:R-:W-:Y:S01]  /*1dc0*/  FADD.FTZ R68, R68, R49 ;  /* 0x0000003144447221 */ /* 0x002fe20000010000 */
[----:B------:R-:W-:Y:S02]  /*1dd0*/  MOV R70, 0x1f ;  /* 0x0000001f00467802 */ /* 0x000fe40000000f00 */
[----:B------:R-:W-:-:S02]  /*1de0*/  MOV R49, 0xffffffff ;  /* 0xffffffff00317802 */ /* 0x000fc40000000f00 */
        /* <DEDUP_REMOVED lines=10> */
[----:B------:R-:W-:Y:S02]  /*1e90*/  MOV R70, 0x1f ;  /* 0x0000001f00467802 */ /* 0x000fe40000000f00 */
[----:B------:R-:W-:-:S02]  /*1ea0*/  MOV R49, 0xffffffff ;  /* 0xffffffff00317802 */ /* 0x000fc40000000f00 */
[----:B------:R-:W-:Y:S02]  /*1eb0*/  MOV R50, 0x1ed0 ;  /* 0x00001ed000327802 */ /* 0x000fe40000000f00 */
[----:B------:R-:W-:Y:S05]  /*1ec0*/  CALL.REL.NOINC `($__internal_93_$__cuda_sm70_shflsync_bfly_p) ;  /* 0x0000001000007944 */ /* 0x000fea0003c00000 */
[----:B01----:R-:W-:Y:S05]  /*1ed0*/  BRA `(.L_x_798) ;  /* 0xffffed3000007947 */ /* 0x003fea000383ffff */
        .weak           $__internal_93_$__cuda_sm70_shflsync_bfly_p
        .type           $__internal_93_$__cuda_sm70_shflsync_bfly_p,@function
        .size           $__internal_93_$__cuda_sm70_shflsync_bfly_p,(.L_x_1142 - $__internal_93_$__cuda_sm70_shflsync_bfly_p)
$__internal_93_$__cuda_sm70_shflsync_bfly_p:
[----:B------:R-:W-:Y:S01]  /*1ee0*/  HFMA2.MMA R51, -RZ, RZ, 0, 0 ;  /* 0x00000000ff337435 */ /* 0x000fe200000001ff */
[----:B------:R-:W-:Y:S04]  /*1ef0*/  WARPSYNC R49 ;  /* 0x0000003100007348 */ /* 0x000fe80003800000 */
[----:B------:R0:W1:Y:S01]  /*1f00*/  SHFL.BFLY PT, R49, R68, R72, R70 ;  /* 0x0c00004844317389 */ /* 0x00006200000e0046 */
[----:B------:R-:W-:Y:S05]  /*1f10*/  RET.REL.NODEC R50 `(_ZN10layer_norm13ln_fwd_kernelINS_13Kernel_traitsI6__halfS2_S2_fjLj4096ELj1ELj1ELj4ELj16ENS_18Kernel_traits_baseILj4096ES2_S2_S2_fjLj128EEEEEEEvNS_9FwdParamsE) ;  /* 0xffffe0e032007950 */ /* 0x000fea0003c3ffff */
.L_x_799:
        /* <DEDUP_REMOVED lines=14> */
.L_x_1142:


//--------------------- .text._ZN10layer_norm13ln_fwd_kernelINS_13Kernel_traitsIffffjLj4096ELj1ELj1ELj4ELj16ENS_18Kernel_traits_baseILj4096EffffjLj128EEEEEEEvNS_9FwdParamsE --------------------------
	.section	.text._ZN10layer_norm13ln_fwd_kernelINS_13Kernel_traitsIffffjLj4096ELj1ELj1ELj4ELj16ENS_18Kernel_traits_baseILj4096EffffjLj128EEEEEEEvNS_9FwdParamsE,"ax",@progbits
	.sectioninfo	@"SHI_REGISTERS=119"
	.align	128
        .global         _ZN10layer_norm13ln_fwd_kernelINS_13Kernel_traitsIffffjLj4096ELj1ELj1ELj4ELj16ENS_18Kernel_traits_baseILj4096EffffjLj128EEEEEEEvNS_9FwdParamsE
        .type           _ZN10layer_norm13ln_fwd_kernelINS_13Kernel_traitsIffffjLj4096ELj1ELj1ELj4ELj16ENS_18Kernel_traits_baseILj4096EffffjLj128EEEEEEEvNS_9FwdParamsE,@function
        .size           _ZN10layer_norm13ln_fwd_kernelINS_13Kernel_traitsIffffjLj4096ELj1ELj1ELj4ELj16ENS_18Kernel_traits_baseILj4096EffffjLj128EEEEEEEvNS_9FwdParamsE,(.L_x_1143 - _ZN10layer_norm13ln_fwd_kernelINS_13Kernel_traitsIffffjLj4096ELj1ELj1ELj4ELj16ENS_18Kernel_traits_baseILj4096EffffjLj128EEEEEEEvNS_9FwdParamsE)
        .other          _ZN10layer_norm13ln_fwd_kernelINS_13Kernel_traitsIffffjLj4096ELj1ELj1ELj4ELj16ENS_18Kernel_traits_baseILj4096EffffjLj128EEEEEEEvNS_9FwdParamsE,@"STO_CUDA_ENTRY STV_DEFAULT"
_ZN10layer_norm13ln_fwd_kernelINS_13Kernel_traitsIffffjLj4096ELj1ELj1ELj4ELj16ENS_18Kernel_traits_baseILj4096EffffjLj128EEEEEEEvNS_9FwdParamsE:
.text._ZN10layer_norm13ln_fwd_kernelINS_13Kernel_traitsIffffjLj4096ELj1ELj1ELj4ELj16ENS_18Kernel_traits_baseILj4096EffffjLj128EEEEEEEvNS_9FwdParamsE:
        /* <DEDUP_REMOVED lines=30> */
.L_x_803:
        /* <DEDUP_REMOVED lines=67> */
.L_x_804:
        /* <DEDUP_REMOVED lines=84> */
.L_x_805:
        /* <DEDUP_REMOVED lines=33> */
[----:B------:R-:W-:-:S04]  /*0d60*/  FMUL.FTZ R107, R110, R107 ;  /* 0x0000006b6e6b7220 */ /* 0x000fc80000410000 */
[----:B------:R-:W-:Y:S01]  /*0d70*/  FFMA.FTZ R4, R111, R107, R4 ;  /* 0x0000006b6f047223 */ /* 0x000fe20000010004 */
[----:B------:R-:W-:-:S04]  /*0d80*/  SHF.R.U32.HI R107, RZ, 0x5, R104 ;  /* 0x00000005ff6b7819 */ /* 0x000fc80000011668 */
[----:B------:R-:W2:Y:S01]  /*0d90*/  SHFL.DOWN PT, R7, R4, 0x1, 0x1f ;  /* 0x08201f0004077f89 */ /* 0x000ea200000e0000 */
[----:B------:R-:W-:-:S04]  /*0da0*/  LOP3.LUT R107, R107, 0x3, RZ, 0xc0, !PT ;  /* 0x000000036b6b7812 */ /* 0x000fc800078ec0ff */
[----:B------:R-:W-:Y:S01]  /*0db0*/  LOP3.LUT P0, RZ, R107, 0x1f, R104, 0xf8, !PT ;  /* 0x0000001f6bff7812 */ /* 0x000fe2000780f868 */
[----:B0-----:R-:W-:-:S04]  /*0dc0*/  FMUL.FTZ R6, R3, R112 ;  /* 0x0000007003067220 */ /* 0x001fc80000410000 */
[----:B------:R-:W-:-:S08]  /*0dd0*/  FFMA.FTZ R6, R106, R5, R6 ;  /* 0x000000056a067223 */ /* 0x000fd00000010006 */
[----:B------:R-:W-:Y:S01]  /*0de0*/  @!P0 MOV R107, 0x4 ;  /* 0x00000004006b8802 */ /* 0x000fe20000000f00 */
[----:B------:R-:W-:Y:S02]  /*0df0*/  FADD.FTZ R5, R5, -R112 ;  /* 0x8000007005057221 */ /* 0x000fe40000010000 */
[----:B-1----:R-:W-:Y:S02]  /*0e00*/  FMUL.FTZ R6, R105, R6 ;  /* 0x0000000669067220 */ /* 0x002fe40000410000 */
[----:B------:R-:W-:Y:S02]  /*0e10*/  FMUL.FTZ R5, R5, R5 ;  /* 0x0000000505057220 */ /* 0x000fe40000410000 */
[----:B--2---:R-:W-:Y:S01]  /*0e20*/  FADD.FTZ R4, R4, R7 ;  /* 0x0000000704047221 */ /* 0x004fe20000010000 */
[----:B------:R-:W-:Y:S01]  /*0e30*/  HFMA2.MMA R7, -RZ, RZ, 0.6875, 0 ;  /* 0x39800000ff077435 */ /* 0x000fe200000001ff */
[----:B------:R-:W-:Y:S01]  /*0e40*/  FMUL.FTZ R106, R106, R5 ;  /* 0x000000056a6a7220 */ /* 0x000fe20000410000 */
[----:B------:R-:W0:Y:S03]  /*0e50*/  SHFL.IDX PT, R6, R6, RZ, 0x1f ;  /* 0x00001fff06067589 */ /* 0x000e2600000e0000 */
[----:B------:R-:W-:Y:S01]  /*0e60*/  FMUL.FTZ R106, R3, R106 ;  /* 0x0000006a036a7220 */ /* 0x000fe20000410000 */
[----:B------:R-:W-:-:S03]  /*0e70*/  LOP3.LUT R3, R104, 0x7f, RZ, 0xc0, !PT ;  /* 0x0000007f68037812 */ /* 0x000fc600078ec0ff */
[----:B------:R-:W-:Y:S01]  /*0e80*/  FFMA.FTZ R106, R105, R106, R4 ;  /* 0x0000006a696a7223 */ /* 0x000fe20000010004 */
[----:B------:R-:W-:Y:S02]  /*0e90*/  SHF.L.U32 R4, R2, 0xa, RZ ;  /* 0x0000000a02047819 */ /* 0x000fe400000006ff */
[----:B------:R-:W-:Y:S02]  /*0ea0*/  @!P0 MOV R105, 0x4 ;  /* 0x0000000400698802 */ /* 0x000fe40000000f00 */
[----:B------:R-:W-:Y:S01]  /*0eb0*/  LOP3.LUT R3, R4, 0xfffffc00, R3, 0xe2, !PT ;  /* 0xfffffc0004037812 */ /* 0x000fe200078ee203 */
[----:B------:R-:W1:Y:S02]  /*0ec0*/  SHFL.IDX PT, R106, R106, RZ, 0x1f ;  /* 0x00001fff6a6a7589 */ /* 0x000e6400000e0000 */
[----:B------:R-:W-:Y:S01]  /*0ed0*/  @!P0 IMAD.WIDE R104, R2, R105, c[0x0][0x180] ;  /* 0x0000600002688625 */ /* 0x000fe200078e0269 */
[C---:B------:R-:W-:Y:S02]  /*0ee0*/  IADD3 R108, R3.reuse, 0x80, RZ ;  /* 0x00000080036c7810 */ /* 0x040fe40007ffe0ff */
[----:B------:R-:W-:-:S02]  /*0ef0*/  IADD3 R112, R3, 0x100, RZ ;  /* 0x0000010003707810 */ /* 0x000fc40007ffe0ff */
[C---:B------:R-:W-:Y:S02]  /*0f00*/  IADD3 R114, R3.reuse, 0x300, RZ ;  /* 0x0000030003727810 */ /* 0x040fe40007ffe0ff */
[----:B------:R-:W-:Y:S01]  /*0f10*/  IADD3 R116, R3, 0x380, RZ ;  /* 0x0000038003747810 */ /* 0x000fe20007ffe0ff */
[--C-:B0-----:R-:W-:Y:S01]  /*0f20*/  FADD.FTZ R4, R100, -R6.reuse ;  /* 0x8000000664047221 */ /* 0x101fe20000010000 */
[----:B------:R0:W-:Y:S01]  /*0f30*/  @!P0 STG.E [R104.64], R6 ;  /* 0x0000000668008986 */ /* 0x0001e2000c101904 */
[--C-:B------:R-:W-:Y:S01]  /*0f40*/  FADD.FTZ R100, R95, -R6.reuse ;  /* 0x800000065f647221 */ /* 0x100fe20000010000 */
[----:B------:R-:W-:Y:S01]  /*0f50*/  HFMA2.MMA R95, -RZ, RZ, 0, 9.5367431640625e-07 ;  /* 0x00000010ff5f7435 */ /* 0x000fe200000001ff */
[--C-:B------:R-:W-:Y:S02]  /*0f60*/  FADD.FTZ R5, R101, -R6.reuse ;  /* 0x8000000665057221 */ /* 0x100fe40000010000 */
[--C-:B------:R-:W-:Y:S02]  /*0f70*/  FADD.FTZ R102, R102, -R6.reuse ;  /* 0x8000000666667221 */ /* 0x100fe40000010000 */
[----:B------:R-:W-:-:S02]  /*0f80*/  FADD.FTZ R103, R103, -R6 ;  /* 0x8000000667677221 */ /* 0x000fc40000010000 */
[--C-:B------:R-:W-:Y:S02]  /*0f90*/  FADD.FTZ R96, R96, -R6.reuse ;  /* 0x8000000660607221 */ /* 0x100fe40000010000 */
[--C-:B------:R-:W-:Y:S02]  /*0fa0*/  FADD.FTZ R97, R97, -R6.reuse ;  /* 0x8000000661617221 */ /* 0x100fe40000010000 */
[----:B-1----:R-:W-:Y:S02]  /*0fb0*/  FFMA.FTZ R7, R106, R7, c[0x0][0x1b0] ;  /* 0x00006c006a077623 */ /* 0x002fe40000010007 */
[--C-:B------:R-:W-:Y:S02]  /*0fc0*/  FADD.FTZ R98, R98, -R6.reuse ;  /* 0x8000000662627221 */ /* 0x100fe40000010000 */
        /* <DEDUP_REMOVED lines=26> */
[--C-:B0-----:R-:W-:Y:S02]  /*1170*/  FADD.FTZ R104, R73, -R6.reuse ;  /* 0x8000000649687221 */ /* 0x101fe40000010000 */
[----:B------:R-:W-:Y:S02]  /*1180*/  FADD.FTZ R105, R74, -R6 ;  /* 0x800000064a697221 */ /* 0x000fe40000010000 */
[C---:B------:R-:W-:Y:S02]  /*1190*/  FMUL.FTZ R4, R7.reuse, R4 ;  /* 0x0000000407047220 */ /* 0x040fe40000410000 */
[C---:B------:R-:W-:Y:S02]  /*11a0*/  FMUL.FTZ R5, R7.reuse, R5 ;  /* 0x0000000507057220 */ /* 0x040fe40000410000 */
[C---:B------:R-:W-:Y:S02]  /*11b0*/  FMUL.FTZ R102, R7.reuse, R102 ;  /* 0x0000006607667220 */ /* 0x040fe40000410000 */
[----:B------:R-:W-:-:S02]  /*11c0*/  FMUL.FTZ R103, R7, R103 ;  /* 0x0000006707677220 */ /* 0x000fc40000410000 */
[----:B------:R-:W-:Y:S02]  /*11d0*/  FADD.FTZ R6, R75, -R6 ;  /* 0x800000064b067221 */ /* 0x000fe40000010000 */
[C---:B------:R-:W-:Y:S02]  /*11e0*/  FMUL.FTZ R96, R7.reuse, R96 ;  /* 0x0000006007607220 */ /* 0x040fe40000410000 */
[C---:B------:R-:W-:Y:S02]  /*11f0*/  FMUL.FTZ R97, R7.reuse, R97 ;  /* 0x0000006107617220 */ /* 0x040fe40000410000 */
[C---:B------:R-:W-:Y:S02]  /*1200*/  FMUL.FTZ R98, R7.reuse, R98 ;  /* 0x0000006207627220 */ /* 0x040fe40000410000 */
[----:B------:R-:W-:Y:S02]  /*1210*/  FMUL.FTZ R99, R7, R99 ;  /* 0x0000006307637220 */ /* 0x000fe40000410000 */
[----:B------:R-:W-:-:S04]  /*1220*/  IMAD.WIDE.U32 R72, R108, R95, c[0x0][0x178] ;  /* 0x00005e006c487625 */ /* 0x000fc800078e005f */
[C---:B------:R-:W-:Y:S02]  /*1230*/  FMUL.FTZ R88, R7.reuse, R88 ;  /* 0x0000005807587220 */ /* 0x040fe40000410000 */
[C---:B------:R-:W-:Y:S02]  /*1240*/  FMUL.FTZ R89, R7.reuse, R89 ;  /* 0x0000005907597220 */ /* 0x040fe40000410000 */
[C---:B------:R-:W-:Y:S02]  /*1250*/  FMUL.FTZ R90, R7.reuse, R90 ;  /* 0x0000005a075a7220 */ /* 0x040fe40000410000 */
[C---:B------:R-:W-:Y:S02]  /*1260*/  FMUL.FTZ R91, R7.reuse, R91 ;  /* 0x0000005b075b7220 */ /* 0x040fe40000410000 */
[C---:B-1----:R-:W-:Y:S02]  /*1270*/  FMUL.FTZ R106, R7.reuse, R76 ;  /* 0x0000004c076a7220 */ /* 0x042fe40000410000 */
[----:B------:R-:W-:-:S02]  /*1280*/  FMUL.FTZ R107, R7, R77 ;  /* 0x0000004d076b7220 */ /* 0x000fc40000410000 */
[C---:B------:R-:W-:Y:S02]  /*1290*/  FMUL.FTZ R108, R7.reuse, R78 ;  /* 0x0000004e076c7220 */ /* 0x040fe40000410000 */
[----:B------:R-:W-:Y:S02]  /*12a0*/  FMUL.FTZ R109, R7, R79 ;  /* 0x0000004f076d7220 */ /* 0x000fe40000410000 */
[----:B------:R-:W-:-:S04]  /*12b0*/  IMAD.WIDE.U32 R110, R3, R95, c[0x0][0x178] ;  /* 0x00005e00036e7625 */ /* 0x000fc800078e005f */
[----:B-----5:R-:W-:Y:S02]  /*12c0*/  FFMA.FTZ R78, R10, R102, R42 ;  /* 0x000000660a4e7223 */ /* 0x020fe4000001002a */
[----:B------:R-:W-:Y:S02]  /*12d0*/  FFMA.FTZ R77, R9, R5, R41 ;  /* 0x00000005094d7223 */ /* 0x000fe40000010029 */
        /* <DEDUP_REMOVED lines=8> */
[----:B------:R-:W-:Y:S01]  /*1360*/  FMUL.FTZ R102, R7, R6 ;  /* 0x0000000607667220 */ /* 0x000fe20000410000 */
[C---:B------:R-:W-:Y:S01]  /*1370*/  IADD3 R6, R3.reuse, 0x200, RZ ;  /* 0x0000020003067810 */ /* 0x040fe20007ffe0ff */
[----:B------:R-:W-:Y:S01]  /*1380*/  IMAD.WIDE.U32 R74, R112, R95, c[0x0][0x178] ;  /* 0x00005e00704a7625 */ /* 0x000fe200078e005f */
[----:B------:R-:W-:Y:S01]  /*1390*/  IADD3 R112, R3, 0x280, RZ ;  /* 0x0000028003707810 */ /* 0x000fe20007ffe0ff */
[----:B------:R-:W-:Y:S02]  /*13a0*/  STG.E.128 [R72.64], R96 ;  /* 0x0000006048007986 */ /* 0x000fe4000c101d04 */
        /* <DEDUP_REMOVED lines=20> */
[----:B0-----:R-:W-:-:S04]  /*14f0*/  IMAD.WIDE.U32 R78, R4, R95, c[0x0][0x178] ;  /* 0x00005e00044e7625 */ /* 0x001fc800078e005f */
[----:B------:R-:W-:Y:S02]  /*1500*/  FFMA.FTZ R85, R21, R85, R53 ;  /* 0x0000005515557223 */ /* 0x000fe40000010035 */
[----:B------:R-:W-:Y:S02]  /*1510*/  FFMA.FTZ R84, R20, R84, R52 ;  /* 0x0000005414547223 */ /* 0x000fe40000010034 */
[----:B------:R-:W-:Y:S02]  /*1520*/  FFMA.FTZ R86, R22, R86, R54 ;  /* 0x0000005616567223 */ /* 0x000fe40000010036 */
[----:B------:R-:W-:Y:S02]  /*1530*/  FFMA.FTZ R87, R23, R87, R55 ;  /* 0x0000005717577223 */ /* 0x000fe40000010037 */
[----:B------:R-:W-:-:S03]  /*1540*/  IMAD.WIDE.U32 R76, R6, R95, c[0x0][0x178] ;  /* 0x00005e00064c7625 */ /* 0x000fc600078e005f */
[----:B------:R0:W-:Y:S01]  /*1550*/  STG.E.128 [R78.64], R84 ;  /* 0x000000544e007986 */ /* 0x0001e2000c101d04 */
[----:B------:R-:W-:Y:S02]  /*1560*/  FFMA.FTZ R83, R27, R83, R59 ;  /* 0x000000531b537223 */ /* 0x000fe4000001003b */
[----:B------:R-:W-:Y:S02]  /*1570*/  FFMA.FTZ R82, R26, R82, R58 ;  /* 0x000000521a527223 */ /* 0x000fe4000001003a */
[----:B------:R-:W-:Y:S02]  /*1580*/  FFMA.FTZ R81, R25, R81, R57 ;  /* 0x0000005119517223 */ /* 0x000fe40000010039 */
[----:B------:R-:W-:Y:S02]  /*1590*/  FFMA.FTZ R80, R24, R80, R56 ;  /* 0x0000005018507223 */ /* 0x000fe40000010038 */
[----:B-1----:R-:W-:-:S03]  /*15a0*/  IMAD.WIDE.U32 R74, R112, R95, c[0x0][0x178] ;  /* 0x00005e00704a7625 */ /* 0x002fc600078e005f */
[----:B------:R0:W-:Y:S01]  /*15b0*/  STG.E.128 [R76.64], R80 ;  /* 0x000000504c007986 */ /* 0x0001e2000c101d04 */
[----:B------:R-:W-:-:S04]  /*15c0*/  IMAD.WIDE.U32 R72, R114, R95, c[0x0][0x178] ;  /* 0x00005e0072487625 */ /* 0x000fc800078e005f */
[----:B------:R-:W-:-:S04]  /*15d0*/  IMAD.WIDE.U32 R96, R116, R95, c[0x0][0x178] ;  /* 0x00005e0074607625 */ /* 0x000fc800078e005f */
        /* <DEDUP_REMOVED lines=13> */
[----:B------:R-:W-:-:S05]  /*16b0*/  FFMA.FTZ R91, R39, R102, R71 ;  /* 0x00000066275b7223 */ /* 0x000fca0000010047 */
[----:B------:R0:W-:Y:S02]  /*16c0*/  STG.E.128 [R96.64], R88 ;  /* 0x0000005860007986 */ /* 0x0001e4000c101d04 */
[----:B0-----:R-:W-:Y:S01]  /*16d0*/  @P0 CALL.REL.NOINC `(.L_x_802) ;  /* 0x0000001000000944 */ /* 0x001fe20003c00000 */
[----:B------:R-:W-:Y:S05]  /*16e0*/  BRA `(.L_x_803) ;  /* 0xffffeaf000007947 */ /* 0x000fea000383ffff */
.L_x_802:
[----:B------:R-:W-:Y:S05]  /*16f0*/  EXIT ;  /* 0x000000000000794d */ /* 0x000fea0003800000 */
.L_x_800:
[----:B------:R-:W-:Y:S01]  /*1700*/  HFMA2.MMA R5, -RZ, RZ, 0, 1.847743988037109375e-06 ;  /* 0x0000001fff057435 */ /* 0x000fe200000001ff */
[----:B------:R-:W-:Y:S02]  /*1710*/  MOV R108, 0x1 ;  /* 0x00000001006c7802 */ /* 0x000fe40000000f00 */
[----:B------:R-:W-:Y:S02]  /*1720*/  MOV R106, 0xffffffff ;  /* 0xffffffff006a7802 */ /* 0x000fe40000000f00 */
[----:B------:R-:W-:Y:S02]  /*1730*/  MOV R104, 0x1750 ;  /* 0x0000175000687802 */ /* 0x000fe40000000f00 */
[----:B-----5:R-:W-:Y:S05]  /*1740*/  CALL.REL.NOINC `($__internal_94_$__cuda_sm70_shflsync_bfly_p) ;  /* 0x0000079000007944 */ /* 0x020fea0003c00000 */
[----:B-1----:R-:W-:Y:S01]  /*1750*/  MOV R4, R108 ;  /* 0x0000006c00047202 */ /* 0x002fe20000000f00 */
[----:B0-----:R-:W-:Y:S05]  /*1760*/  BRA `(.L_x_804) ;  /* 0xffffeea000007947 */ /* 0x001fea000383ffff */
.L_x_801:
[----:B------:R-:W-:Y:S01]  /*1770*/  HFMA2.MMA R108, -RZ, RZ, 0, 1.1920928955078125e-07 ;  /* 0x00000002ff6c7435 */ /* 0x000fe200000001ff */
[----:B------:R-:W-:Y:S02]  /*1780*/  MOV R5, 0x1f ;  /* 0x0000001f00057802 */ /* 0x000fe40000000f00 */
[----:B------:R-:W-:-:S02]  /*1790*/  MOV R106, 0xffffffff ;  /* 0xffffffff006a7802 */ /* 0x000fc40000000f00 */
[----:B------:R-:W-:Y:S02]  /*17a0*/  MOV R104, 0x17c0 ;  /* 0x000017c000687802 */ /* 0x000fe40000000f00 */
[----:B-----5:R-:W-:Y:S05]  /*17b0*/  CALL.REL.NOINC `($__internal_94_$__cuda_sm70_shflsync_bfly_p) ;  /* 0x0000072000007944 */ /* 0x020fea0003c00000 */
[----:B01----:R-:W-:Y:S01]  /*17c0*/  FADD.FTZ R7, R7, R108 ;  /* 0x0000006c07077221 */ /* 0x003fe20000010000 */
[----:B------:R-:W-:Y:S01]  /*17d0*/  HFMA2.MMA R108, -RZ, RZ, 0, 2.384185791015625e-07 ;  /* 0x00000004ff6c7435 */ /* 0x000fe200000001ff */
[----:B------:R-:W-:Y:S02]  /*17e0*/  MOV R5, 0x1f ;  /* 0x0000001f00057802 */ /* 0x000fe40000000f00 */
[----:B------:R-:W-:Y:S02]  /*17f0*/  MOV R106, 0xffffffff ;  /* 0xffffffff006a7802 */ /* 0x000fe40000000f00 */
[----:B------:R-:W-:Y:S02]  /*1800*/  MOV R104, 0x1820 ;  /* 0x0000182000687802 */ /* 0x000fe40000000f00 */
[----:B------:R-:W-:Y:S05]  /*1810*/  CALL.REL.NOINC `($__internal_94_$__cuda_sm70_shflsync_bfly_p) ;  /* 0x000006c000007944 */ /* 0x000fea0003c00000 */
[----:B01----:R-:W-:Y:S01]  /*1820*/  FADD.FTZ R7, R7, R108 ;  /* 0x0000006c07077221 */ /* 0x003fe20000010000 */
[----:B------:R-:W-:Y:S01]  /*1830*/  HFMA2.MMA R108, -RZ, RZ, 0, 4.76837158203125e-07 ;  /* 0x00000008ff6c7435 */ /* 0x000fe200000001ff */
[----:B------:R-:W-:Y:S02]  /*1840*/  MOV R5, 0x1f ;  /* 0x0000001f00057802 */ /* 0x000fe40000000f00 */
[----:B------:R-:W-:-:S02]  /*1850*/  MOV R106, 0xffffffff ;  /* 0xffffffff006a7802 */ /* 0x000fc40000000f00 */
[----:B------:R-:W-:Y:S02]  /*1860*/  MOV R104, 0x1880 ;  /* 0x0000188000687802 */ /* 0x000fe40000000f00 */
[----:B------:R-:W-:Y:S05]  /*1870*/  CALL.REL.NOINC `($__internal_94_$__cuda_sm70_shflsync_bfly_p) ;  /* 0x0000066000007944 */ /* 0x000fea0003c00000 */
[----:B01----:R-:W-:Y:S01]  /*1880*/  FADD.FTZ R7, R7, R108 ;  /* 0x0000006c07077221 */ /* 0x003fe20000010000 */
[----:B------:R-:W-:Y:S01]  /*1890*/  HFMA2.MMA R108, -RZ, RZ, 0, 9.5367431640625e-07 ;  /* 0x00000010ff6c7435 */ /* 0x000fe200000001ff */
[----:B------:R-:W-:Y:S02]  /*18a0*/  MOV R5, 0x1f ;  /* 0x0000001f00057802 */ /* 0x000fe40000000f00 */
[----:B------:R-:W-:Y:S02]  /*18b0*/  MOV R106, 0xffffffff ;  /* 0xffffffff006a7802 */ /* 0x000fe40000000f00 */
[----:B------:R-:W-:Y:S02]  /*18c0*/  MOV R104, 0x18e0 ;  /* 0x000018e000687802 */ /* 0x000fe40000000f00 */
[----:B------:R-:W-:Y:S05]  /*18d0*/  CALL.REL.NOINC `($__internal_94_$__cuda_sm70_shflsync_bfly_p) ;  /* 0x0000060000007944 */ /* 0x000fea0003c00000 */
[----:B-1----:R-:W-:Y:S01]  /*18e0*/  FADD.FTZ R4, R7, R108 ;  /* 0x0000006c07047221 */ /* 0x002fe20000010000 */
[----:B------:R-:W-:-:S03]  /*18f0*/  HFMA2.MMA R108, -RZ, RZ, 0, 5.9604644775390625e-08 ;  /* 0x00000001ff6c7435 */ /* 0x000fc600000001ff */
[----:B------:R-:W-:-:S04]  /*1900*/  FMUL.FTZ R4, R4, 0.0009765625 ;  /* 0x3a80000004047820 */ /* 0x000fc80000410000 */
        /* <DEDUP_REMOVED lines=67> */
[----:B------:R-:W-:Y:S05]  /*1d40*/  CALL.REL.NOINC `($__internal_94_$__cuda_sm70_shflsync_bfly_p) ;  /* 0x0000019000007944 */ /* 0x000fea0003c00000 */
[----:B01----:R-:W-:Y:S01]  /*1d50*/  FADD.FTZ R7, R7, R108 ;  /* 0x0000006c07077221 */ /* 0x003fe20000010000 */
[----:B------:R-:W-:Y:S01]  /*1d60*/  HFMA2.MMA R108, -RZ, RZ, 0, 1.1920928955078125e-07 ;  /* 0x00000002ff6c7435 */ /* 0x000fe200000001ff */
[----:B------:R-:W-:Y:S02]  /*1d70*/  MOV R5, 0x1f ;  /* 0x0000001f00057802 */ /* 0x000fe40000000f00 */
[----:B------:R-:W-:Y:S02]  /*1d80*/  MOV R106, 0xffffffff ;  /* 0xffffffff006a7802 */ /* 0x000fe40000000f00 */
[----:B------:R-:W-:Y:S02]  /*1d90*/  MOV R104, 0x1db0 ;  /* 0x00001db000687802 */ /* 0x000fe40000000f00 */
[----:B------:R-:W-:Y:S05]  /*1da0*/  CALL.REL.NOINC `($__internal_94_$__cuda_sm70_shflsync_bfly_p) ;  /* 0x0000013000007944 */ /* 0x000fea0003c00000 */
[----:B01----:R-:W-:Y:S01]  /*1db0*/  FADD.FTZ R7, R7, R108 ;  /* 0x0000006c07077221 */ /* 0x003fe20000010000 */
[----:B------:R-:W-:Y:S01]  /*1dc0*/  HFMA2.MMA R108, -RZ, RZ, 0, 2.384185791015625e-07 ;  /* 0x00000004ff6c7435 */ /* 0x000fe200000001ff */
[----:B------:R-:W-:-:S02]  /*1dd0*/  MOV R5, 0x1f ;  /* 0x0000001f00057802 */ /* 0x000fc40000000f00 */
[----:B------:R-:W-:Y:S02]  /*1de0*/  MOV R106, 0xffffffff ;  /* 0xffffffff006a7802 */ /* 0x000fe40000000f00 */
[----:B------:R-:W-:Y:S02]  /*1df0*/  MOV R104, 0x1e10 ;  /* 0x00001e1000687802 */ /* 0x000fe40000000f00 */
[----:B------:R-:W-:Y:S05]  /*1e00*/  CALL.REL.NOINC `($__internal_94_$__cuda_sm70_shflsync_bfly_p) ;  /* 0x000000d000007944 */ /* 0x000fea0003c00000 */
[----:B01----:R-:W-:Y:S01]  /*1e10*/  FADD.FTZ R7, R7, R108 ;  /* 0x0000006c07077221 */ /* 0x003fe20000010000 */
[----:B------:R-:W-:Y:S01]  /*1e20*/  HFMA2.MMA R108, -RZ, RZ, 0, 4.76837158203125e-07 ;  /* 0x00000008ff6c7435 */ /* 0x000fe200000001ff */
[----:B------:R-:W-:Y:S02]  /*1e30*/  MOV R5, 0x1f ;  /* 0x0000001f00057802 */ /* 0x000fe40000000f00 */
[----:B------:R-:W-:Y:S02]  /*1e40*/  MOV R106, 0xffffffff ;  /* 0xffffffff006a7802 */ /* 0x000fe40000000f00 */
[----:B------:R-:W-:Y:S02]  /*1e50*/  MOV R104, 0x1e70 ;  /* 0x00001e7000687802 */ /* 0x000fe40000000f00 */
[----:B------:R-:W-:Y:S05]  /*1e60*/  CALL.REL.NOINC `($__internal_94_$__cuda_sm70_shflsync_bfly_p) ;  /* 0x0000007000007944 */ /* 0x000fea0003c00000 */
[----:B01----:R-:W-:Y:S01]  /*1e70*/  FADD.FTZ R7, R7, R108 ;  /* 0x0000006c07077221 */ /* 0x003fe20000010000 */
[----:B------:R-:W-:Y:S01]  /*1e80*/  HFMA2.MMA R108, -RZ, RZ, 0, 9.5367431640625e-07 ;  /* 0x00000010ff6c7435 */ /* 0x000fe200000001ff */
[----:B------:R-:W-:-:S02]  /*1e90*/  MOV R5, 0x1f ;  /* 0x0000001f00057802 */ /* 0x000fc40000000f00 */
[----:B------:R-:W-:Y:S02]  /*1ea0*/  MOV R106, 0xffffffff ;  /* 0xffffffff006a7802 */ /* 0x000fe40000000f00 */
[----:B------:R-:W-:Y:S02]  /*1eb0*/  MOV R104, 0x1ed0 ;  /* 0x00001ed000687802 */ /* 0x000fe40000000f00 */
[----:B------:R-:W-:Y:S05]  /*1ec0*/  CALL.REL.NOINC `($__internal_94_$__cuda_sm70_shflsync_bfly_p) ;  /* 0x0000001000007944 */ /* 0x000fea0003c00000 */
[----:B01----:R-:W-:Y:S05]  /*1ed0*/  BRA `(.L_x_805) ;  /* 0xffffec7000007947 */ /* 0x003fea000383ffff */
        .weak           $__internal_94_$__cuda_sm70_shflsync_bfly_p
        .type           $__internal_94_$__cuda_sm70_shflsync_bfly_p,@function
        .size           $__internal_94_$__cuda_sm70_shflsync_bfly_p,(.L_x_1143 - $__internal_94_$__cuda_sm70_shflsync_bfly_p)
$__internal_94_$__cuda_sm70_shflsync_bfly_p:
[----:B------:R-:W-:Y:S01]  /*1ee0*/  HFMA2.MMA R105, -RZ, RZ, 0, 0 ;  /* 0x00000000ff697435 */ /* 0x000fe200000001ff */
[----:B------:R-:W-:Y:S04]  /*1ef0*/  WARPSYNC R106 ;  /* 0x0000006a00007348 */ /* 0x000fe80003800000 */
[----:B------:R0:W1:Y:S01]  /*1f00*/  SHFL.BFLY PT, R108, R7, R108, R5 ;  /* 0x0c00006c076c7389 */ /* 0x00006200000e0005 */
[----:B------:R-:W-:Y:S05]  /*1f10*/  RET.REL.NODEC R104 `(_ZN10layer_norm13ln_fwd_kernelINS_13Kernel_traitsIffffjLj4096ELj1ELj1ELj4ELj16ENS_18Kernel_traits_baseILj4096EffffjLj128EEEEEEEvNS_9FwdParamsE) ;  /* 0xffffe0e068007950 */ /* 0x000fea0003c3ffff */
.L_x_806:
        /* <DEDUP_REMOVED lines=14> */
.L_x_1143:


//--------------------- .text._ZN10layer_norm13ln_fwd_kernelINS_13Kernel_traitsI13__nv_bfloat16fS2_fjLj3840ELj1ELj1ELj4ELj4ENS_18Kernel_traits_baseILj3840ES2_fS2_fjLj128EEEEEEEvNS_9FwdParamsE --------------------------
	.section	.text._ZN10layer_norm13ln_fwd_kernelINS_13Kernel_traitsI13__nv_bfloat16fS2_fjLj3840ELj1ELj1ELj4ELj4ENS_18Kernel_traits_baseILj3840ES2_fS2_fjLj128EEEEEEEvNS_9FwdParamsE,"ax",@progbits
	.sectioninfo	@"SHI_REGISTERS=128"
	.align	128
        .global         _ZN10layer_norm13ln_fwd_kernelINS_13Kernel_traitsI13__nv_bfloat16fS2_fjLj3840ELj1ELj1ELj4ELj4ENS_18Kernel_traits_baseILj3840ES2_fS2_fjLj128EEEEEEEvNS_9FwdParamsE
        .type           _ZN10layer_norm13ln_fwd_kernelINS_13Kernel_traitsI13__nv_bfloat16fS2_fjLj3840ELj1ELj1ELj4ELj4ENS_18Kernel_traits_baseILj3840ES2_fS2_fjLj128EEEEEEEvNS_9FwdParamsE,@function
        .size           _ZN10layer_norm13ln_fwd_kernelINS_13Kernel_traitsI13__nv_bfloat16fS2_fjLj3840ELj1ELj1ELj4ELj4ENS_18Kernel_traits_baseILj3840ES2_fS2_fjLj128EEEEEEEvNS_9FwdParamsE,(.L_x_1144 - _ZN10layer_norm13ln_fwd_kernelINS_13Kernel_traitsI13__nv_bfloat16fS2_fjLj3840ELj1ELj1ELj4ELj4ENS_18Kernel_traits_baseILj3840ES2_fS2_fjLj128EEEEEEEvNS_9FwdParamsE)
        .other          _ZN10layer_norm13ln_fwd_kernelINS_13Kernel_traitsI13__nv_bfloat16fS2_fjLj3840ELj1ELj1ELj4ELj4ENS_18Kernel_traits_baseILj3840ES2_fS2_fjLj128EEEEEEEvNS_9FwdParamsE,@"STO_CUDA_ENTRY STV_DEFAULT"
_ZN10layer_norm13ln_fwd_kernelINS_13Kernel_traitsI13__nv_bfloat16fS2_fjLj3840ELj1ELj1ELj4ELj4ENS_18Kernel_traits_baseILj3840ES2_fS2_fjLj128EEEEEEEvNS_9FwdParamsE:
.text._ZN10layer_norm13ln_fwd_kernelINS_13Kernel_traitsI13__nv_bfloat16fS2_fjLj3840ELj1ELj1ELj4ELj4ENS_18Kernel_traits_baseILj3840ES2_fS2_fjLj128EEEEEEEvNS_9FwdParamsE:
        /* <DEDUP_REMOVED lines=73> */
[----:B------:R-:W-:-:S03]  /*0490*/  HFMA2.MMA R73, -RZ, RZ, 0, 5.9604644775390625e-08 ;  /* 0x00000001ff497435 */ /* 0x000fc600000001ff */
.L_x_810:
[----:B------:R-:W0:Y:S01]  /*04a0*/  S2R R76, SR_TID.X ;  /* 0x00000000004c7919 */ /* 0x000e220000002100 */
[----:B------:R-:W-:-:S02]  /*04b0*/  MOV R78, 0x4 ;  /* 0x00000004004e7802 */ /* 0x000fc40000000f00 */
[----:B0-----:R-:W-:-:S05]  /*04c0*/  LOP3.LUT R97, R76, 0x7f, RZ, 0xc0, !PT ;  /* 0x0000007f4c617812 */ /* 0x001fca00078ec0ff */
[----:B------:R-:W-:-:S04]  /*04d0*/  IMAD R97, R74, 0xf00, R97 ;  /* 0x00000f004a617824 */ /* 0x000fc800078e0261 */
[CC--:B------:R-:W-:Y:S01]  /*04e0*/  IMAD.WIDE.U32 R64, R97.reuse, R78.reuse, c[0x0][0x170] ;  /* 0x00005c0061407625 */ /* 0x0c0fe200078e004e */
[C---:B------:R-:W-:Y:S02]  /*04f0*/  IADD3 R63, R97.reuse, 0x80, RZ ;  /* 0x00000080613f7810 */ /* 0x040fe40007ffe0ff */
[----:B------:R-:W-:Y:S02]  /*0500*/  IADD3 R61, R97, 0x100, RZ ;  /* 0x00000100613d7810 */ /* 0x000fe40007ffe0ff */
[----:B------:R0:W2:Y:S01]  /*0510*/  LDG.E R83, [R64.64] ;  /* 0x0000000440537981 */ /* 0x0000a2000c1e1900 */
[----:B------:R-:W-:Y:S01]  /*0520*/  IMAD.WIDE.U32 R62, R63, R78, c[0x0][0x170] ;  /* 0x00005c003f3e7625 */ /* 0x000fe200078e004e */
[----:B-1----:R-:W-:-:S03]  /*0530*/  IADD3 R59, R97, 0x180, RZ ;  /* 0x00000180613b7810 */ /* 0x002fc60007ffe0ff */
        /* <DEDUP_REMOVED lines=18> */
[-C--:B------:R-:W-:Y:S02]  /*0660*/  IMAD.WIDE.U32 R58, R85, R78.reuse, c[0x0][0x170] ;  /* 0x00005c00553a7625 */ /* 0x080fe400078e004e */
        /* <DEDUP_REMOVED lines=43> */
[----:B------:R1:W3:Y:S02]  /*0920*/  LDG.E R119, [R62.64] ;  /* 0x000000043e777981 */ /* 0x0002e4000c1e1900 */
[-C--:B----4-:R-:W-:Y:S01]  /*0930*/  IMAD.WIDE.U32 R58, R69, R78.reuse, c[0x0][0x170] ;  /* 0x00005c00453a7625 */ /* 0x090fe200078e004e */
[----:B------:R-:W-:Y:S01]  /*0940*/  IADD3 R125, R97, 0xc80, RZ ;  /* 0x00000c80617d7810 */ /* 0x000fe20007ffe0ff */
[----:B------:R4:W3:Y:S02]  /*0950*/  LDG.E R121, [R60.64] ;  /* 0x000000043c797981 */ /* 0x0008e4000c1e1900 */
[-C--:B------:R-:W-:Y:S01]  /*0960*/  IMAD.WIDE.U32 R68, R123, R78.reuse, c[0x0][0x170] ;  /* 0x00005c007b447625 */ /* 0x080fe200078e004e */
[----:B------:R-:W-:Y:S01]  /*0970*/  IADD3 R80, R97, 0xd00, RZ ;  /* 0x00000d0061507810 */ /* 0x000fe20007ffe0ff */
[----:B------:R1:W3:Y:S02]  /*0980*/  LDG.E R123, [R58.64] ;  /* 0x000000043a7b7981 */ /* 0x0002e4000c1e1900 */
[-C--:B------:R-:W-:Y:S01]  /*0990*/  IMAD.WIDE.U32 R66, R125, R78.reuse, c[0x0][0x170] ;  /* 0x00005c007d427625 */ /* 0x080fe200078e004e */
[----:B------:R-:W-:Y:S01]  /*09a0*/  IADD3 R125, R97, 0xd80, RZ ;  /* 0x00000d80617d7810 */ /* 0x000fe20007ffe0ff */
[----:B------:R2:W3:Y:S02]  /*09b0*/  LDG.E R69, [R68.64] ;  /* 0x0000000444457981 */ /* 0x0004e4000c1e1900 */
[----:B0-----:R-:W-:-:S02]  /*09c0*/  IMAD.WIDE.U32 R64, R80, R78, c[0x0][0x170] ;  /* 0x00005c0050407625 */ /* 0x001fc400078e004e */
[----:B------:R-:W3:Y:S01]  /*09d0*/  LDG.E R67, [R66.64] ;  /* 0x0000000442437981 */ /* 0x000ee2000c1e1900 */
[----:B------:R-:W-:Y:S01]  /*09e0*/  IADD3 R80, R97, 0xe00, RZ ;  /* 0x00000e0061507810 */ /* 0x000fe20007ffe0ff */
[-C--:B-1----:R-:W-:Y:S02]  /*09f0*/  IMAD.WIDE.U32 R62, R125, R78.reuse, c[0x0][0x170] ;  /* 0x00005c007d3e7625 */ /* 0x082fe400078e004e */
[----:B------:R0:W3:Y:S01]  /*0a00*/  LDG.E R65, [R64.64] ;  /* 0x0000000440417981 */ /* 0x0000e2000c1e1900 */
[----:B------:R-:W-:Y:S01]  /*0a10*/  IADD3 R97, R97, 0xe80, RZ ;  /* 0x00000e8061617810 */ /* 0x000fe20007ffe0ff */
[-C--:B----4-:R-:W-:Y:S02]  /*0a20*/  IMAD.WIDE.U32 R60, R80, R78.reuse, c[0x0][0x170] ;  /* 0x00005c00503c7625 */ /* 0x090fe400078e004e */
[----:B------:R-:W4:Y:S02]  /*0a30*/  LDG.E R63, [R62.64] ;  /* 0x000000043e3f7981 */ /* 0x000f24000c1e1900 */
[----:B------:R-:W-:-:S02]  /*0a40*/  IMAD.WIDE.U32 R58, R97, R78, c[0x0][0x170] ;  /* 0x00005c00613a7625 */ /* 0x000fc400078e004e */
[----:B------:R-:W4:Y:S04]  /*0a50*/  LDG.E R97, [R60.64] ;  /* 0x000000043c617981 */ /* 0x000f28000c1e1900 */
[----:B------:R-:W4:Y:S01]  /*0a60*/  LDG.E R125, [R58.64] ;  /* 0x000000043a7d7981 */ /* 0x000f22000c1e1900 */
[----:B------:R-:W-:Y:S02]  /*0a70*/  LOP3.LUT P1, RZ, R73, 0xff, RZ, 0xc0, !PT ;  /* 0x000000ff49ff7812 */ /* 0x000fe4000782c0ff */
[----:B0-----:R-:W-:-:S04]  /*0a80*/  SHF.R.U32.HI R64, RZ, 0x5, R76 ;  /* 0x00000005ff407819 */ /* 0x001fc8000001164c */
[----:B------:R-:W-:Y:S02]  /*0a90*/  LOP3.LUT R64, R64, 0x7fffffc, RZ, 0xc0, !PT ;  /* 0x07fffffc40407812 */ /* 0x000fe400078ec0ff */
[----:B------:R-:W-:-:S05]  /*0aa0*/  LOP3.LUT P0, RZ, R76, 0x1f, RZ, 0xc0, !PT ;  /* 0x0000001f4cff7812 */ /* 0x000fca000780c0ff */
        /* <DEDUP_REMOVED lines=30> */
[----:B------:R-:W-:Y:S01]  /*0c90*/  FADD.FTZ R66, R68, R125 ;  /* 0x0000007d44427221 */ /* 0x000fe20000010000 */
[----:B------:R-:W-:Y:S05]  /*0ca0*/  BRA.DIV ~URZ, `(.L_x_807) ;  /* 0x000018f27f007947 */ /* 0x000fea000b800000 */
[----:B------:R0:W1:Y:S02]  /*0cb0*/  SHFL.BFLY PT, R58, R66, 0x1, 0x1f ;  /* 0x0c201f00423a7f89 */ /* 0x00006400000e0000 */
.L_x_811:
        /* <DEDUP_REMOVED lines=10> */
[----:B------:R-:W-:-:S04]  /*0d60*/  FMUL.FTZ R58, R58, 0.0010416667209938168526 ;  /* 0x3a8888893a3a7820 */ /* 0x000fc80000410000 */
        /* <DEDUP_REMOVED lines=69> */
.L_x_812:
[----:B------:R-:W2:Y:S01]  /*11c0*/  S2R R62, SR_TID.X ;  /* 0x00000000003e7919 */ /* 0x000ea20000002100 */
[----:B------:R-:W-:Y:S01]  /*11d0*/  @!P0 SHF.R.U32.HI R61, RZ, 0x5, R76 ;  /* 0x00000005ff3d8819 */ /* 0x000fe2000001164c */
[----:B-1----:R-:W-:Y:S01]  /*11e0*/  FADD.FTZ R59, R68, R66 ;  /* 0x00000042443b7221 */ /* 0x002fe20000010000 */
[----:B------:R-:W-:Y:S02]  /*11f0*/  WARPSYNC 0xffffffff ;  /* 0xffffffff00007948 */ /* 0x000fe40003800000 */
[----:B------:R-:W-:-:S04]  /*1200*/  @!P0 LOP3.LUT R61, R61, 0x3, RZ, 0xc0, !PT ;  /* 0x000000033d3d8812 */ /* 0x000fc800078ec0ff */
[----:B0-----:R-:W-:-:S05]  /*1210*/  @!P0 IADD3 R66, R64, R61, RZ ;  /* 0x0000003d40428210 */ /* 0x001fca0007ffe0ff */
        /* <DEDUP_REMOVED lines=26> */
[----:B------:R-:W-:Y:S01]  /*13c0*/  HFMA2.MMA R76, -RZ, RZ, 0.69140625, -0.00013840198516845703125 ;  /* 0x39888889ff4c7435 */ /* 0x000fe200000001ff */
        /* <DEDUP_REMOVED lines=30> */
[--C-:B------:R-:W-:Y:S01]  /*15b0*/  FADD.FTZ R99, R99, -R64.reuse ;  /* 0x8000004063637221 */ /* 0x100fe20000010000 */
[----:B------:R-:W-:Y:S01]  /*15c0*/  LOP3.LUT R61, R62, 0x7f, RZ, 0xc0, !PT ;  /* 0x0000007f3e3d7812 */ /* 0x000fe200078ec0ff */
        /* <DEDUP_REMOVED lines=10> */
[C---:B------:R-:W-:Y:S01]  /*1670*/  FMUL.FTZ R79, R60.reuse, R79 ;  /* 0x0000004f3c4f7220 */ /* 0x040fe20000410000 */
[----:B------:R-:W-:Y:S01]  /*1680*/  F2FP.BF16.PACK_AB R77, RZ, R77 ;  /* 0x0000004dff4d723e */ /* 0x000fe200000010ff */
[--C-:B------:R-:W-:Y:S01]  /*1690*/  FADD.FTZ R65, R65, -R64.reuse ;  /* 0x8000004041417221 */ /* 0x100fe20000010000 */
[----:B------:R-:W-:Y:S01]  /*16a0*/  F2FP.BF16.PACK_AB R83, RZ, R83 ;  /* 0x00000053ff53723e */ /* 0x000fe200000010ff */
[C---:B------:R-:W-:Y:S01]  /*16b0*/  FMUL.FTZ R85, R60.reuse, R85 ;  /* 0x000000553c557220 */ /* 0x040fe20000410000 */
[----:B------:R-:W-:Y:S01]  /*16c0*/  F2FP.BF16.PACK_AB R79, RZ, R79 ;  /* 0x0000004fff4f723e */ /* 0x000fe200000010ff */
[C---:B------:R-:W-:Y:S01]  /*16d0*/  FMUL.FTZ R93, R60.reuse, R93 ;  /* 0x0000005d3c5d7220 */ /* 0x040fe20000410000 */
[----:B-----5:R-:W-:Y:S01]  /*16e0*/  HFMA2.BF16_V2 R77, R5.H0_H0, R77.H0_H0, -RZ.H0_H0 ;  /* 0x2000004d054d7231 */ /* 0x020fe200003408ff */
[--C-:B------:R-:W-:Y:S01]  /*16f0*/  FADD.FTZ R81, R81, -R64.reuse ;  /* 0x8000004051517221 */ /* 0x100fe20000010000 */
[----:B------:R-:W-:Y:S01]  /*1700*/  F2FP.BF16.PACK_AB R85, RZ, R85 ;  /* 0x00000055ff55723e */ /* 0x000fe200000010ff */
[--C-:B------:R-:W-:Y:S01]  /*1710*/  FADD.FTZ R105, R105, -R64.reuse ;  /* 0x8000004069697221 */ /* 0x100fe20000010000 */
[----:B------:R-:W-:Y:S01]  /*1720*/  F2FP.BF16.PACK_AB R93, RZ, R93 ;  /* 0x0000005dff5d723e */ /* 0x000fe200000010ff */
[--C-:B------:R-:W-:Y:S01]  /*1730*/  FADD.FTZ R67, R67, -R64.reuse ;  /* 0x8000004043437221 */ /* 0x100fe20000010000 */
[----:B------:R-:W-:Y:S01]  /*1740*/  HFMA2.BF16_V2 R68, R0.H0_H0, R83.H0_H0, -RZ.H0_H0 ;  /* 0x2000005300447231 */ /* 0x000fe200003408ff */
[--C-:B------:R-:W-:Y:S01]  /*1750*/  FADD.FTZ R97, R97, -R64.reuse ;  /* 0x8000004061617221 */ /* 0x100fe20000010000 */
[----:B------:R-:W-:Y:S01]  /*1760*/  HFMA2.BF16_V2 R79, R3.H0_H0, R79.H0_H0, -RZ.H0_H0 ;  /* 0x2000004f034f7231 */ /* 0x000fe200003408ff */
[C---:B------:R-:W-:Y:S01]  /*1770*/  FMUL.FTZ R99, R60.reuse, R99 ;  /* 0x000000633c637220 */ /* 0x040fe20000410000 */
[----:B------:R-:W-:Y:S01]  /*1780*/  HFMA2.BF16_V2 R85, R8.H0_H0, R85.H0_H0, -RZ.H0_H0 ;  /* 0x2000005508557231 */ /* 0x000fe200003408ff */
[C---:B------:R-:W-:Y:S01]  /*1790*/  FMUL.FTZ R69, R60.reuse, R69 ;  /* 0x000000453c457220 */ /* 0x040fe20000410000 */
[----:B------:R-:W-:Y:S01]  /*17a0*/  HFMA2.BF16_V2 R93, R10.H0_H0, R93.H0_H0, -RZ.H0_H0 ;  /* 0x2000005d0a5d7231 */ /* 0x000fe200003408ff */
[C---:B------:R-:W-:Y:S01]  /*17b0*/  FMUL.FTZ R87, R60.reuse, R87 ;  /* 0x000000573c577220 */ /* 0x040fe20000410000 */
[----:B------:R-:W-:Y:S01]  /*17c0*/  F2FP.BF16.PACK_AB R99, RZ, R99 ;  /* 0x00000063ff63723e */ /* 0x000fe200000010ff */
[--C-:B------:R-:W-:Y:S01]  /*17d0*/  FADD.FTZ R95, R95, -R64.reuse ;  /* 0x800000405f5f7221 */ /* 0x100fe20000010000 */
[----:B0-----:R-:W-:Y:S01]  /*17e0*/  F2FP.BF16.PACK_AB R59, RZ, R69 ;  /* 0x00000045ff3b723e */ /* 0x001fe200000010ff */
[C---:B------:R-:W-:Y:S01]  /*17f0*/  FMUL.FTZ R89, R60.reuse, R89 ;  /* 0x000000593c597220 */ /* 0x040fe20000410000 */
[----:B------:R-:W-:Y:S01]  /*1800*/  F2FP.BF16.PACK_AB R87, RZ, R87 ;  /* 0x00000057ff57723e */ /* 0x000fe200000010ff */
[C---:B------:R-:W-:Y:S01]  /*1810*/  FMUL.FTZ R101, R60.reuse, R101 ;  /* 0x000000653c657220 */ /* 0x040fe20000410000 */
[----:B------:R-:W-:Y:S01]  /*1820*/  HFMA2.BF16_V2 R104, R77.H0_H0, 1, 1, R35.H0_H0 ;  /* 0x3f803f804d687831 */ /* 0x000fe20000240823 */
        /* <DEDUP_REMOVED lines=12> */
[--C-:B------:R-:W-:Y:S01]  /*18f0*/  FADD.FTZ R109, R109, -R64.reuse ;  /* 0x800000406d6d7221 */ /* 0x100fe20000010000 */
        /* <DEDUP_REMOVED lines=11> */
[--C-:B------:R-:W-:Y:S01]  /*19b0*/  FADD.FTZ R113, R113, -R64.reuse ;  /* 0x8000004071717221 */ /* 0x100fe20000010000 */
[----:B------:R-:W-:Y:S01]  /*19c0*/  F2FP.BF16.PACK_AB R97, RZ, R97 ;  /* 0x00000061ff61723e */ /* 0x000fe200000010ff */
        /* <DEDUP_REMOVED lines=10> */
[----:B------:R-:W-:Y:S01]  /*1a70*/  FADD.FTZ R125, R125, -R64 ;  /* 0x800000407d7d7221 */ /* 0x000fe20000010000 */
[----:B------:R-:W-:Y:S01]  /*1a80*/  HFMA2.BF16_V2 R63, R28.H0_H0, R63.H0_H0, -RZ.H0_H0 ;  /* 0x2000003f1c3f7231 */ /* 0x000fe200003408ff */
[----:B------:R-:W-:Y:S01]  /*1a90*/  FMUL.FTZ R95, R60, R95 ;  /* 0x0000005f3c5f7220 */ /* 0x000fe20000410000 */
[----:B------:R-:W-:Y:S01]  /*1aa0*/  HFMA2.BF16_V2 R102, R79.H0_H0, 1, 1, R33.H0_H0 ;  /* 0x3f803f804f667831 */ /* 0x000fe20000240821 */
[----:B------:R-:W-:Y:S01]  /*1ab0*/  IMAD R86, R74, 0xf00, R61 ;  /* 0x00000f004a567824 */ /* 0x000fe200078e023d */
[----:B------:R-:W-:Y:S01]  /*1ac0*/  HFMA2.BF16_V2 R75, R7.H0_H0, R75.H0_H0, -RZ.H0_H0 ;  /* 0x2000004b074b7231 */ /* 0x000fe200003408ff */
[C---:B------:R-:W-:Y:S01]  /*1ad0*/  FMUL.FTZ R103, R60.reuse, R103 ;  /* 0x000000673c677220 */ /* 0x040fe20000410000 */
[----:B------:R-:W-:Y:S01]  /*1ae0*/  F2FP.BF16.PACK_AB R95, RZ, R95 ;  /* 0x0000005fff5f723e */ /* 0x000fe200000010ff */
[----:B------:R-:W-:Y:S01]  /*1af0*/  FMUL.FTZ R91, R60, R91 ;  /* 0x0000005b3c5b7220 */ /* 0x000fe20000410000 */
        /* <DEDUP_REMOVED lines=13> */
[----:B------:R-:W-:Y:S01]  /*1bd0*/  FMUL.FTZ R121, R60, R121 ;  /* 0x000000793c797220 */ /* 0x000fe20000410000 */
[----:B------:R-:W-:Y:S01]  /*1be0*/  IADD3 R64, R86, 0x180, RZ ;  /* 0x0000018056407810 */ /* 0x000fe20007ffe0ff */
[C---:B------:R-:W-:Y:S01]  /*1bf0*/  FMUL.FTZ R123, R60.reuse, R123 ;  /* 0x0000007b3c7b7220 */ /* 0x040fe20000410000 */
[----:B------:R-:W-:Y:S01]  /*1c00*/  HFMA2.BF16_V2 R81, R4.H0_H0, R81.H0_H0, -RZ.H0_H0 ;  /* 0x2000005104517231 */ /* 0x000fe200003408ff */
[----:B------:R-:W-:Y:S01]  /*1c10*/  FMUL.FTZ R125, R60, R125 ;  /* 0x0000007d3c7d7220 */ /* 0x000fe20000410000 */
[C---:B------:R-:W-:Y:S01]  /*1c20*/  IADD3 R60, R86.reuse, 0x80, RZ ;  /* 0x00000080563c7810 */ /* 0x040fe20007ffe0ff */
[----:B------:R-:W-:Y:S01]  /*1c30*/  HFMA2.BF16_V2 R96, R15.H0_H0, R105.H0_H0, -RZ.H0_H0 ;  /* 0x200000690f607231 */ /* 0x000fe200003408ff */
[----:B------:R-:W-:Y:S01]  /*1c40*/  IADD3 R66, R86, 0x200, RZ ;  /* 0x0000020056427810 */ /* 0x000fe20007ffe0ff */
[----:B------:R-:W-:Y:S01]  /*1c50*/  HFMA2.BF16_V2 R67, R26.H0_H0, R67.H0_H0, -RZ.H0_H0 ;  /* 0x200000431a437231 */ /* 0x000fe200003408ff */
[----:B------:R-:W-:Y:S01]  /*1c60*/  PRMT R105, R68, 0x7610, R105 ;  /* 0x0000761044697816 */ /* 0x000fe20000000069 */
[----:B------:R-:W-:Y:S01]  /*1c70*/  HFMA2.BF16_V2 R78, R29.H0_H0, R97.H0_H0, -RZ.H0_H0 ;  /* 0x200000611d4e7231 */ /* 0x000fe200003408ff */
[-C--:B------:R-:W-:Y:S01]  /*1c80*/  IMAD.WIDE.U32 R60, R60, R77.reuse, c[0x0][0x178] ;  /* 0x00005e003c3c7625 */ /* 0x080fe200078e004d */
[----:B------:R-:W-:Y:S01]  /*1c90*/  HFMA2.BF16_V2 R93, R58.H0_H0, 1, 1, R42.H0_H0 ;  /* 0x3f803f803a5d7831 */ /* 0x000fe2000024082a */
[C---:B------:R-:W-:Y:S01]  /*1ca0*/  IADD3 R68, R86.reuse, 0x280, RZ ;  /* 0x0000028056447810 */ /* 0x040fe20007ffe0ff */
[----:B------:R-:W-:Y:S01]  /*1cb0*/  HFMA2.BF16_V2 R85, R59.H0_H0, 1, 1, R55.H0_H0 ;  /* 0x3f803f803b557831 */ /* 0x000fe20000240837 */
[CC--:B------:R-:W-:Y:S01]  /*1cc0*/  IMAD.WIDE.U32 R58, R86.reuse, R77.reuse, c[0x0][0x178] ;  /* 0x00005e00563a7625 */ /* 0x0c0fe200078e004d */
[----:B------:R-:W-:Y:S01]  /*1cd0*/  HFMA2.BF16_V2 R97, R87.H0_H0, 1, 1, R36.H0_H0 ;  /* 0x3f803f8057617831 */ /* 0x000fe20000240824 */
[C---:B------:R-:W-:Y:S01]  /*1ce0*/  IADD3 R108, R86.reuse, 0x300, RZ ;  /* 0x00000300566c7810 */ /* 0x040fe20007ffe0ff */
[----:B------:R-:W-:Y:S01]  /*1cf0*/  HFMA2.BF16_V2 R92, R11.H0_H0, R95.H0_H0, -RZ.H0_H0 ;  /* 0x2000005f0b5c7231 */ /* 0x000fe200003408ff */
[----:B------:R-:W-:Y:S01]  /*1d00*/  IADD3 R106, R86, 0x380, RZ ;  /* 0x00000380566a7810 */ /* 0x000fe20007ffe0ff */
[----:B------:R-:W-:Y:S01]  /*1d10*/  HFMA2.BF16_V2 R69, R69.H0_H0, 1, 1, R32.H0_H0 ;  /* 0x3f803f8045457831 */ /* 0x000fe20000240820 */
[----:B------:R-:W-:Y:S01]  /*1d20*/  STG.E.U16 [R58.64], R105 ;  /* 0x000000693a007986 */ /* 0x000fe2000c101504 */
[----:B------:R-:W-:Y:S01]  /*1d30*/  HFMA2.BF16_V2 R87, R107.H0_H0, 1, 1, R46.H0_H0 ;  /* 0x3f803f806b577831 */ /* 0x000fe2000024082e */
[----:B------:R-:W-:Y:S01]  /*1d40*/  PRMT R107, R102, 0x7610, R107 ;  /* 0x00007610666b7816 */ /* 0x000fe2000000006b */
[----:B------:R-:W-:Y:S01]  /*1d50*/  HFMA2.BF16_V2 R79, R63.H0_H0, 1, 1, R70.H0_H0 ;  /* 0x3f803f803f4f7831 */ /* 0x000fe20000240846 */
[-C--:B------:R-:W-:Y:S01]  /*1d60*/  IMAD.WIDE.U32 R62, R62, R77.reuse, c[0x0][0x178] ;  /* 0x00005e003e3e7625 */ /* 0x080fe200078e004d */
[----:B------:R-:W-:Y:S01]  /*1d70*/  HFMA2.BF16_V2 R95, R14.H0_H0, R103.H0_H0, -RZ.H0_H0 ;  /* 0x200000670e5f7231 */ /* 0x000fe200003408ff */
[----:B------:R0:W-:Y:S01]  /*1d80*/  STG.E.U16 [R60.64], R69 ;  /* 0x000000453c007986 */ /* 0x0001e2000c101504 */
[----:B------:R-:W-:Y:S01]  /*1d90*/  HFMA2.BF16_V2 R98, R75.H0_H0, 1, 1, R37.H0_H0 ;  /* 0x3f803f804b627831 */ /* 0x000fe20000240825 */
[----:B------:R-:W-:Y:S01]  /*1da0*/  IADD3 R102, R86, 0x480, RZ ;  /* 0x0000048056667810 */ /* 0x000fe20007ffe0ff */
[----:B------:R-:W-:Y:S01]  /*1db0*/  HFMA2.BF16_V2 R80, R65.H0_H0, 1, 1, R57.H0_H0 ;  /* 0x3f803f8041507831 */ /* 0x000fe20000240839 */
[-C--:B------:R-:W-:Y:S01]  /*1dc0*/  IMAD.WIDE.U32 R64, R64, R77.reuse, c[0x0][0x178] ;  /* 0x00005e0040407625 */ /* 0x080fe200078e004d */
[----:B------:R-:W-:Y:S01]  /*1dd0*/  HFMA2.BF16_V2 R91, R9.H0_H0, R91.H0_H0, -RZ.H0_H0 ;  /* 0x2000005b095b7231 */ /* 0x000fe200003408ff */
[----:B------:R-:W-:Y:S01]  /*1de0*/  STG.E.U16 [R62.64], R107 ;  /* 0x0000006b3e007986 */ /* 0x000fe2000c101504 */
[----:B------:R-:W-:Y:S01]  /*1df0*/  HFMA2.BF16_V2 R88, R17.H0_H0, R109.H0_H0, -RZ.H0_H0 ;  /* 0x2000006d11587231 */ /* 0x000fe200003408ff */
[----:B------:R-:W-:Y:S01]  /*1e00*/  PRMT R109, R104, 0x7610, R109 ;  /* 0x00007610686d7816 */ /* 0x000fe2000000006d */
[----:B------:R-:W-:Y:S01]  /*1e10*/  HFMA2.BF16_V2 R103, R81.H0_H0, 1, 1, R34.H0_H0 ;  /* 0x3f803f8051677831 */ /* 0x000fe20000240822 */
[----:B------:R-:W-:Y:S01]  /*1e20*/  IADD3 R104, R86, 0x400, RZ ;  /* 0x0000040056687810 */ /* 0x000fe20007ffe0ff */
[----:B------:R-:W-:Y:S01]  /*1e30*/  HFMA2.BF16_V2 R75, R67.H0_H0, 1, 1, R56.H0_H0 ;  /* 0x3f803f80434b7831 */ /* 0x000fe20000240838 */
[-C--:B------:R-:W-:Y:S01]  /*1e40*/  IMAD.WIDE.U32 R66, R66, R77.reuse, c[0x0][0x178] ;  /* 0x00005e0042427625 */ /* 0x080fe200078e004d */
[----:B------:R-:W-:Y:S01]  /*1e50*/  HFMA2.BF16_V2 R100, R91.H0_H0, 1, 1, R39.H0_H0 ;  /* 0x3f803f805b647831 */ /* 0x000fe20000240827 */
[----:B------:R1:W-:Y:S01]  /*1e60*/  STG.E.U16 [R64.64], R103 ;  /* 0x0000006740007986 */ /* 0x0003e2000c101504 */
[----:B------:R-:W-:Y:S01]  /*1e70*/  HFMA2.BF16_V2 R92, R92.H0_H0, 1, 1, R41.H0_H0 ;  /* 0x3f803f805c5c7831 */ /* 0x000fe20000240829 */
[----:B0-----:R-:W-:Y:S01]  /*1e80*/  IMAD.WIDE.U32 R68, R68, R77, c[0x0][0x178] ;  /* 0x00005e0044447625 */ /* 0x001fe200078e004d */
[----:B------:R-:W-:Y:S01]  /*1e90*/  HFMA2.BF16_V2 R94, R94.H0_H0, 1, 1, R43.H0_H0 ;  /* 0x3f803f805e5e7831 */ /* 0x000fe2000024082b */
[----:B------:R0:W-:Y:S01]  /*1ea0*/  STG.E.U16 [R66.64], R109 ;  /* 0x0000006d42007986 */ /* 0x0001e2000c101504 */
[----:B------:R-:W-:Y:S01]  /*1eb0*/  F2FP.BF16.PACK_AB R113, RZ, R113 ;  /* 0x00000071ff71723e */ /* 0x000fe200000010ff */
[----:B------:R-:W-:Y:S01]  /*1ec0*/  IMAD.WIDE.U32 R58, R108, R77, c[0x0][0x178] ;  /* 0x00005e006c3a7625 */ /* 0x000fe200078e004d */
[----:B------:R-:W-:Y:S01]  /*1ed0*/  HFMA2.BF16_V2 R96, R96.H0_H0, 1, 1, R45.H0_H0 ;  /* 0x3f803f8060607831 */ /* 0x000fe2000024082d */
[----:B------:R2:W-:Y:S01]  /*1ee0*/  STG.E.U16 [R68.64], R97 ;  /* 0x0000006144007986 */ /* 0x0005e2000c101504 */
[----:B------:R-:W-:Y:S01]  /*1ef0*/  F2FP.BF16.PACK_AB R111, RZ, R111 ;  /* 0x0000006fff6f723e */ /* 0x000fe200000010ff */
[-C--:B------:R-:W-:Y:S01]  /*1f00*/  IMAD.WIDE.U32 R60, R106, R77.reuse, c[0x0][0x178] ;  /* 0x00005e006a3c7625 */ /* 0x080fe200078e004d */
[----:B------:R-:W-:Y:S01]  /*1f10*/  HFMA2.BF16_V2 R90, R19.H0_H0, R113.H0_H0, -RZ.H0_H0 ;  /* 0x20000071135a7231 */ /* 0x000fe200003408ff */
[----:B-1----:R-:W-:Y:S01]  /*1f20*/  PRMT R103, R100, 0x7610, R103 ;  /* 0x0000761064677816 */ /* 0x002fe20000000067 */
[----:B------:R-:W-:Y:S01]  /*1f30*/  HFMA2.BF16_V2 R95, R95.H0_H0, 1, 1, R44.H0_H0 ;  /* 0x3f803f805f5f7831 */ /* 0x000fe2000024082c */
[-C--:B------:R-:W-:Y:S01]  /*1f40*/  IMAD.WIDE.U32 R62, R104, R77.reuse, c[0x0][0x178] ;  /* 0x00005e00683e7625 */ /* 0x080fe200078e004d */
        /* <DEDUP_REMOVED lines=9> */
[----:B--2---:R-:W-:Y:S01]  /*1fe0*/  IMAD.WIDE.U32 R68, R104, R77, c[0x0][0x178] ;  /* 0x00005e0068447625 */ /* 0x004fe200078e004d */
[----:B------:R-:W-:Y:S01]  /*1ff0*/  IADD3 R98, R86, 0x700, RZ ;  /* 0x0000070056627810 */ /* 0x000fe20007ffe0ff */
[----:B------:R1:W-:Y:S01]  /*2000*/  STG.E.U16 [R60.64], R99 ;  /* 0x000000633c007986 */ /* 0x0003e2000c101504 */
[----:B------:R-:W-:Y:S01]  /*2010*/  PRMT R97, R94, 0x7610, R97 ;  /* 0x000076105e617816 */ /* 0x000fe20000000061 */
[----:B------:R-:W-:Y:S01]  /*2020*/  HFMA2.BF16_V2 R90, R90.H0_H0, 1, 1, R49.H0_H0 ;  /* 0x3f803f805a5a7831 */ /* 0x000fe20000240831 */
[----:B------:R-:W-:Y:S01]  /*2030*/  F2FP.BF16.PACK_AB R115, RZ, R115 ;  /* 0x00000073ff73723e */ /* 0x000fe200000010ff */
[----:B------:R-:W-:Y:S01]  /*2040*/  STG.E.U16 [R62.64], R103 ;  /* 0x000000673e007986 */ /* 0x000fe2000c101504 */
[----:B------:R-:W-:Y:S01]  /*2050*/  F2FP.BF16.PACK_AB R119, RZ, R119 ;  /* 0x00000077ff77723e */ /* 0x000fe200000010ff */
[----:B------:R-:W-:Y:S01]  /*2060*/  HFMA2.BF16_V2 R89, R89.H0_H0, 1, 1, R48.H0_H0 ;  /* 0x3f803f8059597831 */ /* 0x000fe20000240830 */
[----:B------:R-:W-:Y:S01]  /*2070*/  IADD3 R94, R86, 0x900, RZ ;  /* 0x00000900565e7810 */ /* 0x000fe20007ffe0ff */
[----:B------:R2:W-:Y:S01]  /*2080*/  STG.E.U16 [R64.64], R101 ;  /* 0x0000006540007986 */ /* 0x0005e2000c101504 */
[----:B0-----:R-:W-:Y:S01]  /*2090*/  IMAD.WIDE.U32 R66, R66, R77, c[0x0][0x178] ;  /* 0x00005e0042427625 */ /* 0x001fe200078e004d */
[----:B------:R-:W-:Y:S01]  /*20a0*/  F2FP.BF16.PACK_AB R117, RZ, R117 ;  /* 0x00000075ff75723e */ /* 0x000fe200000010ff */
[----:B------:R-:W-:Y:S01]  /*20b0*/  HFMA2.BF16_V2 R115, R20.H0_H0, R115.H0_H0, -RZ.H0_H0 ;  /* 0x2000007314737231 */ /* 0x000fe200003408ff */
[----:B-1----:R-:W-:Y:S01]  /*20c0*/  PRMT R99, R96, 0x7610, R99 ;  /* 0x0000761060637816 */ /* 0x002fe20000000063 */
[----:B------:R-:W-:Y:S01]  /*20d0*/  IMAD.WIDE.U32 R58, R102, R77, c[0x0][0x178] ;  /* 0x00005e00663a7625 */ /* 0x000fe200078e004d */
[----:B------:R-:W-:Y:S01]  /*20e0*/  IADD3 R96, R86, 0x880, RZ ;  /* 0x0000088056607810 */ /* 0x000fe20007ffe0ff */
[----:B------:R-:W-:Y:S01]  /*20f0*/  HFMA2.BF16_V2 R82, R22.H0_H0, R119.H0_H0, -RZ.H0_H0 ;  /* 0x2000007716527231 */ /* 0x000fe200003408ff */
[----:B------:R-:W-:Y:S01]  /*2100*/  F2FP.BF16.PACK_AB R123, RZ, R123 ;  /* 0x0000007bff7b723e */ /* 0x000fe200000010ff */
[----:B------:R-:W-:Y:S01]  /*2110*/  IMAD.WIDE.U32 R60, R100, R77, c[0x0][0x178] ;  /* 0x00005e00643c7625 */ /* 0x000fe200078e004d */
[----:B------:R-:W-:Y:S01]  /*2120*/  F2FP.BF16.PACK_AB R121, RZ, R121 ;  /* 0x00000079ff79723e */ /* 0x000fe200000010ff */
[----:B------:R-:W-:Y:S01]  /*2130*/  HFMA2.BF16_V2 R91, R115.H0_H0, 1, 1, R50.H0_H0 ;  /* 0x3f803f80735b7831 */ /* 0x000fe20000240832 */
[----:B--2---:R-:W-:Y:S01]  /*2140*/  PRMT R65, R92, 0x7610, R65 ;  /* 0x000076105c417816 */ /* 0x004fe20000000041 */
[----:B------:R-:W-:Y:S01]  /*2150*/  IMAD.WIDE.U32 R62, R98, R77, c[0x0][0x178] ;  /* 0x00005e00623e7625 */ /* 0x000fe200078e004d */
[C---:B------:R-:W-:Y:S01]  /*2160*/  IADD3 R64, R86.reuse, 0x780, RZ ;  /* 0x0000078056407810 */ /* 0x040fe20007ffe0ff */
[----:B------:R-:W-:Y:S01]  /*2170*/  HFMA2.BF16_V2 R117, R21.H0_H0, R117.H0_H0, -RZ.H0_H0 ;  /* 0x2000007515757231 */ /* 0x000fe200003408ff */
[C---:B------:R-:W-:Y:S01]  /*2180*/  IADD3 R98, R86.reuse, 0x800, RZ ;  /* 0x0000080056627810 */ /* 0x040fe20007ffe0ff */
[----:B------:R0:W-:Y:S01]  /*2190*/  STG.E.U16 [R66.64], R65 ;  /* 0x0000004142007986 */ /* 0x0001e2000c101504 */
[----:B------:R-:W-:Y:S01]  /*21a0*/  IADD3 R92, R86, 0x980, RZ ;  /* 0x00000980565c7810 */ /* 0x000fe20007ffe0ff */
[----:B------:R-:W-:Y:S01]  /*21b0*/  HFMA2.BF16_V2 R84, R24.H0_H0, R123.H0_H0, -RZ.H0_H0 ;  /* 0x2000007b18547231 */ /* 0x000fe200003408ff */
[----:B------:R-:W-:Y:S01]  /*21c0*/  F2FP.BF16.PACK_AB R125, RZ, R125 ;  /* 0x0000007dff7d723e */ /* 0x000fe200000010ff */
[----:B------:R1:W-:Y:S01]  /*21d0*/  STG.E.U16 [R68.64], R93 ;  /* 0x0000005d44007986 */ /* 0x0003e2000c101504 */
[----:B------:R-:W-:Y:S01]  /*21e0*/  HFMA2.BF16_V2 R82, R82.H0_H0, 1, 1, R52.H0_H0 ;  /* 0x3f803f8052527831 */ /* 0x000fe20000240834 */
[----:B------:R-:W-:Y:S01]  /*21f0*/  IADD3 R74, R74, c[0x0][0x160], RZ ;  /* 0x000058004a4a7a10 */ /* 0x000fe20007ffe0ff */
[----:B------:R-:W-:Y:S01]  /*2200*/  HFMA2.BF16_V2 R83, R23.H0_H0, R121.H0_H0, -RZ.H0_H0 ;  /* 0x2000007917537231 */ /* 0x000fe200003408ff */
[----:B------:R2:W-:Y:S01]  /*2210*/  STG.E.U16 [R58.64], R97 ;  /* 0x000000613a007986 */ /* 0x0005e2000c101504 */
[----:B------:R-:W-:Y:S01]  /*2220*/  HFMA2.BF16_V2 R81, R117.H0_H0, 1, 1, R51.H0_H0 ;  /* 0x3f803f8075517831 */ /* 0x000fe20000240833 */
[----:B------:R-:W-:Y:S01]  /*2230*/  ISETP.GE.AND P0, PT, R74, c[0x0][0x164], PT ;  /* 0x000059004a007a0c */ /* 0x000fe20003f06270 */
[----:B------:R-:W-:Y:S01]  /*2240*/  HFMA2.BF16_V2 R84, R84.H0_H0, 1, 1, R54.H0_H0 ;  /* 0x3f803f8054547831 */ /* 0x000fe20000240836 */
[----:B------:R-:W-:Y:S01]  /*2250*/  STG.E.U16 [R60.64], R95 ;  /* 0x0000005f3c007986 */ /* 0x000fe2000c101504 */
[----:B0-----:R-:W-:Y:S01]  /*2260*/  IMAD.WIDE.U32 R64, R64, R77, c[0x0][0x178] ;  /* 0x00005e0040407625 */ /* 0x001fe200078e004d */
[----:B------:R-:W-:-:S02]  /*2270*/  HFMA2.BF16_V2 R83, R83.H0_H0, 1, 1, R53.H0_H0 ;  /* 0x3f803f8053537831 */ /* 0x000fc40000240835 */
[----:B------:R0:W-:Y:S01]  /*2280*/  STG.E.U16 [R62.64], R99 ;  /* 0x000000633e007986 */ /* 0x0001e2000c101504 */
[-C--:B------:R-:W-:Y:S01]  /*2290*/  IMAD.WIDE.U32 R66, R98, R77.reuse, c[0x0][0x178] ;  /* 0x00005e0062427625 */ /* 0x080fe200078e004d */
[----:B-1----:R-:W-:Y:S01]  /*22a0*/  PRMT R93, R90, 0x7610, R93 ;  /* 0x000076105a5d7816 */ /* 0x002fe2000000005d */
[----:B------:R-:W-:Y:S01]  /*22b0*/  HFMA2.BF16_V2 R76, R30.H0_H0, R125.H0_H0, -RZ.H0_H0 ;  /* 0x2000007d1e4c7231 */ /* 0x000fe200003408ff */
[----:B------:R1:W-:Y:S01]  /*22c0*/  STG.E.U16 [R64.64], R87 ;  /* 0x0000005740007986 */ /* 0x0003e2000c101504 */
[-C--:B------:R-:W-:Y:S01]  /*22d0*/  IMAD.WIDE.U32 R68, R96, R77.reuse, c[0x0][0x178] ;  /* 0x00005e0060447625 */ /* 0x080fe200078e004d */
[----:B------:R-:W-:Y:S01]  /*22e0*/  IADD3 R90, R86, 0xb80, RZ ;  /* 0x00000b80565a7810 */ /* 0x000fe20007ffe0ff */
[----:B------:R-:W-:Y:S02]  /*22f0*/  HFMA2.BF16_V2 R78, R78.H0_H0, 1, 1, R71.H0_H0 ;  /* 0x3f803f804e4e7831 */ /* 0x000fe40000240847 */
[-C--:B--2---:R-:W-:Y:S01]  /*2300*/  IMAD.WIDE.U32 R58, R94, R77.reuse, c[0x0][0x178] ;  /* 0x00005e005e3a7625 */ /* 0x084fe200078e004d */
[----:B------:R-:W-:Y:S01]  /*2310*/  IADD3 R94, R86, 0xa80, RZ ;  /* 0x00000a80565e7810 */ /* 0x000fe20007ffe0ff */
[----:B------:R-:W-:Y:S01]  /*2320*/  HFMA2.BF16_V2 R76, R76.H0_H0, 1, 1, R72.H0_H0 ;  /* 0x3f803f804c4c7831 */ /* 0x000fe20000240848 */
[----:B0-----:R-:W-:Y:S01]  /*2330*/  PRMT R63, R88, 0x7610, R63 ;  /* 0x00007610583f7816 */ /* 0x001fe2000000003f */
[----:B------:R-:W-:Y:S01]  /*2340*/  IMAD.WIDE.U32 R60, R92, R77, c[0x0][0x178] ;  /* 0x00005e005c3c7625 */ /* 0x000fe200078e004d */
[----:B------:R-:W-:-:S02]  /*2350*/  IADD3 R62, R86, 0xa00, RZ ;  /* 0x00000a00563e7810 */ /* 0x000fc40007ffe0ff */
[C---:B------:R-:W-:Y:S01]  /*2360*/  IADD3 R92, R86.reuse, 0xb00, RZ ;  /* 0x00000b00565c7810 */ /* 0x040fe20007ffe0ff */
[----:B------:R0:W-:Y:S01]  /*2370*/  STG.E.U16 [R66.64], R63 ;  /* 0x0000003f42007986 */ /* 0x0001e2000c101504 */
[----:B------:R-:W-:Y:S01]  /*2380*/  IADD3 R88, R86, 0xc00, RZ ;  /* 0x00000c0056587810 */ /* 0x000fe20007ffe0ff */
[----:B-1----:R-:W-:Y:S01]  /*2390*/  IMAD.WIDE.U32 R64, R94, R77, c[0x0][0x178] ;  /* 0x00005e005e407625 */ /* 0x002fe200078e004d */
[----:B------:R-:W-:Y:S01]  /*23a0*/  PRMT R87, R84, 0x7610, R87 ;  /* 0x0000761054577816 */ /* 0x000fe20000000057 */
[----:B------:R-:W-:Y:S01]  /*23b0*/  STG.E.U16 [R68.64], R89 ;  /* 0x0000005944007986 */ /* 0x000fe2000c101504 */
[----:B------:R-:W-:-:S03]  /*23c0*/  IADD3 R84, R86, 0xe00, RZ ;  /* 0x00000e0056547810 */ /* 0x000fc60007ffe0ff */
[----:B------:R1:W-:Y:S04]  /*23d0*/  STG.E.U16 [R58.64], R93 ;  /* 0x0000005d3a007986 */ /* 0x0003e8000c101504 */
[----:B------:R2:W-:Y:S01]  /*23e0*/  STG.E.U16 [R60.64], R91 ;  /* 0x0000005b3c007986 */ /* 0x0005e2000c101504 */
[----:B0-----:R-:W-:-:S04]  /*23f0*/  IMAD.WIDE.U32 R62, R62, R77, c[0x0][0x178] ;  /* 0x00005e003e3e7625 */ /* 0x001fc800078e004d */
[-C--:B------:R-:W-:Y:S01]  /*2400*/  IMAD.WIDE.U32 R66, R92, R77.reuse, c[0x0][0x178] ;  /* 0x00005e005c427625 */ /* 0x080fe200078e004d */
[----:B------:R0:W-:Y:S03]  /*2410*/  STG.E.U16 [R62.64], R81 ;  /* 0x000000513e007986 */ /* 0x0001e6000c101504 */
[-C--:B-1----:R-:W-:Y:S01]  /*2420*/  IMAD.WIDE.U32 R58, R88, R77.reuse, c[0x0][0x178] ;  /* 0x00005e00583a7625 */ /* 0x082fe200078e004d */
[----:B------:R-:W-:Y:S02]  /*2430*/  IADD3 R88, R86, 0xd80, RZ ;  /* 0x00000d8056587810 */ /* 0x000fe40007ffe0ff */
[----:B--2---:R-:W-:Y:S01]  /*2440*/  PRMT R61, R82, 0x7610, R61 ;  /* 0x00007610523d7816 */ /* 0x004fe2000000003d */
[-C--:B------:R-:W-:Y:S01]  /*2450*/  IMAD.WIDE.U32 R68, R90, R77.reuse, c[0x0][0x178] ;  /* 0x00005e005a447625 */ /* 0x080fe200078e004d */
[C---:B------:R-:W-:Y:S02]  /*2460*/  IADD3 R82, R86.reuse, 0xc80, RZ ;  /* 0x00000c8056527810 */ /* 0x040fe40007ffe0ff */
[C---:B------:R-:W-:Y:S01]  /*2470*/  IADD3 R60, R86.reuse, 0xd00, RZ ;  /* 0x00000d00563c7810 */ /* 0x040fe20007ffe0ff */
[----:B------:R1:W-:Y:S01]  /*2480*/  STG.E.U16 [R64.64], R61 ;  /* 0x0000003d40007986 */ /* 0x0003e2000c101504 */
[----:B------:R-:W-:Y:S01]  /*2490*/  IADD3 R86, R86, 0xe80, RZ ;  /* 0x00000e8056567810 */ /* 0x000fe20007ffe0ff */
[----:B0-----:R-:W-:-:S02]  /*24a0*/  IMAD.WIDE.U32 R62, R88, R77, c[0x0][0x178] ;  /* 0x00005e00583e7625 */ /* 0x001fc400078e004d */
[----:B------:R0:W-:Y:S04]  /*24b0*/  STG.E.U16 [R66.64], R83 ;  /* 0x0000005342007986 */ /* 0x0001e8000c101504 */
[----:B------:R2:W-:Y:S01]  /*24c0*/  STG.E.U16 [R68.64], R87 ;  /* 0x0000005744007986 */ /* 0x0005e2000c101504 */
[----:B-1----:R-:W-:-:S03]  /*24d0*/  IMAD.WIDE.U32 R60, R60, R77, c[0x0][0x178] ;  /* 0x00005e003c3c7625 */ /* 0x002fc600078e004d */
[----:B------:R2:W-:Y:S01]  /*24e0*/  STG.E.U16 [R58.64], R85 ;  /* 0x000000553a007986 */ /* 0x0005e2000c101504 */
[----:B0-----:R-:W-:-:S04]  /*24f0*/  IMAD.WIDE.U32 R82, R82, R77, c[0x0][0x178] ;  /* 0x00005e0052527625 */ /* 0x001fc800078e004d */
[-C--:B------:R-:W-:Y:S01]  /*2500*/  IMAD.WIDE.U32 R64, R84, R77.reuse, c[0x0][0x178] ;  /* 0x00005e0054407625 */ /* 0x080fe200078e004d */
[----:B------:R2:W-:Y:S03]  /*2510*/  STG.E.U16 [R82.64], R75 ;  /* 0x0000004b52007986 */ /* 0x0005e6000c101504 */
[----:B------:R-:W-:Y:S01]  /*2520*/  IMAD.WIDE.U32 R66, R86, R77, c[0x0][0x178] ;  /* 0x00005e0056427625 */ /* 0x000fe200078e004d */
[----:B------:R2:W-:Y:S04]  /*2530*/  STG.E.U16 [R60.64], R80 ;  /* 0x000000503c007986 */ /* 0x0005e8000c101504 */
[----:B------:R2:W-:Y:S04]  /*2540*/  STG.E.U16 [R62.64], R79 ;  /* 0x0000004f3e007986 */ /* 0x0005e8000c101504 */
[----:B------:R2:W-:Y:S04]  /*2550*/  STG.E.U16 [R64.64], R78 ;  /* 0x0000004e40007986 */ /* 0x0005e8000c101504 */
[----:B------:R2:W-:Y:S02]  /*2560*/  STG.E.U16 [R66.64], R76 ;  /* 0x0000004c42007986 */ /* 0x0005e4000c101504 */
[----:B--2---:R-:W-:Y:S01]  /*2570*/  @P0 CALL.REL.NOINC `(.L_x_809) ;  /* 0x0000001000000944 */ /* 0x004fe20003c00000 */
[----:B------:R-:W-:Y:S05]  /*2580*/  BRA `(.L_x_810) ;  /* 0xffffdf1000007947 */ /* 0x000fea000383ffff */
.L_x_809:
[----:B------:R-:W-:Y:S05]  /*2590*/  EXIT ;  /* 0x000000000000794d */ /* 0x000fea0003800000 */
.L_x_807:
[----:B------:R-:W-:Y:S01]  /*25a0*/  HFMA2.MMA R59, -RZ, RZ, 0, 5.9604644775390625e-08 ;  /* 0x00000001ff3b7435 */ /* 0x000fe200000001ff */
[----:B------:R-:W-:-:S02]  /*25b0*/  MOV R68, 0x1f ;  /* 0x0000001f00447802 */ /* 0x000fc40000000f00 */
[----:B------:R-:W-:Y:S02]  /*25c0*/  MOV R62, 0xffffffff ;  /* 0xffffffff003e7802 */ /* 0x000fe40000000f00 */
[----:B------:R-:W-:Y:S02]  /*25d0*/  MOV R60, 0x25f0 ;  /* 0x000025f0003c7802 */ /* 0x000fe40000000f00 */
[----:B-----5:R-:W-:Y:S05]  /*25e0*/  CALL.REL.NOINC `($__internal_95_$__cuda_sm70_shflsync_bfly_p) ;  /* 0x0000075000007944 */ /* 0x020fea0003c00000 */
[----:B-1----:R-:W-:Y:S01]  /*25f0*/  MOV R58, R68 ;  /* 0x00000044003a7202 */ /* 0x002fe20000000f00 */
[----:B0-----:R-:W-:Y:S05]  /*2600*/  BRA `(.L_x_811) ;  /* 0xffffe6b000007947 */ /* 0x001fea000383ffff */
.L_x_808:
[----:B------:R-:W-:Y:S01]  /*2610*/  HFMA2.MMA R59, -RZ, RZ, 0, 1.1920928955078125e-07 ;  /* 0x00000002ff3b7435 */ /* 0x000fe200000001ff */
[----:B------:R-:W-:Y:S02]  /*2620*/  MOV R68, 0x1f ;  /* 0x0000001f00447802 */ /* 0x000fe40000000f00 */
[----:B------:R-:W-:Y:S02]  /*2630*/  MOV R62, 0xffffffff ;  /* 0xffffffff003e7802 */ /* 0x000fe40000000f00 */
[----:B------:R-:W-:Y:S02]  /*2640*/  MOV R60, 0x2660 ;  /* 0x00002660003c7802 */ /* 0x000fe40000000f00 */
[----:B-----5:R-:W-:Y:S05]  /*2650*/  CALL.REL.NOINC `($__internal_95_$__cuda_sm70_shflsync_bfly_p) ;  /* 0x000006e000007944 */ /* 0x020fea0003c00000 */
[----:B0-----:R-:W-:Y:S01]  /*2660*/  HFMA2.MMA R59, -RZ, RZ, 0, 2.384185791015625e-07 ;  /* 0x00000004ff3b7435 */ /* 0x001fe200000001ff */
[----:B-1----:R-:W-:Y:S01]  /*2670*/  FADD.FTZ R66, R66, R68 ;  /* 0x0000004442427221 */ /* 0x002fe20000010000 */
[----:B------:R-:W-:-:S02]  /*2680*/  MOV R68, 0x1f ;  /* 0x0000001f00447802 */ /* 0x000fc40000000f00 */
[----:B------:R-:W-:Y:S02]  /*2690*/  MOV R62, 0xffffffff ;  /* 0xffffffff003e7802 */ /* 0x000fe40000000f00 */
[----:B------:R-:W-:Y:S02]  /*26a0*/  MOV R60, 0x26c0 ;  /* 0x000026c0003c7802 */ /* 0x000fe40000000f00 */
[----:B------:R-:W-:Y:S05]  /*26b0*/  CALL.REL.NOINC `($__internal_95_$__cuda_sm70_shflsync_bfly_p) ;  /* 0x0000068000007944 */ /* 0x000fea0003c00000 */
[----:B0-----:R-:W-:Y:S01]  /*26c0*/  HFMA2.MMA R59, -RZ, RZ, 0, 4.76837158203125e-07 ;  /* 0x00000008ff3b7435 */ /* 0x001fe200000001ff */
[----:B-1----:R-:W-:Y:S01]  /*26d0*/  FADD.FTZ R66, R66, R68 ;  /* 0x0000004442427221 */ /* 0x002fe20000010000 */
[----:B------:R-:W-:Y:S02]  /*26e0*/  MOV R68, 0x1f ;  /* 0x0000001f00447802 */ /* 0x000fe40000000f00 */
[----:B------:R-:W-:Y:S02]  /*26f0*/  MOV R62, 0xffffffff ;  /* 0xffffffff003e7802 */ /* 0x000fe40000000f00 */
[----:B------:R-:W-:Y:S02]  /*2700*/  MOV R60, 0x2720 ;  /* 0x00002720003c7802 */ /* 0x000fe40000000f00 */
[----:B------:R-:W-:Y:S05]  /*2710*/  CALL.REL.NOINC `($__internal_95_$__cuda_sm70_shflsync_bfly_p) ;  /* 0x0000062000007944 */ /* 0x000fea0003c00000 */
[----:B0-----:R-:W-:Y:S01]  /*2720*/  HFMA2.MMA R59, -RZ, RZ, 0, 9.5367431640625e-07 ;  /* 0x00000010ff3b7435 */ /* 0x001fe200000001ff */
[----:B-1----:R-:W-:Y:S01]  /*2730*/  FADD.FTZ R66, R66, R68 ;  /* 0x0000004442427221 */ /* 0x002fe20000010000 */
[----:B------:R-:W-:-:S02]  /*2740*/  MOV R68, 0x1f ;  /* 0x0000001f00447802 */ /* 0x000fc40000000f00 */
[----:B------:R-:W-:Y:S02]  /*2750*/  MOV R62, 0xffffffff ;  /* 0xffffffff003e7802 */ /* 0x000fe40000000f00 */
[----:B------:R-:W-:Y:S02]  /*2760*/  MOV R60, 0x2780 ;  /* 0x00002780003c7802 */ /* 0x000fe40000000f00 */
[----:B------:R-:W-:Y:S05]  /*2770*/  CALL.REL.NOINC `($__internal_95_$__cuda_sm70_shflsync_bfly_p) ;  /* 0x000005c000007944 */ /* 0x000fea0003c00000 */
[----:B-1----:R-:W-:Y:S01]  /*2780*/  FADD.FTZ R58, R66, R68 ;  /* 0x00000044423a7221 */ /* 0x002fe20000010000 */
[----:B------:R-:W-:-:S03]  /*2790*/  MOV R68, 0x1f ;  /* 0x0000001f00447802 */ /* 0x000fc60000000f00 */
[----:B------:R-:W-:-:S04]  /*27a0*/  FMUL.FTZ R58, R58, 0.0010416667209938168526 ;  /* 0x3a8888893a3a7820 */ /* 0x000fc80000410000 */
        /* <DEDUP_REMOVED lines=63> */
[----:B------:R-:W-:Y:S05]  /*2ba0*/  CALL.REL.NOINC `($__internal_95_$__cuda_sm70_shflsync_bfly_p) ;  /* 0x0000019000007944 */ /* 0x000fea0003c00000 */
[----:B0-----:R-:W-:Y:S01]  /*2bb0*/  HFMA2.MMA R59, -RZ, RZ, 0, 1.1920928955078125e-07 ;  /* 0x00000002ff3b7435 */ /* 0x001fe200000001ff */
[----:B-1----:R-:W-:Y:S01]  /*2bc0*/  FADD.FTZ R66, R66, R68 ;  /* 0x0000004442427221 */ /* 0x002fe20000010000 */
[----:B------:R-:W-:Y:S02]  /*2bd0*/  MOV R68, 0x1f ;  /* 0x0000001f00447802 */ /* 0x000fe40000000f00 */
[----:B------:R-:W-:Y:S02]  /*2be0*/  MOV R62, 0xffffffff ;  /* 0xffffffff003e7802 */ /* 0x000fe40000000f00 */
[----:B------:R-:W-:Y:S02]  /*2bf0*/  MOV R60, 0x2c10 ;  /* 0x00002c10003c7802 */ /* 0x000fe40000000f00 */
[----:B------:R-:W-:Y:S05]  /*2c00*/  CALL.REL.NOINC `($__internal_95_$__cuda_sm70_shflsync_bfly_p) ;  /* 0x0000013000007944 */ /* 0x000fea0003c00000 */
        /* <DEDUP_REMOVED lines=18> */
[----:B01----:R-:W-:Y:S05]  /*2d30*/  BRA `(.L_x_812) ;  /* 0xffffe48000007947 */ /* 0x003fea000383ffff */
        .weak           $__internal_95_$__cuda_sm70_shflsync_bfly_p
        .type           $__internal_95_$__cuda_sm70_shflsync_bfly_p,@function
        .size           $__internal_95_$__cuda_sm70_shflsync_bfly_p,(.L_x_1144 - $__internal_95_$__cuda_sm70_shflsync_bfly_p)
$__internal_95_$__cuda_sm70_shflsync_bfly_p:
[----:B------:R-:W-:Y:S01]  /*2d40*/  HFMA2.MMA R61, -RZ, RZ, 0, 0 ;  /* 0x00000000ff3d7435 */ /* 0x000fe200000001ff */
[----:B------:R-:W-:Y:S04]  /*2d50*/  WARPSYNC R62 ;  /* 0x0000003e00007348 */ /* 0x000fe80003800000 */
[----:B------:R0:W1:Y:S01]  /*2d60*/  SHFL.BFLY PT, R68, R66, R59, R68 ;  /* 0x0c00003b42447389 */ /* 0x00006200000e0044 */
[----:B------:R-:W-:Y:S05]  /*2d70*/  RET.REL.NODEC R60 `(_ZN10layer_norm13ln_fwd_kernelINS_13Kernel_traitsI13__nv_bfloat16fS2_fjLj3840ELj1ELj1ELj4ELj4ENS_18Kernel_traits_baseILj3840ES2_fS2_fjLj128EEEEEEEvNS_9FwdParamsE) ;  /* 0xffffd2803c007950 */ /* 0x000fea0003c3ffff */
.L_x_813:
        /* <DEDUP_REMOVED lines=16> */
.L_x_1144:


//--------------------- .text._ZN10layer_norm13ln_fwd_kernelINS_13Kernel_traitsI13__nv_bfloat16S2_S2_fjLj3840ELj1ELj1ELj4ELj4ENS_18Kernel_traits_baseILj3840ES2_S2_S2_fjLj128EEEEEEEvNS_9FwdParamsE --------------------------
	.section	.text._ZN10layer_norm13ln_fwd_kernelINS_13Kernel_traitsI13__nv_bfloat16S2_S2_fjLj3840ELj1ELj1ELj4ELj4ENS_18Kernel_traits_baseILj3840ES2_S2_S2_fjLj128EEEEEEEvNS_9FwdParamsE,"ax",@progbits
	.sectioninfo	@"SHI_REGISTERS=96"
	.align	128
        .global         _ZN10layer_norm13ln_fwd_kernelINS_13Kernel_traitsI13__nv_bfloat16S2_S2_fjLj3840ELj1ELj1ELj4ELj4ENS_18Kernel_traits_baseILj3840ES2_S2_S2_fjLj128EEEEEEEvNS_9FwdParamsE
        .type           _ZN10layer_norm13ln_fwd_kernelINS_13Kernel_traitsI13__nv_bfloat16S2_S2_fjLj3840ELj1ELj1ELj4ELj4ENS_18Kernel_traits_baseILj3840ES2_S2_S2_fjLj128EEEEEEEvNS_9FwdParamsE,@function
        .size           _ZN10layer_norm13ln_fwd_kernelINS_13Kernel_traitsI13__nv_bfloat16S2_S2_fjLj3840ELj1ELj1ELj4ELj4ENS_18Kernel_traits_baseILj3840ES2_S2_S2_fjLj128EEEEEEEvNS_9FwdParamsE,(.L_x_1145 - _ZN10layer_norm13ln_fwd_kernelINS_13Kernel_traitsI13__nv_bfloat16S2_S2_fjLj3840ELj1ELj1ELj4ELj4ENS_18Kernel_traits_baseILj3840ES2_S2_S2_fjLj128EEEEEEEvNS_9FwdParamsE)
        .other          _ZN10layer_norm13ln_fwd_kernelINS_13Kernel_traitsI13__nv_bfloat16S2_S2_fjLj3840ELj1ELj1ELj4ELj4ENS_18Kernel_traits_baseILj3840ES2_S2_S2_fjLj128EEEEEEEvNS_9FwdParamsE,@"STO_CUDA_ENTRY STV_DEFAULT"
_ZN10layer_norm13ln_fwd_kernelINS_13Kernel_traitsI13__nv_bfloat16S2_S2_fjLj3840ELj1ELj1ELj4ELj4ENS_18Kernel_traits_baseILj3840ES2_S2_S2_fjLj128EEEEEEEvNS_9FwdParamsE:
.text._ZN10layer_norm13ln_fwd_kernelINS_13Kernel_traitsI13__nv_bfloat16S2_S2_fjLj3840ELj1ELj1ELj4ELj4ENS_18Kernel_traits_baseILj3840ES2_S2_S2_fjLj128EEEEEEEvNS_9FwdParamsE:
        /* <DEDUP_REMOVED lines=43> */
[----:B------:R-:W-:-:S03]  /*02b0*/  HFMA2.MMA R41, -RZ, RZ, 0, 5.9604644775390625e-08 ;  /* 0x00000001ff297435 */ /* 0x000fc600000001ff */
.L_x_817:
[----:B------:R-:W1:Y:S01]  /*02c0*/  S2R R53, SR_TID.X ;  /* 0x0000000000357919 */ /* 0x000e620000002100 */
[----:B------:R-:W-:-:S02]  /*02d0*/  MOV R9, 0x4 ;  /* 0x0000000400097802 */ /* 0x000fc40000000f00 */
[----:B01----:R-:W-:-:S05]  /*02e0*/  LOP3.LUT R3, R53, 0x7f, RZ, 0xc0, !PT ;  /* 0x0000007f35037812 */ /* 0x003fca00078ec0ff */
        /* <DEDUP_REMOVED lines=17> */
[----:B------:R-:W-:-:S05]  /*0400*/  IADD3 R51, R66, 0x300, RZ ;  /* 0x0000030042337810 */ /* 0x000fca0007ffe0ff */
[----:B------:R-:W3:Y:S01]  /*0410*/  LDG.E R68, [R68.64] ;  /* 0x0000000444447981 */ /* 0x000ee2000c1e1900 */
[----:B------:R-:W-:Y:S01]  /*0420*/  IMAD.WIDE.U32 R44, R51, R9, c[0x0][0x170] ;  /* 0x00005c00332c7625 */ /* 0x000fe200078e0009 */
[----:B------:R-:W-:-:S04]  /*0430*/  IADD3 R50, R66, 0x380, RZ ;  /* 0x0000038042327810 */ /* 0x000fc80007ffe0ff */
[----:B------:R1:W3:Y:S01]  /*0440*/  LDG.E R65, [R44.64] ;  /* 0x000000042c417981 */ /* 0x0002e2000c1e1900 */
[----:B----4-:R-:W-:Y:S01]  /*0450*/  IMAD.WIDE.U32 R6, R50, R9, c[0x0][0x170] ;  /* 0x00005c0032067625 */ /* 0x010fe200078e0009 */
[----:B------:R-:W-:-:S04]  /*0460*/  IADD3 R49, R66, 0x400, RZ ;  /* 0x0000040042317810 */ /* 0x000fc80007ffe0ff */
[----:B------:R4:W3:Y:S01]  /*0470*/  LDG.E R72, [R6.64] ;  /* 0x0000000406487981 */ /* 0x0008e2000c1e1900 */
[----:B0-----:R-:W-:Y:S01]  /*0480*/  IMAD.WIDE.U32 R2, R49, R9, c[0x0][0x170] ;  /* 0x00005c0031027625 */ /* 0x001fe200078e0009 */
[----:B------:R-:W-:-:S04]  /*0490*/  IADD3 R48, R66, 0x480, RZ ;  /* 0x0000048042307810 */ /* 0x000fc80007ffe0ff */
[----:B------:R0:W3:Y:S01]  /*04a0*/  LDG.E R74, [R2.64] ;  /* 0x00000004024a7981 */ /* 0x0000e2000c1e1900 */
[----:B-1----:R-:W-:Y:S01]  /*04b0*/  IMAD.WIDE.U32 R4, R48, R9, c[0x0][0x170] ;  /* 0x00005c0030047625 */ /* 0x002fe200078e0009 */
[----:B------:R-:W-:-:S04]  /*04c0*/  IADD3 R43, R66, 0x500, RZ ;  /* 0x00000500422b7810 */ /* 0x000fc80007ffe0ff */
[----:B------:R1:W3:Y:S01]  /*04d0*/  LDG.E R76, [R4.64] ;  /* 0x00000004044c7981 */ /* 0x0002e2000c1e1900 */
[----:B------:R-:W-:Y:S01]  /*04e0*/  IMAD.WIDE.U32 R60, R43, R9, c[0x0][0x170] ;  /* 0x00005c002b3c7625 */ /* 0x000fe200078e0009 */
[----:B------:R-:W-:-:S05]  /*04f0*/  IADD3 R44, R66, 0x580, RZ ;  /* 0x00000580422c7810 */ /* 0x000fca0007ffe0ff */
[----:B------:R0:W3:Y:S01]  /*0500*/  LDG.E R60, [R60.64] ;  /* 0x000000043c3c7981 */ /* 0x0000e2000c1e1900 */
[----:B------:R-:W-:Y:S01]  /*0510*/  IMAD.WIDE.U32 R58, R44, R9, c[0x0][0x170] ;  /* 0x00005c002c3a7625 */ /* 0x000fe200078e0009 */
[----:B------:R-:W-:-:S05]  /*0520*/  IADD3 R46, R66, 0x600, RZ ;  /* 0x00000600422e7810 */ /* 0x000fca0007ffe0ff */
[----:B------:R-:W3:Y:S01]  /*0530*/  LDG.E R58, [R58.64] ;  /* 0x000000043a3a7981 */ /* 0x000ee2000c1e1900 */
[----:B----4-:R-:W-:Y:S01]  /*0540*/  IMAD.WIDE.U32 R6, R46, R9, c[0x0][0x170] ;  /* 0x00005c002e067625 */ /* 0x010fe200078e0009 */
[----:B------:R-:W-:-:S05]  /*0550*/  IADD3 R45, R66, 0x680, RZ ;  /* 0x00000680422d7810 */ /* 0x000fca0007ffe0ff */
[----:B------:R-:W4:Y:S01]  /*0560*/  LDG.E R6, [R6.64] ;  /* 0x0000000406067981 */ /* 0x000f22000c1e1900 */
[----:B0-----:R-:W-:Y:S01]  /*0570*/  IMAD.WIDE.U32 R2, R45, R9, c[0x0][0x170] ;  /* 0x00005c002d027625 */ /* 0x001fe200078e0009 */
[----:B------:R-:W-:-:S05]  /*0580*/  IADD3 R47, R66, 0x700, RZ ;  /* 0x00000700422f7810 */ /* 0x000fca0007ffe0ff */
[----:B------:R0:W4:Y:S01]  /*0590*/  LDG.E R2, [R2.64] ;  /* 0x0000000402027981 */ /* 0x000122000c1e1900 */
[----:B-1----:R-:W-:-:S06]  /*05a0*/  IMAD.WIDE.U32 R4, R47, R9, c[0x0][0x170] ;  /* 0x00005c002f047625 */ /* 0x002fcc00078e0009 */
[----:B------:R-:W4:Y:S01]  /*05b0*/  LDG.E R4, [R4.64] ;  /* 0x0000000404047981 */ /* 0x000f22000c1e1900 */
[----:B------:R-:W-:Y:S02]  /*05c0*/  LOP3.LUT P1, RZ, R41, 0xff, RZ, 0xc0, !PT ;  /* 0x000000ff29ff7812 */ /* 0x000fe4000782c0ff */
[----:B------:R-:W-:Y:S02]  /*05d0*/  LOP3.LUT P0, RZ, R53, 0x1f, RZ, 0xc0, !PT ;  /* 0x0000001f35ff7812 */ /* 0x000fe4000780c0ff */
[--C-:B--2---:R-:W-:Y:S02]  /*05e0*/  PRMT R93, RZ, 0x5410, R89.reuse ;  /* 0x00005410ff5d7816 */ /* 0x104fe40000000059 */
[----:B------:R-:W-:-:S03]  /*05f0*/  PRMT R89, RZ, 0x7610, R89 ;  /* 0x00007610ff597816 */ /* 0x000fc60000000059 */
[----:B------:R-:W-:Y:S01]  /*0600*/  FADD.FTZ R62, RZ, R93 ;  /* 0x0000005dff3e7221 */ /* 0x000fe20000010000 */
[--C-:B---3--:R-:W-:Y:S02]  /*0610*/  PRMT R85, RZ, 0x5410, R75.reuse ;  /* 0x00005410ff557816 */ /* 0x108fe4000000004b */
        /* <DEDUP_REMOVED lines=10> */
[----:B0-----:R-:W-:Y:S01]  /*06c0*/  FADD.FTZ R3, R77, R62 ;  /* 0x0000003e4d037221 */ /* 0x001fe20000010000 */
        /* <DEDUP_REMOVED lines=27> */
[----:B----4-:R-:W-:-:S03]  /*0880*/  PRMT R59, RZ, 0x5410, R6 ;  /* 0x00005410ff3b7816 */ /* 0x010fc60000000006 */
[----:B------:R-:W-:Y:S01]  /*0890*/  FADD.FTZ R3, R92, R3 ;  /* 0x000000035c037221 */ /* 0x000fe20000010000 */
[----:B------:R-:W-:Y:S02]  /*08a0*/  PRMT R57, RZ, 0x7610, R6 ;  /* 0x00007610ff397816 */ /* 0x000fe40000000006 */
[----:B------:R-:W-:Y:S01]  /*08b0*/  SHF.R.U32.HI R6, RZ, 0x5, R53 ;  /* 0x00000005ff067819 */ /* 0x000fe20000011635 */
[----:B------:R-:W-:Y:S01]  /*08c0*/  FADD.FTZ R62, R76, R3 ;  /* 0x000000034c3e7221 */ /* 0x000fe20000010000 */
[----:B------:R-:W-:-:S03]  /*08d0*/  PRMT R55, RZ, 0x5410, R2 ;  /* 0x00005410ff377816 */ /* 0x000fc60000000002 */
[----:B------:R-:W-:Y:S01]  /*08e0*/  FADD.FTZ R62, R91, R62 ;  /* 0x0000003e5b3e7221 */ /* 0x000fe20000010000 */
[----:B------:R-:W-:Y:S02]  /*08f0*/  PRMT R11, RZ, 0x7610, R2 ;  /* 0x00007610ff0b7816 */ /* 0x000fe40000000002 */
[----:B------:R-:W-:Y:S01]  /*0900*/  LOP3.LUT R6, R6, 0x7fffffc, RZ, 0xc0, !PT ;  /* 0x07fffffc06067812 */ /* 0x000fe200078ec0ff */
[----:B------:R-:W-:Y:S01]  /*0910*/  FADD.FTZ R62, R87, R62 ;  /* 0x0000003e573e7221 */ /* 0x000fe20000010000 */
[--C-:B------:R-:W-:Y:S02]  /*0920*/  PRMT R9, RZ, 0x5410, R4.reuse ;  /* 0x00005410ff097816 */ /* 0x100fe40000000004 */
[----:B------:R-:W-:Y:S01]  /*0930*/  PRMT R7, RZ, 0x7610, R4 ;  /* 0x00007610ff077816 */ /* 0x000fe20000000004 */
        /* <DEDUP_REMOVED lines=11> */
.L_x_818:
        /* <DEDUP_REMOVED lines=80> */
.L_x_819:
        /* <DEDUP_REMOVED lines=41> */
[----:B------:R-:W-:Y:S01]  /*1180*/  FFMA.FTZ R5, R6, R2, R5 ;  /* 0x0000000206057223 */ /* 0x000fe20000010005 */
[----:B------:R-:W-:Y:S01]  /*1190*/  SHF.R.U32.HI R2, RZ, 0x5, R58 ;  /* 0x00000005ff027819 */ /* 0x000fe2000001163a */
[----:B------:R-:W-:-:S03]  /*11a0*/  FMUL.FTZ R62, R3, R62 ;  /* 0x0000003e033e7220 */ /* 0x000fc60000410000 */
[----:B------:R-:W-:Y:S01]  /*11b0*/  LOP3.LUT R3, R2, 0x3, RZ, 0xc0, !PT ;  /* 0x0000000302037812 */ /* 0x000fe200078ec0ff */
[C---:B0-----:R-:W-:Y:S01]  /*11c0*/  FFMA.FTZ R60, R4.reuse, R62, R53 ;  /* 0x0000003e043c7223 */ /* 0x041fe20000010035 */
[----:B------:R-:W-:Y:S01]  /*11d0*/  MOV R62, 0x39888889 ;  /* 0x39888889003e7802 */ /* 0x000fe20000000f00 */
[----:B------:R-:W-:Y:S01]  /*11e0*/  FMUL.FTZ R6, R4, R5 ;  /* 0x0000000504067220 */ /* 0x000fe20000410000 */
[----:B------:R-:W-:Y:S01]  /*11f0*/  LOP3.LUT P0, RZ, R3, 0x1f, R58, 0xf8, !PT ;  /* 0x0000001f03ff7812 */ /* 0x000fe2000780f83a */
[----:B------:R-:W-:Y:S02]  /*1200*/  HFMA2.MMA R53, -RZ, RZ, 0, 2.384185791015625e-07 ;  /* 0x00000004ff357435 */ /* 0x000fe400000001ff */
[----:B------:R-:W0:Y:S04]  /*1210*/  SHFL.IDX PT, R60, R60, RZ, 0x1f ;  /* 0x00001fff3c3c7589 */ /* 0x000e2800000e0000 */
[----:B------:R-:W1:Y:S06]  /*1220*/  SHFL.IDX PT, R6, R6, RZ, 0x1f ;  /* 0x00001fff06067589 */ /* 0x000e6c00000e0000 */
[----:B------:R-:W-:-:S04]  /*1230*/  @!P0 IMAD.WIDE R2, R42, R53, c[0x0][0x180] ;  /* 0x000060002a028625 */ /* 0x000fc800078e0235 */
[C---:B------:R-:W-:Y:S01]  /*1240*/  @!P0 IMAD.WIDE R4, R42.reuse, R53, c[0x0][0x188] ;  /* 0x000062002a048625 */ /* 0x040fe200078e0235 */
[----:B------:R-:W-:-:S03]  /*1250*/  IADD3 R42, R42, c[0x0][0x160], RZ ;  /* 0x000058002a2a7a10 */ /* 0x000fc60007ffe0ff */
[----:B0-----:R-:W-:Y:S02]  /*1260*/  FFMA.FTZ R62, R60, R62, c[0x0][0x1b0] ;  /* 0x00006c003c3e7623 */ /* 0x001fe4000001003e */
[--C-:B-1----:R-:W-:Y:S01]  /*1270*/  FADD.FTZ R70, R65, -R6.reuse ;  /* 0x8000000641467221 */ /* 0x102fe20000010000 */
[----:B------:R0:W-:Y:S01]  /*1280*/  @!P0 STG.E [R2.64], R6 ;  /* 0x0000000602008986 */ /* 0x0001e2000c101904 */
[----:B------:R-:W1:Y:S01]  /*1290*/  MUFU.RSQ R65, R62 ;  /* 0x0000003e00417308 */ /* 0x000e620000001400 */
        /* <DEDUP_REMOVED lines=30> */
[----:B0-----:R-:W-:Y:S02]  /*1480*/  FADD.FTZ R2, R7, -R6 ;  /* 0x8000000607027221 */ /* 0x001fe40000010000 */
        /* <DEDUP_REMOVED lines=33> */
[----:B------:R-:W-:Y:S01]  /*16a0*/  F2FP.BF16.PACK_AB R69, RZ, R69 ;  /* 0x00000045ff45723e */ /* 0x000fe200000010ff */
[C---:B------:R-:W-:Y:S01]  /*16b0*/  FMUL.FTZ R75, R65.reuse, R92 ;  /* 0x0000005c414b7220 */ /* 0x040fe20000410000 */
[----:B-1---5:R-:W-:Y:S01]  /*16c0*/  HFMA2.BF16_V2 R4, R36, R80, -RZ.H0_H0 ;  /* 0x0000005024047231 */ /* 0x022fe200003400ff */
        /* <DEDUP_REMOVED lines=20> */
[----:B------:R-:W-:Y:S01]  /*1810*/  FMUL.FTZ R65, R65, R2 ;  /* 0x0000000241417220 */ /* 0x000fe20000410000 */
[----:B------:R-:W-:Y:S01]  /*1820*/  HFMA2.BF16_V2 R2, R40, R3, -RZ.H0_H0 ;  /* 0x0000000328027231 */ /* 0x000fe200003400ff */
[-C--:B------:R-:W-:Y:S01]  /*1830*/  IMAD.WIDE.U32 R4, R56, R53.reuse, c[0x0][0x178] ;  /* 0x00005e0038047625 */ /* 0x080fe200078e0035 */
[----:B------:R-:W-:Y:S01]  /*1840*/  HFMA2.BF16_V2 R3, R38, R11, -RZ.H0_H0 ;  /* 0x0000000b26037231 */ /* 0x000fe200003400ff */
[----:B------:R-:W-:Y:S01]  /*1850*/  F2FP.BF16.PACK_AB R72, RZ, R72 ;  /* 0x00000048ff48723e */ /* 0x000fe200000010ff */
[----:B------:R-:W-:Y:S01]  /*1860*/  HFMA2.BF16_V2 R77, R2, 1, 1, R25 ;  /* 0x3f803f80024d7831 */ /* 0x000fe20000200019 */
[----:B------:R-:W-:Y:S01]  /*1870*/  IMAD.WIDE.U32 R8, R8, R53, c[0x0][0x178] ;  /* 0x00005e0008087625 */ /* 0x000fe200078e0035 */
[----:B------:R-:W-:Y:S01]  /*1880*/  HFMA2.BF16_V2 R2, R39, R7, -RZ.H0_H0 ;  /* 0x0000000727027231 */ /* 0x000fe200003400ff */
[----:B------:R-:W-:Y:S01]  /*1890*/  F2FP.BF16.PACK_AB R75, RZ, R75 ;  /* 0x0000004bff4b723e */ /* 0x000fe200000010ff */
[----:B------:R-:W-:Y:S01]  /*18a0*/  HFMA2.BF16_V2 R11, R37, R78, -RZ.H0_H0 ;  /* 0x0000004e250b7231 */ /* 0x000fe200003400ff */
[-C--:B------:R-:W-:Y:S01]  /*18b0*/  IMAD.WIDE.U32 R6, R54, R53.reuse, c[0x0][0x178] ;  /* 0x00005e0036067625 */ /* 0x080fe200078e0035 */
[----:B------:R-:W-:Y:S01]  /*18c0*/  HFMA2.BF16_V2 R79, R2, 1, 1, R24 ;  /* 0x3f803f80024f7831 */ /* 0x000fe20000200018 */
[----:B------:R-:W-:Y:S01]  /*18d0*/  F2FP.BF16.PACK_AB R76, RZ, R76 ;  /* 0x0000004cff4c723e */ /* 0x000fe200000010ff */
[----:B------:R-:W-:Y:S01]  /*18e0*/  HFMA2.BF16_V2 R81, R3, 1, 1, R23 ;  /* 0x3f803f8003517831 */ /* 0x000fe20000200017 */
[----:B------:R-:W-:Y:S01]  /*18f0*/  IMAD.WIDE.U32 R2, R66, R53, c[0x0][0x178] ;  /* 0x00005e0042027625 */ /* 0x000fe200078e0035 */
[----:B------:R-:W-:Y:S01]  /*1900*/  HFMA2.BF16_V2 R83, R11, 1, 1, R22 ;  /* 0x3f803f800b537831 */ /* 0x000fe20000200016 */
[----:B------:R-:W-:-:S02]  /*1910*/  F2FP.BF16.PACK_AB R55, RZ, R55 ;  /* 0x00000037ff37723e */ /* 0x000fc400000010ff */
[----:B------:R-:W-:Y:S01]  /*1920*/  IMAD.WIDE.U32 R10, R10, R53, c[0x0][0x178] ;  /* 0x00005e000a0a7625 */ /* 0x000fe200078e0035 */
[----:B------:R0:W-:Y:S01]  /*1930*/  STG.E [R2.64], R77 ;  /* 0x0000004d02007986 */ /* 0x0001e2000c101904 */
[----:B------:R-:W-:Y:S02]  /*1940*/  F2FP.BF16.PACK_AB R57, RZ, R57 ;  /* 0x00000039ff39723e */ /* 0x000fe400000010ff */
[----:B------:R-:W-:Y:S01]  /*1950*/  PRMT R71, R71, 0x5410, R72 ;  /* 0x0000541047477816 */ /* 0x000fe20000000048 */
[----:B------:R-:W-:Y:S01]  /*1960*/  STG.E [R4.64], R79 ;  /* 0x0000004f04007986 */ /* 0x000fe2000c101904 */
[----:B------:R-:W-:Y:S02]  /*1970*/  PRMT R75, R75, 0x5410, R76 ;  /* 0x000054104b4b7816 */ /* 0x000fe4000000004c */
[----:B------:R-:W-:Y:S01]  /*1980*/  PRMT R55, R55, 0x5410, R57 ;  /* 0x0000541037377816 */ /* 0x000fe20000000039 */
[----:B------:R-:W-:Y:S01]  /*1990*/  STG.E [R6.64], R81 ;  /* 0x0000005106007986 */ /* 0x000fe2000c101904 */
[----:B------:R-:W-:-:S02]  /*19a0*/  F2FP.BF16.PACK_AB R60, RZ, R60 ;  /* 0x0000003cff3c723e */ /* 0x000fc400000010ff */
[----:B------:R-:W-:Y:S01]  /*19b0*/  F2FP.BF16.PACK_AB R61, RZ, R61 ;  /* 0x0000003dff3d723e */ /* 0x000fe200000010ff */
[----:B------:R1:W-:Y:S01]  /*19c0*/  STG.E [R8.64], R83 ;  /* 0x0000005308007986 */ /* 0x0003e2000c101904 */
[----:B0-----:R-:W-:Y:S01]  /*19d0*/  HFMA2.BF16_V2 R2, R34, R69, -RZ.H0_H0 ;  /* 0x0000004522027231 */ /* 0x001fe200003400ff */
[----:B------:R-:W-:Y:S01]  /*19e0*/  F2FP.BF16.PACK_AB R64, RZ, R64 ;  /* 0x00000040ff40723e */ /* 0x000fe200000010ff */
[----:B------:R-:W-:Y:S01]  /*19f0*/  HFMA2.BF16_V2 R3, R32, R73, -RZ.H0_H0 ;  /* 0x0000004920037231 */ /* 0x000fe200003400ff */
[----:B------:R0:W-:Y:S01]  /*1a00*/  STG.E [R10.64], R85 ;  /* 0x000000550a007986 */ /* 0x0001e2000c101904 */
[----:B------:R-:W-:Y:S01]  /*1a10*/  HFMA2.BF16_V2 R69, R2, 1, 1, R19 ;  /* 0x3f803f8002457831 */ /* 0x000fe20000200013 */
[----:B------:R-:W-:Y:S01]  /*1a20*/  F2FP.BF16.PACK_AB R65, RZ, R65 ;  /* 0x00000041ff41723e */ /* 0x000fe200000010ff */
[----:B------:R-:W-:Y:S01]  /*1a30*/  HFMA2.BF16_V2 R73, R3, 1, 1, R17 ;  /* 0x3f803f8003497831 */ /* 0x000fe20000200011 */
[----:B------:R-:W-:Y:S01]  /*1a40*/  IMAD.WIDE.U32 R2, R52, R53, c[0x0][0x178] ;  /* 0x00005e0034027625 */ /* 0x000fe200078e0035 */
[----:B------:R-:W-:-:S02]  /*1a50*/  F2FP.BF16.PACK_AB R58, RZ, R58 ;  /* 0x0000003aff3a723e */ /* 0x000fc400000010ff */
[----:B------:R-:W-:Y:S01]  /*1a60*/  F2FP.BF16.PACK_AB R59, RZ, R59 ;  /* 0x0000003bff3b723e */ /* 0x000fe200000010ff */
[----:B-1----:R-:W-:Y:S01]  /*1a70*/  HFMA2.BF16_V2 R9, R33, R71, -RZ.H0_H0 ;  /* 0x0000004721097231 */ /* 0x002fe200003400ff */
[----:B------:R-:W-:Y:S01]  /*1a80*/  F2FP.BF16.PACK_AB R62, RZ, R62 ;  /* 0x0000003eff3e723e */ /* 0x000fe200000010ff */
[----:B------:R-:W-:Y:S01]  /*1a90*/  HFMA2.BF16_V2 R8, R31, R75, -RZ.H0_H0 ;  /* 0x0000004b1f087231 */ /* 0x000fe200003400ff */
[----:B------:R-:W-:Y:S01]  /*1aa0*/  F2FP.BF16.PACK_AB R63, RZ, R63 ;  /* 0x0000003fff3f723e */ /* 0x000fe200000010ff */
[----:B0-----:R-:W-:Y:S01]  /*1ab0*/  HFMA2.BF16_V2 R10, R35, R67, -RZ.H0_H0 ;  /* 0x00000043230a7231 */ /* 0x001fe200003400ff */
[-C--:B------:R-:W-:Y:S01]  /*1ac0*/  IMAD.WIDE.U32 R4, R51, R53.reuse, c[0x0][0x178] ;  /* 0x00005e0033047625 */ /* 0x080fe200078e0035 */
[----:B------:R-:W-:Y:S01]  /*1ad0*/  PRMT R60, R60, 0x5410, R61 ;  /* 0x000054103c3c7816 */ /* 0x000fe2000000003d */
[----:B------:R-:W-:Y:S01]  /*1ae0*/  HFMA2.BF16_V2 R71, R9, 1, 1, R18 ;  /* 0x3f803f8009477831 */ /* 0x000fe20000200012 */
[----:B------:R-:W-:Y:S01]  /*1af0*/  PRMT R64, R64, 0x5410, R65 ;  /* 0x0000541040407816 */ /* 0x000fe20000000041 */
[----:B------:R-:W-:Y:S01]  /*1b00*/  HFMA2.BF16_V2 R67, R10, 1, 1, R20 ;  /* 0x3f803f800a437831 */ /* 0x000fe20000200014 */
[----:B------:R-:W-:Y:S01]  /*1b10*/  IMAD.WIDE.U32 R6, R50, R53, c[0x0][0x178] ;  /* 0x00005e0032067625 */ /* 0x000fe200078e0035 */
[----:B------:R-:W-:Y:S01]  /*1b20*/  HFMA2.BF16_V2 R75, R8, 1, 1, R16 ;  /* 0x3f803f80084b7831 */ /* 0x000fe20000200010 */
[----:B------:R-:W-:-:S02]  /*1b30*/  PRMT R58, R58, 0x5410, R59 ;  /* 0x000054103a3a7816 */ /* 0x000fc4000000003b */
[----:B------:R0:W-:Y:S01]  /*1b40*/  STG.E [R2.64], R67 ;  /* 0x0000004302007986 */ /* 0x0001e2000c101904 */
[----:B------:R-:W-:Y:S01]  /*1b50*/  PRMT R62, R62, 0x5410, R63 ;  /* 0x000054103e3e7816 */ /* 0x000fe2000000003f */
[-C--:B------:R-:W-:Y:S02]  /*1b60*/  IMAD.WIDE.U32 R8, R49, R53.reuse, c[0x0][0x178] ;  /* 0x00005e0031087625 */ /* 0x080fe400078e0035 */
[----:B------:R1:W-:Y:S02]  /*1b70*/  STG.E [R4.64], R69 ;  /* 0x0000004504007986 */ /* 0x0003e4000c101904 */
[----:B------:R-:W-:Y:S02]  /*1b80*/  IMAD.WIDE.U32 R10, R48, R53, c[0x0][0x178] ;  /* 0x00005e00300a7625 */ /* 0x000fe400078e0035 */
[----:B------:R2:W-:Y:S01]  /*1b90*/  STG.E [R6.64], R71 ;  /* 0x0000004706007986 */ /* 0x0005e2000c101904 */
[----:B0-----:R-:W-:-:S03]  /*1ba0*/  HFMA2.BF16_V2 R2, R30, R55, -RZ.H0_H0 ;  /* 0x000000371e027231 */ /* 0x001fc600003400ff */
[----:B------:R0:W-:Y:S01]  /*1bb0*/  STG.E [R8.64], R73 ;  /* 0x0000004908007986 */ /* 0x0001e2000c101904 */
[----:B------:R-:W-:Y:S02]  /*1bc0*/  HFMA2.BF16_V2 R3, R26, R64, -RZ.H0_H0 ;  /* 0x000000401a037231 */ /* 0x000fe400003400ff */
[----:B------:R-:W-:Y:S01]  /*1bd0*/  HFMA2.BF16_V2 R49, R2, 1, 1, R15 ;  /* 0x3f803f8002317831 */ /* 0x000fe2000020000f */
[-C--:B-1----:R-:W-:Y:S01]  /*1be0*/  IMAD.WIDE.U32 R4, R44, R53.reuse, c[0x0][0x178] ;  /* 0x00005e002c047625 */ /* 0x082fe200078e0035 */
[----:B------:R-:W-:Y:S01]  /*1bf0*/  HFMA2.BF16_V2 R2, R28, R60, -RZ.H0_H0 ;  /* 0x0000003c1c027231 */ /* 0x000fe200003400ff */
[----:B------:R1:W-:Y:S01]  /*1c00*/  STG.E [R10.64], R75 ;  /* 0x0000004b0a007986 */ /* 0x0003e2000c101904 */
[----:B--2---:R-:W-:Y:S02]  /*1c10*/  HFMA2.BF16_V2 R7, R29, R58, -RZ.H0_H0 ;  /* 0x0000003a1d077231 */ /* 0x004fe400003400ff */
[----:B------:R-:W-:Y:S02]  /*1c20*/  HFMA2.BF16_V2 R6, R27, R62, -RZ.H0_H0 ;  /* 0x0000003e1b067231 */ /* 0x000fe400003400ff */
[----:B------:R-:W-:Y:S01]  /*1c30*/  HFMA2.BF16_V2 R55, R2, 1, 1, R13 ;  /* 0x3f803f8002377831 */ /* 0x000fe2000020000d */
[----:B0-----:R-:W-:Y:S01]  /*1c40*/  IMAD.WIDE.U32 R8, R45, R53, c[0x0][0x178] ;  /* 0x00005e002d087625 */ /* 0x001fe200078e0035 */
[----:B------:R-:W-:-:S02]  /*1c50*/  HFMA2.BF16_V2 R59, R3, 1, 1, R0 ;  /* 0x3f803f80033b7831 */ /* 0x000fc40000200000 */
[----:B------:R-:W-:Y:S01]  /*1c60*/  HFMA2.BF16_V2 R51, R7, 1, 1, R14 ;  /* 0x3f803f8007337831 */ /* 0x000fe2000020000e */
[----:B------:R-:W-:Y:S01]  /*1c70*/  IMAD.WIDE.U32 R2, R43, R53, c[0x0][0x178] ;  /* 0x00005e002b027625 */ /* 0x000fe200078e0035 */
[----:B------:R-:W-:-:S03]  /*1c80*/  HFMA2.BF16_V2 R57, R6, 1, 1, R12 ;  /* 0x3f803f8006397831 */ /* 0x000fc6000020000c */
[-C--:B------:R-:W-:Y:S01]  /*1c90*/  IMAD.WIDE.U32 R6, R46, R53.reuse, c[0x0][0x178] ;  /* 0x00005e002e067625 */ /* 0x080fe200078e0035 */
[----:B------:R0:W-:Y:S03]  /*1ca0*/  STG.E [R2.64], R49 ;  /* 0x0000003102007986 */ /* 0x0001e6000c101904 */
[----:B-1----:R-:W-:Y:S01]  /*1cb0*/  IMAD.WIDE.U32 R10, R47, R53, c[0x0][0x178] ;  /* 0x00005e002f0a7625 */ /* 0x002fe200078e0035 */
[----:B------:R0:W-:Y:S04]  /*1cc0*/  STG.E [R4.64], R51 ;  /* 0x0000003304007986 */ /* 0x0001e8000c101904 */
[----:B------:R0:W-:Y:S04]  /*1cd0*/  STG.E [R6.64], R55 ;  /* 0x0000003706007986 */ /* 0x0001e8000c101904 */
[----:B------:R0:W-:Y:S04]  /*1ce0*/  STG.E [R8.64], R57 ;  /* 0x0000003908007986 */ /* 0x0001e8000c101904 */
[----:B------:R0:W-:Y:S02]  /*1cf0*/  STG.E [R10.64], R59 ;  /* 0x0000003b0a007986 */ /* 0x0001e4000c101904 */
[----:B0-----:R-:W-:Y:S01]  /*1d00*/  @P0 CALL.REL.NOINC `(.L_x_816) ;  /* 0x0000001000000944 */ /* 0x001fe20003c00000 */
[----:B------:R-:W-:Y:S05]  /*1d10*/  BRA `(.L_x_817) ;  /* 0xffffe5a000007947 */ /* 0x000fea000383ffff */
.L_x_816:
[----:B------:R-:W-:Y:S05]  /*1d20*/  EXIT ;  /* 0x000000000000794d */ /* 0x000fea0003800000 */
.L_x_814:
[----:B------:R-:W-:Y:S01]  /*1d30*/  HFMA2.MMA R62, -RZ, RZ, 0, 5.9604644775390625e-08 ;  /* 0x00000001ff3e7435 */ /* 0x000fe200000001ff */
[----:B------:R-:W-:-:S02]  /*1d40*/  MOV R60, 0x1f ;  /* 0x0000001f003c7802 */ /* 0x000fc40000000f00 */
[----:B------:R-:W-:Y:S02]  /*1d50*/  MOV R58, 0xffffffff ;  /* 0xffffffff003a7802 */ /* 0x000fe40000000f00 */
[----:B------:R-:W-:Y:S02]  /*1d60*/  MOV R4, 0x1d80 ;  /* 0x00001d8000047802 */ /* 0x000fe40000000f00 */
[----:B-----5:R-:W-:Y:S05]  /*1d70*/  CALL.REL.NOINC `($__internal_96_$__cuda_sm70_shflsync_bfly_p) ;  /* 0x0000075000007944 */ /* 0x020fea0003c00000 */
[----:B01----:R-:W-:Y:S05]  /*1d80*/  BRA `(.L_x_818) ;  /* 0xffffec6000007947 */ /* 0x003fea000383ffff */
.L_x_815:
[----:B------:R-:W-:Y:S01]  /*1d90*/  HFMA2.MMA R62, -RZ, RZ, 0, 1.1920928955078125e-07 ;  /* 0x00000002ff3e7435 */ /* 0x000fe200000001ff */
[----:B------:R-:W-:Y:S02]  /*1da0*/  MOV R60, 0x1f ;  /* 0x0000001f003c7802 */ /* 0x000fe40000000f00 */
[----:B------:R-:W-:Y:S02]  /*1db0*/  MOV R58, 0xffffffff ;  /* 0xffffffff003a7802 */ /* 0x000fe40000000f00 */
[----:B------:R-:W-:Y:S02]  /*1dc0*/  MOV R4, 0x1de0 ;  /* 0x00001de000047802 */ /* 0x000fe40000000f00 */
[----:B-----5:R-:W-:Y:S05]  /*1dd0*/  CALL.REL.NOINC `($__internal_96_$__cuda_sm70_shflsync_bfly_p) ;  /* 0x000006f000007944 */ /* 0x020fea0003c00000 */
[----:B0-----:R-:W-:Y:S01]  /*1de0*/  HFMA2.MMA R62, -RZ, RZ, 0, 2.384185791015625e-07 ;  /* 0x00000004ff3e7435 */ /* 0x001fe200000001ff */
[----:B-1----:R-:W-:Y:S01]  /*1df0*/  FADD.FTZ R3, R3, R58 ;  /* 0x0000003a03037221 */ /* 0x002fe20000010000 */
[----:B------:R-:W-:Y:S02]  /*1e00*/  MOV R60, 0x1f ;  /* 0x0000001f003c7802 */ /* 0x000fe40000000f00 */
[----:B------:R-:W-:-:S02]  /*1e10*/  MOV R58, 0xffffffff ;  /* 0xffffffff003a7802 */ /* 0x000fc40000000f00 */
[----:B------:R-:W-:Y:S02]  /*1e20*/  MOV R4, 0x1e40 ;  /* 0x00001e4000047802 */ /* 0x000fe40000000f00 */
[----:B------:R-:W-:Y:S05]  /*1e30*/  CALL.REL.NOINC `($__internal_96_$__cuda_sm70_shflsync_bfly_p) ;  /* 0x0000069000007944 */ /* 0x000fea0003c00000 */
[----:B0-----:R-:W-:Y:S01]  /*1e40*/  HFMA2.MMA R62, -RZ, RZ, 0, 4.76837158203125e-07 ;  /* 0x00000008ff3e7435 */ /* 0x001fe200000001ff */
[----:B-1----:R-:W-:Y:S01]  /*1e50*/  FADD.FTZ R3, R3, R58 ;  /* 0x0000003a03037221 */ /* 0x002fe20000010000 */
[----:B------:R-:W-:Y:S02]  /*1e60*/  MOV R60, 0x1f ;  /* 0x0000001f003c7802 */ /* 0x000fe40000000f00 */
[----:B------:R-:W-:Y:S02]  /*1e70*/  MOV R58, 0xffffffff ;  /* 0xffffffff003a7802 */ /* 0x000fe40000000f00 */
[----:B------:R-:W-:Y:S02]  /*1e80*/  MOV R4, 0x1ea0 ;  /* 0x00001ea000047802 */ /* 0x000fe40000000f00 */
[----:B------:R-:W-:Y:S05]  /*1e90*/  CALL.REL.NOINC `($__internal_96_$__cuda_sm70_shflsync_bfly_p) ;  /* 0x0000063000007944 */ /* 0x000fea0003c00000 */
[----:B0-----:R-:W-:Y:S01]  /*1ea0*/  HFMA2.MMA R62, -RZ, RZ, 0, 9.5367431640625e-07 ;  /* 0x00000010ff3e7435 */ /* 0x001fe200000001ff */
[----:B-1----:R-:W-:Y:S01]  /*1eb0*/  FADD.FTZ R3, R3, R58 ;  /* 0x0000003a03037221 */ /* 0x002fe20000010000 */
[----:B------:R-:W-:Y:S02]  /*1ec0*/  MOV R60, 0x1f ;  /* 0x0000001f003c7802 */ /* 0x000fe40000000f00 */
[----:B------:R-:W-:-:S02]  /*1ed0*/  MOV R58, 0xffffffff ;  /* 0xffffffff003a7802 */ /* 0x000fc40000000f00 */
[----:B------:R-:W-:Y:S02]  /*1ee0*/  MOV R4, 0x1f00 ;  /* 0x00001f0000047802 */ /* 0x000fe40000000f00 */
[----:B------:R-:W-:Y:S05]  /*1ef0*/  CALL.REL.NOINC `($__internal_96_$__cuda_sm70_shflsync_bfly_p) ;  /* 0x000005d000007944 */ /* 0x000fea0003c00000 */
[----:B-1----:R-:W-:Y:S01]  /*1f00*/  FADD.FTZ R2, R3, R58 ;  /* 0x0000003a03027221 */ /* 0x002fe20000010000 */
[----:B0-----:R-:W-:Y:S01]  /*1f10*/  HFMA2.MMA R62, -RZ, RZ, 0, 5.9604644775390625e-08 ;  /* 0x00000001ff3e7435 */ /* 0x001fe200000001ff */
[----:B------:R-:W-:Y:S02]  /*1f20*/  MOV R60, 0x1f ;  /* 0x0000001f003c7802 */ /* 0x000fe40000000f00 */
[----:B------:R-:W-:-:S04]  /*1f30*/  FMUL.FTZ R2, R2, 0.0010416667209938168526 ;  /* 0x3a88888902027820 */ /* 0x000fc80000410000 */
        /* <DEDUP_REMOVED lines=62> */
[----:B------:R-:W-:Y:S05]  /*2320*/  CALL.REL.NOINC `($__internal_96_$__cuda_sm70_shflsync_bfly_p) ;  /* 0x000001a000007944 */ /* 0x000fea0003c00000 */
[----:B0-----:R-:W-:Y:S01]  /*2330*/  HFMA2.MMA R62, -RZ, RZ, 0, 1.1920928955078125e-07 ;  /* 0x00000002ff3e7435 */ /* 0x001fe200000001ff */
[----:B-1----:R-:W-:Y:S01]  /*2340*/  FADD.FTZ R3, R3, R58 ;  /* 0x0000003a03037221 */ /* 0x002fe20000010000 */
[----:B------:R-:W-:Y:S02]  /*2350*/  MOV R60, 0x1f ;  /* 0x0000001f003c7802 */ /* 0x000fe40000000f00 */
[----:B------:R-:W-:Y:S02]  /*2360*/  MOV R58, 0xffffffff ;  /* 0xffffffff003a7802 */ /* 0x000fe40000000f00 */
[----:B------:R-:W-:Y:S02]  /*2370*/  MOV R4, 0x2390 ;  /* 0x0000239000047802 */ /* 0x000fe40000000f00 */
[----:B------:R-:W-:Y:S05]  /*2380*/  CALL.REL.NOINC `($__internal_96_$__cuda_sm70_shflsync_bfly_p) ;  /* 0x0000014000007944 */ /* 0x000fea0003c00000 */
        /* <DEDUP_REMOVED lines=18> */
[----:B01----:R-:W-:Y:S01]  /*24b0*/  MOV R62, R58 ;  /* 0x0000003a003e7202 */ /* 0x003fe20000000f00 */
[----:B------:R-:W-:Y:S05]  /*24c0*/  BRA `(.L_x_819) ;  /* 0xffffea2000007947 */ /* 0x000fea000383ffff */
        .weak           $__internal_96_$__cuda_sm70_shflsync_bfly_p
        .type           $__internal_96_$__cuda_sm70_shflsync_bfly_p,@function
        .size           $__internal_96_$__cuda_sm70_shflsync_bfly_p,(.L_x_1145 - $__internal_96_$__cuda_sm70_shflsync_bfly_p)
$__internal_96_$__cuda_sm70_shflsync_bfly_p:
[----:B------:R-:W-:Y:S01]  /*24d0*/  HFMA2.MMA R5, -RZ, RZ, 0, 0 ;  /* 0x00000000ff057435 */ /* 0x000fe200000001ff */
[----:B------:R-:W-:Y:S04]  /*24e0*/  WARPSYNC R58 ;  /* 0x0000003a00007348 */ /* 0x000fe80003800000 */
[----:B------:R0:W1:Y:S01]  /*24f0*/  SHFL.BFLY PT, R58, R3, R62, R60 ;  /* 0x0c00003e033a7389 */ /* 0x00006200000e003c */
[----:B------:R-:W-:Y:S05]  /*2500*/  RET.REL.NODEC R4 `(_ZN10layer_norm13ln_fwd_kernelINS_13Kernel_traitsI13__nv_bfloat16S2_S2_fjLj3840ELj1ELj1ELj4ELj4ENS_18Kernel_traits_baseILj3840ES2_S2_S2_fjLj128EEEEEEEvNS_9FwdParamsE) ;  /* 0xffffdaf004007950 */ /* 0x000fea0003c3ffff */
.L_x_820:
        /* <DEDUP_REMOVED lines=15> */
.L_x_1145:


//--------------------- .text._ZN10layer_norm13ln_fwd_kernelINS_13Kernel_traitsI6__halffS2_fjLj3840ELj1ELj1ELj4ELj4ENS_18Kernel_traits_baseILj3840ES2_fS2_fjLj128EEEEEEEvNS_9FwdParamsE --------------------------
	.section	.text._ZN10layer_norm13ln_fwd_kernelINS_13Kernel_traitsI6__halffS2_fjLj3840ELj1ELj1ELj4ELj4ENS_18Kernel_traits_baseILj3840ES2_fS2_fjLj128EEEEEEEvNS_9FwdParamsE,"ax",@progbits
	.sectioninfo	@"SHI_REGISTERS=128"
	.align	128
        .global         _ZN10layer_norm13ln_fwd_kernelINS_13Kernel_traitsI6__halffS2_fjLj3840ELj1ELj1ELj4ELj4ENS_18Kernel_traits_baseILj3840ES2_fS2_fjLj128EEEEEEEvNS_9FwdParamsE
        .type           _ZN10layer_norm13ln_fwd_kernelINS_13Kernel_traitsI6__halffS2_fjLj3840ELj1ELj1ELj4ELj4ENS_18Kernel_traits_baseILj3840ES2_fS2_fjLj128EEEEEEEvNS_9FwdParamsE,@function
        .size           _ZN10layer_norm13ln_fwd_kernelINS_13Kernel_traitsI6__halffS2_fjLj3840ELj1ELj1ELj4ELj4ENS_18Kernel_traits_baseILj3840ES2_fS2_fjLj128EEEEEEEvNS_9FwdParamsE,(.L_x_1146 - _ZN10layer_norm13ln_fwd_kernelINS_13Kernel_traitsI6__halffS2_fjLj3840ELj1ELj1ELj4ELj4ENS_18Kernel_traits_baseILj3840ES2_fS2_fjLj128EEEEEEEvNS_9FwdParamsE)
        .other          _ZN10layer_norm13ln_fwd_kernelINS_13Kernel_traitsI6__halffS2_fjLj3840ELj1ELj1ELj4ELj4ENS_18Kernel_traits_baseILj3840ES2_fS2_fjLj128EEEEEEEvNS_9FwdParamsE,@"STO_CUDA_ENTRY STV_DEFAULT"
_ZN10layer_norm13ln_fwd_kernelINS_13Kernel_traitsI6__halffS2_fjLj3840ELj1ELj1ELj4ELj4ENS_18Kernel_traits_baseILj3840ES2_fS2_fjLj128EEEEEEEvNS_9FwdParamsE:
.text._ZN10layer_norm13ln_fwd_kernelINS_13Kernel_traitsI6__halffS2_fjLj3840ELj1ELj1ELj4ELj4ENS_18Kernel_traits_baseILj3840ES2_fS2_fjLj128EEEEEEEvNS_9FwdParamsE:
        /* <DEDUP_REMOVED lines=74> */
.L_x_824:
        /* <DEDUP_REMOVED lines=130> */
.L_x_825:
        /* <DEDUP_REMOVED lines=80> */
.L_x_826:
        /* <DEDUP_REMOVED lines=76> */
[----:B------:R-:W-:Y:S01]  /*1680*/  F2FP.PACK_AB R77, RZ, R77 ;  /* 0x0000004dff4d723e */ /* 0x000fe200000000ff */
[--C-:B------:R-:W-:Y:S01]  /*1690*/  FADD.FTZ R101, R101, -R64.reuse ;  /* 0x8000004065657221 */ /* 0x100fe20000010000 */
[----:B------:R-:W-:Y:S01]  /*16a0*/  F2FP.PACK_AB R68, RZ, R83 ;  /* 0x00000053ff44723e */ /* 0x000fe200000000ff */
[--C-:B------:R-:W-:Y:S01]  /*16b0*/  FADD.FTZ R65, R65, -R64.reuse ;  /* 0x8000004041417221 */ /* 0x100fe20000010000 */
[----:B------:R-:W-:Y:S01]  /*16c0*/  F2FP.PACK_AB R81, RZ, R81 ;  /* 0x00000051ff51723e */ /* 0x000fe200000000ff */
[C---:B------:R-:W-:Y:S02]  /*16d0*/  FMUL.FTZ R85, R60.reuse, R85 ;  /* 0x000000553c557220 */ /* 0x040fe40000410000 */
[C---:B------:R-:W-:Y:S01]  /*16e0*/  FMUL.FTZ R93, R60.reuse, R93 ;  /* 0x0000005d3c5d7220 */ /* 0x040fe20000410000 */
[----:B-----5:R-:W-:Y:S01]  /*16f0*/  HFMA2 R68, R0.H0_H0, R68.H0_H0, R31.H0_H0 ;  /* 0x2000004400447231 */ /* 0x020fe2000004081f */
[C---:B------:R-:W-:Y:S01]  /*1700*/  FMUL.FTZ R99, R60.reuse, R99 ;  /* 0x000000633c637220 */ /* 0x040fe20000410000 */
[----:B------:R-:W-:Y:S01]  /*1710*/  F2FP.PACK_AB R85, RZ, R85 ;  /* 0x00000055ff55723e */ /* 0x000fe200000000ff */
[--C-:B------:R-:W-:Y:S01]  /*1720*/  FADD.FTZ R95, R95, -R64.reuse ;  /* 0x800000405f5f7221 */ /* 0x100fe20000010000 */
[----:B------:R-:W-:Y:S01]  /*1730*/  F2FP.PACK_AB R93, RZ, R93 ;  /* 0x0000005dff5d723e */ /* 0x000fe200000000ff */
[--C-:B------:R-:W-:Y:S01]  /*1740*/  FADD.FTZ R67, R67, -R64.reuse ;  /* 0x8000004043437221 */ /* 0x100fe20000010000 */
[----:B0-----:R-:W-:Y:S01]  /*1750*/  F2FP.PACK_AB R58, RZ, R99 ;  /* 0x00000063ff3a723e */ /* 0x001fe200000000ff */
[C---:B------:R-:W-:Y:S01]  /*1760*/  FMUL.FTZ R87, R60.reuse, R87 ;  /* 0x000000573c577220 */ /* 0x040fe20000410000 */
[----:B------:R-:W-:Y:S01]  /*1770*/  HFMA2 R99, R8.H0_H0, R77.H0_H0, R39.H0_H0 ;  /* 0x2000004d08637231 */ /* 0x000fe20000040827 */
[C---:B------:R-:W-:Y:S01]  /*1780*/  FMUL.FTZ R59, R60.reuse, R69 ;  /* 0x000000453c3b7220 */ /* 0x040fe20000410000 */
[----:B------:R-:W-:Y:S01]  /*1790*/  MOV R77, 0x2 ;  /* 0x00000002004d7802 */ /* 0x000fe20000000f00 */
[--C-:B------:R-:W-:Y:S01]  /*17a0*/  FADD.FTZ R103, R103, -R64.reuse ;  /* 0x8000004067677221 */ /* 0x100fe20000010000 */
[----:B------:R-:W-:Y:S01]  /*17b0*/  F2FP.PACK_AB R87, RZ, R87 ;  /* 0x00000057ff57723e */ /* 0x000fe200000000ff */
        /* <DEDUP_REMOVED lines=42> */
[----:B------:R-:W-:Y:S01]  /*1a60*/  IADD3 R64, R86, 0x180, RZ ;  /* 0x0000018056407810 */ /* 0x000fe20007ffe0ff */
        /* <DEDUP_REMOVED lines=9> */
[----:B------:R-:W-:Y:S01]  /*1b00*/  HFMA2 R103, R4.H0_H0, R79.H0_H0, R35.H0_H0 ;  /* 0x2000004f04677231 */ /* 0x000fe20000040823 */
[----:B------:R-:W-:Y:S01]  /*1b10*/  FMUL.FTZ R121, R60, R121 ;  /* 0x000000793c797220 */ /* 0x000fe20000410000 */
[----:B------:R-:W-:Y:S01]  /*1b20*/  PRMT R105, R68, 0x7610, R105 ;  /* 0x0000761044697816 */ /* 0x000fe20000000069 */
[C---:B------:R-:W-:Y:S01]  /*1b30*/  FMUL.FTZ R123, R60.reuse, R123 ;  /* 0x0000007b3c7b7220 */ /* 0x040fe20000410000 */
[----:B------:R-:W-:Y:S01]  /*1b40*/  HFMA2 R69, R2.H0_H0, R69.H0_H0, R33.H0_H0 ;  /* 0x2000004502457231 */ /* 0x000fe20000040821 */
[C---:B------:R-:W-:Y:S01]  /*1b50*/  FMUL.FTZ R97, R60.reuse, R97 ;  /* 0x000000613c617220 */ /* 0x040fe20000410000 */
[----:B------:R-:W-:Y:S01]  /*1b60*/  HFMA2 R87, R16.H0_H0, R107.H0_H0, R47.H0_H0 ;  /* 0x2000006b10577231 */ /* 0x000fe2000004082f */
[----:B------:R-:W-:Y:S01]  /*1b70*/  FMUL.FTZ R125, R60, R125 ;  /* 0x0000007d3c7d7220 */ /* 0x000fe20000410000 */
[C---:B------:R-:W-:Y:S01]  /*1b80*/  IADD3 R60, R86.reuse, 0x80, RZ ;  /* 0x00000080563c7810 */ /* 0x040fe20007ffe0ff */
[----:B------:R-:W-:Y:S01]  /*1b90*/  IMAD.WIDE.U32 R58, R86, R77, c[0x0][0x178] ;  /* 0x00005e00563a7625 */ /* 0x000fe200078e004d */
[----:B------:R-:W-:Y:S01]  /*1ba0*/  F2FP.PACK_AB R78, RZ, R97 ;  /* 0x00000061ff4e723e */ /* 0x000fe200000000ff */
[----:B------:R-:W-:Y:S01]  /*1bb0*/  HFMA2 R79, R28.H0_H0, R63.H0_H0, R71.H0_H0 ;  /* 0x2000003f1c4f7231 */ /* 0x000fe20000040847 */
[----:B------:R-:W-:Y:S01]  /*1bc0*/  F2FP.PACK_AB R91, RZ, R91 ;  /* 0x0000005bff5b723e */ /* 0x000fe200000000ff */
[-C--:B------:R-:W-:Y:S01]  /*1bd0*/  IMAD.WIDE.U32 R60, R60, R77.reuse, c[0x0][0x178] ;  /* 0x00005e003c3c7625 */ /* 0x080fe200078e004d */
[----:B------:R-:W-:Y:S01]  /*1be0*/  HFMA2 R97, R6.H0_H0, R75.H0_H0, R37.H0_H0 ;  /* 0x2000004b06617231 */ /* 0x000fe20000040825 */
[----:B------:R-:W-:Y:S01]  /*1bf0*/  PRMT R107, R102, 0x7610, R107 ;  /* 0x00007610666b7816 */ /* 0x000fe2000000006b */
[----:B------:R-:W-:Y:S01]  /*1c00*/  HFMA2 R80, R27.H0_H0, R65.H0_H0, R56.H0_H0 ;  /* 0x200000411b507231 */ /* 0x000fe20000040838 */
[----:B------:R-:W-:Y:S01]  /*1c10*/  IMAD.WIDE.U32 R62, R62, R77, c[0x0][0x178] ;  /* 0x00005e003e3e7625 */ /* 0x000fe200078e004d */
[----:B------:R-:W-:Y:S01]  /*1c20*/  F2FP.PACK_AB R88, RZ, R109 ;  /* 0x0000006dff58723e */ /* 0x000fe200000000ff */
[----:B------:R-:W-:Y:S01]  /*1c30*/  HFMA2 R75, R26.H0_H0, R67.H0_H0, R57.H0_H0 ;  /* 0x200000431a4b7231 */ /* 0x000fe20000040839 */
[----:B------:R-:W-:Y:S01]  /*1c40*/  PRMT R109, R104, 0x7610, R109 ;  /* 0x00007610686d7816 */ /* 0x000fe2000000006d */
[-C--:B------:R-:W-:Y:S01]  /*1c50*/  IMAD.WIDE.U32 R64, R64, R77.reuse, c[0x0][0x178] ;  /* 0x00005e0040407625 */ /* 0x080fe200078e004d */
[C---:B------:R-:W-:Y:S01]  /*1c60*/  IADD3 R68, R86.reuse, 0x280, RZ ;  /* 0x0000028056447810 */ /* 0x040fe20007ffe0ff */
[----:B------:R0:W-:Y:S01]  /*1c70*/  STG.E.U16 [R58.64], R105 ;  /* 0x000000693a007986 */ /* 0x0001e2000c101504 */
[----:B------:R-:W-:Y:S01]  /*1c80*/  IADD3 R108, R86, 0x300, RZ ;  /* 0x00000300566c7810 */ /* 0x000fe20007ffe0ff */
[----:B------:R-:W-:Y:S01]  /*1c90*/  IMAD.WIDE.U32 R66, R66, R77, c[0x0][0x178] ;  /* 0x00005e0042427625 */ /* 0x000fe200078e004d */
[C---:B------:R-:W-:Y:S01]  /*1ca0*/  IADD3 R106, R86.reuse, 0x380, RZ ;  /* 0x00000380566a7810 */ /* 0x040fe20007ffe0ff */
[----:B------:R1:W-:Y:S01]  /*1cb0*/  STG.E.U16 [R60.64], R69 ;  /* 0x000000453c007986 */ /* 0x0003e2000c101504 */
[----:B------:R-:W-:Y:S01]  /*1cc0*/  HFMA2 R100, R9.H0_H0, R91.H0_H0, R38.H0_H0 ;  /* 0x2000005b09647231 */ /* 0x000fe20000040826 */
[C---:B------:R-:W-:Y:S01]  /*1cd0*/  IADD3 R104, R86.reuse, 0x400, RZ ;  /* 0x0000040056687810 */ /* 0x040fe20007ffe0ff */
[----:B------:R-:W-:Y:S01]  /*1ce0*/  HFMA2 R92, R11.H0_H0, R92.H0_H0, R40.H0_H0 ;  /* 0x2000005c0b5c7231 */ /* 0x000fe20000040828 */
[----:B------:R-:W-:Y:S01]  /*1cf0*/  STG.E.U16 [R62.64], R107 ;  /* 0x0000006b3e007986 */ /* 0x000fe2000c101504 */
[----:B------:R-:W-:Y:S01]  /*1d00*/  IADD3 R102, R86, 0x480, RZ ;  /* 0x0000048056667810 */ /* 0x000fe20007ffe0ff */
[----:B------:R-:W-:Y:S01]  /*1d10*/  HFMA2 R94, R13.H0_H0, R94.H0_H0, R42.H0_H0 ;  /* 0x2000005e0d5e7231 */ /* 0x000fe2000004082a */
[----:B------:R-:W-:Y:S01]  /*1d20*/  F2FP.PACK_AB R90, RZ, R113 ;  /* 0x00000071ff5a723e */ /* 0x000fe200000000ff */
        /* <DEDUP_REMOVED lines=33> */
[----:B0-----:R-:W-:Y:S01]  /*1f40*/  IMAD.WIDE.U32 R66, R66, R77, c[0x0][0x178] ;  /* 0x00005e0042427625 */ /* 0x001fe200078e004d */
[----:B------:R-:W-:Y:S01]  /*1f50*/  F2FP.PACK_AB R84, RZ, R123 ;  /* 0x0000007bff54723e */ /* 0x000fe200000000ff */
[----:B------:R-:W-:Y:S01]  /*1f60*/  HFMA2 R82, R22.H0_H0, R82.H0_H0, R53.H0_H0 ;  /* 0x2000005216527231 */ /* 0x000fe20000040835 */
[----:B-1----:R-:W-:Y:S01]  /*1f70*/  PRMT R99, R96, 0x7610, R99 ;  /* 0x0000761060637816 */ /* 0x002fe20000000063 */
        /* <DEDUP_REMOVED lines=8> */
[-C--:B------:R-:W-:Y:S01]  /*2000*/  IMAD.WIDE.U32 R62, R98, R77.reuse, c[0x0][0x178] ;  /* 0x00005e00623e7625 */ /* 0x080fe200078e004d */
[C---:B------:R-:W-:Y:S01]  /*2010*/  IADD3 R64, R86.reuse, 0x780, RZ ;  /* 0x0000078056407810 */ /* 0x040fe20007ffe0ff */
[----:B------:R-:W-:Y:S01]  /*2020*/  HFMA2 R83, R23.H0_H0, R83.H0_H0, R52.H0_H0 ;  /* 0x2000005317537231 */ /* 0x000fe20000040834 */
[C---:B------:R-:W-:Y:S01]  /*2030*/  IADD3 R98, R86.reuse, 0x800, RZ ;  /* 0x0000080056627810 */ /* 0x040fe20007ffe0ff */
[----:B------:R0:W-:Y:S01]  /*2040*/  STG.E.U16 [R66.64], R65 ;  /* 0x0000004142007986 */ /* 0x0001e2000c101504 */
[----:B------:R-:W-:Y:S01]  /*2050*/  IADD3 R92, R86, 0x980, RZ ;  /* 0x00000980565c7810 */ /* 0x000fe20007ffe0ff */
[----:B------:R-:W-:Y:S01]  /*2060*/  HFMA2 R76, R30.H0_H0, R76.H0_H0, R73.H0_H0 ;  /* 0x2000004c1e4c7231 */ /* 0x000fe20000040849 */
[----:B------:R-:W-:Y:S01]  /*2070*/  IADD3 R74, R74, c[0x0][0x160], RZ ;  /* 0x000058004a4a7a10 */ /* 0x000fe20007ffe0ff */
[----:B------:R1:W-:Y:S03]  /*2080*/  STG.E.U16 [R68.64], R93 ;  /* 0x0000005d44007986 */ /* 0x0003e6000c101504 */
[----:B------:R-:W-:Y:S01]  /*2090*/  ISETP.GE.AND P0, PT, R74, c[0x0][0x164], PT ;  /* 0x000059004a007a0c */ /* 0x000fe20003f06270 */
        /* <DEDUP_REMOVED lines=49> */
.L_x_823:
[----:B------:R-:W-:Y:S05]  /*23b0*/  EXIT ;  /* 0x000000000000794d */ /* 0x000fea0003800000 */
.L_x_821:
[----:B------:R-:W-:Y:S01]  /*23c0*/  HFMA2.MMA R59, -RZ, RZ, 0, 5.9604644775390625e-08 ;  /* 0x00000001ff3b7435 */ /* 0x000fe200000001ff */
[----:B------:R-:W-:-:S02]  /*23d0*/  MOV R68, 0x1f ;  /* 0x0000001f00447802 */ /* 0x000fc40000000f00 */
[----:B------:R-:W-:Y:S02]  /*23e0*/  MOV R62, 0xffffffff ;  /* 0xffffffff003e7802 */ /* 0x000fe40000000f00 */
[----:B------:R-:W-:Y:S02]  /*23f0*/  MOV R60, 0x2410 ;  /* 0x00002410003c7802 */ /* 0x000fe40000000f00 */
[----:B-----5:R-:W-:Y:S05]  /*2400*/  CALL.REL.NOINC `($__internal_97_$__cuda_sm70_shflsync_bfly_p) ;  /* 0x0000075000007944 */ /* 0x020fea0003c00000 */
[----:B-1----:R-:W-:Y:S01]  /*2410*/  MOV R58, R68 ;  /* 0x00000044003a7202 */ /* 0x002fe20000000f00 */
[----:B0-----:R-:W-:Y:S05]  /*2420*/  BRA `(.L_x_825) ;  /* 0xffffe89000007947 */ /* 0x001fea000383ffff */
.L_x_822:
[----:B------:R-:W-:Y:S01]  /*2430*/  HFMA2.MMA R59, -RZ, RZ, 0, 1.1920928955078125e-07 ;  /* 0x00000002ff3b7435 */ /* 0x000fe200000001ff */
[----:B------:R-:W-:Y:S02]  /*2440*/  MOV R68, 0x1f ;  /* 0x0000001f00447802 */ /* 0x000fe40000000f00 */
[----:B------:R-:W-:Y:S02]  /*2450*/  MOV R62, 0xffffffff ;  /* 0xffffffff003e7802 */ /* 0x000fe40000000f00 */
[----:B------:R-:W-:Y:S02]  /*2460*/  MOV R60, 0x2480 ;  /* 0x00002480003c7802 */ /* 0x000fe40000000f00 */
[----:B-----5:R-:W-:Y:S05]  /*2470*/  CALL.REL.NOINC `($__internal_97_$__cuda_sm70_shflsync_bfly_p) ;  /* 0x000006e000007944 */ /* 0x020fea0003c00000 */
[----:B0-----:R-:W-:Y:S01]  /*2480*/  HFMA2.MMA R59, -RZ, RZ, 0, 2.384185791015625e-07 ;  /* 0x00000004ff3b7435 */ /* 0x001fe200000001ff */
[----:B-1----:R-:W-:Y:S01]  /*2490*/  FADD.FTZ R66, R66, R68 ;  /* 0x0000004442427221 */ /* 0x002fe20000010000 */
[----:B------:R-:W-:-:S02]  /*24a0*/  MOV R68, 0x1f ;  /* 0x0000001f00447802 */ /* 0x000fc40000000f00 */
[----:B------:R-:W-:Y:S02]  /*24b0*/  MOV R62, 0xffffffff ;  /* 0xffffffff003e7802 */ /* 0x000fe40000000f00 */
[----:B------:R-:W-:Y:S02]  /*24c0*/  MOV R60, 0x24e0 ;  /* 0x000024e0003c7802 */ /* 0x000fe40000000f00 */
[----:B------:R-:W-:Y:S05]  /*24d0*/  CALL.REL.NOINC `($__internal_97_$__cuda_sm70_shflsync_bfly_p) ;  /* 0x0000068000007944 */ /* 0x000fea0003c00000 */
[----:B0-----:R-:W-:Y:S01]  /*24e0*/  HFMA2.MMA R59, -RZ, RZ, 0, 4.76837158203125e-07 ;  /* 0x00000008ff3b7435 */ /* 0x001fe200000001ff */
[----:B-1----:R-:W-:Y:S01]  /*24f0*/  FADD.FTZ R66, R66, R68 ;  /* 0x0000004442427221 */ /* 0x002fe20000010000 */
[----:B------:R-:W-:Y:S02]  /*2500*/  MOV R68, 0x1f ;  /* 0x0000001f00447802 */ /* 0x000fe40000000f00 */
[----:B------:R-:W-:Y:S02]  /*2510*/  MOV R62, 0xffffffff ;  /* 0xffffffff003e7802 */ /* 0x000fe40000000f00 */
[----:B------:R-:W-:Y:S02]  /*2520*/  MOV R60, 0x2540 ;  /* 0x00002540003c7802 */ /* 0x000fe40000000f00 */
[----:B------:R-:W-:Y:S05]  /*2530*/  CALL.REL.NOINC `($__internal_97_$__cuda_sm70_shflsync_bfly_p) ;  /* 0x0000062000007944 */ /* 0x000fea0003c00000 */
[----:B0-----:R-:W-:Y:S01]  /*2540*/  HFMA2.MMA R59, -RZ, RZ, 0, 9.5367431640625e-07 ;  /* 0x00000010ff3b7435 */ /* 0x001fe200000001ff */
[----:B-1----:R-:W-:Y:S01]  /*2550*/  FADD.FTZ R66, R66, R68 ;  /* 0x0000004442427221 */ /* 0x002fe20000010000 */
[----:B------:R-:W-:-:S02]  /*2560*/  MOV R68, 0x1f ;  /* 0x0000001f00447802 */ /* 0x000fc40000000f00 */
[----:B------:R-:W-:Y:S02]  /*2570*/  MOV R62, 0xffffffff ;  /* 0xffffffff003e7802 */ /* 0x000fe40000000f00 */
[----:B------:R-:W-:Y:S02]  /*2580*/  MOV R60, 0x25a0 ;  /* 0x000025a0003c7802 */ /* 0x000fe40000000f00 */
[----:B------:R-:W-:Y:S05]  /*2590*/  CALL.REL.NOINC `($__internal_97_$__cuda_sm70_shflsync_bfly_p) ;  /* 0x000005c000007944 */ /* 0x000fea0003c00000 */
        /* <DEDUP_REMOVED lines=66> */
[----:B------:R-:W-:Y:S05]  /*29c0*/  CALL.REL.NOINC `($__internal_97_$__cuda_sm70_shflsync_bfly_p) ;  /* 0x0000019000007944 */ /* 0x000fea0003c00000 */
[----:B0-----:R-:W-:Y:S01]  /*29d0*/  HFMA2.MMA R59, -RZ, RZ, 0, 1.1920928955078125e-07 ;  /* 0x00000002ff3b7435 */ /* 0x001fe200000001ff */
[----:B-1----:R-:W-:Y:S01]  /*29e0*/  FADD.FTZ R66, R66, R68 ;  /* 0x0000004442427221 */ /* 0x002fe20000010000 */
[----:B------:R-:W-:Y:S02]  /*29f0*/  MOV R68, 0x1f ;  /* 0x0000001f00447802 */ /* 0x000fe40000000f00 */
[----:B------:R-:W-:Y:S02]  /*2a00*/  MOV R62, 0xffffffff ;  /* 0xffffffff003e7802 */ /* 0x000fe40000000f00 */
[----:B------:R-:W-:Y:S02]  /*2a10*/  MOV R60, 0x2a30 ;  /* 0x00002a30003c7802 */ /* 0x000fe40000000f00 */
[----:B------:R-:W-:Y:S05]  /*2a20*/  CALL.REL.NOINC `($__internal_97_$__cuda_sm70_shflsync_bfly_p) ;  /* 0x0000013000007944 */ /* 0x000fea0003c00000 */
        /* <DEDUP_REMOVED lines=18> */
[----:B01----:R-:W-:Y:S05]  /*2b50*/  BRA `(.L_x_826) ;  /* 0xffffe66000007947 */ /* 0x003fea000383ffff */
        .weak           $__internal_97_$__cuda_sm70_shflsync_bfly_p
        .type           $__internal_97_$__cuda_sm70_shflsync_bfly_p,@function
        .size           $__internal_97_$__cuda_sm70_shflsync_bfly_p,(.L_x_1146 - $__internal_97_$__cuda_sm70_shflsync_bfly_p)
$__internal_97_$__cuda_sm70_shflsync_bfly_p:
[----:B------:R-:W-:Y:S01]  /*2b60*/  HFMA2.MMA R61, -RZ, RZ, 0, 0 ;  /* 0x00000000ff3d7435 */ /* 0x000fe200000001ff */
[----:B------:R-:W-:Y:S04]  /*2b70*/  WARPSYNC R62 ;  /* 0x0000003e00007348 */ /* 0x000fe80003800000 */
[----:B------:R0:W1:Y:S01]  /*2b80*/  SHFL.BFLY PT, R68, R66, R59, R68 ;  /* 0x0c00003b42447389 */ /* 0x00006200000e0044 */
[----:B------:R-:W-:Y:S05]  /*2b90*/  RET.REL.NODEC R60 `(_ZN10layer_norm13ln_fwd_kernelINS_13Kernel_traitsI6__halffS2_fjLj3840ELj1ELj1ELj4ELj4ENS_18Kernel_traits_baseILj3840ES2_fS2_fjLj128EEEEEEEvNS_9FwdParamsE) ;  /* 0xffffd4603c007950 */ /* 0x000fea0003c3ffff */
.L_x_827:
        /* <DEDUP_REMOVED lines=14> */
.L_x_1146:


//--------------------- .text._ZN10layer_norm13ln_fwd_kernelINS_13Kernel_traitsI6__halfS2_S2_fjLj3840ELj1ELj1ELj4ELj4ENS_18Kernel_traits_baseILj3840ES2_S2_S2_fjLj128EEEEEEEvNS_9FwdParamsE --------------------------
	.section	.text._ZN10layer_norm13ln_fwd_kernelINS_13Kernel_traitsI6__halfS2_S2_fjLj3840ELj1ELj1ELj4ELj4ENS_18Kernel_traits_baseILj3840ES2_S2_S2_fjLj128EEEEEEEvNS_9FwdParamsE,"ax",@progbits
	.sectioninfo	@"SHI_REGISTERS=96"
	.align	128
        .global         _ZN10layer_norm13ln_fwd_kernelINS_13Kernel_traitsI6__halfS2_S2_fjLj3840ELj1ELj1ELj4ELj4ENS_18Kernel_traits_baseILj3840ES2_S2_S2_fjLj128EEEEEEEvNS_9FwdParamsE
        .type           _ZN10layer_norm13ln_fwd_kernelINS_13Kernel_traitsI6__halfS2_S2_fjLj3840ELj1ELj1ELj4ELj4ENS_18Kernel_traits_baseILj3840ES2_S2_S2_fjLj128EEEEEEEvNS_9FwdParamsE,@function
        .size           _ZN10layer_norm13ln_fwd_kernelINS_13Kernel_traitsI6__halfS2_S2_fjLj3840ELj1ELj1ELj4ELj4ENS_18Kernel_traits_baseILj3840ES2_S2_S2_fjLj128EEEEEEEvNS_9FwdParamsE,(.L_x_1147 - _ZN10layer_norm13ln_fwd_kernelINS_13Kernel_traitsI6__halfS2_S2_fjLj3840ELj1ELj1ELj4ELj4ENS_18Kernel_traits_baseILj3840ES2_S2_S2_fjLj128EEEEEEEvNS_9FwdParamsE)
        .other          _ZN10layer_norm13ln_fwd_kernelINS_13Kernel_traitsI6__halfS2_S2_fjLj3840ELj1ELj1ELj4ELj4ENS_18Kernel_traits_baseILj3840ES2_S2_S2_fjLj128EEEEEEEvNS_9FwdParamsE,@"STO_CUDA_ENTRY STV_DEFAULT"
_ZN10layer_norm13ln_fwd_kernelINS_13Kernel_traitsI6__halfS2_S2_fjLj3840ELj1ELj1ELj4ELj4ENS_18Kernel_traits_baseILj3840ES2_S2_S2_fjLj128EEEEEEEvNS_9FwdParamsE:
.text._ZN10layer_norm13ln_fwd_kernelINS_13Kernel_traitsI6__halfS2_S2_fjLj3840ELj1ELj1ELj4ELj4ENS_18Kernel_traits_baseILj3840ES2_S2_S2_fjLj128EEEEEEEvNS_9FwdParamsE:
        /* <DEDUP_REMOVED lines=44> */
.L_x_831:
        /* <DEDUP_REMOVED lines=8> */
[----:B------:R-:W-:-:S05]  /*0340*/  IADD3 R54, R66, 0x100, RZ ;  /* 0x0000010042367810 */ /* 0x000fca0007ffe0ff */
[----:B------:R-:W3:Y:S01]  /*0350*/  LDG.E R80, [R80.64] ;  /* 0x0000000450507981 */ /* 0x000ee2000c1e1900 */
[----:B------:R-:W-:Y:S01]  /*0360*/  IMAD.WIDE.U32 R82, R54, R11, c[0x0][0x170] ;  /* 0x00005c0036527625 */ /* 0x000fe200078e000b */
[----:B------:R-:W-:-:S05]  /*0370*/  IADD3 R8, R66, 0x180, RZ ;  /* 0x0000018042087810 */ /* 0x000fca0007ffe0ff */
[----:B------:R3:W4:Y:S01]  /*0380*/  LDG.E R82, [R82.64] ;  /* 0x0000000452527981 */ /* 0x000722000c1e1900 */
[----:B------:R-:W-:Y:S01]  /*0390*/  IMAD.WIDE.U32 R84, R8, R11, c[0x0][0x170] ;  /* 0x00005c0008547625 */ /* 0x000fe200078e000b */
[----:B------:R-:W-:-:S05]  /*03a0*/  IADD3 R10, R66, 0x200, RZ ;  /* 0x00000200420a7810 */ /* 0x000fca0007ffe0ff */
[----:B------:R-:W4:Y:S01]  /*03b0*/  LDG.E R84, [R84.64] ;  /* 0x0000000454547981 */ /* 0x000f22000c1e1900 */
[----:B------:R-:W-:Y:S01]  /*03c0*/  IMAD.WIDE.U32 R86, R10, R11, c[0x0][0x170] ;  /* 0x00005c000a567625 */ /* 0x000fe200078e000b */
[----:B------:R-:W-:-:S05]  /*03d0*/  IADD3 R52, R66, 0x280, RZ ;  /* 0x0000028042347810 */ /* 0x000fca0007ffe0ff */
[----:B------:R1:W4:Y:S01]  /*03e0*/  LDG.E R86, [R86.64] ;  /* 0x0000000456567981 */ /* 0x000322000c1e1900 */
[----:B------:R-:W-:Y:S01]  /*03f0*/  IMAD.WIDE.U32 R70, R52, R11, c[0x0][0x170] ;  /* 0x00005c0034467625 */ /* 0x000fe200078e000b */
[----:B------:R-:W-:-:S05]  /*0400*/  IADD3 R51, R66, 0x300, RZ ;  /* 0x0000030042337810 */ /* 0x000fca0007ffe0ff */
[----:B------:R-:W4:Y:S01]  /*0410*/  LDG.E R70, [R70.64] ;  /* 0x0000000446467981 */ /* 0x000f22000c1e1900 */
[----:B------:R-:W-:Y:S01]  /*0420*/  IMAD.WIDE.U32 R44, R51, R11, c[0x0][0x170] ;  /* 0x00005c00332c7625 */ /* 0x000fe200078e000b */
[----:B------:R-:W-:-:S04]  /*0430*/  IADD3 R50, R66, 0x380, RZ ;  /* 0x0000038042327810 */ /* 0x000fc80007ffe0ff */
[----:B------:R1:W4:Y:S01]  /*0440*/  LDG.E R72, [R44.64] ;  /* 0x000000042c487981 */ /* 0x000322000c1e1900 */
[----:B------:R-:W-:Y:S01]  /*0450*/  IMAD.WIDE.U32 R6, R50, R11, c[0x0][0x170] ;  /* 0x00005c0032067625 */ /* 0x000fe200078e000b */
[----:B------:R-:W-:-:S04]  /*0460*/  IADD3 R49, R66, 0x400, RZ ;  /* 0x0000040042317810 */ /* 0x000fc80007ffe0ff */
[----:B------:R1:W4:Y:S01]  /*0470*/  LDG.E R93, [R6.64] ;  /* 0x00000004065d7981 */ /* 0x000322000c1e1900 */
[----:B0-----:R-:W-:Y:S01]  /*0480*/  IMAD.WIDE.U32 R2, R49, R11, c[0x0][0x170] ;  /* 0x00005c0031027625 */ /* 0x001fe200078e000b */
[----:B------:R-:W-:-:S04]  /*0490*/  IADD3 R48, R66, 0x480, RZ ;  /* 0x0000048042307810 */ /* 0x000fc80007ffe0ff */
[----:B------:R0:W4:Y:S01]  /*04a0*/  LDG.E R91, [R2.64] ;  /* 0x00000004025b7981 */ /* 0x000122000c1e1900 */
[----:B------:R-:W-:Y:S01]  /*04b0*/  IMAD.WIDE.U32 R4, R48, R11, c[0x0][0x170] ;  /* 0x00005c0030047625 */ /* 0x000fe200078e000b */
[----:B------:R-:W-:-:S04]  /*04c0*/  IADD3 R43, R66, 0x500, RZ ;  /* 0x00000500422b7810 */ /* 0x000fc80007ffe0ff */
[----:B------:R0:W4:Y:S01]  /*04d0*/  LDG.E R89, [R4.64] ;  /* 0x0000000404597981 */ /* 0x000122000c1e1900 */
[----:B------:R-:W-:Y:S01]  /*04e0*/  IMAD.WIDE.U32 R60, R43, R11, c[0x0][0x170] ;  /* 0x00005c002b3c7625 */ /* 0x000fe200078e000b */
[----:B-1----:R-:W-:-:S05]  /*04f0*/  IADD3 R44, R66, 0x580, RZ ;  /* 0x00000580422c7810 */ /* 0x002fca0007ffe0ff */
[----:B------:R2:W4:Y:S01]  /*0500*/  LDG.E R61, [R60.64] ;  /* 0x000000043c3d7981 */ /* 0x000522000c1e1900 */
[----:B------:R-:W-:Y:S01]  /*0510*/  IMAD.WIDE.U32 R58, R44, R11, c[0x0][0x170] ;  /* 0x00005c002c3a7625 */ /* 0x000fe200078e000b */
[----:B------:R-:W-:-:S05]  /*0520*/  IADD3 R46, R66, 0x600, RZ ;  /* 0x00000600422e7810 */ /* 0x000fca0007ffe0ff */
[----:B------:R-:W4:Y:S01]  /*0530*/  LDG.E R58, [R58.64] ;  /* 0x000000043a3a7981 */ /* 0x000f22000c1e1900 */
[----:B------:R-:W-:Y:S01]  /*0540*/  IMAD.WIDE.U32 R6, R46, R11, c[0x0][0x170] ;  /* 0x00005c002e067625 */ /* 0x000fe200078e000b */
[----:B------:R-:W-:-:S05]  /*0550*/  IADD3 R45, R66, 0x680, RZ ;  /* 0x00000680422d7810 */ /* 0x000fca0007ffe0ff */
[----:B------:R1:W4:Y:S01]  /*0560*/  LDG.E R6, [R6.64] ;  /* 0x0000000406067981 */ /* 0x000322000c1e1900 */
[----:B0-----:R-:W-:Y:S01]  /*0570*/  IMAD.WIDE.U32 R2, R45, R11, c[0x0][0x170] ;  /* 0x00005c002d027625 */ /* 0x001fe200078e000b */
[----:B------:R-:W-:-:S05]  /*0580*/  IADD3 R47, R66, 0x700, RZ ;  /* 0x00000700422f7810 */ /* 0x000fca0007ffe0ff */
[----:B------:R0:W4:Y:S01]  /*0590*/  LDG.E R2, [R2.64] ;  /* 0x0000000402027981 */ /* 0x000122000c1e1900 */
[----:B------:R-:W-:-:S06]  /*05a0*/  IMAD.WIDE.U32 R4, R47, R11, c[0x0][0x170] ;  /* 0x00005c002f047625 */ /* 0x000fcc00078e000b */
[----:B------:R-:W4:Y:S01]  /*05b0*/  LDG.E R4, [R4.64] ;  /* 0x0000000404047981 */ /* 0x000f22000c1e1900 */
[----:B------:R-:W-:Y:S02]  /*05c0*/  LOP3.LUT P1, RZ, R40, 0xff, RZ, 0xc0, !PT ;  /* 0x000000ff28ff7812 */ /* 0x000fe4000782c0ff */
[----:B------:R-:W-:Y:S01]  /*05d0*/  LOP3.LUT P0, RZ, R53, 0x1f, RZ, 0xc0, !PT ;  /* 0x0000001f35ff7812 */ /* 0x000fe2000780c0ff */
[--C-:B--2---:R-:W-:Y:S02]  /*05e0*/  HADD2.F32 R60, -RZ, R9.reuse.H0_H0 ;  /* 0x20000009ff3c7230 */ /* 0x104fe40000004100 */
[----:B------:R-:W-:-:S03]  /*05f0*/  HADD2.F32 R87, -RZ, R9.H1_H1 ;  /* 0x30000009ff577230 */ /* 0x000fc60000004100 */
[----:B------:R-:W-:Y:S01]  /*0600*/  FADD.FTZ R62, RZ, R60 ;  /* 0x0000003cff3e7221 */ /* 0x000fe20000010000 */
[----:B---3--:R-:W-:-:S03]  /*0610*/  HADD2.F32 R83, -RZ, R80.H0_H0 ;  /* 0x20000050ff537230 */ /* 0x008fc60000004100 */
[----:B------:R-:W-:Y:S01]  /*0620*/  FADD.FTZ R62, R87, R62 ;  /* 0x0000003e573e7221 */ /* 0x000fe20000010000 */
[----:B------:R-:W-:-:S03]  /*0630*/  HADD2.F32 R80, -RZ, R80.H1_H1 ;  /* 0x30000050ff507230 */ /* 0x000fc60000004100 */
[----:B-1----:R-:W-:Y:S01]  /*0640*/  FADD.FTZ R7, R83, R62 ;  /* 0x0000003e53077221 */ /* 0x002fe20000010000 */
[--C-:B----4-:R-:W-:Y:S02]  /*0650*/  HADD2.F32 R63, -RZ, R82.reuse.H0_H0 ;  /* 0x20000052ff3f7230 */ /* 0x110fe40000004100 */
[----:B------:R-:W-:Y:S01]  /*0660*/  HADD2.F32 R82, -RZ, R82.H1_H1 ;  /* 0x30000052ff527230 */ /* 0x000fe20000004100 */
[----:B------:R-:W-:-:S04]  /*0670*/  FADD.FTZ R62, R80, R7 ;  /* 0x00000007503e7221 */ /* 0x000fc80000010000 */
        /* <DEDUP_REMOVED lines=35> */
[----:B------:R-:W-:Y:S01]  /*08b0*/  HADD2.F32 R59, -RZ, R6.H1_H1 ;  /* 0x30000006ff3b7230 */ /* 0x000fe20000004100 */
[----:B------:R-:W-:Y:S02]  /*08c0*/  SHF.R.U32.HI R6, RZ, 0x5, R53 ;  /* 0x00000005ff067819 */ /* 0x000fe40000011635 */
[----:B------:R-:W-:Y:S01]  /*08d0*/  FADD.FTZ R62, R55, R62 ;  /* 0x0000003e373e7221 */ /* 0x000fe20000010000 */
[--C-:B------:R-:W-:Y:S01]  /*08e0*/  HADD2.F32 R57, -RZ, R2.reuse.H0_H0 ;  /* 0x20000002ff397230 */ /* 0x100fe20000004100 */
[----:B------:R-:W-:Y:S02]  /*08f0*/  LOP3.LUT R6, R6, 0x7fffffc, RZ, 0xc0, !PT ;  /* 0x07fffffc06067812 */ /* 0x000fe400078ec0ff */
[----:B------:R-:W-:Y:S01]  /*0900*/  FADD.FTZ R62, R85, R62 ;  /* 0x0000003e553e7221 */ /* 0x000fe20000010000 */
[----:B------:R-:W-:Y:S01]  /*0910*/  HADD2.F32 R11, -RZ, R2.H1_H1 ;  /* 0x30000002ff0b7230 */ /* 0x000fe20000004100 */
[----:B------:R-:W-:-:S02]  /*0920*/  @!P1 IADD3 R6, R6, 0x4, RZ ;  /* 0x0000000406069810 */ /* 0x000fc40007ffe0ff */
        /* <DEDUP_REMOVED lines=12> */
.L_x_832:
        /* <DEDUP_REMOVED lines=80> */
.L_x_833:
        /* <DEDUP_REMOVED lines=39> */
[----:B--2---:R-:W-:Y:S01]  /*1160*/  FADD.FTZ R53, R62, R53 ;  /* 0x000000353e357221 */ /* 0x004fe20000010000 */
[----:B------:R-:W-:Y:S01]  /*1170*/  MOV R62, 0x39888889 ;  /* 0x39888889003e7802 */ /* 0x000fe20000000f00 */
[C---:B------:R-:W-:Y:S02]  /*1180*/  FMUL.FTZ R64, R6.reuse, R64 ;  /* 0x0000004006407220 */ /* 0x040fe40000410000 */
[----:B------:R-:W-:Y:S01]  /*1190*/  FFMA.FTZ R5, R6, R2, R5 ;  /* 0x0000000206057223 */ /* 0x000fe20000010005 */
[----:B------:R-:W-:Y:S01]  /*11a0*/  SHF.R.U32.HI R2, RZ, 0x5, R58 ;  /* 0x00000005ff027819 */ /* 0x000fe2000001163a */
[----:B------:R-:W-:-:S03]  /*11b0*/  FMUL.FTZ R64, R3, R64 ;  /* 0x0000004003407220 */ /* 0x000fc60000410000 */
[----:B------:R-:W-:Y:S01]  /*11c0*/  LOP3.LUT R3, R2, 0x3, RZ, 0xc0, !PT ;  /* 0x0000000302037812 */ /* 0x000fe200078ec0ff */
[C---:B0-----:R-:W-:Y:S01]  /*11d0*/  FFMA.FTZ R64, R4.reuse, R64, R53 ;  /* 0x0000004004407223 */ /* 0x041fe20000010035 */
[----:B------:R-:W-:Y:S01]  /*11e0*/  HFMA2.MMA R53, -RZ, RZ, 0, 2.384185791015625e-07 ;  /* 0x00000004ff357435 */ /* 0x000fe200000001ff */
[----:B------:R-:W-:Y:S01]  /*11f0*/  FMUL.FTZ R68, R4, R5 ;  /* 0x0000000504447220 */ /* 0x000fe20000410000 */
[----:B------:R-:W-:-:S03]  /*1200*/  LOP3.LUT P0, RZ, R3, 0x1f, R58, 0xf8, !PT ;  /* 0x0000001f03ff7812 */ /* 0x000fc6000780f83a */
[----:B------:R-:W0:Y:S04]  /*1210*/  SHFL.IDX PT, R64, R64, RZ, 0x1f ;  /* 0x00001fff40407589 */ /* 0x000e2800000e0000 */
[----:B------:R-:W1:Y:S06]  /*1220*/  SHFL.IDX PT, R68, R68, RZ, 0x1f ;  /* 0x00001fff44447589 */ /* 0x000e6c00000e0000 */
[----:B------:R-:W-:-:S04]  /*1230*/  @!P0 IMAD.WIDE R2, R42, R53, c[0x0][0x180] ;  /* 0x000060002a028625 */ /* 0x000fc800078e0235 */
[C---:B------:R-:W-:Y:S01]  /*1240*/  @!P0 IMAD.WIDE R4, R42.reuse, R53, c[0x0][0x188] ;  /* 0x000062002a048625 */ /* 0x040fe200078e0235 */
[----:B------:R-:W-:-:S03]  /*1250*/  IADD3 R42, R42, c[0x0][0x160], RZ ;  /* 0x000058002a2a7a10 */ /* 0x000fc60007ffe0ff */
[----:B0-----:R-:W-:Y:S01]  /*1260*/  FFMA.FTZ R62, R64, R62, c[0x0][0x1b0] ;  /* 0x00006c00403e7623 */ /* 0x001fe2000001003e */
[----:B-1----:R0:W-:Y:S01]  /*1270*/  @!P0 STG.E [R2.64], R68 ;  /* 0x0000004402008986 */ /* 0x0021e2000c101904 */
[--C-:B------:R-:W-:Y:S02]  /*1280*/  FADD.FTZ R6, R60, -R68.reuse ;  /* 0x800000443c067221 */ /* 0x100fe40000010000 */
[--C-:B------:R-:W-:Y:S02]  /*1290*/  FADD.FTZ R87, R87, -R68.reuse ;  /* 0x8000004457577221 */ /* 0x100fe40000010000 */
[--C-:B------:R-:W-:Y:S02]  /*12a0*/  FADD.FTZ R83, R83, -R68.reuse ;  /* 0x8000004453537221 */ /* 0x100fe40000010000 */
[--C-:B------:R-:W-:Y:S02]  /*12b0*/  FADD.FTZ R80, R80, -R68.reuse ;  /* 0x8000004450507221 */ /* 0x100fe40000010000 */
        /* <DEDUP_REMOVED lines=11> */
[----:B0-----:R0:W-:Y:S01]  /*1370*/  @!P0 STG.E [R4.64], R3 ;  /* 0x0000000304008986 */ /* 0x0011e2000c101904 */
[--C-:B------:R-:W-:Y:S01]  /*1380*/  FADD.FTZ R69, R69, -R68.reuse ;  /* 0x8000004445457221 */ /* 0x100fe20000010000 */
[----:B------:R-:W-:Y:S01]  /*1390*/  ISETP.GE.AND P0, PT, R42, c[0x0][0x164], PT ;  /* 0x000059002a007a0c */ /* 0x000fe20003f06270 */
        /* <DEDUP_REMOVED lines=18> */
[----:B------:R-:W-:Y:S01]  /*14c0*/  FMUL.FTZ R82, R3, R82 ;  /* 0x0000005203527220 */ /* 0x000fe20000410000 */
[----:B------:R-:W-:Y:S01]  /*14d0*/  F2FP.PACK_AB R6, R7, R6 ;  /* 0x000000060706723e */ /* 0x000fe200000000ff */
[----:B------:R-:W-:-:S02]  /*14e0*/  FMUL.FTZ R9, R3, R83 ;  /* 0x0000005303097220 */ /* 0x000fc40000410000 */
[C---:B------:R-:W-:Y:S01]  /*14f0*/  FMUL.FTZ R80, R3.reuse, R80 ;  /* 0x0000005003507220 */ /* 0x040fe20000410000 */
[----:B------:R-:W-:Y:S01]  /*1500*/  F2FP.PACK_AB R11, R82, R11 ;  /* 0x0000000b520b723e */ /* 0x000fe200000000ff */
[C---:B------:R-:W-:Y:S01]  /*1510*/  FMUL.FTZ R75, R3.reuse, R75 ;  /* 0x0000004b034b7220 */ /* 0x040fe20000410000 */
[----:B-----5:R-:W-:Y:S01]  /*1520*/  HFMA2.MMA R79, R38, R6, R25 ;  /* 0x00000006264f7235 */ /* 0x020fe20000000019 */
[C---:B------:R-:W-:Y:S01]  /*1530*/  FMUL.FTZ R84, R3.reuse, R84 ;  /* 0x0000005403547220 */ /* 0x040fe20000410000 */
[----:B------:R-:W-:Y:S01]  /*1540*/  F2FP.PACK_AB R9, R80, R9 ;  /* 0x000000095009723e */ /* 0x000fe200000000ff */
[C---:B------:R-:W-:Y:S01]  /*1550*/  FMUL.FTZ R77, R3.reuse, R77 ;  /* 0x0000004d034d7220 */ /* 0x040fe20000410000 */
[----:B------:R-:W-:Y:S01]  /*1560*/  HFMA2.MMA R83, R36, R11, R23 ;  /* 0x0000000b24537235 */ /* 0x000fe20000000017 */
[C---:B------:R-:W-:Y:S01]  /*1570*/  FMUL.FTZ R86, R3.reuse, R86 ;  /* 0x0000005603567220 */ /* 0x040fe20000410000 */
[----:B------:R-:W-:Y:S01]  /*1580*/  F2FP.PACK_AB R75, R84, R75 ;  /* 0x0000004b544b723e */ /* 0x000fe200000000ff */
[C---:B------:R-:W-:Y:S01]  /*1590*/  FMUL.FTZ R65, R3.reuse, R65 ;  /* 0x0000004103417220 */ /* 0x040fe20000410000 */
[----:B------:R-:W-:Y:S01]  /*15a0*/  HFMA2 R81, R41, R9, R24 ;  /* 0x0000000929517231 */ /* 0x000fe20000000018 */
[C---:B------:R-:W-:Y:S01]  /*15b0*/  FMUL.FTZ R70, R3.reuse, R70 ;  /* 0x0000004603467220 */ /* 0x040fe20000410000 */
[----:B------:R-:W-:Y:S01]  /*15c0*/  F2FP.PACK_AB R77, R86, R77 ;  /* 0x0000004d564d723e */ /* 0x000fe200000000ff */
[C---:B------:R-:W-:Y:S01]  /*15d0*/  FMUL.FTZ R67, R3.reuse, R67 ;  /* 0x0000004303437220 */ /* 0x040fe20000410000 */
[----:B------:R-:W-:Y:S01]  /*15e0*/  HFMA2 R75, R39, R75, R22 ;  /* 0x0000004b274b7231 */ /* 0x000fe20000000016 */
        /* <DEDUP_REMOVED lines=8> */
[----:B------:R-:W-:-:S02]  /*1670*/  FMUL.FTZ R76, R3, R76 ;  /* 0x0000004c034c7220 */ /* 0x000fc40000410000 */
[C---:B------:R-:W-:Y:S01]  /*1680*/  FMUL.FTZ R73, R3.reuse, R73 ;  /* 0x0000004903497220 */ /* 0x040fe20000410000 */
[----:B------:R-:W-:Y:S01]  /*1690*/  HFMA2.MMA R67, R32, R67, R19 ;  /* 0x0000004320437235 */ /* 0x000fe20000000013 */
[C---:B------:R-:W-:Y:S01]  /*16a0*/  FMUL.FTZ R78, R3.reuse, R78 ;  /* 0x0000004e034e7220 */ /* 0x040fe20000410000 */
[----:B------:R-:W-:Y:S01]  /*16b0*/  F2FP.PACK_AB R71, R76, R71 ;  /* 0x000000474c47723e */ /* 0x000fe200000000ff */
[C---:B------:R-:W-:Y:S02]  /*16c0*/  FMUL.FTZ R55, R3.reuse, R55 ;  /* 0x0000003703377220 */ /* 0x040fe40000410000 */
        /* <DEDUP_REMOVED lines=14> */
[----:B------:R-:W-:Y:S01]  /*17b0*/  FMUL.FTZ R68, R3, R68 ;  /* 0x0000004403447220 */ /* 0x000fe20000410000 */
[----:B------:R-:W-:Y:S01]  /*17c0*/  F2FP.PACK_AB R61, R64, R61 ;  /* 0x0000003d403d723e */ /* 0x000fe200000000ff */
[----:B0-----:R-:W-:Y:S01]  /*17d0*/  IMAD.WIDE.U32 R2, R66, R53, c[0x0][0x178] ;  /* 0x00005e0042027625 */ /* 0x001fe200078e0035 */
[----:B------:R-:W-:Y:S02]  /*17e0*/  HFMA2.MMA R59, R26, R59, R13 ;  /* 0x0000003b1a3b7235 */ /* 0x000fe4000000000d */
[----:B------:R-:W-:Y:S01]  /*17f0*/  F2FP.PACK_AB R63, R68, R63 ;  /* 0x0000003f443f723e */ /* 0x000fe200000000ff */
[----:B------:R-:W-:Y:S01]  /*1800*/  IMAD.WIDE.U32 R4, R56, R53, c[0x0][0x178] ;  /* 0x00005e0038047625 */ /* 0x000fe200078e0035 */
[----:B------:R0:W-:Y:S01]  /*1810*/  STG.E [R2.64], R79 ;  /* 0x0000004f02007986 */ /* 0x0001e2000c101904 */
[----:B------:R-:W-:-:S02]  /*1820*/  HFMA2 R61, R29, R61, R12 ;  /* 0x0000003d1d3d7231 */ /* 0x000fc4000000000c */
[-C--:B------:R-:W-:Y:S01]  /*1830*/  IMAD.WIDE.U32 R6, R54, R53.reuse, c[0x0][0x178] ;  /* 0x00005e0036067625 */ /* 0x080fe200078e0035 */
[----:B------:R1:W-:Y:S01]  /*1840*/  STG.E [R4.64], R81 ;  /* 0x0000005104007986 */ /* 0x0003e2000c101904 */
[----:B------:R-:W-:Y:S02]  /*1850*/  HFMA2.MMA R63, R27, R63, R0 ;  /* 0x0000003f1b3f7235 */ /* 0x000fe40000000000 */
[-C--:B------:R-:W-:Y:S01]  /*1860*/  IMAD.WIDE.U32 R8, R8, R53.reuse, c[0x0][0x178] ;  /* 0x00005e0008087625 */ /* 0x080fe200078e0035 */
[----:B------:R2:W-:Y:S03]  /*1870*/  STG.E [R6.64], R83 ;  /* 0x0000005306007986 */ /* 0x0005e6000c101904 */
[-C--:B------:R-:W-:Y:S01]  /*1880*/  IMAD.WIDE.U32 R10, R10, R53.reuse, c[0x0][0x178] ;  /* 0x00005e000a0a7625 */ /* 0x080fe200078e0035 */
[----:B------:R3:W-:Y:S03]  /*1890*/  STG.E [R8.64], R75 ;  /* 0x0000004b08007986 */ /* 0x0007e6000c101904 */
[-C--:B0-----:R-:W-:Y:S01]  /*18a0*/  IMAD.WIDE.U32 R2, R52, R53.reuse, c[0x0][0x178] ;  /* 0x00005e0034027625 */ /* 0x081fe200078e0035 */
[----:B------:R0:W-:Y:S03]  /*18b0*/  STG.E [R10.64], R77 ;  /* 0x0000004d0a007986 */ /* 0x0001e6000c101904 */
[-C--:B-1----:R-:W-:Y:S01]  /*18c0*/  IMAD.WIDE.U32 R4, R51, R53.reuse, c[0x0][0x178] ;  /* 0x00005e0033047625 */ /* 0x082fe200078e0035 */
[----:B------:R1:W-:Y:S03]  /*18d0*/  STG.E [R2.64], R65 ;  /* 0x0000004102007986 */ /* 0x0003e6000c101904 */
[----:B--2---:R-:W-:Y:S01]  /*18e0*/  IMAD.WIDE.U32 R6, R50, R53, c[0x0][0x178] ;  /* 0x00005e0032067625 */ /* 0x004fe200078e0035 */
[----:B---3--:R-:W-:Y:S01]  /*18f0*/  F2FP.PACK_AB R9, R74, R69 ;  /* 0x000000454a09723e */ /* 0x008fe200000000ff */
[----:B------:R2:W-:Y:S02]  /*1900*/  STG.E [R4.64], R67 ;  /* 0x0000004304007986 */ /* 0x0005e4000c101904 */
[----:B0-----:R-:W-:-:S02]  /*1910*/  IMAD.WIDE.U32 R10, R48, R53, c[0x0][0x178] ;  /* 0x00005e00300a7625 */ /* 0x001fc400078e0035 */
[----:B------:R-:W-:Y:S02]  /*1920*/  HFMA2 R69, R35, R9, R18 ;  /* 0x0000000923457231 */ /* 0x000fe40000000012 */
[----:B------:R-:W-:-:S03]  /*1930*/  IMAD.WIDE.U32 R8, R49, R53, c[0x0][0x178] ;  /* 0x00005e0031087625 */ /* 0x000fc600078e0035 */
[----:B------:R0:W-:Y:S01]  /*1940*/  STG.E [R6.64], R69 ;  /* 0x0000004506007986 */ /* 0x0001e2000c101904 */
[----:B-1----:R-:W-:-:S03]  /*1950*/  IMAD.WIDE.U32 R2, R43, R53, c[0x0][0x178] ;  /* 0x00005e002b027625 */ /* 0x002fc600078e0035 */
[----:B------:R1:W-:Y:S01]  /*1960*/  STG.E [R8.64], R71 ;  /* 0x0000004708007986 */ /* 0x0003e2000c101904 */
[----:B--2---:R-:W-:-:S03]  /*1970*/  IMAD.WIDE.U32 R4, R44, R53, c[0x0][0x178] ;  /* 0x00005e002c047625 */ /* 0x004fc600078e0035 */
[----:B------:R2:W-:Y:S01]  /*1980*/  STG.E [R10.64], R73 ;  /* 0x000000490a007986 */ /* 0x0005e2000c101904 */
[----:B0-----:R-:W-:-:S03]  /*1990*/  F2FP.PACK_AB R7, R60, R57 ;  /* 0x000000393c07723e */ /* 0x001fc600000000ff */
[----:B------:R0:W-:Y:S01]  /*19a0*/  STG.E [R2.64], R55 ;  /* 0x0000003702007986 */ /* 0x0001e2000c101904 */
[----:B-1----:R-:W-:Y:S01]  /*19b0*/  IMAD.WIDE.U32 R8, R45, R53, c[0x0][0x178] ;  /* 0x00005e002d087625 */ /* 0x002fe200078e0035 */
[----:B------:R-:W-:-:S03]  /*19c0*/  HFMA2 R49, R31, R7, R14 ;  /* 0x000000071f317231 */ /* 0x000fc6000000000e */
[-C--:B------:R-:W-:Y:S02]  /*19d0*/  IMAD.WIDE.U32 R6, R46, R53.reuse, c[0x0][0x178] ;  /* 0x00005e002e067625 */ /* 0x080fe400078e0035 */
[----:B------:R0:W-:Y:S02]  /*19e0*/  STG.E [R4.64], R49 ;  /* 0x0000003104007986 */ /* 0x0001e4000c101904 */
[----:B--2---:R-:W-:Y:S02]  /*19f0*/  IMAD.WIDE.U32 R10, R47, R53, c[0x0][0x178] ;  /* 0x00005e002f0a7625 */ /* 0x004fe400078e0035 */
[----:B------:R0:W-:Y:S04]  /*1a00*/  STG.E [R6.64], R59 ;  /* 0x0000003b06007986 */ /* 0x0001e8000c101904 */
[----:B------:R0:W-:Y:S04]  /*1a10*/  STG.E [R8.64], R61 ;  /* 0x0000003d08007986 */ /* 0x0001e8000c101904 */
[----:B------:R0:W-:Y:S02]  /*1a20*/  STG.E [R10.64], R63 ;  /* 0x0000003f0a007986 */ /* 0x0001e4000c101904 */
[----:B0-----:R-:W-:Y:S01]  /*1a30*/  @P0 CALL.REL.NOINC `(.L_x_830) ;  /* 0x0000001000000944 */ /* 0x001fe20003c00000 */
[----:B------:R-:W-:Y:S05]  /*1a40*/  BRA `(.L_x_831) ;  /* 0xffffe87000007947 */ /* 0x000fea000383ffff */
.L_x_830:
[----:B------:R-:W-:Y:S05]  /*1a50*/  EXIT ;  /* 0x000000000000794d */ /* 0x000fea0003800000 */
.L_x_828:
[----:B------:R-:W-:Y:S01]  /*1a60*/  HFMA2.MMA R62, -RZ, RZ, 0, 1.847743988037109375e-06 ;  /* 0x0000001fff3e7435 */ /* 0x000fe200000001ff */
[----:B------:R-:W-:-:S02]  /*1a70*/  MOV R64, 0x1 ;  /* 0x0000000100407802 */ /* 0x000fc40000000f00 */
[----:B------:R-:W-:Y:S02]  /*1a80*/  MOV R58, 0xffffffff ;  /* 0xffffffff003a7802 */ /* 0x000fe40000000f00 */
[----:B------:R-:W-:Y:S02]  /*1a90*/  MOV R4, 0x1ab0 ;  /* 0x00001ab000047802 */ /* 0x000fe40000000f00 */
[----:B-----5:R-:W-:Y:S05]  /*1aa0*/  CALL.REL.NOINC `($__internal_98_$__cuda_sm70_shflsync_bfly_p) ;  /* 0x0000075000007944 */ /* 0x020fea0003c00000 */
[----:B01----:R-:W-:Y:S05]  /*1ab0*/  BRA `(.L_x_832) ;  /* 0xffffef3000007947 */ /* 0x003fea000383ffff */
.L_x_829:
[----:B------:R-:W-:Y:S01]  /*1ac0*/  HFMA2.MMA R64, -RZ, RZ, 0, 1.1920928955078125e-07 ;  /* 0x00000002ff407435 */ /* 0x000fe200000001ff */
[----:B------:R-:W-:Y:S02]  /*1ad0*/  MOV R62, 0x1f ;  /* 0x0000001f003e7802 */ /* 0x000fe40000000f00 */
[----:B------:R-:W-:Y:S02]  /*1ae0*/  MOV R58, 0xffffffff ;  /* 0xffffffff003a7802 */ /* 0x000fe40000000f00 */
[----:B------:R-:W-:Y:S02]  /*1af0*/  MOV R4, 0x1b10 ;  /* 0x00001b1000047802 */ /* 0x000fe40000000f00 */
[----:B-----5:R-:W-:Y:S05]  /*1b00*/  CALL.REL.NOINC `($__internal_98_$__cuda_sm70_shflsync_bfly_p) ;  /* 0x000006f000007944 */ /* 0x020fea0003c00000 */
[----:B0-----:R-:W-:Y:S01]  /*1b10*/  HFMA2.MMA R64, -RZ, RZ, 0, 2.384185791015625e-07 ;  /* 0x00000004ff407435 */ /* 0x001fe200000001ff */
[----:B-1----:R-:W-:Y:S01]  /*1b20*/  FADD.FTZ R3, R3, R58 ;  /* 0x0000003a03037221 */ /* 0x002fe20000010000 */
[----:B------:R-:W-:Y:S02]  /*1b30*/  MOV R62, 0x1f ;  /* 0x0000001f003e7802 */ /* 0x000fe40000000f00 */
[----:B------:R-:W-:-:S02]  /*1b40*/  MOV R58, 0xffffffff ;  /* 0xffffffff003a7802 */ /* 0x000fc40000000f00 */
[----:B------:R-:W-:Y:S02]  /*1b50*/  MOV R4, 0x1b70 ;  /* 0x00001b7000047802 */ /* 0x000fe40000000f00 */
[----:B------:R-:W-:Y:S05]  /*1b60*/  CALL.REL.NOINC `($__internal_98_$__cuda_sm70_shflsync_bfly_p) ;  /* 0x0000069000007944 */ /* 0x000fea0003c00000 */
[----:B0-----:R-:W-:Y:S01]  /*1b70*/  HFMA2.MMA R64, -RZ, RZ, 0, 4.76837158203125e-07 ;  /* 0x00000008ff407435 */ /* 0x001fe200000001ff */
[----:B-1----:R-:W-:Y:S01]  /*1b80*/  FADD.FTZ R3, R3, R58 ;  /* 0x0000003a03037221 */ /* 0x002fe20000010000 */
[----:B------:R-:W-:Y:S02]  /*1b90*/  MOV R62, 0x1f ;  /* 0x0000001f003e7802 */ /* 0x000fe40000000f00 */
[----:B------:R-:W-:Y:S02]  /*1ba0*/  MOV R58, 0xffffffff ;  /* 0xffffffff003a7802 */ /* 0x000fe40000000f00 */
[----:B------:R-:W-:Y:S02]  /*1bb0*/  MOV R4, 0x1bd0 ;  /* 0x00001bd000047802 */ /* 0x000fe40000000f00 */
[----:B------:R-:W-:Y:S05]  /*1bc0*/  CALL.REL.NOINC `($__internal_98_$__cuda_sm70_shflsync_bfly_p) ;  /* 0x0000063000007944 */ /* 0x000fea0003c00000 */
[----:B0-----:R-:W-:Y:S01]  /*1bd0*/  HFMA2.MMA R64, -RZ, RZ, 0, 9.5367431640625e-07 ;  /* 0x00000010ff407435 */ /* 0x001fe200000001ff */
[----:B-1----:R-:W-:Y:S01]  /*1be0*/  FADD.FTZ R3, R3, R58 ;  /* 0x0000003a03037221 */ /* 0x002fe20000010000 */
[----:B------:R-:W-:Y:S02]  /*1bf0*/  MOV R62, 0x1f ;  /* 0x0000001f003e7802 */ /* 0x000fe40000000f00 */
[----:B------:R-:W-:-:S02]  /*1c00*/  MOV R58, 0xffffffff ;  /* 0xffffffff003a7802 */ /* 0x000fc40000000f00 */
[----:B------:R-:W-:Y:S02]  /*1c10*/  MOV R4, 0x1c30 ;  /* 0x00001c3000047802 */ /* 0x000fe40000000f00 */
[----:B------:R-:W-:Y:S05]  /*1c20*/  CALL.REL.NOINC `($__internal_98_$__cuda_sm70_shflsync_bfly_p) ;  /* 0x000005d000007944 */ /* 0x000fea0003c00000 */
        /* <DEDUP_REMOVED lines=66> */
[----:B------:R-:W-:Y:S05]  /*2050*/  CALL.REL.NOINC `($__internal_98_$__cuda_sm70_shflsync_bfly_p) ;  /* 0x000001a000007944 */ /* 0x000fea0003c00000 */
[----:B0-----:R-:W-:Y:S01]  /*2060*/  HFMA2.MMA R64, -RZ, RZ, 0, 1.1920928955078125e-07 ;  /* 0x00000002ff407435 */ /* 0x001fe200000001ff */
[----:B-1----:R-:W-:Y:S01]  /*2070*/  FADD.FTZ R3, R3, R58 ;  /* 0x0000003a03037221 */ /* 0x002fe20000010000 */
[----:B------:R-:W-:Y:S02]  /*2080*/  MOV R62, 0x1f ;  /* 0x0000001f003e7802 */ /* 0x000fe40000000f00 */
[----:B------:R-:W-:Y:S02]  /*2090*/  MOV R58, 0xffffffff ;  /* 0xffffffff003a7802 */ /* 0x000fe40000000f00 */
[----:B------:R-:W-:Y:S02]  /*20a0*/  MOV R4, 0x20c0 ;  /* 0x000020c000047802 */ /* 0x000fe40000000f00 */
[----:B------:R-:W-:Y:S05]  /*20b0*/  CALL.REL.NOINC `($__internal_98_$__cuda_sm70_shflsync_bfly_p) ;  /* 0x0000014000007944 */ /* 0x000fea0003c00000 */
        /* <DEDUP_REMOVED lines=18> */
[----:B01----:R-:W-:Y:S01]  /*21e0*/  MOV R64, R58 ;  /* 0x0000003a00407202 */ /* 0x003fe20000000f00 */
[----:B------:R-:W-:Y:S05]  /*21f0*/  BRA `(.L_x_833) ;  /* 0xffffecf000007947 */ /* 0x000fea000383ffff */
        .weak           $__internal_98_$__cuda_sm70_shflsync_bfly_p
        .type           $__internal_98_$__cuda_sm70_shflsync_bfly_p,@function
        .size           $__internal_98_$__cuda_sm70_shflsync_bfly_p,(.L_x_1147 - $__internal_98_$__cuda_sm70_shflsync_bfly_p)
$__internal_98_$__cuda_sm70_shflsync_bfly_p:
[----:B------:R-:W-:Y:S01]  /*2200*/  HFMA2.MMA R5, -RZ, RZ, 0, 0 ;  /* 0x00000000ff057435 */ /* 0x000fe200000001ff */
[----:B------:R-:W-:Y:S04]  /*2210*/  WARPSYNC R58 ;  /* 0x0000003a00007348 */ /* 0x000fe80003800000 */
[----:B------:R0:W1:Y:S01]  /*2220*/  SHFL.BFLY PT, R58, R3, R64, R62 ;  /* 0x0c000040033a7389 */ /* 0x00006200000e003e */
[----:B------:R-:W-:Y:S05]  /*2230*/  RET.REL.NODEC R4 `(_ZN10layer_norm13ln_fwd_kernelINS_13Kernel_traitsI6__halfS2_S2_fjLj3840ELj1ELj1ELj4ELj4ENS_18Kernel_traits_baseILj3840ES2_S2_S2_fjLj128EEEEEEEvNS_9FwdParamsE) ;  /* 0xffffddc004007950 */ /* 0x000fea0003c3ffff */
.L_x_834:
        /* <DEDUP_REMOVED lines=12> */
.L_x_1147:


//--------------------- .text._ZN10layer_norm13ln_fwd_kernelINS_13Kernel_traitsIffffjLj3840ELj1ELj1ELj4ELj4ENS_18Kernel_traits_baseILj3840EffffjLj128EEEEEEEvNS_9FwdParamsE --------------------------
	.section	.text._ZN10layer_norm13ln_fwd_kernelINS_13Kernel_traitsIffffjLj3840ELj1ELj1ELj4ELj4ENS_18Kernel_traits_baseILj3840EffffjLj128EEEEEEEvNS_9FwdParamsE,"ax",@progbits
	.sectioninfo	@"SHI_REGISTERS=164"
	.align	128
        .global         _ZN10layer_norm13ln_fwd_kernelINS_13Kernel_traitsIffffjLj3840ELj1ELj1ELj4ELj4ENS_18Kernel_traits_baseILj3840EffffjLj128EEEEEEEvNS_9FwdParamsE
        .type           _ZN10layer_norm13ln_fwd_kernelINS_13Kernel_traitsIffffjLj3840ELj1ELj1ELj4ELj4ENS_18Kernel_traits_baseILj3840EffffjLj128EEEEEEEvNS_9FwdParamsE,@function
        .size           _ZN10layer_norm13ln_fwd_kernelINS_13Kernel_traitsIffffjLj3840ELj1ELj1ELj4ELj4ENS_18Kernel_traits_baseILj3840EffffjLj128EEEEEEEvNS_9FwdParamsE,(.L_x_1148 - _ZN10layer_norm13ln_fwd_kernelINS_13Kernel_traitsIffffjLj3840ELj1ELj1ELj4ELj4ENS_18Kernel_traits_baseILj3840EffffjLj128EEEEEEEvNS_9FwdParamsE)
        .other          _ZN10layer_norm13ln_fwd_kernelINS_13Kernel_traitsIffffjLj3840ELj1ELj1ELj4ELj4ENS_18Kernel_traits_baseILj3840EffffjLj128EEEEEEEvNS_9FwdParamsE,@"STO_CUDA_ENTRY STV_DEFAULT"
_ZN10layer_norm13ln_fwd_kernelINS_13Kernel_traitsIffffjLj3840ELj1ELj1ELj4ELj4ENS_18Kernel_traits_baseILj3840EffffjLj128EEEEEEEvNS_9FwdParamsE:
.text._ZN10layer_norm13ln_fwd_kernelINS_13Kernel_traitsIffffjLj3840ELj1ELj1ELj4ELj4ENS_18Kernel_traits_baseILj3840EffffjLj128EEEEEEEvNS_9FwdParamsE:
        /* <DEDUP_REMOVED lines=73> */
[----:B------:R-:W-:-:S03]  /*0490*/  HFMA2.MMA R0, -RZ, RZ, 0, 5.9604644775390625e-08 ;  /* 0x00000001ff007435 */ /* 0x000fc600000001ff */
.L_x_838:
[----:B------:R-:W1:Y:S01]  /*04a0*/  S2R R104, SR_TID.X ;  /* 0x0000000000687919 */ /* 0x000e620000002100 */
[----:B------:R-:W-:-:S02]  /*04b0*/  MOV R12, 0x4 ;  /* 0x00000004000c7802 */ /* 0x000fc40000000f00 */
[----:B-1----:R-:W-:-:S05]  /*04c0*/  LOP3.LUT R103, R104, 0x7f, RZ, 0xc0, !PT ;  /* 0x0000007f68677812 */ /* 0x002fca00078ec0ff */
[----:B------:R-:W-:-:S04]  /*04d0*/  IMAD R103, R22, 0xf00, R103 ;  /* 0x00000f0016677824 */ /* 0x000fc800078e0267 */
[CC--:B0-----:R-:W-:Y:S01]  /*04e0*/  IMAD.WIDE.U32 R2, R103.reuse, R12.reuse, c[0x0][0x170] ;  /* 0x00005c0067027625 */ /* 0x0c1fe200078e000c */
        /* <DEDUP_REMOVED lines=16> */
[C---:B------:R-:W-:Y:S02]  /*05f0*/  IADD3 R16, R103.reuse, 0x380, RZ ;  /* 0x0000038067107810 */ /* 0x040fe40007ffe0ff */
[-C--:B------:R-:W-:Y:S01]  /*0600*/  IMAD.WIDE.U32 R88, R14, R12.reuse, c[0x0][0x170] ;  /* 0x00005c000e587625 */ /* 0x080fe200078e000c */
[----:B------:R1:W3:Y:S01]  /*0610*/  LDG.E R111, [R86.64] ;  /* 0x00000004566f7981 */ /* 0x0002e2000c1e1900 */
[C---:B------:R-:W-:Y:S02]  /*0620*/  IADD3 R18, R103.reuse, 0x400, RZ ;  /* 0x0000040067127810 */ /* 0x040fe40007ffe0ff */
[----:B------:R-:W-:Y:S01]  /*0630*/  IMAD.WIDE.U32 R8, R16, R12, c[0x0][0x170] ;  /* 0x00005c0010087625 */ /* 0x000fe200078e000c */
[----:B------:R1:W3:Y:S01]  /*0640*/  LDG.E R109, [R88.64] ;  /* 0x00000004586d7981 */ /* 0x0002e2000c1e1900 */
[----:B------:R-:W-:-:S02]  /*0650*/  IADD3 R20, R103, 0x480, RZ ;  /* 0x0000048067147810 */ /* 0x000fc40007ffe0ff */
[-C--:B0-----:R-:W-:Y:S01]  /*0660*/  IMAD.WIDE.U32 R10, R18, R12.reuse, c[0x0][0x170] ;  /* 0x00005c00120a7625 */ /* 0x081fe200078e000c */
[----:B------:R0:W3:Y:S01]  /*0670*/  LDG.E R107, [R8.64] ;  /* 0x00000004086b7981 */ /* 0x0000e2000c1e1900 */
[C---:B------:R-:W-:Y:S02]  /*0680*/  IADD3 R83, R103.reuse, 0x500, RZ ;  /* 0x0000050067537810 */ /* 0x040fe40007ffe0ff */
[-C--:B------:R-:W-:Y:S01]  /*0690*/  IMAD.WIDE.U32 R2, R20, R12.reuse, c[0x0][0x170] ;  /* 0x00005c0014027625 */ /* 0x080fe200078e000c */
        /* <DEDUP_REMOVED lines=8> */
[-C--:B0-----:R-:W-:Y:S01]  /*0720*/  IMAD.WIDE.U32 R8, R85, R12.reuse, c[0x0][0x170] ;  /* 0x00005c0055087625 */ /* 0x081fe200078e000c */
[----:B------:R0:W3:Y:S01]  /*0730*/  LDG.E R129, [R6.64] ;  /* 0x0000000406817981 */ /* 0x0000e2000c1e1900 */
[C---:B------:R-:W-:Y:S02]  /*0740*/  IADD3 R87, R103.reuse, 0x700, RZ ;  /* 0x0000070067577810 */ /* 0x040fe40007ffe0ff */
[----:B------:R-:W-:Y:S01]  /*0750*/  IMAD.WIDE.U32 R10, R86, R12, c[0x0][0x170] ;  /* 0x00005c00560a7625 */ /* 0x000fe200078e000c */
[----:B------:R0:W3:Y:S01]  /*0760*/  LDG.E R131, [R8.64] ;  /* 0x0000000408837981 */ /* 0x0000e2000c1e1900 */
[----:B------:R-:W-:-:S02]  /*0770*/  IADD3 R88, R103, 0x780, RZ ;  /* 0x0000078067587810 */ /* 0x000fc40007ffe0ff */
[-C--:B-1----:R-:W-:Y:S01]  /*0780*/  IMAD.WIDE.U32 R2, R87, R12.reuse, c[0x0][0x170] ;  /* 0x00005c0057027625 */ /* 0x082fe200078e000c */
[----:B------:R1:W3:Y:S01]  /*0790*/  LDG.E R133, [R10.64] ;  /* 0x000000040a857981 */ /* 0x0002e2000c1e1900 */
[C---:B------:R-:W-:Y:S02]  /*07a0*/  IADD3 R89, R103.reuse, 0x800, RZ ;  /* 0x0000080067597810 */ /* 0x040fe40007ffe0ff */
[-C--:B----4-:R-:W-:Y:S01]  /*07b0*/  IMAD.WIDE.U32 R4, R88, R12.reuse, c[0x0][0x170] ;  /* 0x00005c0058047625 */ /* 0x090fe200078e000c */
[----:B------:R4:W3:Y:S01]  /*07c0*/  LDG.E R135, [R2.64] ;  /* 0x0000000402877981 */ /* 0x0008e2000c1e1900 */
[----:B------:R-:W-:Y:S02]  /*07d0*/  IADD3 R90, R103, 0x880, RZ ;  /* 0x00000880675a7810 */ /* 0x000fe40007ffe0ff */
[----:B0-----:R-:W-:Y:S01]  /*07e0*/  IMAD.WIDE.U32 R6, R89, R12, c[0x0][0x170] ;  /* 0x00005c0059067625 */ /* 0x001fe200078e000c */
[----:B------:R0:W3:Y:S01]  /*07f0*/  LDG.E R137, [R4.64] ;  /* 0x0000000404897981 */ /* 0x0000e2000c1e1900 */
[----:B------:R-:W-:-:S02]  /*0800*/  IADD3 R91, R103, 0x900, RZ ;  /* 0x00000900675b7810 */ /* 0x000fc40007ffe0ff */
[-C--:B------:R-:W-:Y:S01]  /*0810*/  IMAD.WIDE.U32 R8, R90, R12.reuse, c[0x0][0x170] ;  /* 0x00005c005a087625 */ /* 0x080fe200078e000c */
[----:B------:R0:W3:Y:S01]  /*0820*/  LDG.E R139, [R6.64] ;  /* 0x00000004068b7981 */ /* 0x0000e2000c1e1900 */
[----:B------:R-:W-:Y:S02]  /*0830*/  IADD3 R92, R103, 0x980, RZ ;  /* 0x00000980675c7810 */ /* 0x000fe40007ffe0ff */
[-C--:B-1----:R-:W-:Y:S01]  /*0840*/  IMAD.WIDE.U32 R10, R91, R12.reuse, c[0x0][0x170] ;  /* 0x00005c005b0a7625 */ /* 0x082fe200078e000c */
[----:B------:R1:W3:Y:S01]  /*0850*/  LDG.E R141, [R8.64] ;  /* 0x00000004088d7981 */ /* 0x0002e2000c1e1900 */
[C---:B------:R-:W-:Y:S02]  /*0860*/  IADD3 R93, R103.reuse, 0xa00, RZ ;  /* 0x00000a00675d7810 */ /* 0x040fe40007ffe0ff */
[----:B----4-:R-:W-:Y:S01]  /*0870*/  IMAD.WIDE.U32 R2, R92, R12, c[0x0][0x170] ;  /* 0x00005c005c027625 */ /* 0x010fe200078e000c */
        /* <DEDUP_REMOVED lines=21> */
[----:B------:R-:W3:Y:S01]  /*09d0*/  LDG.E R157, [R4.64] ;  /* 0x00000004049d7981 */ /* 0x000ee2000c1e1900 */
[C---:B------:R-:W-:Y:S02]  /*09e0*/  IADD3 R101, R103.reuse, 0xe00, RZ ;  /* 0x00000e0067657810 */ /* 0x040fe40007ffe0ff */
[-C--:B----4-:R-:W-:Y:S01]  /*09f0*/  IMAD.WIDE.U32 R8, R100, R12.reuse, c[0x0][0x170] ;  /* 0x00005c0064087625 */ /* 0x090fe200078e000c */
[----:B------:R-:W-:Y:S01]  /*0a00*/  IADD3 R102, R103, 0xe80, RZ ;  /* 0x00000e8067667810 */ /* 0x000fe20007ffe0ff */
[----:B------:R1:W4:Y:S02]  /*0a10*/  LDG.E R7, [R6.64] ;  /* 0x0000000406077981 */ /* 0x000324000c1e1900 */
[-C--:B0-----:R-:W-:Y:S02]  /*0a20*/  IMAD.WIDE.U32 R10, R101, R12.reuse, c[0x0][0x170] ;  /* 0x00005c00650a7625 */ /* 0x081fe400078e000c */
[----:B------:R-:W4:Y:S02]  /*0a30*/  LDG.E R9, [R8.64] ;  /* 0x0000000408097981 */ /* 0x000f24000c1e1900 */
[----:B------:R-:W-:-:S02]  /*0a40*/  IMAD.WIDE.U32 R12, R102, R12, c[0x0][0x170] ;  /* 0x00005c00660c7625 */ /* 0x000fc400078e000c */
[----:B------:R-:W4:Y:S04]  /*0a50*/  LDG.E R11, [R10.64] ;  /* 0x000000040a0b7981 */ /* 0x000f28000c1e1900 */
[----:B------:R-:W4:Y:S01]  /*0a60*/  LDG.E R13, [R12.64] ;  /* 0x000000040c0d7981 */ /* 0x000f22000c1e1900 */
[----:B------:R-:W-:Y:S02]  /*0a70*/  LOP3.LUT P1, RZ, R0, 0xff, RZ, 0xc0, !PT ;  /* 0x000000ff00ff7812 */ /* 0x000fe4000782c0ff */
[----:B-1----:R-:W-:-:S04]  /*0a80*/  SHF.R.U32.HI R6, RZ, 0x5, R104 ;  /* 0x00000005ff067819 */ /* 0x002fc80000011668 */
        /* <DEDUP_REMOVED lines=32> */
[----:B------:R-:W-:Y:S01]  /*0c90*/  FADD.FTZ R10, R2, R13 ;  /* 0x0000000d020a7221 */ /* 0x000fe20000010000 */
[----:B------:R-:W-:Y:S05]  /*0ca0*/  BRA.DIV ~URZ, `(.L_x_835) ;  /* 0x000012927f007947 */ /* 0x000fea000b800000 */
[----:B------:R0:W1:Y:S02]  /*0cb0*/  SHFL.BFLY PT, R2, R10, 0x1, 0x1f ;  /* 0x0c201f000a027f89 */ /* 0x00006400000e0000 */
.L_x_839:
        /* <DEDUP_REMOVED lines=80> */
.L_x_840:
        /* <DEDUP_REMOVED lines=36> */
[----:B0-----:R-:W-:-:S04]  /*1400*/  FADD.FTZ R6, R159, -R2 ;  /* 0x800000029f067221 */ /* 0x001fc80000010000 */
[----:B------:R-:W-:Y:S02]  /*1410*/  FMUL.FTZ R105, R6, R6 ;  /* 0x0000000606697220 */ /* 0x000fe40000410000 */
[----:B------:R-:W-:Y:S02]  /*1420*/  FMUL.FTZ R6, R161, R2 ;  /* 0x00000002a1067220 */ /* 0x000fe40000410000 */
[C---:B------:R-:W-:Y:S01]  /*1430*/  FMUL.FTZ R2, R106.reuse, R105 ;  /* 0x000000696a027220 */ /* 0x040fe20000410000 */
[----:B------:R-:W-:Y:S01]  /*1440*/  HFMA2.MMA R105, -RZ, RZ, 0, 2.384185791015625e-07 ;  /* 0x00000004ff697435 */ /* 0x000fe200000001ff */
[----:B------:R-:W-:Y:S01]  /*1450*/  FFMA.FTZ R6, R106, R159, R6 ;  /* 0x0000009f6a067223 */ /* 0x000fe20000010006 */
[----:B------:R-:W-:Y:S01]  /*1460*/  LOP3.LUT R159, R8, 0x7f, RZ, 0xc0, !PT ;  /* 0x0000007f089f7812 */ /* 0x000fe200078ec0ff */
[----:B--2---:R-:W-:Y:S01]  /*1470*/  FADD.FTZ R4, R3, R4 ;  /* 0x0000000403047221 */ /* 0x004fe20000010000 */
[----:B------:R-:W-:Y:S01]  /*1480*/  SHF.R.U32.HI R3, RZ, 0x5, R8 ;  /* 0x00000005ff037819 */ /* 0x000fe20000011608 */
[----:B------:R-:W-:-:S02]  /*1490*/  FMUL.FTZ R2, R161, R2 ;  /* 0x00000002a1027220 */ /* 0x000fc40000410000 */
[----:B-1----:R-:W-:Y:S01]  /*14a0*/  FMUL.FTZ R10, R5, R6 ;  /* 0x00000006050a7220 */ /* 0x002fe20000410000 */
[----:B------:R-:W-:Y:S01]  /*14b0*/  LOP3.LUT R3, R3, 0x3, RZ, 0xc0, !PT ;  /* 0x0000000303037812 */ /* 0x000fe200078ec0ff */
[----:B------:R-:W-:Y:S01]  /*14c0*/  FFMA.FTZ R6, R5, R2, R4 ;  /* 0x0000000205067223 */ /* 0x000fe20000010004 */
[----:B------:R-:W-:Y:S01]  /*14d0*/  MOV R4, 0x39888889 ;  /* 0x3988888900047802 */ /* 0x000fe20000000f00 */
[----:B------:R-:W-:Y:S01]  /*14e0*/  IMAD R159, R22, 0xf00, R159 ;  /* 0x00000f00169f7824 */ /* 0x000fe200078e029f */
[----:B------:R-:W0:Y:S01]  /*14f0*/  SHFL.IDX PT, R160, R10, RZ, 0x1f ;  /* 0x00001fff0aa07589 */ /* 0x000e2200000e0000 */
[----:B------:R-:W-:-:S03]  /*1500*/  LOP3.LUT P0, RZ, R3, 0x1f, R8, 0xf8, !PT ;  /* 0x0000001f03ff7812 */ /* 0x000fc6000780f808 */
[----:B------:R-:W1:Y:S10]  /*1510*/  SHFL.IDX PT, R5, R6, RZ, 0x1f ;  /* 0x00001fff06057589 */ /* 0x000e7400000e0000 */
[----:B------:R-:W-:-:S05]  /*1520*/  @!P0 IMAD.WIDE R2, R22, R105, c[0x0][0x180] ;  /* 0x0000600016028625 */ /* 0x000fca00078e0269 */
[----:B0-----:R0:W-:Y:S01]  /*1530*/  @!P0 STG.E [R2.64], R160 ;  /* 0x000000a002008986 */ /* 0x0011e2000c101904 */
[--C-:B------:R-:W-:Y:S02]  /*1540*/  FADD.FTZ R10, R121, -R160.reuse ;  /* 0x800000a0790a7221 */ /* 0x100fe40000010000 */
[----:B------:R-:W-:Y:S02]  /*1550*/  FADD.FTZ R104, R119, -R160 ;  /* 0x800000a077687221 */ /* 0x000fe40000010000 */
[----:B-1----:R-:W-:Y:S02]  /*1560*/  FFMA.FTZ R8, R5, R4, c[0x0][0x1b0] ;  /* 0x00006c0005087623 */ /* 0x002fe40000010004 */
[C---:B------:R-:W-:Y:S01]  /*1570*/  @!P0 IMAD.WIDE R4, R22.reuse, R105, c[0x0][0x188] ;  /* 0x0000620016048625 */ /* 0x040fe200078e0269 */
[----:B------:R-:W-:-:S03]  /*1580*/  IADD3 R22, R22, c[0x0][0x160], RZ ;  /* 0x0000580016167a10 */ /* 0x000fc60007ffe0ff */
        /* <DEDUP_REMOVED lines=62> */
[----:B0-----:R-:W-:-:S04]  /*1970*/  IMAD.WIDE.U32 R2, R103, R105, c[0x0][0x178] ;  /* 0x00005e0067027625 */ /* 0x001fc800078e0069 */
[----:B-----5:R-:W-:Y:S02]  /*1980*/  FFMA.FTZ R103, R81, R12, R52 ;  /* 0x0000000c51677223 */ /* 0x020fe40000010034 */
        /* <DEDUP_REMOVED lines=17> */
[----:B0-----:R-:W-:Y:S02]  /*1aa0*/  FFMA.FTZ R103, R75, R126, R46 ;  /* 0x0000007e4b677223 */ /* 0x001fe4000001002e */
[----:B------:R-:W-:-:S03]  /*1ab0*/  IMAD.WIDE.U32 R16, R16, R105, c[0x0][0x178] ;  /* 0x00005e0010107625 */ /* 0x000fc600078e0069 */
[----:B------:R0:W-:Y:S01]  /*1ac0*/  STG.E [R14.64], R103 ;  /* 0x000000670e007986 */ /* 0x0001e2000c101904 */
[----:B------:R-:W-:Y:S02]  /*1ad0*/  FFMA.FTZ R127, R76, R127, R45 ;  /* 0x0000007f4c7f7223 */ /* 0x000fe4000001002d */
[----:B------:R-:W-:-:S03]  /*1ae0*/  IMAD.WIDE.U32 R18, R18, R105, c[0x0][0x178] ;  /* 0x00005e0012127625 */ /* 0x000fc600078e0069 */
[----:B------:R0:W-:Y:S01]  /*1af0*/  STG.E [R16.64], R127 ;  /* 0x0000007f10007986 */ /* 0x0001e2000c101904 */
[----:B-1----:R-:W-:Y:S02]  /*1b00*/  FFMA.FTZ R131, R73, R128, R44 ;  /* 0x0000008049837223 */ /* 0x002fe4000001002c */
[----:B------:R-:W-:-:S03]  /*1b10*/  IMAD.WIDE.U32 R20, R20, R105, c[0x0][0x178] ;  /* 0x00005e0014147625 */ /* 0x000fc600078e0069 */
[----:B------:R1:W-:Y:S01]  /*1b20*/  STG.E [R18.64], R131 ;  /* 0x0000008312007986 */ /* 0x0003e2000c101904 */
[----:B------:R-:W-:Y:S02]  /*1b30*/  FFMA.FTZ R129, R74, R129, R43 ;  /* 0x000000814a817223 */ /* 0x000fe4000001002b */
[----:B------:R-:W-:-:S03]  /*1b40*/  IMAD.WIDE.U32 R2, R83, R105, c[0x0][0x178] ;  /* 0x00005e0053027625 */ /* 0x000fc600078e0069 */
[----:B------:R-:W-:Y:S01]  /*1b50*/  STG.E [R20.64], R129 ;  /* 0x0000008114007986 */ /* 0x000fe2000c101904 */
[----:B------:R-:W-:Y:S02]  /*1b60*/  FFMA.FTZ R123, R71, R123, R42 ;  /* 0x0000007b477b7223 */ /* 0x000fe4000001002a */
[----:B--2---:R-:W-:-:S03]  /*1b70*/  IMAD.WIDE.U32 R4, R84, R105, c[0x0][0x178] ;  /* 0x00005e0054047625 */ /* 0x004fc600078e0069 */
[----:B------:R-:W-:Y:S01]  /*1b80*/  STG.E [R2.64], R123 ;  /* 0x0000007b02007986 */ /* 0x000fe2000c101904 */
[----:B---3--:R-:W-:-:S04]  /*1b90*/  IMAD.WIDE.U32 R6, R85, R105, c[0x0][0x178] ;  /* 0x00005e0055067625 */ /* 0x008fc800078e0069 */
[----:B------:R-:W-:Y:S02]  /*1ba0*/  FFMA.FTZ R83, R72, R124, R41 ;  /* 0x0000007c48537223 */ /* 0x000fe40000010029 */
[----:B------:R-:W-:Y:S02]  /*1bb0*/  FFMA.FTZ R85, R69, R122, R40 ;  /* 0x0000007a45557223 */ /* 0x000fe40000010028 */
[-C--:B----4-:R-:W-:Y:S01]  /*1bc0*/  IMAD.WIDE.U32 R8, R86, R105.reuse, c[0x0][0x178] ;  /* 0x00005e0056087625 */ /* 0x090fe200078e0069 */
[----:B------:R2:W-:Y:S03]  /*1bd0*/  STG.E [R4.64], R83 ;  /* 0x0000005304007986 */ /* 0x0005e6000c101904 */
[----:B------:R-:W-:Y:S01]  /*1be0*/  IMAD.WIDE.U32 R10, R87, R105, c[0x0][0x178] ;  /* 0x00005e00570a7625 */ /* 0x000fe200078e0069 */
[----:B------:R3:W-:Y:S03]  /*1bf0*/  STG.E [R6.64], R85 ;  /* 0x0000005506007986 */ /* 0x0007e6000c101904 */
[----:B------:R-:W-:-:S02]  /*1c00*/  FFMA.FTZ R121, R70, R121, R39 ;  /* 0x0000007946797223 */ /* 0x000fc40000010027 */
[----:B------:R-:W-:Y:S02]  /*1c10*/  FFMA.FTZ R87, R67, R120, R38 ;  /* 0x0000007843577223 */ /* 0x000fe40000010026 */
[-C--:B------:R-:W-:Y:S01]  /*1c20*/  IMAD.WIDE.U32 R12, R88, R105.reuse, c[0x0][0x178] ;  /* 0x00005e00580c7625 */ /* 0x080fe200078e0069 */
[----:B------:R-:W-:Y:S03]  /*1c30*/  STG.E [R8.64], R121 ;  /* 0x0000007908007986 */ /* 0x000fe6000c101904 */
[----:B0-----:R-:W-:Y:S01]  /*1c40*/  IMAD.WIDE.U32 R14, R89, R105, c[0x0][0x178] ;  /* 0x00005e00590e7625 */ /* 0x001fe200078e0069 */
[----:B------:R0:W-:Y:S03]  /*1c50*/  STG.E [R10.64], R87 ;  /* 0x000000570a007986 */ /* 0x0001e6000c101904 */
[----:B------:R-:W-:-:S02]  /*1c60*/  FFMA.FTZ R115, R68, R115, R37 ;  /* 0x0000007344737223 */ /* 0x000fc40000010025 */
[----:B------:R-:W-:Y:S02]  /*1c70*/  FFMA.FTZ R89, R65, R116, R36 ;  /* 0x0000007441597223 */ /* 0x000fe40000010024 */
[----:B------:R-:W-:Y:S01]  /*1c80*/  IMAD.WIDE.U32 R16, R90, R105, c[0x0][0x178] ;  /* 0x00005e005a107625 */ /* 0x000fe200078e0069 */
[----:B------:R-:W-:Y:S03]  /*1c90*/  STG.E [R12.64], R115 ;  /* 0x000000730c007986 */ /* 0x000fe6000c101904 */
[----:B------:R-:W-:Y:S01]  /*1ca0*/  FFMA.FTZ R117, R66, R117, R35 ;  /* 0x0000007542757223 */ /* 0x000fe20000010023 */
[----:B------:R4:W-:Y:S01]  /*1cb0*/  STG.E [R14.64], R89 ;  /* 0x000000590e007986 */ /* 0x0009e2000c101904 */
[----:B-1----:R-:W-:-:S03]  /*1cc0*/  IMAD.WIDE.U32 R18, R91, R105, c[0x0][0x178] ;  /* 0x00005e005b127625 */ /* 0x002fc600078e0069 */
[----:B------:R-:W-:Y:S01]  /*1cd0*/  STG.E [R16.64], R117 ;  /* 0x0000007510007986 */ /* 0x000fe2000c101904 */
[----:B--2---:R-:W-:Y:S02]  /*1ce0*/  FFMA.FTZ R83, R63, R118, R34 ;  /* 0x000000763f537223 */ /* 0x004fe40000010022 */
[----:B------:R-:W-:-:S03]  /*1cf0*/  IMAD.WIDE.U32 R20, R92, R105, c[0x0][0x178] ;  /* 0x00005e005c147625 */ /* 0x000fc600078e0069 */
[----:B------:R-:W-:Y:S01]  /*1d00*/  STG.E [R18.64], R83 ;  /* 0x0000005312007986 */ /* 0x000fe2000c101904 */
[----:B------:R-:W-:Y:S02]  /*1d10*/  FFMA.FTZ R119, R64, R119, R33 ;  /* 0x0000007740777223 */ /* 0x000fe40000010021 */
[----:B------:R-:W-:-:S03]  /*1d20*/  IMAD.WIDE.U32 R2, R93, R105, c[0x0][0x178] ;  /* 0x00005e005d027625 */ /* 0x000fc600078e0069 */
[----:B------:R1:W-:Y:S01]  /*1d30*/  STG.E [R20.64], R119 ;  /* 0x0000007714007986 */ /* 0x0003e2000c101904 */
[----:B---3--:R-:W-:Y:S02]  /*1d40*/  FFMA.FTZ R85, R61, R104, R32 ;  /* 0x000000683d557223 */ /* 0x008fe40000010020 */
        /* <DEDUP_REMOVED lines=8> */
[----:B----4-:R-:W-:Y:S02]  /*1dd0*/  FFMA.FTZ R89, R60, R108, R29 ;  /* 0x0000006c3c597223 */ /* 0x010fe4000001001d */
        /* <DEDUP_REMOVED lines=10> */
[----:B------:R3:W-:Y:S01]  /*1e80*/  STG.E [R14.64], R111 ;  /* 0x0000006f0e007986 */ /* 0x0007e2000c101904 */
[----:B--2---:R-:W-:Y:S02]  /*1e90*/  FFMA.FTZ R3, R56, R112, R25 ;  /* 0x0000007038037223 */ /* 0x004fe40000010019 */
[----:B------:R-:W-:-:S03]  /*1ea0*/  IMAD.WIDE.U32 R18, R101, R105, c[0x0][0x178] ;  /* 0x00005e0065127625 */ /* 0x000fc600078e0069 */
[----:B------:R3:W-:Y:S01]  /*1eb0*/  STG.E [R16.64], R3 ;  /* 0x0000000310007986 */ /* 0x0007e2000c101904 */
[----:B------:R-:W-:Y:S02]  /*1ec0*/  FFMA.FTZ R113, R53, R113, R24 ;  /* 0x0000007135717223 */ /* 0x000fe40000010018 */
[----:B------:R-:W-:-:S03]  /*1ed0*/  IMAD.WIDE.U32 R102, R102, R105, c[0x0][0x178] ;  /* 0x00005e0066667625 */ /* 0x000fc600078e0069 */
[----:B------:R3:W-:Y:S01]  /*1ee0*/  STG.E [R18.64], R113 ;  /* 0x0000007112007986 */ /* 0x0007e2000c101904 */
[----:B0-----:R-:W-:-:S05]  /*1ef0*/  FFMA.FTZ R5, R54, R114, R23 ;  /* 0x0000007236057223 */ /* 0x001fca0000010017 */
[----:B------:R3:W-:Y:S02]  /*1f00*/  STG.E [R102.64], R5 ;  /* 0x0000000566007986 */ /* 0x0007e4000c101904 */
[----:B---3--:R-:W-:Y:S01]  /*1f10*/  @P0 CALL.REL.NOINC `(.L_x_837) ;  /* 0x0000001000000944 */ /* 0x008fe20003c00000 */
[----:B------:R-:W-:Y:S05]  /*1f20*/  BRA `(.L_x_838) ;  /* 0xffffe57000007947 */ /* 0x000fea000383ffff */
.L_x_837:
[----:B------:R-:W-:Y:S05]  /*1f30*/  EXIT ;  /* 0x000000000000794d */ /* 0x000fea0003800000 */
.L_x_835:
[----:B------:R-:W-:Y:S01]  /*1f40*/  HFMA2.MMA R105, -RZ, RZ, 0, 5.9604644775390625e-08 ;  /* 0x00000001ff697435 */ /* 0x000fe200000001ff */
[----:B------:R-:W-:Y:S02]  /*1f50*/  MOV R3, 0x1f ;  /* 0x0000001f00037802 */ /* 0x000fe40000000f00 */
[----:B------:R-:W-:Y:S02]  /*1f60*/  MOV R8, 0xffffffff ;  /* 0xffffffff00087802 */ /* 0x000fe40000000f00 */
[----:B------:R-:W-:Y:S02]  /*1f70*/  MOV R4, 0x1f90 ;  /* 0x00001f9000047802 */ /* 0x000fe40000000f00 */
[----:B-----5:R-:W-:Y:S05]  /*1f80*/  CALL.REL.NOINC `($__internal_99_$__cuda_sm70_shflsync_bfly_p) ;  /* 0x0000075000007944 */ /* 0x020fea0003c00000 */
[----:B-1----:R-:W-:Y:S01]  /*1f90*/  MOV R2, R105 ;  /* 0x0000006900027202 */ /* 0x002fe20000000f00 */
[----:B0-----:R-:W-:Y:S05]  /*1fa0*/  BRA `(.L_x_839) ;  /* 0xffffed1000007947 */ /* 0x001fea000383ffff */
.L_x_836:
[----:B------:R-:W-:Y:S01]  /*1fb0*/  HFMA2.MMA R105, -RZ, RZ, 0, 1.1920928955078125e-07 ;  /* 0x00000002ff697435 */ /* 0x000fe200000001ff */
[----:B------:R-:W-:Y:S02]  /*1fc0*/  MOV R3, 0x1f ;  /* 0x0000001f00037802 */ /* 0x000fe40000000f00 */
[----:B------:R-:W-:-:S02]  /*1fd0*/  MOV R8, 0xffffffff ;  /* 0xffffffff00087802 */ /* 0x000fc40000000f00 */
[----:B------:R-:W-:Y:S02]  /*1fe0*/  MOV R4, 0x2000 ;  /* 0x0000200000047802 */ /* 0x000fe40000000f00 */
[----:B-----5:R-:W-:Y:S05]  /*1ff0*/  CALL.REL.NOINC `($__internal_99_$__cuda_sm70_shflsync_bfly_p) ;  /* 0x000006e000007944 */ /* 0x020fea0003c00000 */
[----:B01----:R-:W-:Y:S01]  /*2000*/  FADD.FTZ R10, R10, R105 ;  /* 0x000000690a0a7221 */ /* 0x003fe20000010000 */
[----:B------:R-:W-:Y:S01]  /*2010*/  HFMA2.MMA R105, -RZ, RZ, 0, 2.384185791015625e-07 ;  /* 0x00000004ff697435 */ /* 0x000fe200000001ff */
[----:B------:R-:W-:Y:S02]  /*2020*/  MOV R3, 0x1f ;  /* 0x0000001f00037802 */ /* 0x000fe40000000f00 */
[----:B------:R-:W-:Y:S02]  /*2030*/  MOV R8, 0xffffffff ;  /* 0xffffffff00087802 */ /* 0x000fe40000000f00 */
[----:B------:R-:W-:Y:S02]  /*2040*/  MOV R4, 0x2060 ;  /* 0x0000206000047802 */ /* 0x000fe40000000f00 */
[----:B------:R-:W-:Y:S05]  /*2050*/  CALL.REL.NOINC `($__internal_99_$__cuda_sm70_shflsync_bfly_p) ;  /* 0x0000068000007944 */ /* 0x000fea0003c00000 */
[----:B01----:R-:W-:Y:S01]  /*2060*/  FADD.FTZ R10, R10, R105 ;  /* 0x000000690a0a7221 */ /* 0x003fe20000010000 */
[----:B------:R-:W-:Y:S01]  /*2070*/  HFMA2.MMA R105, -RZ, RZ, 0, 4.76837158203125e-07 ;  /* 0x00000008ff697435 */ /* 0x000fe200000001ff */
[----:B------:R-:W-:Y:S02]  /*2080*/  MOV R3, 0x1f ;  /* 0x0000001f00037802 */ /* 0x000fe40000000f00 */
[----:B------:R-:W-:-:S02]  /*2090*/  MOV R8, 0xffffffff ;  /* 0xffffffff00087802 */ /* 0x000fc40000000f00 */
[----:B------:R-:W-:Y:S02]  /*20a0*/  MOV R4, 0x20c0 ;  /* 0x000020c000047802 */ /* 0x000fe40000000f00 */
[----:B------:R-:W-:Y:S05]  /*20b0*/  CALL.REL.NOINC `($__internal_99_$__cuda_sm70_shflsync_bfly_p) ;  /* 0x0000062000007944 */ /* 0x000fea0003c00000 */
[----:B01----:R-:W-:Y:S01]  /*20c0*/  FADD.FTZ R10, R10, R105 ;  /* 0x000000690a0a7221 */ /* 0x003fe20000010000 */
[----:B------:R-:W-:Y:S01]  /*20d0*/  HFMA2.MMA R105, -RZ, RZ, 0, 9.5367431640625e-07 ;  /* 0x00000010ff697435 */ /* 0x000fe200000001ff */
[----:B------:R-:W-:Y:S02]  /*20e0*/  MOV R3, 0x1f ;  /* 0x0000001f00037802 */ /* 0x000fe40000000f00 */
[----:B------:R-:W-:Y:S02]  /*20f0*/  MOV R8, 0xffffffff ;  /* 0xffffffff00087802 */ /* 0x000fe40000000f00 */
[----:B------:R-:W-:Y:S02]  /*2100*/  MOV R4, 0x2120 ;  /* 0x0000212000047802 */ /* 0x000fe40000000f00 */
[----:B------:R-:W-:Y:S05]  /*2110*/  CALL.REL.NOINC `($__internal_99_$__cuda_sm70_shflsync_bfly_p) ;  /* 0x000005c000007944 */ /* 0x000fea0003c00000 */
[----:B-1----:R-:W-:Y:S01]  /*2120*/  FADD.FTZ R2, R10, R105 ;  /* 0x000000690a027221 */ /* 0x002fe20000010000 */
[----:B------:R-:W-:-:S03]  /*2130*/  HFMA2.MMA R105, -RZ, RZ, 0, 5.9604644775390625e-08 ;  /* 0x00000001ff697435 */ /* 0x000fc600000001ff */
        /* <DEDUP_REMOVED lines=64> */
[----:B------:R-:W-:Y:S05]  /*2540*/  CALL.REL.NOINC `($__internal_99_$__cuda_sm70_shflsync_bfly_p) ;  /* 0x0000019000007944 */ /* 0x000fea0003c00000 */
[----:B01----:R-:W-:Y:S01]  /*2550*/  FADD.FTZ R10, R10, R105 ;  /* 0x000000690a0a7221 */ /* 0x003fe20000010000 */
[----:B------:R-:W-:Y:S01]  /*2560*/  HFMA2.MMA R105, -RZ, RZ, 0, 1.1920928955078125e-07 ;  /* 0x00000002ff697435 */ /* 0x000fe200000001ff */
[----:B------:R-:W-:Y:S02]  /*2570*/  MOV R3, 0x1f ;  /* 0x0000001f00037802 */ /* 0x000fe40000000f00 */
[----:B------:R-:W-:Y:S02]  /*2580*/  MOV R8, 0xffffffff ;  /* 0xffffffff00087802 */ /* 0x000fe40000000f00 */
[----:B------:R-:W-:Y:S02]  /*2590*/  MOV R4, 0x25b0 ;  /* 0x000025b000047802 */ /* 0x000fe40000000f00 */
[----:B------:R-:W-:Y:S05]  /*25a0*/  CALL.REL.NOINC `($__internal_99_$__cuda_sm70_shflsync_bfly_p) ;  /* 0x0000013000007944 */ /* 0x000fea0003c00000 */
[----:B01----:R-:W-:Y:S01]  /*25b0*/  FADD.FTZ R10, R10, R105 ;  /* 0x000000690a0a7221 */ /* 0x003fe20000010000 */
[----:B------:R-:W-:Y:S01]  /*25c0*/  HFMA2.MMA R105, -RZ, RZ, 0, 2.384185791015625e-07 ;  /* 0x00000004ff697435 */ /* 0x000fe200000001ff */
[----:B------:R-:W-:-:S02]  /*25d0*/  MOV R3, 0x1f ;  /* 0x0000001f00037802 */ /* 0x000fc40000000f00 */
[----:B------:R-:W-:Y:S02]  /*25e0*/  MOV R8, 0xffffffff ;  /* 0xffffffff00087802 */ /* 0x000fe40000000f00 */
[----:B------:R-:W-:Y:S02]  /*25f0*/  MOV R4, 0x2610 ;  /* 0x0000261000047802 */ /* 0x000fe40000000f00 */
[----:B------:R-:W-:Y:S05]  /*2600*/  CALL.REL.NOINC `($__internal_99_$__cuda_sm70_shflsync_bfly_p) ;  /* 0x000000d000007944 */ /* 0x000fea0003c00000 */
[----:B01----:R-:W-:Y:S01]  /*2610*/  FADD.FTZ R10, R10, R105 ;  /* 0x000000690a0a7221 */ /* 0x003fe20000010000 */
[----:B------:R-:W-:Y:S01]  /*2620*/  HFMA2.MMA R105, -RZ, RZ, 0, 4.76837158203125e-07 ;  /* 0x00000008ff697435 */ /* 0x000fe200000001ff */
[----:B------:R-:W-:Y:S02]  /*2630*/  MOV R3, 0x1f ;  /* 0x0000001f00037802 */ /* 0x000fe40000000f00 */
[----:B------:R-:W-:Y:S02]  /*2640*/  MOV R8, 0xffffffff ;  /* 0xffffffff00087802 */ /* 0x000fe40000000f00 */
[----:B------:R-:W-:Y:S02]  /*2650*/  MOV R4, 0x2670 ;  /* 0x0000267000047802 */ /* 0x000fe40000000f00 */
[----:B------:R-:W-:Y:S05]  /*2660*/  CALL.REL.NOINC `($__internal_99_$__cuda_sm70_shflsync_bfly_p) ;  /* 0x0000007000007944 */ /* 0x000fea0003c00000 */
[----:B01----:R-:W-:Y:S01]  /*2670*/  FADD.FTZ R10, R10, R105 ;  /* 0x000000690a0a7221 */ /* 0x003fe20000010000 */
[----:B------:R-:W-:Y:S01]  /*2680*/  HFMA2.MMA R105, -RZ, RZ, 0, 9.5367431640625e-07 ;  /* 0x00000010ff697435 */ /* 0x000fe200000001ff */
[----:B------:R-:W-:-:S02]  /*2690*/  MOV R3, 0x1f ;  /* 0x0000001f00037802 */ /* 0x000fc40000000f00 */
[----:B------:R-:W-:Y:S02]  /*26a0*/  MOV R8, 0xffffffff ;  /* 0xffffffff00087802 */ /* 0x000fe40000000f00 */
[----:B------:R-:W-:Y:S02]  /*26b0*/  MOV R4, 0x26d0 ;  /* 0x000026d000047802 */ /* 0x000fe40000000f00 */
[----:B------:R-:W-:Y:S05]  /*26c0*/  CALL.REL.NOINC `($__internal_99_$__cuda_sm70_shflsync_bfly_p) ;  /* 0x0000001000007944 */ /* 0x000fea0003c00000 */
[----:B01----:R-:W-:Y:S05]  /*26d0*/  BRA `(.L_x_840) ;  /* 0xffffeae000007947 */ /* 0x003fea000383ffff */
        .weak           $__internal_99_$__cuda_sm70_shflsync_bfly_p
        .type           $__internal_99_$__cuda_sm70_shflsync_bfly_p,@function
        .size           $__internal_99_$__cuda_sm70_shflsync_bfly_p,(.L_x_1148 - $__internal_99_$__cuda_sm70_shflsync_bfly_p)
$__internal_99_$__cuda_sm70_shflsync_bfly_p:
[----:B------:R-:W-:Y:S01]  /*26e0*/  HFMA2.MMA R5, -RZ, RZ, 0, 0 ;  /* 0x00000000ff057435 */ /* 0x000fe200000001ff */
[----:B------:R-:W-:Y:S04]  /*26f0*/  WARPSYNC R8 ;  /* 0x0000000800007348 */ /* 0x000fe80003800000 */
[----:B------:R0:W1:Y:S01]  /*2700*/  SHFL.BFLY PT, R105, R10, R105, R3 ;  /* 0x0c0000690a697389 */ /* 0x00006200000e0003 */
[----:B------:R-:W-:Y:S05]  /*2710*/  RET.REL.NODEC R4 `(_ZN10layer_norm13ln_fwd_kernelINS_13Kernel_traitsIffffjLj3840ELj1ELj1ELj4ELj4ENS_18Kernel_traits_baseILj3840EffffjLj128EEEEEEEvNS_9FwdParamsE) ;  /* 0xffffd8e004007950 */ /* 0x000fea0003c3ffff */
.L_x_841:
        /* <DEDUP_REMOVED lines=14> */
.L_x_1148:


//--------------------- .text._ZN10layer_norm13ln_fwd_kernelINS_13Kernel_traitsI13__nv_bfloat16fS2_fjLj3072ELj1ELj1ELj4ELj16ENS_18Kernel_traits_baseILj3072ES2_fS2_fjLj128EEEEEEEvNS_9FwdParamsE --------------------------
	.section	.text._ZN10layer_norm13ln_fwd_kernelINS_13Kernel_traitsI13__nv_bfloat16fS2_fjLj3072ELj1ELj1ELj4ELj16ENS_18Kernel_traits_baseILj3072ES2_fS2_fjLj128EEEEEEEvNS_9FwdParamsE,"ax",@progbits
	.sectioninfo	@"SHI_REGISTERS=64"
	.align	128
        .global         _ZN10layer_norm13ln_fwd_kernelINS_13Kernel_traitsI13__nv_bfloat16fS2_fjLj3072ELj1ELj1ELj4ELj16ENS_18Kernel_traits_baseILj3072ES2_fS2_fjLj128EEEEEEEvNS_9FwdParamsE
        .type           _ZN10layer_norm13ln_fwd_kernelINS_13Kernel_traitsI13__nv_bfloat16fS2_fjLj3072ELj1ELj1ELj4ELj16ENS_18Kernel_traits_baseILj3072ES2_fS2_fjLj128EEEEEEEvNS_9FwdParamsE,@function
        .size           _ZN10layer_norm13ln_fwd_kernelINS_13Kernel_traitsI13__nv_bfloat16fS2_fjLj3072ELj1ELj1ELj4ELj16ENS_18Kernel_traits_baseILj3072ES2_fS2_fjLj128EEEEEEEvNS_9FwdParamsE,(.L_x_1149 - _ZN10layer_norm13ln_fwd_kernelINS_13Kernel_traitsI13__nv_bfloat16fS2_fjLj3072ELj1ELj1ELj4ELj16ENS_18Kernel_traits_baseILj3072ES2_fS2_fjLj128EEEEEEEvNS_9FwdParamsE)
        .other          _ZN10layer_norm13ln_fwd_kernelINS_13Kernel_traitsI13__nv_bfloat16fS2_fjLj3072ELj1ELj1ELj4ELj16ENS_18Kernel_traits_baseILj3072ES2_fS2_fjLj128EEEEEEEvNS_9FwdParamsE,@"STO_CUDA_ENTRY STV_DEFAULT"
_ZN10layer_norm13ln_fwd_kernelINS_13Kernel_traitsI13__nv_bfloat16fS2_fjLj3072ELj1ELj1ELj4ELj16ENS_18Kernel_traits_baseILj3072ES2_fS2_fjLj128EEEEEEEvNS_9FwdParamsE:
.text._ZN10layer_norm13ln_fwd_kernelINS_13Kernel_traitsI13__nv_bfloat16fS2_fjLj3072ELj1ELj1ELj4ELj16ENS_18Kernel_traits_baseILj3072ES2_fS2_fjLj128EEEEEEEvNS_9FwdParamsE:
        /* <DEDUP_REMOVED lines=24> */
[----:B------:R0:W5:Y:S01]  /*0180*/  LDG.E.64 R2, [R6.64+0x1400] ;  /* 0x0014000406027981 */ /* 0x000162000c1e1b00 */
[----:B------:R-:W-:-:S03]  /*0190*/  HFMA2.MMA R55, -RZ, RZ, 0, 5.9604644775390625e-08 ;  /* 0x00000001ff377435 */ /* 0x000fc600000001ff */
.L_x_845:
        /* <DEDUP_REMOVED lines=52> */
.L_x_846:
        /* <DEDUP_REMOVED lines=10> */
[----:B------:R-:W-:-:S04]  /*0580*/  FMUL.FTZ R52, R52, 0.001302083372138440609 ;  /* 0x3aaaaaab34347820 */ /* 0x000fc80000410000 */
        /* <DEDUP_REMOVED lines=57> */
.L_x_847:
[----:B------:R-:W2:Y:S01]  /*0920*/  S2R R50, SR_TID.X ;  /* 0x0000000000327919 */ /* 0x000ea20000002100 */
[----:B------:R-:W-:Y:S01]  /*0930*/  @!P0 SHF.R.U32.HI R59, RZ, 0x5, R53 ;  /* 0x00000005ff3b8819 */ /* 0x000fe20000011635 */
[----:B-1----:R-:W-:Y:S01]  /*0940*/  FADD.FTZ R53, R57, R0 ;  /* 0x0000000039357221 */ /* 0x002fe20000010000 */
[----:B------:R-:W-:Y:S02]  /*0950*/  WARPSYNC 0xffffffff ;  /* 0xffffffff00007948 */ /* 0x000fe40003800000 */
        /* <DEDUP_REMOVED lines=10> */
[----:B------:R-:W0:Y:S01]  /*0a00*/  @!P1 LDS.64 R58, [R57.X8] ;  /* 0x00000000393a9984 */ /* 0x000e220000008a00 */
[----:B------:R-:W-:-:S03]  /*0a10*/  LOP3.LUT P1, RZ, R55, 0xff, RZ, 0xc0, !PT ;  /* 0x000000ff37ff7812 */ /* 0x000fc6000782c0ff */
[----:B------:R-:W-:Y:S01]  /*0a20*/  SHFL.DOWN PT, R51, R54, 0x2, 0x1f ;  /* 0x08401f0036337f89 */ /* 0x000fe200000e0000 */
[----:B------:R-:W-:-:S03]  /*0a30*/  SEL R55, RZ, 0x1, P1 ;  /* 0x00000001ff377807 */ /* 0x000fc60000800000 */
[----:B0-----:R-:W0:Y:S02]  /*0a40*/  SHFL.DOWN PT, R60, R58, 0x2, 0x1f ;  /* 0x08401f003a3c7f89 */ /* 0x001e2400000e0000 */
[----:B0-----:R-:W-:Y:S02]  /*0a50*/  FADD.FTZ R0, -R60, R58 ;  /* 0x0000003a3c007221 */ /* 0x001fe40000010100 */
[C---:B------:R-:W-:Y:S02]  /*0a60*/  FMUL.FTZ R61, R51.reuse, R60 ;  /* 0x0000003c333d7220 */ /* 0x040fe40000410000 */
[----:B------:R-:W-:Y:S01]  /*0a70*/  FMUL.FTZ R53, R0, R0 ;  /* 0x0000000000357220 */ /* 0x000fe20000410000 */
[----:B------:R-:W0:Y:S01]  /*0a80*/  SHFL.DOWN PT, R60, R59, 0x2, 0x1f ;  /* 0x08401f003b3c7f89 */ /* 0x000e2200000e0000 */
[----:B------:R-:W-:Y:S02]  /*0a90*/  FADD.FTZ R0, R51, R54 ;  /* 0x0000003633007221 */ /* 0x000fe40000010000 */
[----:B------:R-:W-:-:S02]  /*0aa0*/  FMUL.FTZ R53, R53, R54 ;  /* 0x0000003635357220 */ /* 0x000fc40000410000 */
[----:B------:R-:W1:Y:S01]  /*0ab0*/  MUFU.RCP R52, R0 ;  /* 0x0000000000347308 */ /* 0x000e620000001000 */
[----:B------:R-:W-:Y:S02]  /*0ac0*/  FFMA.FTZ R57, R54, R58, R61 ;  /* 0x0000003a36397223 */ /* 0x000fe4000001003d */
[----:B------:R-:W-:Y:S02]  /*0ad0*/  FMUL.FTZ R61, R51, R53 ;  /* 0x00000035333d7220 */ /* 0x000fe40000410000 */
[----:B------:R-:W-:Y:S01]  /*0ae0*/  SHFL.DOWN PT, R51, R0, 0x1, 0x1f ;  /* 0x08201f0000337f89 */ /* 0x000fe200000e0000 */
[----:B-1----:R-:W-:Y:S02]  /*0af0*/  FMUL.FTZ R53, R52, R57 ;  /* 0x0000003934357220 */ /* 0x002fe40000410000 */
[----:B0-----:R-:W-:-:S03]  /*0b00*/  FADD.FTZ R57, R60, R59 ;  /* 0x0000003b3c397221 */ /* 0x001fc60000010000 */
[----:B------:R-:W0:Y:S01]  /*0b10*/  SHFL.DOWN PT, R54, R53, 0x1, 0x1f ;  /* 0x08201f0035367f89 */ /* 0x000e2200000e0000 */
[----:B------:R-:W-:-:S05]  /*0b20*/  FFMA.FTZ R52, R52, R61, R57 ;  /* 0x0000003d34347223 */ /* 0x000fca0000010039 */
[----:B------:R-:W1:Y:S01]  /*0b30*/  SHFL.DOWN PT, R57, R52, 0x1, 0x1f ;  /* 0x08201f0034397f89 */ /* 0x000e6200000e0000 */
[----:B0-----:R-:W-:Y:S02]  /*0b40*/  FMUL.FTZ R61, R51, R54 ;  /* 0x00000036333d7220 */ /* 0x001fe40000410000 */
[----:B------:R-:W-:Y:S02]  /*0b50*/  FADD.FTZ R58, R53, -R54 ;  /* 0x80000036353a7221 */ /* 0x000fe40000010000 */
[----:B------:R-:W-:Y:S02]  /*0b60*/  FADD.FTZ R54, R0, R51 ;  /* 0x0000003300367221 */ /* 0x000fe40000010000 */
[----:B------:R-:W-:Y:S02]  /*0b70*/  FMUL.FTZ R59, R58, R58 ;  /* 0x0000003a3a3b7220 */ /* 0x000fe40000410000 */
[C---:B------:R-:W-:Y:S02]  /*0b80*/  FFMA.FTZ R61, R0.reuse, R53, R61 ;  /* 0x00000035003d7223 */ /* 0x040fe4000001003d */
[----:B------:R-:W0:Y:S01]  /*0b90*/  MUFU.RCP R54, R54 ;  /* 0x0000003600367308 */ /* 0x000e220000001000 */
[----:B------:R-:W-:Y:S01]  /*0ba0*/  FMUL.FTZ R58, R0, R59 ;  /* 0x0000003b003a7220 */ /* 0x000fe20000410000 */
[----:B------:R-:W-:Y:S01]  /*0bb0*/  SHF.R.U32.HI R0, RZ, 0x5, R50 ;  /* 0x00000005ff007819 */ /* 0x000fe20000011632 */
[----:B-1----:R-:W-:-:S02]  /*0bc0*/  FADD.FTZ R57, R52, R57 ;  /* 0x0000003934397221 */ /* 0x002fc40000010000 */
[----:B------:R-:W-:Y:S01]  /*0bd0*/  FMUL.FTZ R58, R51, R58 ;  /* 0x0000003a333a7220 */ /* 0x000fe20000410000 */
[----:B------:R-:W-:-:S04]  /*0be0*/  LOP3.LUT R53, R0, 0x3, RZ, 0xc0, !PT ;  /* 0x0000000300357812 */ /* 0x000fc800078ec0ff */
[----:B------:R-:W-:Y:S01]  /*0bf0*/  LOP3.LUT P0, RZ, R53, 0x1f, R50, 0xf8, !PT ;  /* 0x0000001f35ff7812 */ /* 0x000fe2000780f832 */
[C---:B0-----:R-:W-:Y:S02]  /*0c00*/  FFMA.FTZ R53, R54.reuse, R58, R57 ;  /* 0x0000003a36357223 */ /* 0x041fe40000010039 */
[----:B------:R-:W-:Y:S01]  /*0c10*/  FMUL.FTZ R0, R54, R61 ;  /* 0x0000003d36007220 */ /* 0x000fe20000410000 */
[----:B------:R-:W-:-:S03]  /*0c20*/  HFMA2.MMA R54, -RZ, RZ, 0.7080078125, -0.052093505859375 ;  /* 0x39aaaaabff367435 */ /* 0x000fc600000001ff */
[----:B------:R-:W0:Y:S06]  /*0c30*/  SHFL.IDX PT, R53, R53, RZ, 0x1f ;  /* 0x00001fff35357589 */ /* 0x000e2c00000e0000 */
[----:B------:R-:W-:Y:S01]  /*0c40*/  @!P0 MOV R59, 0x4 ;  /* 0x00000004003b8802 */ /* 0x000fe20000000f00 */
[----:B------:R-:W1:Y:S04]  /*0c50*/  SHFL.IDX PT, R0, R0, RZ, 0x1f ;  /* 0x00001fff00007589 */ /* 0x000e6800000e0000 */
[----:B------:R-:W-:-:S04]  /*0c60*/  @!P0 IMAD.WIDE R58, R56, R59, c[0x0][0x180] ;  /* 0x00006000383a8625 */ /* 0x000fc800078e023b */
[----:B0-----:R-:W-:Y:S02]  /*0c70*/  FFMA.FTZ R53, R53, R54, c[0x0][0x1b0] ;  /* 0x00006c0035357623 */ /* 0x001fe40000010036 */
[----:B-1----:R-:W-:Y:S01]  /*0c80*/  FADD.FTZ R52, R9, -R0 ;  /* 0x8000000009347221 */ /* 0x002fe20000010000 */
[----:B------:R-:W-:-:S03]  /*0c90*/  @!P0 MOV R9, 0x4 ;  /* 0x0000000400098802 */ /* 0x000fc60000000f00 */
[----:B------:R-:W0:Y:S01]  /*0ca0*/  MUFU.RSQ R53, R53 ;  /* 0x0000003500357308 */ /* 0x000e220000001400 */
[--C-:B------:R-:W-:Y:S01]  /*0cb0*/  FADD.FTZ R5, R5, -R0.reuse ;  /* 0x8000000005057221 */ /* 0x100fe20000010000 */
[----:B------:R-:W-:Y:S01]  /*0cc0*/  @!P0 STG.E [R58.64], R0 ;  /* 0x000000003a008986 */ /* 0x000fe2000c101904 */
[----:B------:R-:W-:Y:S02]  /*0cd0*/  FADD.FTZ R51, R8, -R0 ;  /* 0x8000000008337221 */ /* 0x000fe40000010000 */
[----:B------:R-:W-:-:S04]  /*0ce0*/  @!P0 IMAD.WIDE R8, R56, R9, c[0x0][0x188] ;  /* 0x0000620038088625 */ /* 0x000fc800078e0209 */
[--C-:B------:R-:W-:Y:S02]  /*0cf0*/  FADD.FTZ R11, R11, -R0.reuse ;  /* 0x800000000b0b7221 */ /* 0x100fe40000010000 */
[--C-:B------:R-:W-:Y:S02]  /*0d00*/  FADD.FTZ R21, R21, -R0.reuse ;  /* 0x8000000015157221 */ /* 0x100fe40000010000 */
[--C-:B------:R-:W-:Y:S01]  /*0d10*/  FADD.FTZ R54, R15, -R0.reuse ;  /* 0x800000000f367221 */ /* 0x100fe20000010000 */
[----:B-----5:R-:W-:Y:S01]  /*0d20*/  SHF.R.U32.HI R15, RZ, 0x10, R45 ;  /* 0x00000010ff0f7819 */ /* 0x020fe2000001162d */
[----:B------:R-:W-:Y:S01]  /*0d30*/  FADD.FTZ R60, R19, -R0 ;  /* 0x80000000133c7221 */ /* 0x000fe20000010000 */
[----:B0-----:R0:W-:Y:S01]  /*0d40*/  @!P0 STG.E [R8.64], R53 ;  /* 0x0000003508008986 */ /* 0x0011e2000c101904 */
        /* <DEDUP_REMOVED lines=9> */
[----:B0-----:R-:W-:Y:S01]  /*0de0*/  SHF.R.U64 R8, R48, 0x10, R49 ;  /* 0x0000001030087819 */ /* 0x001fe20000001231 */
[--C-:B------:R-:W-:Y:S01]  /*0df0*/  FADD.FTZ R16, R16, -R0.reuse ;  /* 0x8000000010107221 */ /* 0x100fe20000010000 */
[----:B------:R-:W-:Y:S01]  /*0e00*/  F2FP.BF16.PACK_AB R52, RZ, R52 ;  /* 0x00000034ff34723e */ /* 0x000fe200000010ff */
[--C-:B------:R-:W-:Y:S01]  /*0e10*/  FADD.FTZ R24, R24, -R0.reuse ;  /* 0x8000000018187221 */ /* 0x100fe20000010000 */
[--C-:B------:R-:W-:Y:S01]  /*0e20*/  SHF.R.U64 R9, R46, 0x10, R47.reuse ;  /* 0x000000102e097819 */ /* 0x100fe2000000122f */
[----:B------:R-:W-:Y:S01]  /*0e30*/  HFMA2.BF16_V2 R5, R8.H0_H0, R5.H0_H0, -RZ.H0_H0 ;  /* 0x2000000508057231 */ /* 0x000fe200003408ff */
[----:B------:R-:W-:Y:S01]  /*0e40*/  SHF.R.U32.HI R8, RZ, 0x10, R47 ;  /* 0x00000010ff087819 */ /* 0x000fe2000001162f */
[--C-:B------:R-:W-:Y:S01]  /*0e50*/  FADD.FTZ R6, R6, -R0.reuse ;  /* 0x8000000006067221 */ /* 0x100fe20000010000 */
[----:B------:R-:W-:Y:S01]  /*0e60*/  F2FP.BF16.PACK_AB R54, RZ, R54 ;  /* 0x00000036ff36723e */ /* 0x000fe200000010ff */
[--C-:B------:R-:W-:Y:S01]  /*0e70*/  FADD.FTZ R7, R7, -R0.reuse ;  /* 0x8000000007077221 */ /* 0x100fe20000010000 */
[----:B------:R-:W-:Y:S01]  /*0e80*/  HFMA2.BF16_V2 R52, R9.H0_H0, R52.H0_H0, -RZ.H0_H0 ;  /* 0x2000003409347231 */ /* 0x000fe200003408ff */
[C---:B------:R-:W-:Y:S01]  /*0e90*/  FMUL.FTZ R60, R53.reuse, R60 ;  /* 0x0000003c353c7220 */ /* 0x040fe20000410000 */
[----:B------:R-:W-:Y:S01]  /*0ea0*/  HFMA2.BF16_V2 R11, R8.H0_H0, R11.H0_H0, -RZ.H0_H0 ;  /* 0x2000000b080b7231 */ /* 0x000fe200003408ff */
[----:B------:R-:W-:Y:S01]  /*0eb0*/  SHF.R.U64 R8, R40, 0x10, R41 ;  /* 0x0000001028087819 */ /* 0x000fe20000001229 */
[C---:B------:R-:W-:Y:S01]  /*0ec0*/  FMUL.FTZ R25, R53.reuse, R25 ;  /* 0x0000001935197220 */ /* 0x040fe20000410000 */
[----:B------:R-:W-:Y:S01]  /*0ed0*/  HFMA2.BF16_V2 R54, R15.H0_H0, R54.H0_H0, -RZ.H0_H0 ;  /* 0x200000360f367231 */ /* 0x000fe200003408ff */
[----:B------:R-:W-:Y:S01]  /*0ee0*/  FMUL.FTZ R16, R53, R16 ;  /* 0x0000001035107220 */ /* 0x000fe20000410000 */
[----:B------:R-:W-:Y:S01]  /*0ef0*/  F2FP.BF16.PACK_AB R60, RZ, R60 ;  /* 0x0000003cff3c723e */ /* 0x000fe200000010ff */
[----:B------:R-:W-:Y:S01]  /*0f00*/  HFMA2.BF16_V2 R21, R8.H0_H0, R21.H0_H0, -RZ.H0_H0 ;  /* 0x2000001508157231 */ /* 0x000fe200003408ff */
[----:B------:R-:W-:Y:S01]  /*0f10*/  SHF.R.U64 R8, R36, 0x10, R37 ;  /* 0x0000001024087819 */ /* 0x000fe20000001225 */
[--C-:B------:R-:W-:Y:S01]  /*0f20*/  FADD.FTZ R58, R17, -R0.reuse ;  /* 0x80000000113a7221 */ /* 0x100fe20000010000 */
[----:B------:R-:W-:Y:S01]  /*0f30*/  SHF.R.U32.HI R9, RZ, 0x10, R43 ;  /* 0x00000010ff097819 */ /* 0x000fe2000001162b */
[C---:B------:R-:W-:Y:S01]  /*0f40*/  FMUL.FTZ R24, R53.reuse, R24 ;  /* 0x0000001835187220 */ /* 0x040fe20000410000 */
[----:B------:R-:W-:Y:S01]  /*0f50*/  F2FP.BF16.PACK_AB R25, RZ, R25 ;  /* 0x00000019ff19723e */ /* 0x000fe200000010ff */
[--C-:B------:R-:W-:Y:S01]  /*0f60*/  FADD.FTZ R4, R4, -R0.reuse ;  /* 0x8000000004047221 */ /* 0x100fe20000010000 */
[----:B------:R-:W-:Y:S01]  /*0f70*/  HFMA2.BF16_V2 R5, R5.H0_H0, 1, 1, R8.H0_H0 ;  /* 0x3f803f8005057831 */ /* 0x000fe20000240808 */
[C---:B------:R-:W-:Y:S01]  /*0f80*/  FMUL.FTZ R6, R53.reuse, R6 ;  /* 0x0000000635067220 */ /* 0x040fe20000410000 */
[----:B------:R-:W-:Y:S01]  /*0f90*/  SHF.R.U64 R15, R38, 0x10, R39 ;  /* 0x00000010260f7819 */ /* 0x000fe20000001227 */
[----:B------:R-:W-:Y:S01]  /*0fa0*/  FMUL.FTZ R7, R53, R7 ;  /* 0x0000000735077220 */ /* 0x000fe20000410000 */
[----:B------:R-:W-:Y:S01]  /*0fb0*/  SHF.R.U32.HI R8, RZ, 0x10, R35 ;  /* 0x00000010ff087819 */ /* 0x000fe20000011623 */
[--C-:B------:R-:W-:Y:S01]  /*0fc0*/  FADD.FTZ R10, R10, -R0.reuse ;  /* 0x800000000a0a7221 */ /* 0x100fe20000010000 */
[----:B------:R-:W-:Y:S01]  /*0fd0*/  F2FP.BF16.PACK_AB R16, RZ, R16 ;  /* 0x00000010ff10723e */ /* 0x000fe200000010ff */
[--C-:B------:R-:W-:Y:S01]  /*0fe0*/  FADD.FTZ R13, R13, -R0.reuse ;  /* 0x800000000d0d7221 */ /* 0x100fe20000010000 */
[----:B------:R-:W-:Y:S01]  /*0ff0*/  F2FP.BF16.PACK_AB R19, RZ, R24 ;  /* 0x00000018ff13723e */ /* 0x000fe200000010ff */
[----:B------:R-:W-:Y:S01]  /*1000*/  FMUL.FTZ R58, R53, R58 ;  /* 0x0000003a353a7220 */ /* 0x000fe20000410000 */
[----:B------:R-:W-:Y:S01]  /*1010*/  F2FP.BF16.PACK_AB R6, RZ, R6 ;  /* 0x00000006ff06723e */ /* 0x000fe200000010ff */
[--C-:B------:R-:W-:Y:S01]  /*1020*/  FADD.FTZ R12, R12, -R0.reuse ;  /* 0x800000000c0c7221 */ /* 0x100fe20000010000 */
[----:B------:R-:W-:Y:S01]  /*1030*/  F2FP.BF16.PACK_AB R7, RZ, R7 ;  /* 0x00000007ff07723e */ /* 0x000fe200000010ff */
[--C-:B------:R-:W-:Y:S01]  /*1040*/  FADD.FTZ R14, R14, -R0.reuse ;  /* 0x800000000e0e7221 */ /* 0x100fe20000010000 */
[----:B------:R-:W-:Y:S01]  /*1050*/  SHF.R.U32.HI R24, RZ, 0x10, R49 ;  /* 0x00000010ff187819 */ /* 0x000fe20000011631 */
[--C-:B------:R-:W-:Y:S01]  /*1060*/  FADD.FTZ R18, R18, -R0.reuse ;  /* 0x8000000012127221 */ /* 0x100fe20000010000 */
[----:B------:R-:W-:Y:S01]  /*1070*/  HFMA2.BF16_V2 R60, R9.H0_H0, R60.H0_H0, -RZ.H0_H0 ;  /* 0x2000003c093c7231 */ /* 0x000fe200003408ff */
[--C-:B------:R-:W-:Y:S01]  /*1080*/  FADD.FTZ R20, R20, -R0.reuse ;  /* 0x8000000014147221 */ /* 0x100fe20000010000 */
[----:B------:R-:W-:Y:S01]  /*1090*/  HFMA2.BF16_V2 R25, R15.H0_H0, R25.H0_H0, -RZ.H0_H0 ;  /* 0x200000190f197231 */ /* 0x000fe200003408ff */
[--C-:B------:R-:W-:Y:S01]  /*10a0*/  FADD.FTZ R22, R22, -R0.reuse ;  /* 0x8000000016167221 */ /* 0x100fe20000010000 */
[----:B------:R-:W-:Y:S01]  /*10b0*/  SHF.R.U64 R9, R34, 0x10, R35 ;  /* 0x0000001022097819 */ /* 0x000fe20000001223 */
[--C-:B------:R-:W-:Y:S01]  /*10c0*/  FADD.FTZ R23, R23, -R0.reuse ;  /* 0x8000000017177221 */ /* 0x100fe20000010000 */
[----:B------:R-:W-:Y:S01]  /*10d0*/  HFMA2.BF16_V2 R11, R11.H0_H0, 1, 1, R8.H0_H0 ;  /* 0x3f803f800b0b7831 */ /* 0x000fe20000240808 */
[--C-:B------:R-:W-:Y:S01]  /*10e0*/  FADD.FTZ R26, R26, -R0.reuse ;  /* 0x800000001a1a7221 */ /* 0x100fe20000010000 */
[----:B------:R-:W-:Y:S01]  /*10f0*/  F2FP.BF16.PACK_AB R58, RZ, R58 ;  /* 0x0000003aff3a723e */ /* 0x000fe200000010ff */
[----:B------:R-:W-:Y:S01]  /*1100*/  FMUL.FTZ R4, R53, R4 ;  /* 0x0000000435047220 */ /* 0x000fe20000410000 */
[----:B------:R-:W-:Y:S01]  /*1110*/  SHF.R.U64 R17, R42, 0x10, R43 ;  /* 0x000000102a117819 */ /* 0x000fe2000000122b */
[----:B------:R-:W-:Y:S01]  /*1120*/  FADD.FTZ R0, R27, -R0 ;  /* 0x800000001b007221 */ /* 0x000fe20000010000 */
[----:B------:R-:W-:Y:S01]  /*1130*/  HFMA2.BF16_V2 R15, R42.H0_H0, R16.H0_H0, -RZ.H0_H0 ;  /* 0x200000102a0f7231 */ /* 0x000fe200003408ff */
[C---:B------:R-:W-:Y:S01]  /*1140*/  FMUL.FTZ R10, R53.reuse, R10 ;  /* 0x0000000a350a7220 */ /* 0x040fe20000410000 */
[----:B------:R-:W-:Y:S01]  /*1150*/  SHF.R.U64 R8, R28, 0x10, R29 ;  /* 0x000000101c087819 */ /* 0x000fe2000000121d */
[C---:B------:R-:W-:Y:S01]  /*1160*/  FMUL.FTZ R13, R53.reuse, R13 ;  /* 0x0000000d350d7220 */ /* 0x040fe20000410000 */
[----:B------:R-:W-:Y:S01]  /*1170*/  F2FP.BF16.PACK_AB R4, RZ, R4 ;  /* 0x00000004ff04723e */ /* 0x000fe200000010ff */
[C---:B------:R-:W-:Y:S01]  /*1180*/  FMUL.FTZ R0, R53.reuse, R0 ;  /* 0x0000000035007220 */ /* 0x040fe20000410000 */
[----:B------:R-:W-:Y:S01]  /*1190*/  SHF.R.U32.HI R16, RZ, 0x10, R37 ;  /* 0x00000010ff107819 */ /* 0x000fe20000011625 */
[C---:B------:R-:W-:Y:S01]  /*11a0*/  FMUL.FTZ R51, R53.reuse, R51 ;  /* 0x0000003335337220 */ /* 0x040fe20000410000 */
[----:B------:R-:W-:Y:S01]  /*11b0*/  F2FP.BF16.PACK_AB R10, RZ, R10 ;  /* 0x0000000aff0a723e */ /* 0x000fe200000010ff */
[----:B------:R-:W-:Y:S01]  /*11c0*/  HFMA2.BF16_V2 R7, R24.H0_H0, R7.H0_H0, -RZ.H0_H0 ;  /* 0x2000000718077231 */ /* 0x000fe200003408ff */
[----:B------:R-:W-:Y:S01]  /*11d0*/  F2FP.BF16.PACK_AB R13, RZ, R13 ;  /* 0x0000000dff0d723e */ /* 0x000fe200000010ff */
[----:B------:R-:W-:Y:S01]  /*11e0*/  HFMA2.BF16_V2 R6, R49.H0_H0, R6.H0_H0, -RZ.H0_H0 ;  /* 0x2000000631067231 */ /* 0x000fe200003408ff */
[----:B------:R-:W-:Y:S01]  /*11f0*/  SHF.R.U64 R24, R44, 0x10, R45 ;  /* 0x000000102c187819 */ /* 0x000fe2000000122d */
[----:B------:R-:W-:Y:S01]  /*1200*/  HFMA2.BF16_V2 R52, R52.H0_H0, 1, 1, R9.H0_H0 ;  /* 0x3f803f8034347831 */ /* 0x000fe20000240809 */
[----:B------:R-:W-:Y:S01]  /*1210*/  SHF.R.U32.HI R9, RZ, 0x10, R31 ;  /* 0x00000010ff097819 */ /* 0x000fe2000001161f */
[----:B------:R-:W-:Y:S01]  /*1220*/  HFMA2.BF16_V2 R58, R17.H0_H0, R58.H0_H0, -RZ.H0_H0 ;  /* 0x2000003a113a7231 */ /* 0x000fe200003408ff */
[----:B------:R-:W-:Y:S01]  /*1230*/  FMUL.FTZ R12, R53, R12 ;  /* 0x0000000c350c7220 */ /* 0x000fe20000410000 */
[----:B------:R-:W-:Y:S01]  /*1240*/  HFMA2.BF16_V2 R21, R21.H0_H0, 1, 1, R8.H0_H0 ;  /* 0x3f803f8015157831 */ /* 0x000fe20000240808 */
[----:B------:R-:W-:Y:S01]  /*1250*/  F2FP.BF16.PACK_AB R0, RZ, R0 ;  /* 0x00000000ff00723e */ /* 0x000fe200000010ff */
[----:B------:R-:W-:Y:S01]  /*1260*/  HFMA2.BF16_V2 R4, R48.H0_H0, R4.H0_H0, -RZ.H0_H0 ;  /* 0x2000000430047231 */ /* 0x000fe200003408ff */
[----:B------:R-:W-:Y:S01]  /*1270*/  SHF.R.U32.HI R17, RZ, 0x10, R39 ;  /* 0x00000010ff117819 */ /* 0x000fe20000011627 */
[----:B------:R-:W-:Y:S01]  /*1280*/  HFMA2.BF16_V2 R7, R7.H0_H0, 1, 1, R16.H0_H0 ;  /* 0x3f803f8007077831 */ /* 0x000fe20000240810 */
[----:B------:R-:W-:Y:S01]  /*1290*/  F2FP.BF16.PACK_AB R51, RZ, R51 ;  /* 0x00000033ff33723e */ /* 0x000fe200000010ff */
[----:B------:R-:W-:Y:S01]  /*12a0*/  HFMA2.BF16_V2 R8, R6.H0_H0, 1, 1, R37.H0_H0 ;  /* 0x3f803f8006087831 */ /* 0x000fe20000240825 */
[----:B------:R-:W-:Y:S01]  /*12b0*/  SHF.R.U64 R16, R32, 0x10, R33 ;  /* 0x0000001020107819 */ /* 0x000fe20000001221 */
[----:B------:R-:W-:Y:S01]  /*12c0*/  HFMA2.BF16_V2 R10, R47.H0_H0, R10.H0_H0, -RZ.H0_H0 ;  /* 0x2000000a2f0a7231 */ /* 0x000fe200003408ff */
[----:B------:R-:W-:Y:S01]  /*12d0*/  LOP3.LUT R6, R5, 0xffff, RZ, 0xc0, !PT ;  /* 0x0000ffff05067812 */ /* 0x000fe200078ec0ff */
[----:B------:R-:W-:Y:S01]  /*12e0*/  HFMA2.BF16_V2 R13, R24.H0_H0, R13.H0_H0, -RZ.H0_H0 ;  /* 0x2000000d180d7231 */ /* 0x000fe200003408ff */
[C---:B------:R-:W-:Y:S01]  /*12f0*/  FMUL.FTZ R18, R53.reuse, R18 ;  /* 0x0000001235127220 */ /* 0x040fe20000410000 */
[----:B------:R-:W-:Y:S01]  /*1300*/  HFMA2.BF16_V2 R60, R60.H0_H0, 1, 1, R9.H0_H0 ;  /* 0x3f803f803c3c7831 */ /* 0x000fe20000240809 */
[----:B------:R-:W-:Y:S01]  /*1310*/  F2FP.BF16.PACK_AB R12, RZ, R12 ;  /* 0x0000000cff0c723e */ /* 0x000fe200000010ff */
[----:B------:R-:W-:Y:S01]  /*1320*/  HFMA2.BF16_V2 R4, R4.H0_H0, 1, 1, R36.H0_H0 ;  /* 0x3f803f8004047831 */ /* 0x000fe20000240824 */
[----:B------:R-:W-:Y:S01]  /*1330*/  SHF.L.U32 R9, R6, 0x10, RZ ;  /* 0x0000001006097819 */ /* 0x000fe200000006ff */
[----:B------:R-:W-:Y:S01]  /*1340*/  HFMA2.BF16_V2 R0, R17.H0_H0, R0.H0_H0, -RZ.H0_H0 ;  /* 0x2000000011007231 */ /* 0x000fe200003408ff */
[----:B------:R-:W-:Y:S01]  /*1350*/  FMUL.FTZ R23, R53, R23 ;  /* 0x0000001735177220 */ /* 0x000fe20000410000 */
[----:B------:R-:W-:Y:S01]  /*1360*/  HFMA2.BF16_V2 R10, R10.H0_H0, 1, 1, R35.H0_H0 ;  /* 0x3f803f800a0a7831 */ /* 0x000fe20000240823 */
[----:B------:R-:W-:Y:S01]  /*1370*/  F2FP.BF16.PACK_AB R18, RZ, R18 ;  /* 0x00000012ff12723e */ /* 0x000fe200000010ff */
[----:B------:R-:W-:Y:S01]  /*1380*/  HFMA2.BF16_V2 R17, R46.H0_H0, R51.H0_H0, -RZ.H0_H0 ;  /* 0x200000332e117231 */ /* 0x000fe200003408ff */
[----:B------:R-:W-:Y:S01]  /*1390*/  SHF.R.U64 R51, R30, 0x10, R31 ;  /* 0x000000101e337819 */ /* 0x000fe2000000121f */
[----:B------:R-:W-:Y:S01]  /*13a0*/  HFMA2.BF16_V2 R13, R13.H0_H0, 1, 1, R16.H0_H0 ;  /* 0x3f803f800d0d7831 */ /* 0x000fe20000240810 */
[----:B------:R-:W-:Y:S01]  /*13b0*/  PRMT R5, R8, 0x7610, R5 ;  /* 0x0000761008057816 */ /* 0x000fe20000000005 */
[----:B------:R-:W-:Y:S01]  /*13c0*/  HFMA2.BF16_V2 R12, R44.H0_H0, R12.H0_H0, -RZ.H0_H0 ;  /* 0x2000000c2c0c7231 */ /* 0x000fe200003408ff */
[----:B------:R-:W-:Y:S01]  /*13d0*/  LOP3.LUT R4, R9, 0xffff, R4, 0xf8, !PT ;  /* 0x0000ffff09047812 */ /* 0x000fe200078ef804 */
[----:B------:R-:W-:Y:S01]  /*13e0*/  FMUL.FTZ R14, R53, R14 ;  /* 0x0000000e350e7220 */ /* 0x000fe20000410000 */
[----:B------:R-:W-:Y:S01]  /*13f0*/  LOP3.LUT R52, R52, 0xffff, RZ, 0xc0, !PT ;  /* 0x0000ffff34347812 */ /* 0x000fe200078ec0ff */
[----:B------:R-:W-:Y:S01]  /*1400*/  HFMA2.BF16_V2 R58, R58.H0_H0, 1, 1, R51.H0_H0 ;  /* 0x3f803f803a3a7831 */ /* 0x000fe20000240833 */
[----:B------:R-:W-:Y:S01]  /*1410*/  LOP3.LUT R9, R10, 0xffff, RZ, 0xc0, !PT ;  /* 0x0000ffff0a097812 */ /* 0x000fe200078ec0ff */
[----:B------:R-:W-:Y:S01]  /*1420*/  HFMA2.BF16_V2 R18, R43.H0_H0, R18.H0_H0, -RZ.H0_H0 ;  /* 0x200000122b127231 */ /* 0x000fe200003408ff */
[----:B------:R-:W-:Y:S01]  /*1430*/  F2FP.BF16.PACK_AB R23, RZ, R23 ;  /* 0x00000017ff17723e */ /* 0x000fe200000010ff */
[----:B------:R-:W-:Y:S01]  /*1440*/  HFMA2.BF16_V2 R12, R12.H0_H0, 1, 1, R32.H0_H0 ;  /* 0x3f803f800c0c7831 */ /* 0x000fe20000240820 */
[----:B------:R-:W-:Y:S01]  /*1450*/  SHF.R.U32.HI R24, RZ, 0x10, R41 ;  /* 0x00000010ff187819 */ /* 0x000fe20000011629 */
[----:B------:R-:W-:Y:S01]  /*1460*/  HFMA2.BF16_V2 R17, R17.H0_H0, 1, 1, R34.H0_H0 ;  /* 0x3f803f8011117831 */ /* 0x000fe20000240822 */
[----:B------:R-:W-:Y:S01]  /*1470*/  LOP3.LUT R10, R13, 0xffff, RZ, 0xc0, !PT ;  /* 0x0000ffff0d0a7812 */ /* 0x000fe200078ec0ff */
[----:B------:R-:W-:Y:S01]  /*1480*/  FMUL.FTZ R20, R53, R20 ;  /* 0x0000001435147220 */ /* 0x000fe20000410000 */
[----:B------:R-:W-:Y:S01]  /*1490*/  LOP3.LUT R5, R5, 0xffff, RZ, 0xc0, !PT ;  /* 0x0000ffff05057812 */ /* 0x000fe200078ec0ff */
[----:B------:R-:W-:Y:S01]  /*14a0*/  HFMA2.BF16_V2 R23, R24.H0_H0, R23.H0_H0, -RZ.H0_H0 ;  /* 0x2000001718177231 */ /* 0x000fe200003408ff */
[----:B------:R-:W-:Y:S01]  /*14b0*/  SHF.L.U64.HI R6, R6, 0x10, RZ ;  /* 0x0000001006067819 */ /* 0x000fe200000102ff */
[----:B------:R-:W-:Y:S01]  /*14c0*/  FMUL.FTZ R22, R53, R22 ;  /* 0x0000001635167220 */ /* 0x000fe20000410000 */
[----:B------:R-:W-:Y:S01]  /*14d0*/  SHF.L.U64.HI R8, R52, 0x10, RZ ;  /* 0x0000001034087819 */ /* 0x000fe200000102ff */
[----:B------:R-:W-:Y:S01]  /*14e0*/  HFMA2.BF16_V2 R18, R18.H0_H0, 1, 1, R31.H0_H0 ;  /* 0x3f803f8012127831 */ /* 0x000fe2000024081f */
[----:B------:R-:W-:Y:S01]  /*14f0*/  SHF.L.U32 R13, R10, 0x10, RZ ;  /* 0x000000100a0d7819 */ /* 0x000fe200000006ff */
[----:B------:R-:W-:Y:S01]  /*1500*/  HFMA2.BF16_V2 R15, R15.H0_H0, 1, 1, R30.H0_H0 ;  /* 0x3f803f800f0f7831 */ /* 0x000fe2000024081e */
[----:B------:R-:W-:Y:S01]  /*1510*/  LOP3.LUT R5, R5, 0xffff0000, R6, 0xf8, !PT ;  /* 0xffff000005057812 */ /* 0x000fe200078ef806 */
[----:B------:R-:W-:Y:S01]  /*1520*/  FMUL.FTZ R26, R53, R26 ;  /* 0x0000001a351a7220 */ /* 0x000fe20000410000 */
[----:B------:R-:W-:Y:S01]  /*1530*/  F2FP.BF16.PACK_AB R14, RZ, R14 ;  /* 0x0000000eff0e723e */ /* 0x000fe200000010ff */
[----:B------:R-:W-:Y:S01]  /*1540*/  HFMA2.BF16_V2 R19, R38.H0_H0, R19.H0_H0, -RZ.H0_H0 ;  /* 0x2000001326137231 */ /* 0x000fe200003408ff */
[----:B------:R-:W-:-:S02]  /*1550*/  SHF.R.U64 R24, R2, 0x10, R3 ;  /* 0x0000001002187819 */ /* 0x000fc40000001203 */
[----:B------:R-:W-:Y:S01]  /*1560*/  SHF.L.U32 R6, R52, 0x10, RZ ;  /* 0x0000001034067819 */ /* 0x000fe200000006ff */
[----:B------:R-:W-:Y:S01]  /*1570*/  HFMA2.BF16_V2 R14, R45.H0_H0, R14.H0_H0, -RZ.H0_H0 ;  /* 0x2000000e2d0e7231 */ /* 0x000fe200003408ff */
[----:B------:R-:W-:Y:S01]  /*1580*/  LOP3.LUT R58, R58, 0xffff, RZ, 0xc0, !PT ;  /* 0x0000ffff3a3a7812 */ /* 0x000fe200078ec0ff */
[----:B------:R-:W-:Y:S01]  /*1590*/  HFMA2.BF16_V2 R25, R25.H0_H0, 1, 1, R24.H0_H0 ;  /* 0x3f803f8019197831 */ /* 0x000fe20000240818 */
[----:B------:R-:W-:Y:S01]  /*15a0*/  LOP3.LUT R9, R9, 0xffff0000, R8, 0xf8, !PT ;  /* 0xffff000009097812 */ /* 0x000fe200078ef808 */
[----:B------:R-:W-:Y:S01]  /*15b0*/  HFMA2.BF16_V2 R14, R14.H0_H0, 1, 1, R33.H0_H0 ;  /* 0x3f803f800e0e7831 */ /* 0x000fe20000240821 */
[----:B------:R-:W-:Y:S01]  /*15c0*/  LOP3.LUT R8, R13, 0xffff, R12, 0xf8, !PT ;  /* 0x0000ffff0d087812 */ /* 0x000fe200078ef80c */
[----:B------:R-:W-:Y:S01]  /*15d0*/  HFMA2.BF16_V2 R19, R19.H0_H0, 1, 1, R2.H0_H0 ;  /* 0x3f803f8013137831 */ /* 0x000fe20000240802 */
[----:B------:R-:W-:Y:S02]  /*15e0*/  SHF.L.U64.HI R12, R10, 0x10, RZ ;  /* 0x000000100a0c7819 */ /* 0x000fe400000102ff */
[----:B------:R-:W-:-:S02]  /*15f0*/  LOP3.LUT R6, R6, 0xffff, R17, 0xf8, !PT ;  /* 0x0000ffff06067812 */ /* 0x000fc400078ef811 */
[----:B------:R-:W-:Y:S02]  /*1600*/  SHF.L.U32 R10, R58, 0x10, RZ ;  /* 0x000000103a0a7819 */ /* 0x000fe400000006ff */
[----:B------:R-:W-:Y:S02]  /*1610*/  F2FP.BF16.PACK_AB R20, RZ, R20 ;  /* 0x00000014ff14723e */ /* 0x000fe400000010ff */
[----:B------:R-:W-:Y:S02]  /*1620*/  F2FP.BF16.PACK_AB R22, RZ, R22 ;  /* 0x00000016ff16723e */ /* 0x000fe400000010ff */
[----:B------:R-:W-:Y:S01]  /*1630*/  LOP3.LUT R18, R18, 0xffff, RZ, 0xc0, !PT ;  /* 0x0000ffff12127812 */ /* 0x000fe200078ec0ff */
[----:B------:R-:W-:Y:S01]  /*1640*/  HFMA2.BF16_V2 R20, R40.H0_H0, R20.H0_H0, -RZ.H0_H0 ;  /* 0x2000001428147231 */ /* 0x000fe200003408ff */
[----:B------:R-:W-:Y:S01]  /*1650*/  SHF.L.U64.HI R17, R58, 0x10, RZ ;  /* 0x000000103a117819 */ /* 0x000fe200000102ff */
[----:B------:R-:W-:Y:S01]  /*1660*/  HFMA2.BF16_V2 R22, R41.H0_H0, R22.H0_H0, -RZ.H0_H0 ;  /* 0x2000001629167231 */ /* 0x000fe200003408ff */
[----:B------:R-:W-:Y:S01]  /*1670*/  SHF.R.U32.HI R27, RZ, 0x10, R33 ;  /* 0x00000010ff1b7819 */ /* 0x000fe20000011621 */
[----:B------:R-:W-:Y:S01]  /*1680*/  HFMA2.BF16_V2 R20, R20.H0_H0, 1, 1, R28.H0_H0 ;  /* 0x3f803f8014147831 */ /* 0x000fe2000024081c */
[----:B------:R-:W-:Y:S01]  /*1690*/  LOP3.LUT R10, R10, 0xffff, R15, 0xf8, !PT ;  /* 0x0000ffff0a0a7812 */ /* 0x000fe200078ef80f */
[----:B------:R-:W-:Y:S01]  /*16a0*/  HFMA2.BF16_V2 R22, R22.H0_H0, 1, 1, R29.H0_H0 ;  /* 0x3f803f8016167831 */ /* 0x000fe2000024081d */
[--C-:B------:R-:W-:Y:S01]  /*16b0*/  LOP3.LUT R15, R18, 0xffff0000, R17.reuse, 0xf8, !PT ;  /* 0xffff0000120f7812 */ /* 0x100fe200078ef811 */
[----:B------:R-:W-:Y:S01]  /*16c0*/  HFMA2.BF16_V2 R54, R54.H0_H0, 1, 1, R27.H0_H0 ;  /* 0x3f803f8036367831 */ /* 0x000fe2000024081b */
[----:B------:R-:W-:-:S02]  /*16d0*/  PRMT R17, R25, 0x7610, R17 ;  /* 0x0000761019117816 */ /* 0x000fc40000000011 */
[----:B------:R-:W-:Y:S02]  /*16e0*/  F2FP.BF16.PACK_AB R26, RZ, R26 ;  /* 0x0000001aff1a723e */ /* 0x000fe400000010ff */
[----:B------:R-:W-:Y:S02]  /*16f0*/  LOP3.LUT R25, R21, 0xffff, RZ, 0xc0, !PT ;  /* 0x0000ffff15197812 */ /* 0x000fe400078ec0ff */
[----:B------:R-:W-:Y:S01]  /*1700*/  SHF.R.U32.HI R16, RZ, 0x10, R29 ;  /* 0x00000010ff107819 */ /* 0x000fe2000001161d */
[----:B------:R-:W-:Y:S01]  /*1710*/  HFMA2.BF16_V2 R26, R39.H0_H0, R26.H0_H0, -RZ.H0_H0 ;  /* 0x2000001a271a7231 */ /* 0x000fe200003408ff */
[----:B------:R-:W-:Y:S02]  /*1720*/  SHF.R.U32.HI R27, RZ, 0x10, R3 ;  /* 0x00000010ff1b7819 */ /* 0x000fe40000011603 */
[----:B------:R-:W-:Y:S01]  /*1730*/  LOP3.LUT R13, R14, 0xffff, RZ, 0xc0, !PT ;  /* 0x0000ffff0e0d7812 */ /* 0x000fe200078ec0ff */
[----:B------:R-:W-:Y:S01]  /*1740*/  HFMA2.BF16_V2 R23, R23.H0_H0, 1, 1, R16.H0_H0 ;  /* 0x3f803f8017177831 */ /* 0x000fe20000240810 */
[----:B------:R-:W-:Y:S01]  /*1750*/  SHF.L.U32 R21, R25, 0x10, RZ ;  /* 0x0000001019157819 */ /* 0x000fe200000006ff */
[----:B------:R-:W-:Y:S01]  /*1760*/  HFMA2.BF16_V2 R0, R0.H0_H0, 1, 1, R27.H0_H0 ;  /* 0x3f803f8000007831 */ /* 0x000fe2000024081b */
[----:B------:R-:W-:Y:S01]  /*1770*/  LOP3.LUT R18, R11, 0xffff, RZ, 0xc0, !PT ;  /* 0x0000ffff0b127812 */ /* 0x000fe200078ec0ff */
[----:B------:R-:W-:Y:S01]  /*1780*/  HFMA2.BF16_V2 R26, R26.H0_H0, 1, 1, R3.H0_H0 ;  /* 0x3f803f801a1a7831 */ /* 0x000fe20000240803 */
[----:B------:R-:W-:-:S02]  /*1790*/  LOP3.LUT R13, R13, 0xffff0000, R12, 0xf8, !PT ;  /* 0xffff00000d0d7812 */ /* 0x000fc400078ef80c */
[----:B------:R-:W-:Y:S02]  /*17a0*/  LOP3.LUT R54, R54, 0xffff, RZ, 0xc0, !PT ;  /* 0x0000ffff36367812 */ /* 0x000fe400078ec0ff */
[----:B------:R-:W-:Y:S02]  /*17b0*/  LOP3.LUT R16, R22, 0xffff, RZ, 0xc0, !PT ;  /* 0x0000ffff16107812 */ /* 0x000fe400078ec0ff */
[----:B------:R-:W-:Y:S02]  /*17c0*/  SHF.L.U64.HI R25, R25, 0x10, RZ ;  /* 0x0000001019197819 */ /* 0x000fe400000102ff */
[----:B------:R-:W-:Y:S02]  /*17d0*/  LOP3.LUT R12, R21, 0xffff, R20, 0xf8, !PT ;  /* 0x0000ffff150c7812 */ /* 0x000fe400078ef814 */
[----:B------:R-:W-:Y:S02]  /*17e0*/  LOP3.LUT R11, R50, 0x7f, RZ, 0xc0, !PT ;  /* 0x0000007f320b7812 */ /* 0x000fe400078ec0ff */
[----:B------:R-:W-:-:S02]  /*17f0*/  LOP3.LUT R17, R17, 0xffff, RZ, 0xc0, !PT ;  /* 0x0000ffff11117812 */ /* 0x000fc400078ec0ff */
[----:B------:R-:W-:Y:S02]  /*1800*/  LOP3.LUT R20, R7, 0xffff, RZ, 0xc0, !PT ;  /* 0x0000ffff07147812 */ /* 0x000fe400078ec0ff */
[----:B------:R-:W-:Y:S02]  /*1810*/  PRMT R7, R9, 0x5410, R18 ;  /* 0x0000541009077816 */ /* 0x000fe40000000012 */
[----:B------:R-:W-:Y:S02]  /*1820*/  PRMT R9, R13, 0x5410, R54 ;  /* 0x000054100d097816 */ /* 0x000fe40000000036 */
[----:B------:R-:W-:Y:S01]  /*1830*/  LOP3.LUT R16, R16, 0xffff0000, R25, 0xf8, !PT ;  /* 0xffff000010107812 */ /* 0x000fe200078ef819 */
[----:B------:R-:W-:Y:S01]  /*1840*/  IMAD R25, R56, 0x300, R11 ;  /* 0x0000030038197824 */ /* 0x000fe200078e020b */
[----:B------:R-:W-:Y:S01]  /*1850*/  PRMT R13, R0, 0x7610, R13 ;  /* 0x00007610000d7816 */ /* 0x000fe2000000000d */
[----:B------:R-:W-:Y:S01]  /*1860*/  HFMA2.MMA R0, -RZ, RZ, 0, 4.76837158203125e-07 ;  /* 0x00000008ff007435 */ /* 0x000fe200000001ff */
[----:B------:R-:W-:-:S02]  /*1870*/  SHF.L.U32 R14, R17, 0x10, RZ ;  /* 0x00000010110e7819 */ /* 0x000fc400000006ff */
[----:B------:R-:W-:Y:S02]  /*1880*/  LOP3.LUT R26, R26, 0xffff, RZ, 0xc0, !PT ;  /* 0x0000ffff1a1a7812 */ /* 0x000fe400078ec0ff */
[----:B------:R-:W-:Y:S02]  /*1890*/  SHF.L.U64.HI R17, R17, 0x10, RZ ;  /* 0x0000001011117819 */ /* 0x000fe400000102ff */
[----:B------:R-:W-:Y:S02]  /*18a0*/  PRMT R5, R5, 0x5410, R20 ;  /* 0x0000541005057816 */ /* 0x000fe40000000014 */
[----:B------:R-:W-:Y:S02]  /*18b0*/  LOP3.LUT R60, R60, 0xffff, RZ, 0xc0, !PT ;  /* 0x0000ffff3c3c7812 */ /* 0x000fe400078ec0ff */
[----:B------:R-:W-:Y:S02]  /*18c0*/  LOP3.LUT R23, R23, 0xffff, RZ, 0xc0, !PT ;  /* 0x0000ffff17177812 */ /* 0x000fe400078ec0ff */
[----:B------:R-:W-:-:S02]  /*18d0*/  LOP3.LUT R17, R26, 0xffff0000, R17, 0xf8, !PT ;  /* 0xffff00001a117812 */ /* 0x000fc400078ef811 */
[----:B------:R-:W-:Y:S02]  /*18e0*/  LOP3.LUT R20, R13, 0xffff, RZ, 0xc0, !PT ;  /* 0x0000ffff0d147812 */ /* 0x000fe400078ec0ff */
[----:B------:R-:W-:Y:S02]  /*18f0*/  IADD3 R27, R25, 0x80, RZ ;  /* 0x00000080191b7810 */ /* 0x000fe40007ffe0ff */
[----:B------:R-:W-:Y:S02]  /*1900*/  PRMT R11, R15, 0x5410, R60 ;  /* 0x000054100f0b7816 */ /* 0x000fe4000000003c */
[----:B------:R-:W-:Y:S02]  /*1910*/  PRMT R13, R16, 0x5410, R23 ;  /* 0x00005410100d7816 */ /* 0x000fe40000000017 */
[----:B------:R-:W-:Y:S02]  /*1920*/  IADD3 R21, R25, 0x100, RZ ;  /* 0x0000010019157810 */ /* 0x000fe40007ffe0ff */
[----:B------:R-:W-:Y:S01]  /*1930*/  PRMT R15, R17, 0x5410, R20 ;  /* 0x00005410110f7816 */ /* 0x000fe20000000014 */
[----:B------:R-:W-:Y:S01]  /*1940*/  IMAD.WIDE.U32 R16, R27, R0, c[0x0][0x178] ;  /* 0x00005e001b107625 */ /* 0x000fe200078e0000 */
[----:B------:R-:W-:-:S02]  /*1950*/  IADD3 R23, R25, 0x180, RZ ;  /* 0x0000018019177810 */ /* 0x000fc40007ffe0ff */
[----:B------:R-:W-:Y:S01]  /*1960*/  LOP3.LUT R14, R14, 0xffff, R19, 0xf8, !PT ;  /* 0x0000ffff0e0e7812 */ /* 0x000fe200078ef813 */
[CC--:B------:R-:W-:Y:S01]  /*1970*/  IMAD.WIDE.U32 R18, R25.reuse, R0.reuse, c[0x0][0x178] ;  /* 0x00005e0019127625 */ /* 0x0c0fe200078e0000 */
[C---:B------:R-:W-:Y:S02]  /*1980*/  IADD3 R51, R25.reuse, 0x200, RZ ;  /* 0x0000020019337810 */ /* 0x040fe40007ffe0ff */
[----:B------:R-:W-:Y:S01]  /*1990*/  IADD3 R27, R25, 0x280, RZ ;  /* 0x00000280191b7810 */ /* 0x000fe20007ffe0ff */
[-C--:B------:R-:W-:Y:S01]  /*19a0*/  IMAD.WIDE.U32 R20, R21, R0.reuse, c[0x0][0x178] ;  /* 0x00005e0015147625 */ /* 0x080fe200078e0000 */
[----:B------:R0:W-:Y:S01]  /*19b0*/  STG.E.64 [R18.64], R4 ;  /* 0x0000000412007986 */ /* 0x0001e2000c101b04 */
[----:B------:R-:W-:Y:S02]  /*19c0*/  IADD3 R56, R56, c[0x0][0x160], RZ ;  /* 0x0000580038387a10 */ /* 0x000fe40007ffe0ff */
[----:B------:R-:W-:Y:S01]  /*19d0*/  IMAD.WIDE.U32 R22, R23, R0, c[0x0][0x178] ;  /* 0x00005e0017167625 */ /* 0x000fe200078e0000 */
[----:B------:R0:W-:Y:S01]  /*19e0*/  STG.E.64 [R16.64], R6 ;  /* 0x0000000610007986 */ /* 0x0001e2000c101b04 */
[----:B------:R-:W-:-:S02]  /*19f0*/  ISETP.GE.AND P0, PT, R56, c[0x0][0x164], PT ;  /* 0x0000590038007a0c */ /* 0x000fc40003f06270 */
[-C--:B------:R-:W-:Y:S01]  /*1a00*/  IMAD.WIDE.U32 R24, R51, R0.reuse, c[0x0][0x178] ;  /* 0x00005e0033187625 */ /* 0x080fe200078e0000 */
[----:B------:R0:W-:Y:S03]  /*1a10*/  STG.E.64 [R20.64], R8 ;  /* 0x0000000814007986 */ /* 0x0001e6000c101b04 */
[----:B------:R-:W-:Y:S01]  /*1a20*/  IMAD.WIDE.U32 R26, R27, R0, c[0x0][0x178] ;  /* 0x00005e001b1a7625 */ /* 0x000fe200078e0000 */
[----:B------:R0:W-:Y:S04]  /*1a30*/  STG.E.64 [R22.64], R10 ;  /* 0x0000000a16007986 */ /* 0x0001e8000c101b04 */
[----:B------:R0:W-:Y:S04]  /*1a40*/  STG.E.64 [R24.64], R12 ;  /* 0x0000000c18007986 */ /* 0x0001e8000c101b04 */
[----:B------:R0:W-:Y:S02]  /*1a50*/  STG.E.64 [R26.64], R14 ;  /* 0x0000000e1a007986 */ /* 0x0001e4000c101b04 */
[----:B0-----:R-:W-:Y:S01]  /*1a60*/  @P0 CALL.REL.NOINC `(.L_x_844) ;  /* 0x0000001000000944 */ /* 0x001fe20003c00000 */
[----:B------:R-:W-:Y:S05]  /*1a70*/  BRA `(.L_x_845) ;  /* 0xffffe72000007947 */ /* 0x000fea000383ffff */
.L_x_844:
[----:B------:R-:W-:Y:S05]  /*1a80*/  EXIT ;  /* 0x000000000000794d */ /* 0x000fea0003800000 */
.L_x_842:
[----:B------:R-:W-:Y:S01]  /*1a90*/  HFMA2.MMA R58, -RZ, RZ, 0, 1.847743988037109375e-06 ;  /* 0x0000001fff3a7435 */ /* 0x000fe200000001ff */
[----:B------:R-:W-:-:S02]  /*1aa0*/  MOV R59, 0x1 ;  /* 0x00000001003b7802 */ /* 0x000fc40000000f00 */
[----:B------:R-:W-:Y:S02]  /*1ab0*/  MOV R57, 0xffffffff ;  /* 0xffffffff00397802 */ /* 0x000fe40000000f00 */
[----:B------:R-:W-:Y:S02]  /*1ac0*/  MOV R50, 0x1ae0 ;  /* 0x00001ae000327802 */ /* 0x000fe40000000f00 */
[----:B-----5:R-:W-:Y:S05]  /*1ad0*/  CALL.REL.NOINC `($__internal_100_$__cuda_sm70_shflsync_bfly_p) ;  /* 0x0000068000007944 */ /* 0x020fea0003c00000 */
[----:B01----:R-:W-:Y:S05]  /*1ae0*/  BRA `(.L_x_846) ;  /* 0xffffe9f000007947 */ /* 0x003fea000383ffff */
.L_x_843:
[----:B------:R-:W-:Y:S01]  /*1af0*/  HFMA2.MMA R59, -RZ, RZ, 0, 1.1920928955078125e-07 ;  /* 0x00000002ff3b7435 */ /* 0x000fe200000001ff */
[----:B------:R-:W-:Y:S02]  /*1b00*/  MOV R58, 0x1f ;  /* 0x0000001f003a7802 */ /* 0x000fe40000000f00 */
[----:B------:R-:W-:Y:S02]  /*1b10*/  MOV R57, 0xffffffff ;  /* 0xffffffff00397802 */ /* 0x000fe40000000f00 */
[----:B------:R-:W-:Y:S02]  /*1b20*/  MOV R50, 0x1b40 ;  /* 0x00001b4000327802 */ /* 0x000fe40000000f00 */
[----:B-----5:R-:W-:Y:S05]  /*1b30*/  CALL.REL.NOINC `($__internal_100_$__cuda_sm70_shflsync_bfly_p) ;  /* 0x0000062000007944 */ /* 0x020fea0003c00000 */
[----:B0-----:R-:W-:Y:S01]  /*1b40*/  HFMA2.MMA R59, -RZ, RZ, 0, 2.384185791015625e-07 ;  /* 0x00000004ff3b7435 */ /* 0x001fe200000001ff */
[----:B-1----:R-:W-:Y:S01]  /*1b50*/  FADD.FTZ R0, R0, R57 ;  /* 0x0000003900007221 */ /* 0x002fe20000010000 */
[----:B------:R-:W-:Y:S02]  /*1b60*/  MOV R58, 0x1f ;  /* 0x0000001f003a7802 */ /* 0x000fe40000000f00 */
[----:B------:R-:W-:-:S02]  /*1b70*/  MOV R57, 0xffffffff ;  /* 0xffffffff00397802 */ /* 0x000fc40000000f00 */
[----:B------:R-:W-:Y:S02]  /*1b80*/  MOV R50, 0x1ba0 ;  /* 0x00001ba000327802 */ /* 0x000fe40000000f00 */
[----:B------:R-:W-:Y:S05]  /*1b90*/  CALL.REL.NOINC `($__internal_100_$__cuda_sm70_shflsync_bfly_p) ;  /* 0x000005c000007944 */ /* 0x000fea0003c00000 */
[----:B0-----:R-:W-:Y:S01]  /*1ba0*/  HFMA2.MMA R59, -RZ, RZ, 0, 4.76837158203125e-07 ;  /* 0x00000008ff3b7435 */ /* 0x001fe200000001ff */
[----:B-1----:R-:W-:Y:S01]  /*1bb0*/  FADD.FTZ R0, R0, R57 ;  /* 0x0000003900007221 */ /* 0x002fe20000010000 */
[----:B------:R-:W-:Y:S02]  /*1bc0*/  MOV R58, 0x1f ;  /* 0x0000001f003a7802 */ /* 0x000fe40000000f00 */
[----:B------:R-:W-:Y:S02]  /*1bd0*/  MOV R57, 0xffffffff ;  /* 0xffffffff00397802 */ /* 0x000fe40000000f00 */
[----:B------:R-:W-:Y:S02]  /*1be0*/  MOV R50, 0x1c00 ;  /* 0x00001c0000327802 */ /* 0x000fe40000000f00 */
[----:B------:R-:W-:Y:S05]  /*1bf0*/  CALL.REL.NOINC `($__internal_100_$__cuda_sm70_shflsync_bfly_p) ;  /* 0x0000056000007944 */ /* 0x000fea0003c00000 */
[----:B0-----:R-:W-:Y:S01]  /*1c00*/  HFMA2.MMA R59, -RZ, RZ, 0, 9.5367431640625e-07 ;  /* 0x00000010ff3b7435 */ /* 0x001fe200000001ff */
[----:B-1----:R-:W-:Y:S01]  /*1c10*/  FADD.FTZ R0, R0, R57 ;  /* 0x0000003900007221 */ /* 0x002fe20000010000 */
[----:B------:R-:W-:Y:S02]  /*1c20*/  MOV R58, 0x1f ;  /* 0x0000001f003a7802 */ /* 0x000fe40000000f00 */
[----:B------:R-:W-:-:S02]  /*1c30*/  MOV R57, 0xffffffff ;  /* 0xffffffff00397802 */ /* 0x000fc40000000f00 */
[----:B------:R-:W-:Y:S02]  /*1c40*/  MOV R50, 0x1c60 ;  /* 0x00001c6000327802 */ /* 0x000fe40000000f00 */
[----:B------:R-:W-:Y:S05]  /*1c50*/  CALL.REL.NOINC `($__internal_100_$__cuda_sm70_shflsync_bfly_p) ;  /* 0x0000050000007944 */ /* 0x000fea0003c00000 */
[----:B01----:R-:W-:Y:S01]  /*1c60*/  FADD.FTZ R0, R0, R57 ;  /* 0x0000003900007221 */ /* 0x003fe20000010000 */
[----:B------:R-:W-:Y:S01]  /*1c70*/  HFMA2.MMA R59, -RZ, RZ, 0, 5.9604644775390625e-08 ;  /* 0x00000001ff3b7435 */ /* 0x000fe200000001ff */
[----:B------:R-:W-:Y:S02]  /*1c80*/  MOV R58, 0x1f ;  /* 0x0000001f003a7802 */ /* 0x000fe40000000f00 */
[----:B------:R-:W-:Y:S01]  /*1c90*/  FMUL.FTZ R52, R0, 0.001302083372138440609 ;  /* 0x3aaaaaab00347820 */ /* 0x000fe20000410000 */
[----:B------:R-:W-:Y:S02]  /*1ca0*/  MOV R57, 0xffffffff ;  /* 0xffffffff00397802 */ /* 0x000fe40000000f00 */
[----:B------:R-:W-:Y:S01]  /*1cb0*/  MOV R50, 0x1fd0 ;  /* 0x00001fd000327802 */ /* 0x000fe20000000f00 */
[--C-:B------:R-:W-:Y:S02]  /*1cc0*/  FADD.FTZ R0, R4, -R52.reuse ;  /* 0x8000003404007221 */ /* 0x100fe40000010000 */
[----:B------:R-:W-:-:S02]  /*1cd0*/  FADD.FTZ R51, R5, -R52 ;  /* 0x8000003405337221 */ /* 0x000fc40000010000 */
        /* <DEDUP_REMOVED lines=46> */
[----:B------:R-:W-:Y:S05]  /*1fc0*/  CALL.REL.NOINC `($__internal_100_$__cuda_sm70_shflsync_bfly_p) ;  /* 0x0000019000007944 */ /* 0x000fea0003c00000 */
[----:B0-----:R-:W-:Y:S01]  /*1fd0*/  HFMA2.MMA R59, -RZ, RZ, 0, 1.1920928955078125e-07 ;  /* 0x00000002ff3b7435 */ /* 0x001fe200000001ff */
[----:B-1----:R-:W-:Y:S01]  /*1fe0*/  FADD.FTZ R0, R0, R57 ;  /* 0x0000003900007221 */ /* 0x002fe20000010000 */
[----:B------:R-:W-:Y:S02]  /*1ff0*/  MOV R58, 0x1f ;  /* 0x0000001f003a7802 */ /* 0x000fe40000000f00 */
[----:B------:R-:W-:Y:S02]  /*2000*/  MOV R57, 0xffffffff ;  /* 0xffffffff00397802 */ /* 0x000fe40000000f00 */
[----:B------:R-:W-:Y:S02]  /*2010*/  MOV R50, 0x2030 ;  /* 0x0000203000327802 */ /* 0x000fe40000000f00 */
[----:B------:R-:W-:Y:S05]  /*2020*/  CALL.REL.NOINC `($__internal_100_$__cuda_sm70_shflsync_bfly_p) ;  /* 0x0000013000007944 */ /* 0x000fea0003c00000 */
        /* <DEDUP_REMOVED lines=18> */
[----:B01----:R-:W-:Y:S05]  /*2150*/  BRA `(.L_x_847) ;  /* 0xffffe7c000007947 */ /* 0x003fea000383ffff */
        .weak           $__internal_100_$__cuda_sm70_shflsync_bfly_p
        .type           $__internal_100_$__cuda_sm70_shflsync_bfly_p,@function
        .size           $__internal_100_$__cuda_sm70_shflsync_bfly_p,(.L_x_1149 - $__internal_100_$__cuda_sm70_shflsync_bfly_p)
$__internal_100_$__cuda_sm70_shflsync_bfly_p:
[----:B------:R-:W-:Y:S01]  /*2160*/  HFMA2.MMA R51, -RZ, RZ, 0, 0 ;  /* 0x00000000ff337435 */ /* 0x000fe200000001ff */
[----:B------:R-:W-:Y:S04]  /*2170*/  WARPSYNC R57 ;  /* 0x0000003900007348 */ /* 0x000fe80003800000 */
[----:B------:R0:W1:Y:S01]  /*2180*/  SHFL.BFLY PT, R57, R0, R59, R58 ;  /* 0x0c00003b00397389 */ /* 0x00006200000e003a */
[----:B------:R-:W-:Y:S05]  /*2190*/  RET.REL.NODEC R50 `(_ZN10layer_norm13ln_fwd_kernelINS_13Kernel_traitsI13__nv_bfloat16fS2_fjLj3072ELj1ELj1ELj4ELj16ENS_18Kernel_traits_baseILj3072ES2_fS2_fjLj128EEEEEEEvNS_9FwdParamsE) ;  /* 0xffffde6032007950 */ /* 0x000fea0003c3ffff */
.L_x_848:
        /* <DEDUP_REMOVED lines=14> */
.L_x_1149:


//--------------------- .text._ZN10layer_norm13ln_fwd_kernelINS_13Kernel_traitsI13__nv_bfloat16S2_S2_fjLj3072ELj1ELj1ELj4ELj16ENS_18Kernel_traits_baseILj3072ES2_S2_S2_fjLj128EEEEEEEvNS_9FwdParamsE --------------------------
	.section	.text._ZN10layer_norm13ln_fwd_kernelINS_13Kernel_traitsI13__nv_bfloat16S2_S2_fjLj3072ELj1ELj1ELj4ELj16ENS_18Kernel_traits_baseILj3072ES2_S2_S2_fjLj128EEEEEEEvNS_9FwdParamsE,"ax",@progbits
	.sectioninfo	@"SHI_REGISTERS=72"
	.align	128
        .global         _ZN10layer_norm13ln_fwd_kernelINS_13Kernel_traitsI13__nv_bfloat16S2_S2_fjLj3072ELj1ELj1ELj4ELj16ENS_18Kernel_traits_baseILj3072ES2_S2_S2_fjLj128EEEEEEEvNS_9FwdParamsE
        .type           _ZN10layer_norm13ln_fwd_kernelINS_13Kernel_traitsI13__nv_bfloat16S2_S2_fjLj3072ELj1ELj1ELj4ELj16ENS_18Kernel_traits_baseILj3072ES2_S2_S2_fjLj128EEEEEEEvNS_9FwdParamsE,@function
        .size           _ZN10layer_norm13ln_fwd_kernelINS_13Kernel_traitsI13__nv_bfloat16S2_S2_fjLj3072ELj1ELj1ELj4ELj16ENS_18Kernel_traits_baseILj3072ES2_S2_S2_fjLj128EEEEEEEvNS_9FwdParamsE,(.L_x_1150 - _ZN10layer_norm13ln_fwd_kernelINS_13Kernel_traitsI13__nv_bfloat16S2_S2_fjLj3072ELj1ELj1ELj4ELj16ENS_18Kernel_traits_baseILj3072ES2_S2_S2_fjLj128EEEEEEEvNS_9FwdParamsE)
        .other          _ZN10layer_norm13ln_fwd_kernelINS_13Kernel_traitsI13__nv_bfloat16S2_S2_fjLj3072ELj1ELj1ELj4ELj16ENS_18Kernel_traits_baseILj3072ES2_S2_S2_fjLj128EEEEEEEvNS_9FwdParamsE,@"STO_CUDA_ENTRY STV_DEFAULT"
_ZN10layer_norm13ln_fwd_kernelINS_13Kernel_traitsI13__nv_bfloat16S2_S2_fjLj3072ELj1ELj1ELj4ELj16ENS_18Kernel_traits_baseILj3072ES2_S2_S2_fjLj128EEEEEEEvNS_9FwdParamsE:
.text._ZN10layer_norm13ln_fwd_kernelINS_13Kernel_traitsI13__nv_bfloat16S2_S2_fjLj3072ELj1ELj1ELj4ELj16ENS_18Kernel_traits_baseILj3072ES2_S2_S2_fjLj128EEEEEEEvNS_9FwdParamsE:
        /* <DEDUP_REMOVED lines=16> */
[----:B------:R0:W5:Y:S04]  /*0100*/  LDG.E.128 R12, [R28.64] ;  /* 0x000000041c0c7981 */ /* 0x000168000c1e1d00 */
[----:B------:R0:W5:Y:S04]  /*0110*/  LDG.E.128 R8, [R28.64+0x800] ;  /* 0x000800041c087981 */ /* 0x000168000c1e1d00 */
[----:B------:R0:W5:Y:S01]  /*0120*/  LDG.E.128 R4, [R28.64+0x1000] ;  /* 0x001000041c047981 */ /* 0x000162000c1e1d00 */
[----:B------:R-:W-:-:S03]  /*0130*/  HFMA2.MMA R44, -RZ, RZ, 0, 5.9604644775390625e-08 ;  /* 0x00000001ff2c7435 */ /* 0x000fc600000001ff */
.L_x_852:
[----:B------:R-:W1:Y:S01]  /*0140*/  S2R R46, SR_TID.X ;  /* 0x00000000002e7919 */ /* 0x000e620000002100 */
[----:B------:R-:W-:-:S02]  /*0150*/  MOV R37, 0x10 ;  /* 0x0000001000257802 */ /* 0x000fc40000000f00 */
[----:B-1----:R-:W-:-:S05]  /*0160*/  LOP3.LUT R43, R46, 0x7f, RZ, 0xc0, !PT ;  /* 0x0000007f2e2b7812 */ /* 0x002fca00078ec0ff */
[----:B------:R-:W-:-:S04]  /*0170*/  IMAD R43, R0, 0x180, R43 ;  /* 0x00000180002b7824 */ /* 0x000fc800078e022b */
[----:B0-----:R-:W-:-:S06]  /*0180*/  IMAD.WIDE.U32 R28, R43, R37, c[0x0][0x170] ;  /* 0x00005c002b1c7625 */ /* 0x001fcc00078e0025 */
[----:B------:R-:W2:Y:S01]  /*0190*/  LDG.E.128 R28, [R28.64] ;  /* 0x000000041c1c7981 */ /* 0x000ea2000c1e1d00 */
[----:B------:R-:W-:-:S05]  /*01a0*/  IADD3 R42, R43, 0x80, RZ ;  /* 0x000000802b2a7810 */ /* 0x000fca0007ffe0ff */
[----:B------:R-:W-:-:S06]  /*01b0*/  IMAD.WIDE.U32 R32, R42, R37, c[0x0][0x170] ;  /* 0x00005c002a207625 */ /* 0x000fcc00078e0025 */
[----:B------:R-:W3:Y:S01]  /*01c0*/  LDG.E.128 R32, [R32.64] ;  /* 0x0000000420207981 */ /* 0x000ee2000c1e1d00 */
        /* <DEDUP_REMOVED lines=58> */
.L_x_853:
        /* <DEDUP_REMOVED lines=68> */
.L_x_854:
[----:B------:R-:W2:Y:S01]  /*09b0*/  S2R R50, SR_TID.X ;  /* 0x0000000000327919 */ /* 0x000ea20000002100 */
[----:B------:R-:W-:Y:S01]  /*09c0*/  @!P0 SHF.R.U32.HI R29, RZ, 0x5, R46 ;  /* 0x00000005ff1d8819 */ /* 0x000fe2000001162e */
[----:B-1----:R-:W-:Y:S01]  /*09d0*/  FADD.FTZ R3, R3, R54 ;  /* 0x0000003603037221 */ /* 0x002fe20000010000 */
[----:B------:R-:W-:Y:S02]  /*09e0*/  WARPSYNC 0xffffffff ;  /* 0xffffffff00007948 */ /* 0x000fe40003800000 */
[----:B------:R-:W-:-:S04]  /*09f0*/  @!P0 LOP3.LUT R29, R29, 0x3, RZ, 0xc0, !PT ;  /* 0x000000031d1d8812 */ /* 0x000fc800078ec0ff */
[----:B------:R-:W-:-:S05]  /*0a00*/  @!P0 IADD3 R46, R48, R29, RZ ;  /* 0x0000001d302e8210 */ /* 0x000fca0007ffe0ff */
[----:B------:R1:W-:Y:S01]  /*0a10*/  @!P0 STS.64 [R46.X8], R2 ;  /* 0x000000022e008388 */ /* 0x0003e20000008a00 */
[----:B--2---:R-:W-:Y:S02]  /*0a20*/  LOP3.LUT R29, R50, 0x1f, RZ, 0xc0, !PT ;  /* 0x0000001f321d7812 */ /* 0x004fe400078ec0ff */
[----:B-1----:R-:W-:Y:S01]  /*0a30*/  MOV R3, RZ ;  /* 0x000000ff00037202 */ /* 0x002fe20000000f00 */
[----:B------:R-:W-:Y:S01]  /*0a40*/  BAR.SYNC.DEFER_BLOCKING 0x0 ;  /* 0x0000000000007b1d */ /* 0x000fe20000010000 */
[----:B------:R-:W-:Y:S02]  /*0a50*/  ISETP.GT.U32.AND P1, PT, R29, 0x3, PT ;  /* 0x000000031d00780c */ /* 0x000fe40003f24070 */
[----:B------:R-:W-:-:S04]  /*0a60*/  SHF.R.U32.HI R52, RZ, 0x5, R50 ;  /* 0x00000005ff347819 */ /* 0x000fc80000011632 */
[----:B------:R-:W-:-:S04]  /*0a70*/  LOP3.LUT R52, R52, 0x3, RZ, 0xc0, !PT ;  /* 0x0000000334347812 */ /* 0x000fc800078ec0ff */
[----:B------:R-:W-:-:S03]  /*0a80*/  LOP3.LUT P0, RZ, R52, 0x1f, R50, 0xf8, !PT ;  /* 0x0000001f34ff7812 */ /* 0x000fc6000780f832 */
[----:B------:R-:W-:Y:S02]  /*0a90*/  @!P1 IADD3 R48, R48, R29, RZ ;  /* 0x0000001d30309210 */ /* 0x000fe40007ffe0ff */
[----:B------:R-:W-:Y:S01]  /*0aa0*/  CS2R R28, SRZ ;  /* 0x00000000001c7805 */ /* 0x000fe2000001ff00 */
[----:B------:R-:W-:-:S05]  /*0ab0*/  @!P1 MOV R3, 0x44400000 ;  /* 0x4440000000039802 */ /* 0x000fca0000000f00 */
[----:B------:R-:W-:Y:S04]  /*0ac0*/  SHFL.DOWN PT, R2, R3, 0x2, 0x1f ;  /* 0x08401f0003027f89 */ /* 0x000fe800000e0000 */
[----:B------:R-:W1:Y:S01]  /*0ad0*/  @!P1 LDS.64 R28, [R48.X8] ;  /* 0x00000000301c9984 */ /* 0x000e620000008a00 */
[----:B------:R-:W-:-:S03]  /*0ae0*/  LOP3.LUT P1, RZ, R44, 0xff, RZ, 0xc0, !PT ;  /* 0x000000ff2cff7812 */ /* 0x000fc6000782c0ff */
[----:B-1----:R-:W1:Y:S02]  /*0af0*/  SHFL.DOWN PT, R46, R28, 0x2, 0x1f ;  /* 0x08401f001c2e7f89 */ /* 0x002e6400000e0000 */
[----:B-1----:R-:W-:Y:S02]  /*0b00*/  FADD.FTZ R44, -R46, R28 ;  /* 0x0000001c2e2c7221 */ /* 0x002fe40000010100 */
[----:B------:R-:W-:Y:S02]  /*0b10*/  FMUL.FTZ R46, R2, R46 ;  /* 0x0000002e022e7220 */ /* 0x000fe40000410000 */
[----:B------:R-:W-:Y:S02]  /*0b20*/  FMUL.FTZ R44, R44, R44 ;  /* 0x0000002c2c2c7220 */ /* 0x000fe40000410000 */
[----:B------:R-:W-:Y:S02]  /*0b30*/  FFMA.FTZ R48, R3, R28, R46 ;  /* 0x0000001c03307223 */ /* 0x000fe4000001002e */
[----:B------:R-:W-:-:S02]  /*0b40*/  FMUL.FTZ R46, R44, R3 ;  /* 0x000000032c2e7220 */ /* 0x000fc40000410000 */
[----:B------:R-:W1:Y:S02]  /*0b50*/  SHFL.DOWN PT, R44, R29, 0x2, 0x1f ;  /* 0x08401f001d2c7f89 */ /* 0x000e6400000e0000 */
[C---:B------:R-:W-:Y:S02]  /*0b60*/  FMUL.FTZ R46, R2.reuse, R46 ;  /* 0x0000002e022e7220 */ /* 0x040fe40000410000 */
[----:B------:R-:W-:-:S04]  /*0b70*/  FADD.FTZ R2, R2, R3 ;  /* 0x0000000302027221 */ /* 0x000fc80000010000 */
[----:B------:R-:W2:Y:S01]  /*0b80*/  MUFU.RCP R28, R2 ;  /* 0x00000002001c7308 */ /* 0x000ea20000001000 */
[----:B-1----:R-:W-:Y:S02]  /*0b90*/  FADD.FTZ R3, R44, R29 ;  /* 0x0000001d2c037221 */ /* 0x002fe40000010000 */
[C---:B--2---:R-:W-:Y:S02]  /*0ba0*/  FMUL.FTZ R48, R28.reuse, R48 ;  /* 0x000000301c307220 */ /* 0x044fe40000410000 */
[----:B------:R-:W-:Y:S02]  /*0bb0*/  FFMA.FTZ R3, R28, R46, R3 ;  /* 0x0000002e1c037223 */ /* 0x000fe40000010003 */
[----:B------:R-:W-:Y:S04]  /*0bc0*/  SHFL.DOWN PT, R28, R2, 0x1, 0x1f ;  /* 0x08201f00021c7f89 */ /* 0x000fe800000e0000 */
[----:B------:R-:W1:Y:S02]  /*0bd0*/  SHFL.DOWN PT, R44, R48, 0x1, 0x1f ;  /* 0x08201f00302c7f89 */ /* 0x000e6400000e0000 */
[----:B-1----:R-:W-:-:S02]  /*0be0*/  FMUL.FTZ R46, R28, R44 ;  /* 0x0000002c1c2e7220 */ /* 0x002fc40000410000 */
[----:B------:R-:W-:Y:S02]  /*0bf0*/  FADD.FTZ R44, R48, -R44 ;  /* 0x8000002c302c7221 */ /* 0x000fe40000010000 */
[----:B------:R-:W-:Y:S02]  /*0c00*/  FFMA.FTZ R50, R2, R48, R46 ;  /* 0x0000003002327223 */ /* 0x000fe4000001002e */
[----:B------:R-:W-:Y:S02]  /*0c10*/  FMUL.FTZ R29, R44, R44 ;  /* 0x0000002c2c1d7220 */ /* 0x000fe40000410000 */
[----:B------:R-:W1:Y:S02]  /*0c20*/  SHFL.DOWN PT, R44, R3, 0x1, 0x1f ;  /* 0x08201f00032c7f89 */ /* 0x000e6400000e0000 */
[----:B------:R-:W-:-:S04]  /*0c30*/  FMUL.FTZ R29, R2, R29 ;  /* 0x0000001d021d7220 */ /* 0x000fc80000410000 */
[----:B------:R-:W-:Y:S02]  /*0c40*/  FMUL.FTZ R46, R28, R29 ;  /* 0x0000001d1c2e7220 */ /* 0x000fe40000410000 */
[----:B------:R-:W-:Y:S01]  /*0c50*/  FADD.FTZ R29, R2, R28 ;  /* 0x0000001c021d7221 */ /* 0x000fe20000010000 */
[----:B------:R-:W-:-:S05]  /*0c60*/  HFMA2.MMA R2, -RZ, RZ, 0.7080078125, -0.052093505859375 ;  /* 0x39aaaaabff027435 */ /* 0x000fca00000001ff */
[----:B------:R-:W2:Y:S01]  /*0c70*/  MUFU.RCP R29, R29 ;  /* 0x0000001d001d7308 */ /* 0x000ea20000001000 */
[----:B-1----:R-:W-:-:S04]  /*0c80*/  FADD.FTZ R44, R3, R44 ;  /* 0x0000002c032c7221 */ /* 0x002fc80000010000 */
[C---:B--2---:R-:W-:Y:S02]  /*0c90*/  FFMA.FTZ R44, R29.reuse, R46, R44 ;  /* 0x0000002e1d2c7223 */ /* 0x044fe4000001002c */
[----:B------:R-:W-:-:S04]  /*0ca0*/  FMUL.FTZ R28, R29, R50 ;  /* 0x000000321d1c7220 */ /* 0x000fc80000410000 */
[----:B------:R-:W1:Y:S04]  /*0cb0*/  SHFL.IDX PT, R44, R44, RZ, 0x1f ;  /* 0x00001fff2c2c7589 */ /* 0x000e6800000e0000 */
[----:B------:R-:W2:Y:S01]  /*0cc0*/  SHFL.IDX PT, R28, R28, RZ, 0x1f ;  /* 0x00001fff1c1c7589 */ /* 0x000ea200000e0000 */
[----:B-1----:R-:W-:Y:S02]  /*0cd0*/  FFMA.FTZ R2, R44, R2, c[0x0][0x1b0] ;  /* 0x00006c002c027623 */ /* 0x002fe40000010002 */
[----:B--2---:R-:W-:-:S04]  /*0ce0*/  FADD.FTZ R47, R47, -R28 ;  /* 0x8000001c2f2f7221 */ /* 0x004fc80000010000 */
        /* <DEDUP_REMOVED lines=9> */
[C---:B-1----:R-:W-:Y:S02]  /*0d80*/  FMUL.FTZ R3, R2.reuse, R47 ;  /* 0x0000002f02037220 */ /* 0x042fe40000410000 */
[----:B------:R-:W-:Y:S02]  /*0d90*/  FMUL.FTZ R56, R2, R57 ;  /* 0x0000003902387220 */ /* 0x000fe40000410000 */
[--C-:B------:R-:W-:Y:S01]  /*0da0*/  FADD.FTZ R47, R30, -R28.reuse ;  /* 0x8000001c1e2f7221 */ /* 0x100fe20000010000 */
[----:B------:R-:W-:Y:S01]  /*0db0*/  F2FP.BF16.PACK_AB R3, RZ, R3 ;  /* 0x00000003ff03723e */ /* 0x000fe200000010ff */
[----:B------:R-:W-:Y:S01]  /*0dc0*/  FMUL.FTZ R57, R2, R31 ;  /* 0x0000001f02397220 */ /* 0x000fe20000410000 */
[----:B------:R-:W-:Y:S01]  /*0dd0*/  F2FP.BF16.PACK_AB R56, RZ, R56 ;  /* 0x00000038ff38723e */ /* 0x000fe200000010ff */
[----:B------:R-:W-:-:S02]  /*0de0*/  FADD.FTZ R31, R36, -R28 ;  /* 0x8000001c241f7221 */ /* 0x000fc40000010000 */
[C---:B------:R-:W-:Y:S01]  /*0df0*/  FMUL.FTZ R47, R2.reuse, R47 ;  /* 0x0000002f022f7220 */ /* 0x040fe20000410000 */
[----:B------:R-:W-:Y:S01]  /*0e00*/  F2FP.BF16.PACK_AB R57, RZ, R57 ;  /* 0x00000039ff39723e */ /* 0x000fe200000010ff */
[C---:B------:R-:W-:Y:S02]  /*0e10*/  FMUL.FTZ R36, R2.reuse, R31 ;  /* 0x0000001f02247220 */ /* 0x040fe40000410000 */
[--C-:B------:R-:W-:Y:S01]  /*0e20*/  FADD.FTZ R31, R37, -R28.reuse ;  /* 0x8000001c251f7221 */ /* 0x100fe20000010000 */
[----:B------:R-:W-:Y:S01]  /*0e30*/  F2FP.BF16.PACK_AB R37, RZ, R47 ;  /* 0x0000002fff25723e */ /* 0x000fe200000010ff */
[----:B------:R-:W-:Y:S01]  /*0e40*/  FMUL.FTZ R29, R2, R41 ;  /* 0x00000029021d7220 */ /* 0x000fe20000410000 */
[----:B------:R-:W-:Y:S01]  /*0e50*/  F2FP.BF16.PACK_AB R36, RZ, R36 ;  /* 0x00000024ff24723e */ /* 0x000fe200000010ff */
[--C-:B------:R-:W-:Y:S02]  /*0e60*/  FADD.FTZ R55, R55, -R28.reuse ;  /* 0x8000001c37377221 */ /* 0x100fe40000010000 */
[--C-:B------:R-:W-:Y:S01]  /*0e70*/  FADD.FTZ R53, R53, -R28.reuse ;  /* 0x8000001c35357221 */ /* 0x100fe20000010000 */
[----:B------:R-:W-:Y:S01]  /*0e80*/  F2FP.BF16.PACK_AB R29, RZ, R29 ;  /* 0x0000001dff1d723e */ /* 0x000fe200000010ff */
[----:B------:R-:W-:-:S02]  /*0e90*/  FADD.FTZ R63, R63, -R28 ;  /* 0x8000001c3f3f7221 */ /* 0x000fc40000010000 */
[--C-:B------:R-:W-:Y:S01]  /*0ea0*/  FADD.FTZ R33, R33, -R28.reuse ;  /* 0x8000001c21217221 */ /* 0x100fe20000010000 */
[----:B------:R-:W-:Y:S01]  /*0eb0*/  PRMT R29, R29, 0x5410, R3 ;  /* 0x000054101d1d7816 */ /* 0x000fe20000000003 */
[--C-:B------:R-:W-:Y:S02]  /*0ec0*/  FADD.FTZ R47, R32, -R28.reuse ;  /* 0x8000001c202f7221 */ /* 0x100fe40000010000 */
[C---:B------:R-:W-:Y:S02]  /*0ed0*/  FMUL.FTZ R41, R2.reuse, R51 ;  /* 0x0000003302297220 */ /* 0x040fe40000410000 */
[----:B0-----:R-:W-:Y:S01]  /*0ee0*/  FMUL.FTZ R54, R2, R49 ;  /* 0x0000003102367220 */ /* 0x001fe20000410000 */
[----:B-----5:R-:W-:Y:S01]  /*0ef0*/  HFMA2.BF16_V2 R29, R24, R29, -RZ.H0_H0 ;  /* 0x0000001d181d7231 */ /* 0x020fe200003400ff */
[--C-:B------:R-:W-:Y:S01]  /*0f00*/  FADD.FTZ R67, R67, -R28.reuse ;  /* 0x8000001c43437221 */ /* 0x100fe20000010000 */
[----:B------:R-:W-:Y:S01]  /*0f10*/  F2FP.BF16.PACK_AB R41, RZ, R41 ;  /* 0x00000029ff29723e */ /* 0x000fe200000010ff */
[--C-:B------:R-:W-:Y:S01]  /*0f20*/  FADD.FTZ R65, R65, -R28.reuse ;  /* 0x8000001c41417221 */ /* 0x100fe20000010000 */
[----:B------:R-:W-:Y:S01]  /*0f30*/  F2FP.BF16.PACK_AB R54, RZ, R54 ;  /* 0x00000036ff36723e */ /* 0x000fe200000010ff */
[----:B------:R-:W-:-:S02]  /*0f40*/  FADD.FTZ R35, R35, -R28 ;  /* 0x8000001c23237221 */ /* 0x000fc40000010000 */
[C---:B------:R-:W-:Y:S02]  /*0f50*/  FMUL.FTZ R32, R2.reuse, R31 ;  /* 0x0000001f02207220 */ /* 0x040fe40000410000 */
[----:B------:R-:W-:Y:S02]  /*0f60*/  FMUL.FTZ R58, R2, R61 ;  /* 0x0000003d023a7220 */ /* 0x000fe40000410000 */
[--C-:B------:R-:W-:Y:S01]  /*0f70*/  FADD.FTZ R69, R69, -R28.reuse ;  /* 0x8000001c45457221 */ /* 0x100fe20000010000 */
[----:B------:R-:W-:Y:S01]  /*0f80*/  F2FP.BF16.PACK_AB R32, RZ, R32 ;  /* 0x00000020ff20723e */ /* 0x000fe200000010ff */
[--C-:B------:R-:W-:Y:S01]  /*0f90*/  FADD.FTZ R49, R38, -R28.reuse ;  /* 0x8000001c26317221 */ /* 0x100fe20000010000 */
[----:B------:R-:W-:Y:S01]  /*0fa0*/  F2FP.BF16.PACK_AB R58, RZ, R58 ;  /* 0x0000003aff3a723e */ /* 0x000fe200000010ff */
[--C-:B------:R-:W-:Y:S02]  /*0fb0*/  FADD.FTZ R31, R34, -R28.reuse ;  /* 0x8000001c221f7221 */ /* 0x100fe40000010000 */
[----:B------:R-:W-:Y:S01]  /*0fc0*/  FADD.FTZ R51, R39, -R28 ;  /* 0x8000001c27337221 */ /* 0x000fe20000010000 */
[----:B------:R-:W-:Y:S01]  /*0fd0*/  PRMT R57, R57, 0x5410, R58 ;  /* 0x0000541039397816 */ /* 0x000fe2000000003a */
        /* <DEDUP_REMOVED lines=30> */
[----:B------:R-:W-:Y:S02]  /*11c0*/  F2FP.BF16.PACK_AB R64, RZ, R64 ;  /* 0x00000040ff40723e */ /* 0x000fe400000010ff */
[----:B------:R-:W-:Y:S01]  /*11d0*/  PRMT R44, R44, 0x5410, R41 ;  /* 0x000054102c2c7816 */ /* 0x000fe20000000029 */
[----:B------:R-:W-:Y:S01]  /*11e0*/  IMAD.WIDE.U32 R48, R40, R49, c[0x0][0x178] ;  /* 0x00005e0028307625 */ /* 0x000fe200078e0031 */
[----:B------:R-:W-:Y:S02]  /*11f0*/  PRMT R54, R54, 0x5410, R55 ;  /* 0x0000541036367816 */ /* 0x000fe40000000037 */
[----:B------:R-:W-:Y:S02]  /*1200*/  PRMT R45, R45, 0x5410, R56 ;  /* 0x000054102d2d7816 */ /* 0x000fe40000000038 */
[----:B------:R-:W-:-:S02]  /*1210*/  PRMT R61, R61, 0x5410, R59 ;  /* 0x000054103d3d7816 */ /* 0x000fc4000000003b */
[----:B------:R-:W-:Y:S01]  /*1220*/  PRMT R60, R60, 0x5410, R33 ;  /* 0x000054103c3c7816 */ /* 0x000fe20000000021 */
[----:B------:R-:W-:Y:S01]  /*1230*/  HFMA2.BF16_V2 R33, R25, R44, -RZ.H0_H0 ;  /* 0x0000002c19217231 */ /* 0x000fe200003400ff */
[----:B------:R-:W-:Y:S01]  /*1240*/  PRMT R63, R63, 0x5410, R35 ;  /* 0x000054103f3f7816 */ /* 0x000fe20000000023 */
[----:B------:R-:W-:Y:S01]  /*1250*/  HFMA2.BF16_V2 R35, R27, R45, -RZ.H0_H0 ;  /* 0x0000002d1b237231 */ /* 0x000fe200003400ff */
[----:B------:R-:W-:Y:S01]  /*1260*/  @!P0 MOV R51, 0x4 ;  /* 0x0000000400338802 */ /* 0x000fe20000000f00 */
        /* <DEDUP_REMOVED lines=11> */
[C---:B------:R-:W-:Y:S01]  /*1320*/  @!P0 IMAD.WIDE R50, R0.reuse, R51, c[0x0][0x180] ;  /* 0x0000600000328625 */ /* 0x040fe200078e0233 */
[----:B------:R-:W-:Y:S01]  /*1330*/  HFMA2.BF16_V2 R40, R16, R62, -RZ.H0_H0 ;  /* 0x0000003e10287231 */ /* 0x000fe200003400ff */
[----:B------:R-:W-:Y:S01]  /*1340*/  SEL R44, RZ, 0x1, P1 ;  /* 0x00000001ff2c7807 */ /* 0x000fe20000800000 */
[----:B------:R-:W-:Y:S01]  /*1350*/  HFMA2.BF16_V2 R41, R17, R41, -RZ.H0_H0 ;  /* 0x0000002911297231 */ /* 0x000fe200003400ff */
[C---:B------:R-:W-:Y:S01]  /*1360*/  @!P0 IMAD.WIDE R52, R0.reuse, R53, c[0x0][0x188] ;  /* 0x0000620000348625 */ /* 0x040fe200078e0235 */
[----:B------:R-:W-:Y:S01]  /*1370*/  HFMA2.BF16_V2 R3, R18, R3, -RZ.H0_H0 ;  /* 0x0000000312037231 */ /* 0x000fe200003400ff */
[----:B------:R0:W-:Y:S01]  /*1380*/  @!P0 STG.E [R50.64], R28 ;  /* 0x0000001c32008986 */ /* 0x0001e2000c101904 */
[----:B------:R-:W-:Y:S01]  /*1390*/  HFMA2.BF16_V2 R43, R19, R43, -RZ.H0_H0 ;  /* 0x0000002b132b7231 */ /* 0x000fe200003400ff */
[----:B------:R-:W-:Y:S01]  /*13a0*/  IADD3 R0, R0, c[0x0][0x160], RZ ;  /* 0x0000580000007a10 */ /* 0x000fe20007ffe0ff */
[----:B------:R-:W-:Y:S01]  /*13b0*/  HFMA2.BF16_V2 R32, R29, 1, 1, R12 ;  /* 0x3f803f801d207831 */ /* 0x000fe2000020000c */
[----:B------:R0:W-:Y:S01]  /*13c0*/  @!P0 STG.E [R52.64], R2 ;  /* 0x0000000234008986 */ /* 0x0001e2000c101904 */
[----:B------:R-:W-:Y:S01]  /*13d0*/  HFMA2.BF16_V2 R34, R34, 1, 1, R14 ;  /* 0x3f803f8022227831 */ /* 0x000fe2000020000e */
[----:B------:R-:W-:Y:S01]  /*13e0*/  ISETP.GE.AND P0, PT, R0, c[0x0][0x164], PT ;  /* 0x0000590000007a0c */ /* 0x000fe20003f06270 */
        /* <DEDUP_REMOVED lines=14> */
.L_x_851:
[----:B------:R-:W-:Y:S05]  /*14d0*/  EXIT ;  /* 0x000000000000794d */ /* 0x000fea0003800000 */
.L_x_849:
[----:B------:R-:W-:Y:S01]  /*14e0*/  HFMA2.MMA R52, -RZ, RZ, 0, 5.9604644775390625e-08 ;  /* 0x00000001ff347435 */ /* 0x000fe200000001ff */
[----:B------:R-:W-:Y:S02]  /*14f0*/  MOV R50, 0x1f ;  /* 0x0000001f00327802 */ /* 0x000fe40000000f00 */
[----:B------:R-:W-:Y:S02]  /*1500*/  MOV R3, 0xffffffff ;  /* 0xffffffff00037802 */ /* 0x000fe40000000f00 */
[----:B------:R-:W-:Y:S02]  /*1510*/  MOV R28, 0x1530 ;  /* 0x00001530001c7802 */ /* 0x000fe40000000f00 */
[----:B-----5:R-:W-:Y:S05]  /*1520*/  CALL.REL.NOINC `($__internal_101_$__cuda_sm70_shflsync_bfly_p) ;  /* 0x0000068000007944 */ /* 0x020fea0003c00000 */
[----:B01----:R-:W-:Y:S05]  /*1530*/  BRA `(.L_x_853) ;  /* 0xfffff03000007947 */ /* 0x003fea000383ffff */
.L_x_850:
[----:B------:R-:W-:Y:S01]  /*1540*/  HFMA2.MMA R52, -RZ, RZ, 0, 1.1920928955078125e-07 ;  /* 0x00000002ff347435 */ /* 0x000fe200000001ff */
[----:B------:R-:W-:Y:S02]  /*1550*/  MOV R50, 0x1f ;  /* 0x0000001f00327802 */ /* 0x000fe40000000f00 */
[----:B------:R-:W-:-:S02]  /*1560*/  MOV R3, 0xffffffff ;  /* 0xffffffff00037802 */ /* 0x000fc40000000f00 */
[----:B------:R-:W-:Y:S02]  /*1570*/  MOV R28, 0x1590 ;  /* 0x00001590001c7802 */ /* 0x000fe40000000f00 */
[----:B-----5:R-:W-:Y:S05]  /*1580*/  CALL.REL.NOINC `($__internal_101_$__cuda_sm70_shflsync_bfly_p) ;  /* 0x0000062000007944 */ /* 0x020fea0003c00000 */
[----:B0-----:R-:W-:Y:S01]  /*1590*/  HFMA2.MMA R52, -RZ, RZ, 0, 2.384185791015625e-07 ;  /* 0x00000004ff347435 */ /* 0x001fe200000001ff */
[----:B-1----:R-:W-:Y:S01]  /*15a0*/  FADD.FTZ R54, R54, R3 ;  /* 0x0000000336367221 */ /* 0x002fe20000010000 */
[----:B------:R-:W-:Y:S02]  /*15b0*/  MOV R50, 0x1f ;  /* 0x0000001f00327802 */ /* 0x000fe40000000f00 */
[----:B------:R-:W-:Y:S02]  /*15c0*/  MOV R3, 0xffffffff ;  /* 0xffffffff00037802 */ /* 0x000fe40000000f00 */
[----:B------:R-:W-:Y:S02]  /*15d0*/  MOV R28, 0x15f0 ;  /* 0x000015f0001c7802 */ /* 0x000fe40000000f00 */
[----:B------:R-:W-:Y:S05]  /*15e0*/  CALL.REL.NOINC `($__internal_101_$__cuda_sm70_shflsync_bfly_p) ;  /* 0x000005c000007944 */ /* 0x000fea0003c00000 */
[----:B0-----:R-:W-:Y:S01]  /*15f0*/  HFMA2.MMA R52, -RZ, RZ, 0, 4.76837158203125e-07 ;  /* 0x00000008ff347435 */ /* 0x001fe200000001ff */
[----:B-1----:R-:W-:Y:S01]  /*1600*/  FADD.FTZ R54, R54, R3 ;  /* 0x0000000336367221 */ /* 0x002fe20000010000 */
[----:B------:R-:W-:Y:S02]  /*1610*/  MOV R50, 0x1f ;  /* 0x0000001f00327802 */ /* 0x000fe40000000f00 */
[----:B------:R-:W-:-:S02]  /*1620*/  MOV R3, 0xffffffff ;  /* 0xffffffff00037802 */ /* 0x000fc40000000f00 */
[----:B------:R-:W-:Y:S02]  /*1630*/  MOV R28, 0x1650 ;  /* 0x00001650001c7802 */ /* 0x000fe40000000f00 */
[----:B------:R-:W-:Y:S05]  /*1640*/  CALL.REL.NOINC `($__internal_101_$__cuda_sm70_shflsync_bfly_p) ;  /* 0x0000056000007944 */ /* 0x000fea0003c00000 */
[----:B0-----:R-:W-:Y:S01]  /*1650*/  HFMA2.MMA R52, -RZ, RZ, 0, 9.5367431640625e-07 ;  /* 0x00000010ff347435 */ /* 0x001fe200000001ff */
[----:B-1----:R-:W-:Y:S01]  /*1660*/  FADD.FTZ R54, R54, R3 ;  /* 0x0000000336367221 */ /* 0x002fe20000010000 */
[----:B------:R-:W-:Y:S02]  /*1670*/  MOV R50, 0x1f ;  /* 0x0000001f00327802 */ /* 0x000fe40000000f00 */
[----:B------:R-:W-:Y:S02]  /*1680*/  MOV R3, 0xffffffff ;  /* 0xffffffff00037802 */ /* 0x000fe40000000f00 */
[----:B------:R-:W-:Y:S02]  /*1690*/  MOV R28, 0x16b0 ;  /* 0x000016b0001c7802 */ /* 0x000fe40000000f00 */
[----:B------:R-:W-:Y:S05]  /*16a0*/  CALL.REL.NOINC `($__internal_101_$__cuda_sm70_shflsync_bfly_p) ;  /* 0x0000050000007944 */ /* 0x000fea0003c00000 */
[----:B-1----:R-:W-:Y:S01]  /*16b0*/  FADD.FTZ R2, R54, R3 ;  /* 0x0000000336027221 */ /* 0x002fe20000010000 */
[----:B0-----:R-:W-:Y:S01]  /*16c0*/  HFMA2.MMA R52, -RZ, RZ, 0, 5.9604644775390625e-08 ;  /* 0x00000001ff347435 */ /* 0x001fe200000001ff */
[----:B------:R-:W-:Y:S02]  /*16d0*/  MOV R50, 0x1f ;  /* 0x0000001f00327802 */ /* 0x000fe40000000f00 */
[----:B------:R-:W-:-:S04]  /*16e0*/  FMUL.FTZ R2, R2, 0.001302083372138440609 ;  /* 0x3aaaaaab02027820 */ /* 0x000fc80000410000 */
        /* <DEDUP_REMOVED lines=50> */
[----:B------:R-:W-:Y:S05]  /*1a10*/  CALL.REL.NOINC `($__internal_101_$__cuda_sm70_shflsync_bfly_p) ;  /* 0x0000019000007944 */ /* 0x000fea0003c00000 */
[----:B0-----:R-:W-:Y:S01]  /*1a20*/  HFMA2.MMA R52, -RZ, RZ, 0, 1.1920928955078125e-07 ;  /* 0x00000002ff347435 */ /* 0x001fe200000001ff */
[----:B-1----:R-:W-:Y:S01]  /*1a30*/  FADD.FTZ R54, R54, R3 ;  /* 0x0000000336367221 */ /* 0x002fe20000010000 */
[----:B------:R-:W-:Y:S02]  /*1a40*/  MOV R50, 0x1f ;  /* 0x0000001f00327802 */ /* 0x000fe40000000f00 */
[----:B------:R-:W-:Y:S02]  /*1a50*/  MOV R3, 0xffffffff ;  /* 0xffffffff00037802 */ /* 0x000fe40000000f00 */
[----:B------:R-:W-:Y:S02]  /*1a60*/  MOV R28, 0x1a80 ;  /* 0x00001a80001c7802 */ /* 0x000fe40000000f00 */
[----:B------:R-:W-:Y:S05]  /*1a70*/  CALL.REL.NOINC `($__internal_101_$__cuda_sm70_shflsync_bfly_p) ;  /* 0x0000013000007944 */ /* 0x000fea0003c00000 */
[----:B0-----:R-:W-:Y:S01]  /*1a80*/  HFMA2.MMA R52, -RZ, RZ, 0, 2.384185791015625e-07 ;  /* 0x00000004ff347435 */ /* 0x001fe200000001ff */
[----:B-1----:R-:W-:Y:S01]  /*1a90*/  FADD.FTZ R54, R54, R3 ;  /* 0x0000000336367221 */ /* 0x002fe20000010000 */
[----:B------:R-:W-:-:S02]  /*1aa0*/  MOV R50, 0x1f ;  /* 0x0000001f00327802 */ /* 0x000fc40000000f00 */
[----:B------:R-:W-:Y:S02]  /*1ab0*/  MOV R3, 0xffffffff ;  /* 0xffffffff00037802 */ /* 0x000fe40000000f00 */
[----:B------:R-:W-:Y:S02]  /*1ac0*/  MOV R28, 0x1ae0 ;  /* 0x00001ae0001c7802 */ /* 0x000fe40000000f00 */
[----:B------:R-:W-:Y:S05]  /*1ad0*/  CALL.REL.NOINC `($__internal_101_$__cuda_sm70_shflsync_bfly_p) ;  /* 0x000000d000007944 */ /* 0x000fea0003c00000 */
[----:B0-----:R-:W-:Y:S01]  /*1ae0*/  HFMA2.MMA R52, -RZ, RZ, 0, 4.76837158203125e-07 ;  /* 0x00000008ff347435 */ /* 0x001fe200000001ff */
[----:B-1----:R-:W-:Y:S01]  /*1af0*/  FADD.FTZ R54, R54, R3 ;  /* 0x0000000336367221 */ /* 0x002fe20000010000 */
[----:B------:R-:W-:Y:S02]  /*1b00*/  MOV R50, 0x1f ;  /* 0x0000001f00327802 */ /* 0x000fe40000000f00 */
[----:B------:R-:W-:Y:S02]  /*1b10*/  MOV R3, 0xffffffff ;  /* 0xffffffff00037802 */ /* 0x000fe40000000f00 */
[----:B------:R-:W-:Y:S02]  /*1b20*/  MOV R28, 0x1b40 ;  /* 0x00001b40001c7802 */ /* 0x000fe40000000f00 */
[----:B------:R-:W-:Y:S05]  /*1b30*/  CALL.REL.NOINC `($__internal_101_$__cuda_sm70_shflsync_bfly_p) ;  /* 0x0000007000007944 */ /* 0x000fea0003c00000 */
[----:B0-----:R-:W-:Y:S01]  /*1b40*/  HFMA2.MMA R52, -RZ, RZ, 0, 9.5367431640625e-07 ;  /* 0x00000010ff347435 */ /* 0x001fe200000001ff */
[----:B-1----:R-:W-:Y:S01]  /*1b50*/  FADD.FTZ R54, R54, R3 ;  /* 0x0000000336367221 */ /* 0x002fe20000010000 */
[----:B------:R-:W-:-:S02]  /*1b60*/  MOV R50, 0x1f ;  /* 0x0000001f00327802 */ /* 0x000fc40000000f00 */
[----:B------:R-:W-:Y:S02]  /*1b70*/  MOV R3, 0xffffffff ;  /* 0xffffffff00037802 */ /* 0x000fe40000000f00 */
[----:B------:R-:W-:Y:S02]  /*1b80*/  MOV R28, 0x1ba0 ;  /* 0x00001ba0001c7802 */ /* 0x000fe40000000f00 */
[----:B------:R-:W-:Y:S05]  /*1b90*/  CALL.REL.NOINC `($__internal_101_$__cuda_sm70_shflsync_bfly_p) ;  /* 0x0000001000007944 */ /* 0x000fea0003c00000 */
[----:B01----:R-:W-:Y:S05]  /*1ba0*/  BRA `(.L_x_854) ;  /* 0xffffee0000007947 */ /* 0x003fea000383ffff */
        .weak           $__internal_101_$__cuda_sm70_shflsync_bfly_p
        .type           $__internal_101_$__cuda_sm70_shflsync_bfly_p,@function
        .size           $__internal_101_$__cuda_sm70_shflsync_bfly_p,(.L_x_1150 - $__internal_101_$__cuda_sm70_shflsync_bfly_p)
$__internal_101_$__cuda_sm70_shflsync_bfly_p:
[----:B------:R-:W-:Y:S01]  /*1bb0*/  HFMA2.MMA R29, -RZ, RZ, 0, 0 ;  /* 0x00000000ff1d7435 */ /* 0x000fe200000001ff */
[----:B------:R-:W-:Y:S04]  /*1bc0*/  WARPSYNC R3 ;  /* 0x0000000300007348 */ /* 0x000fe80003800000 */
[----:B------:R0:W1:Y:S01]  /*1bd0*/  SHFL.BFLY PT, R3, R54, R52, R50 ;  /* 0x0c00003436037389 */ /* 0x00006200000e0032 */
[----:B------:R-:W-:Y:S05]  /*1be0*/  RET.REL.NODEC R28 `(_ZN10layer_norm13ln_fwd_kernelINS_13Kernel_traitsI13__nv_bfloat16S2_S2_fjLj3072ELj1ELj1ELj4ELj16ENS_18Kernel_traits_baseILj3072ES2_S2_S2_fjLj128EEEEEEEvNS_9FwdParamsE) ;  /* 0xffffe4101c007950 */ /* 0x000fea0003c3ffff */
.L_x_855:
        /* <DEDUP_REMOVED lines=9> */
.L_x_1150:


//--------------------- .text._ZN10layer_norm13ln_fwd_kernelINS_13Kernel_traitsI6__halffS2_fjLj3072ELj1ELj1ELj4ELj16ENS_18Kernel_traits_baseILj3072ES2_fS2_fjLj128EEEEEEEvNS_9FwdParamsE --------------------------
	.section	.text._ZN10layer_norm13ln_fwd_kernelINS_13Kernel_traitsI6__halffS2_fjLj3072ELj1ELj1ELj4ELj16ENS_18Kernel_traits_baseILj3072ES2_fS2_fjLj128EEEEEEEvNS_9FwdParamsE,"ax",@progbits
	.sectioninfo	@"SHI_REGISTERS=64"
	.align	128
        .global         _ZN10layer_norm13ln_fwd_kernelINS_13Kernel_traitsI6__halffS2_fjLj3072ELj1ELj1ELj4ELj16ENS_18Kernel_traits_baseILj3072ES2_fS2_fjLj128EEEEEEEvNS_9FwdParamsE
        .type           _ZN10layer_norm13ln_fwd_kernelINS_13Kernel_traitsI6__halffS2_fjLj3072ELj1ELj1ELj4ELj16ENS_18Kernel_traits_baseILj3072ES2_fS2_fjLj128EEEEEEEvNS_9FwdParamsE,@function
        .size           _ZN10layer_norm13ln_fwd_kernelINS_13Kernel_traitsI6__halffS2_fjLj3072ELj1ELj1ELj4ELj16ENS_18Kernel_traits_baseILj3072ES2_fS2_fjLj128EEEEEEEvNS_9FwdParamsE,(.L_x_1151 - _ZN10layer_norm13ln_fwd_kernelINS_13Kernel_traitsI6__halffS2_fjLj3072ELj1ELj1ELj4ELj16ENS_18Kernel_traits_baseILj3072ES2_fS2_fjLj128EEEEEEEvNS_9FwdParamsE)
        .other          _ZN10layer_norm13ln_fwd_kernelINS_13Kernel_traitsI6__halffS2_fjLj3072ELj1ELj1ELj4ELj16ENS_18Kernel_traits_baseILj3072ES2_fS2_fjLj128EEEEEEEvNS_9FwdParamsE,@"STO_CUDA_ENTRY STV_DEFAULT"
_ZN10layer_norm13ln_fwd_kernelINS_13Kernel_traitsI6__halffS2_fjLj3072ELj1ELj1ELj4ELj16ENS_18Kernel_traits_baseILj3072ES2_fS2_fjLj128EEEEEEEvNS_9FwdParamsE:
.text._ZN10layer_norm13ln_fwd_kernelINS_13Kernel_traitsI6__halffS2_fjLj3072ELj1ELj1ELj4ELj16ENS_18Kernel_traits_baseILj3072ES2_fS2_fjLj128EEEEEEEvNS_9FwdParamsE:
        /* <DEDUP_REMOVED lines=26> */
.L_x_859:
        /* <DEDUP_REMOVED lines=52> */
.L_x_860:
        /* <DEDUP_REMOVED lines=68> */
.L_x_861:
        /* <DEDUP_REMOVED lines=46> */
[C---:B0-----:R-:W-:Y:S01]  /*0c00*/  FFMA.FTZ R53, R54.reuse, R58, R57 ;  /* 0x0000003a36357223 */ /* 0x041fe20000010039 */
[----:B-----5:R-:W-:Y:S01]  /*0c10*/  SHF.R.U32.HI R57, RZ, 0x10, R47 ;  /* 0x00000010ff397819 */ /* 0x020fe2000001162f */
[----:B------:R-:W-:Y:S01]  /*0c20*/  FMUL.FTZ R0, R54, R61 ;  /* 0x0000003d36007220 */ /* 0x000fe20000410000 */
[----:B------:R-:W-:Y:S01]  /*0c30*/  HFMA2.MMA R54, -RZ, RZ, 0.7080078125, -0.052093505859375 ;  /* 0x39aaaaabff367435 */ /* 0x000fe200000001ff */
[----:B------:R-:W-:Y:S02]  /*0c40*/  SHF.R.U64 R61, R34, 0x10, R35 ;  /* 0x00000010223d7819 */ /* 0x000fe40000001223 */
        /* <DEDUP_REMOVED lines=9> */
[----:B------:R1:W-:Y:S01]  /*0ce0*/  @!P0 STG.E [R58.64], R0 ;  /* 0x000000003a008986 */ /* 0x0003e2000c101904 */
[----:B------:R-:W-:Y:S02]  /*0cf0*/  FADD.FTZ R51, R8, -R0 ;  /* 0x8000000008337221 */ /* 0x000fe40000010000 */
[----:B------:R-:W-:-:S04]  /*0d00*/  @!P0 IMAD.WIDE R8, R56, R9, c[0x0][0x188] ;  /* 0x0000620038088625 */ /* 0x000fc800078e0209 */
[--C-:B------:R-:W-:Y:S02]  /*0d10*/  FADD.FTZ R4, R4, -R0.reuse ;  /* 0x8000000004047221 */ /* 0x100fe40000010000 */
[--C-:B------:R-:W-:Y:S02]  /*0d20*/  FADD.FTZ R6, R6, -R0.reuse ;  /* 0x8000000006067221 */ /* 0x100fe40000010000 */
[--C-:B------:R-:W-:Y:S01]  /*0d30*/  FADD.FTZ R7, R7, -R0.reuse ;  /* 0x8000000007077221 */ /* 0x100fe20000010000 */
[----:B-1----:R-:W-:Y:S01]  /*0d40*/  SHF.R.U64 R59, R46, 0x10, R47 ;  /* 0x000000102e3b7819 */ /* 0x002fe2000000122f */
[----:B------:R-:W-:Y:S01]  /*0d50*/  FADD.FTZ R58, R17, -R0 ;  /* 0x80000000113a7221 */ /* 0x000fe20000010000 */
[----:B0-----:R0:W-:Y:S01]  /*0d60*/  @!P0 STG.E [R8.64], R53 ;  /* 0x0000003508008986 */ /* 0x0011e2000c101904 */
[C---:B------:R-:W-:Y:S02]  /*0d70*/  FMUL.FTZ R5, R53.reuse, R5 ;  /* 0x0000000535057220 */ /* 0x040fe40000410000 */
[----:B------:R-:W-:-:S02]  /*0d80*/  FMUL.FTZ R58, R53, R58 ;  /* 0x0000003a353a7220 */ /* 0x000fc40000410000 */
[--C-:B------:R-:W-:Y:S01]  /*0d90*/  FADD.FTZ R10, R10, -R0.reuse ;  /* 0x800000000a0a7221 */ /* 0x100fe20000010000 */
[----:B------:R-:W-:Y:S01]  /*0da0*/  F2FP.PACK_AB R5, RZ, R5 ;  /* 0x00000005ff05723e */ /* 0x000fe200000000ff */
[--C-:B------:R-:W-:Y:S01]  /*0db0*/  FADD.FTZ R11, R11, -R0.reuse ;  /* 0x800000000b0b7221 */ /* 0x100fe20000010000 */
[----:B------:R-:W-:Y:S01]  /*0dc0*/  F2FP.PACK_AB R58, RZ, R58 ;  /* 0x0000003aff3a723e */ /* 0x000fe200000000ff */
[--C-:B------:R-:W-:Y:S02]  /*0dd0*/  FADD.FTZ R12, R12, -R0.reuse ;  /* 0x800000000c0c7221 */ /* 0x100fe40000010000 */
[--C-:B------:R-:W-:Y:S01]  /*0de0*/  FADD.FTZ R13, R13, -R0.reuse ;  /* 0x800000000d0d7221 */ /* 0x100fe20000010000 */
[----:B0-----:R-:W-:Y:S01]  /*0df0*/  SHF.R.U64 R9, R36, 0x10, R37 ;  /* 0x0000001024097819 */ /* 0x001fe20000001225 */
[--C-:B------:R-:W-:Y:S01]  /*0e00*/  FADD.FTZ R14, R14, -R0.reuse ;  /* 0x800000000e0e7221 */ /* 0x100fe20000010000 */
[----:B------:R-:W-:Y:S01]  /*0e10*/  SHF.R.U64 R8, R48, 0x10, R49 ;  /* 0x0000001030087819 */ /* 0x000fe20000001231 */
[----:B------:R-:W-:-:S02]  /*0e20*/  FADD.FTZ R54, R15, -R0 ;  /* 0x800000000f367221 */ /* 0x000fc40000010000 */
[--C-:B------:R-:W-:Y:S02]  /*0e30*/  FADD.FTZ R16, R16, -R0.reuse ;  /* 0x8000000010107221 */ /* 0x100fe40000010000 */
[--C-:B------:R-:W-:Y:S01]  /*0e40*/  FADD.FTZ R18, R18, -R0.reuse ;  /* 0x8000000012127221 */ /* 0x100fe20000010000 */
[----:B------:R-:W-:Y:S01]  /*0e50*/  HFMA2 R5, R8.H0_H0, R5.H0_H0, R9.H0_H0 ;  /* 0x2000000508057231 */ /* 0x000fe20000040809 */
[--C-:B------:R-:W-:Y:S01]  /*0e60*/  FADD.FTZ R60, R19, -R0.reuse ;  /* 0x80000000133c7221 */ /* 0x100fe20000010000 */
[----:B------:R-:W-:Y:S01]  /*0e70*/  SHF.R.U64 R9, R30, 0x10, R31 ;  /* 0x000000101e097819 */ /* 0x000fe2000000121f */
[--C-:B------:R-:W-:Y:S01]  /*0e80*/  FADD.FTZ R20, R20, -R0.reuse ;  /* 0x8000000014147221 */ /* 0x100fe20000010000 */
[----:B------:R-:W-:Y:S01]  /*0e90*/  SHF.R.U64 R8, R42, 0x10, R43 ;  /* 0x000000102a087819 */ /* 0x000fe2000000122b */
[--C-:B------:R-:W-:Y:S02]  /*0ea0*/  FADD.FTZ R21, R21, -R0.reuse ;  /* 0x8000000015157221 */ /* 0x100fe40000010000 */
[----:B------:R-:W-:-:S02]  /*0eb0*/  FADD.FTZ R22, R22, -R0 ;  /* 0x8000000016167221 */ /* 0x000fc40000010000 */
        /* <DEDUP_REMOVED lines=8> */
[----:B------:R-:W-:Y:S01]  /*0f40*/  FADD.FTZ R0, R27, -R0 ;  /* 0x800000001b007221 */ /* 0x000fe20000010000 */
[----:B------:R-:W-:Y:S01]  /*0f50*/  SHF.R.U32.HI R27, RZ, 0x10, R33 ;  /* 0x00000010ff1b7819 */ /* 0x000fe20000011621 */
        /* <DEDUP_REMOVED lines=18> */
[----:B------:R-:W-:Y:S01]  /*1080*/  HFMA2 R0, R8.H0_H0, R0.H0_H0, R9.H0_H0 ;  /* 0x2000000008007231 */ /* 0x000fe20000040809 */
[----:B------:R-:W-:Y:S01]  /*1090*/  F2FP.PACK_AB R17, RZ, R51 ;  /* 0x00000033ff11723e */ /* 0x000fe200000000ff */
[----:B------:R-:W-:Y:S01]  /*10a0*/  HFMA2 R7, R16.H0_H0, R7.H0_H0, R24.H0_H0 ;  /* 0x2000000710077231 */ /* 0x000fe20000040818 */
[----:B------:R-:W-:Y:S01]  /*10b0*/  F2FP.PACK_AB R52, RZ, R52 ;  /* 0x00000034ff34723e */ /* 0x000fe200000000ff */
[----:B------:R-:W-:Y:S01]  /*10c0*/  HFMA2 R8, R49.H0_H0, R6.H0_H0, R37.H0_H0 ;  /* 0x2000000631087231 */ /* 0x000fe20000040825 */
[----:B------:R-:W-:Y:S01]  /*10d0*/  F2FP.PACK_AB R10, RZ, R10 ;  /* 0x0000000aff0a723e */ /* 0x000fe200000000ff */
[----:B------:R-:W-:Y:S01]  /*10e0*/  FMUL.FTZ R12, R53, R12 ;  /* 0x0000000c350c7220 */ /* 0x000fe20000410000 */
[----:B------:R-:W-:Y:S01]  /*10f0*/  F2FP.PACK_AB R13, RZ, R13 ;  /* 0x0000000dff0d723e */ /* 0x000fe200000000ff */
[----:B------:R-:W-:Y:S01]  /*1100*/  HFMA2 R4, R48.H0_H0, R4.H0_H0, R36.H0_H0 ;  /* 0x2000000430047231 */ /* 0x000fe20000040824 */
[----:B------:R-:W-:Y:S01]  /*1110*/  SHF.R.U64 R24, R32, 0x10, R33 ;  /* 0x0000001020187819 */ /* 0x000fe20000001221 */
[----:B------:R-:W-:Y:S01]  /*1120*/  HFMA2 R52, R59.H0_H0, R52.H0_H0, R61.H0_H0 ;  /* 0x200000343b347231 */ /* 0x000fe2000004083d */
[----:B------:R-:W-:Y:S01]  /*1130*/  SHF.R.U64 R51, R44, 0x10, R45 ;  /* 0x000000102c337819 */ /* 0x000fe2000000122d */
[----:B------:R-:W-:Y:S01]  /*1140*/  HFMA2 R10, R47.H0_H0, R10.H0_H0, R35.H0_H0 ;  /* 0x2000000a2f0a7231 */ /* 0x000fe20000040823 */
[----:B------:R-:W-:Y:S01]  /*1150*/  LOP3.LUT R6, R5, 0xffff, RZ, 0xc0, !PT ;  /* 0x0000ffff05067812 */ /* 0x000fe200078ec0ff */
[C---:B------:R-:W-:Y:S01]  /*1160*/  FMUL.FTZ R54, R53.reuse, R54 ;  /* 0x0000003635367220 */ /* 0x040fe20000410000 */
[----:B------:R-:W-:Y:S01]  /*1170*/  PRMT R5, R8, 0x7610, R5 ;  /* 0x0000761008057816 */ /* 0x000fe20000000005 */
[----:B------:R-:W-:Y:S01]  /*1180*/  HFMA2 R13, R51.H0_H0, R13.H0_H0, R24.H0_H0 ;  /* 0x2000000d330d7231 */ /* 0x000fe20000040818 */
[----:B------:R-:W-:Y:S01]  /*1190*/  SHF.L.U32 R9, R6, 0x10, RZ ;  /* 0x0000001006097819 */ /* 0x000fe200000006ff */
[C---:B------:R-:W-:Y:S01]  /*11a0*/  FMUL.FTZ R11, R53.reuse, R11 ;  /* 0x0000000b350b7220 */ /* 0x040fe20000410000 */
[----:B------:R-:W-:Y:S01]  /*11b0*/  F2FP.PACK_AB R12, RZ, R12 ;  /* 0x0000000cff0c723e */ /* 0x000fe200000000ff */
[----:B------:R-:W-:Y:S01]  /*11c0*/  FMUL.FTZ R18, R53, R18 ;  /* 0x0000001235127220 */ /* 0x000fe20000410000 */
[----:B------:R-:W-:Y:S01]  /*11d0*/  LOP3.LUT R4, R9, 0xffff, R4, 0xf8, !PT ;  /* 0x0000ffff09047812 */ /* 0x000fe200078ef804 */
[C---:B------:R-:W-:Y:S01]  /*11e0*/  FMUL.FTZ R14, R53.reuse, R14 ;  /* 0x0000000e350e7220 */ /* 0x040fe20000410000 */
[----:B------:R-:W-:Y:S01]  /*11f0*/  LOP3.LUT R52, R52, 0xffff, RZ, 0xc0, !PT ;  /* 0x0000ffff34347812 */ /* 0x000fe200078ec0ff */
[C---:B------:R-:W-:Y:S01]  /*1200*/  FMUL.FTZ R60, R53.reuse, R60 ;  /* 0x0000003c353c7220 */ /* 0x040fe20000410000 */
[----:B------:R-:W-:Y:S01]  /*1210*/  LOP3.LUT R9, R10, 0xffff, RZ, 0xc0, !PT ;  /* 0x0000ffff0a097812 */ /* 0x000fe200078ec0ff */
[C---:B------:R-:W-:Y:S01]  /*1220*/  FMUL.FTZ R20, R53.reuse, R20 ;  /* 0x0000001435147220 */ /* 0x040fe20000410000 */
[----:B------:R-:W-:Y:S01]  /*1230*/  F2FP.PACK_AB R54, RZ, R54 ;  /* 0x00000036ff36723e */ /* 0x000fe200000000ff */
[C---:B------:R-:W-:Y:S01]  /*1240*/  FMUL.FTZ R21, R53.reuse, R21 ;  /* 0x0000001535157220 */ /* 0x040fe20000410000 */
[----:B------:R-:W-:Y:S01]  /*1250*/  SHF.R.U32.HI R16, RZ, 0x10, R45 ;  /* 0x00000010ff107819 */ /* 0x000fe2000001162d */
[----:B------:R-:W-:Y:S01]  /*1260*/  FMUL.FTZ R22, R53, R22 ;  /* 0x0000001635167220 */ /* 0x000fe20000410000 */
[----:B------:R-:W-:Y:S01]  /*1270*/  LOP3.LUT R10, R13, 0xffff, RZ, 0xc0, !PT ;  /* 0x0000ffff0d0a7812 */ /* 0x000fe200078ec0ff */
[C---:B------:R-:W-:Y:S01]  /*1280*/  FMUL.FTZ R23, R53.reuse, R23 ;  /* 0x0000001735177220 */ /* 0x040fe20000410000 */
[----:B------:R-:W-:Y:S01]  /*1290*/  F2FP.PACK_AB R11, RZ, R11 ;  /* 0x0000000bff0b723e */ /* 0x000fe200000000ff */
[C---:B------:R-:W-:Y:S01]  /*12a0*/  FMUL.FTZ R25, R53.reuse, R25 ;  /* 0x0000001935197220 */ /* 0x040fe20000410000 */
[----:B------:R-:W-:Y:S01]  /*12b0*/  F2FP.PACK_AB R18, RZ, R18 ;  /* 0x00000012ff12723e */ /* 0x000fe200000000ff */
[----:B------:R-:W-:Y:S01]  /*12c0*/  FMUL.FTZ R26, R53, R26 ;  /* 0x0000001a351a7220 */ /* 0x000fe20000410000 */
[----:B------:R-:W-:Y:S01]  /*12d0*/  SHF.R.U32.HI R53, RZ, 0x10, R35 ;  /* 0x00000010ff357819 */ /* 0x000fe20000011623 */
[----:B------:R-:W-:Y:S01]  /*12e0*/  HFMA2 R12, R44.H0_H0, R12.H0_H0, R32.H0_H0 ;  /* 0x2000000c2c0c7231 */ /* 0x000fe20000040820 */
[----:B------:R-:W-:Y:S01]  /*12f0*/  LOP3.LUT R5, R5, 0xffff, RZ, 0xc0, !PT ;  /* 0x0000ffff05057812 */ /* 0x000fe200078ec0ff */
[----:B------:R-:W-:Y:S01]  /*1300*/  HFMA2 R54, R16.H0_H0, R54.H0_H0, R27.H0_H0 ;  /* 0x2000003610367231 */ /* 0x000fe2000004081b */
[----:B------:R-:W-:Y:S01]  /*1310*/  SHF.L.U64.HI R6, R6, 0x10, RZ ;  /* 0x0000001006067819 */ /* 0x000fe200000102ff */
[----:B------:R-:W-:Y:S01]  /*1320*/  HFMA2 R17, R46.H0_H0, R17.H0_H0, R34.H0_H0 ;  /* 0x200000112e117231 */ /* 0x000fe20000040822 */
[----:B------:R-:W-:Y:S01]  /*1330*/  SHF.L.U64.HI R8, R52, 0x10, RZ ;  /* 0x0000001034087819 */ /* 0x000fe200000102ff */
[----:B------:R-:W-:Y:S01]  /*1340*/  HFMA2 R11, R57.H0_H0, R11.H0_H0, R53.H0_H0 ;  /* 0x2000000b390b7231 */ /* 0x000fe20000040835 */
[----:B------:R-:W-:Y:S01]  /*1350*/  SHF.L.U32 R13, R10, 0x10, RZ ;  /* 0x000000100a0d7819 */ /* 0x000fe200000006ff */
[----:B------:R-:W-:Y:S01]  /*1360*/  HFMA2 R18, R43.H0_H0, R18.H0_H0, R31.H0_H0 ;  /* 0x200000122b127231 */ /* 0x000fe2000004081f */
[----:B------:R-:W-:Y:S01]  /*1370*/  LOP3.LUT R5, R5, 0xffff0000, R6, 0xf8, !PT ;  /* 0xffff000005057812 */ /* 0x000fe200078ef806 */
[----:B------:R-:W-:Y:S01]  /*1380*/  HFMA2 R15, R42.H0_H0, R15.H0_H0, R30.H0_H0 ;  /* 0x2000000f2a0f7231 */ /* 0x000fe2000004081e */
[----:B------:R-:W-:Y:S01]  /*1390*/  F2FP.PACK_AB R25, RZ, R25 ;  /* 0x00000019ff19723e */ /* 0x000fe200000000ff */
[----:B------:R-:W-:Y:S01]  /*13a0*/  HFMA2 R19, R38.H0_H0, R19.H0_H0, R2.H0_H0 ;  /* 0x2000001326137231 */ /* 0x000fe20000040802 */
[----:B------:R-:W-:-:S02]  /*13b0*/  SHF.R.U64 R16, R2, 0x10, R3 ;  /* 0x0000001002107819 */ /* 0x000fc40000001203 */
[----:B------:R-:W-:Y:S02]  /*13c0*/  SHF.R.U64 R24, R38, 0x10, R39 ;  /* 0x0000001026187819 */ /* 0x000fe40000001227 */
[----:B------:R-:W-:Y:S02]  /*13d0*/  SHF.L.U32 R6, R52, 0x10, RZ ;  /* 0x0000001034067819 */ /* 0x000fe400000006ff */
[----:B------:R-:W-:Y:S01]  /*13e0*/  F2FP.PACK_AB R21, RZ, R21 ;  /* 0x00000015ff15723e */ /* 0x000fe200000000ff */
[----:B------:R-:W-:Y:S01]  /*13f0*/  HFMA2 R25, R24.H0_H0, R25.H0_H0, R16.H0_H0 ;  /* 0x2000001918197231 */ /* 0x000fe20000040810 */
[----:B------:R-:W-:Y:S02]  /*1400*/  SHF.R.U64 R53, R28, 0x10, R29 ;  /* 0x000000101c357819 */ /* 0x000fe4000000121d */
[----:B------:R-:W-:Y:S02]  /*1410*/  SHF.R.U64 R57, R40, 0x10, R41 ;  /* 0x0000001028397819 */ /* 0x000fe40000001229 */
[----:B------:R-:W-:-:S02]  /*1420*/  LOP3.LUT R9, R9, 0xffff0000, R8, 0xf8, !PT ;  /* 0xffff000009097812 */ /* 0x000fc400078ef808 */
[----:B------:R-:W-:Y:S01]  /*1430*/  LOP3.LUT R8, R13, 0xffff, R12, 0xf8, !PT ;  /* 0x0000ffff0d087812 */ /* 0x000fe200078ef80c */
[----:B------:R-:W-:Y:S01]  /*1440*/  HFMA2 R21, R57.H0_H0, R21.H0_H0, R53.H0_H0 ;  /* 0x2000001539157231 */ /* 0x000fe20000040835 */
[----:B------:R-:W-:Y:S02]  /*1450*/  SHF.L.U64.HI R12, R10, 0x10, RZ ;  /* 0x000000100a0c7819 */ /* 0x000fe400000102ff */
[----:B------:R-:W-:Y:S02]  /*1460*/  F2FP.PACK_AB R14, RZ, R14 ;  /* 0x0000000eff0e723e */ /* 0x000fe400000000ff */
[----:B------:R-:W-:Y:S02]  /*1470*/  LOP3.LUT R6, R6, 0xffff, R17, 0xf8, !PT ;  /* 0x0000ffff06067812 */ /* 0x000fe400078ef811 */
[----:B------:R-:W-:Y:S01]  /*1480*/  SHF.L.U32 R10, R58, 0x10, RZ ;  /* 0x000000103a0a7819 */ /* 0x000fe200000006ff */
[----:B------:R-:W-:Y:S01]  /*1490*/  HFMA2 R14, R45.H0_H0, R14.H0_H0, R33.H0_H0 ;  /* 0x2000000e2d0e7231 */ /* 0x000fe20000040821 */
[----:B------:R-:W-:-:S02]  /*14a0*/  LOP3.LUT R18, R18, 0xffff, RZ, 0xc0, !PT ;  /* 0x0000ffff12127812 */ /* 0x000fc400078ec0ff */
[----:B------:R-:W-:Y:S02]  /*14b0*/  SHF.L.U64.HI R17, R58, 0x10, RZ ;  /* 0x000000103a117819 */ /* 0x000fe400000102ff */
[----:B------:R-:W-:Y:S02]  /*14c0*/  LOP3.LUT R10, R10, 0xffff, R15, 0xf8, !PT ;  /* 0x0000ffff0a0a7812 */ /* 0x000fe400078ef80f */
[----:B------:R-:W-:Y:S02]  /*14d0*/  F2FP.PACK_AB R20, RZ, R20 ;  /* 0x00000014ff14723e */ /* 0x000fe400000000ff */
[----:B------:R-:W-:Y:S02]  /*14e0*/  F2FP.PACK_AB R22, RZ, R22 ;  /* 0x00000016ff16723e */ /* 0x000fe400000000ff */
[--C-:B------:R-:W-:Y:S01]  /*14f0*/  LOP3.LUT R15, R18, 0xffff0000, R17.reuse, 0xf8, !PT ;  /* 0xffff0000120f7812 */ /* 0x100fe200078ef811 */
[----:B------:R-:W-:Y:S01]  /*1500*/  HFMA2 R20, R40.H0_H0, R20.H0_H0, R28.H0_H0 ;  /* 0x2000001428147231 */ /* 0x000fe2000004081c */
[----:B------:R-:W-:Y:S01]  /*1510*/  PRMT R17, R25, 0x7610, R17 ;  /* 0x0000761019117816 */ /* 0x000fe20000000011 */
[----:B------:R-:W-:Y:S01]  /*1520*/  HFMA2 R22, R41.H0_H0, R22.H0_H0, R29.H0_H0 ;  /* 0x2000001629167231 */ /* 0x000fe2000004081d */
[----:B------:R-:W-:-:S02]  /*1530*/  LOP3.LUT R25, R21, 0xffff, RZ, 0xc0, !PT ;  /* 0x0000ffff15197812 */ /* 0x000fc400078ec0ff */
[----:B------:R-:W-:Y:S02]  /*1540*/  LOP3.LUT R13, R14, 0xffff, RZ, 0xc0, !PT ;  /* 0x0000ffff0e0d7812 */ /* 0x000fe400078ec0ff */
[----:B------:R-:W-:Y:S02]  /*1550*/  F2FP.PACK_AB R26, RZ, R26 ;  /* 0x0000001aff1a723e */ /* 0x000fe400000000ff */
[----:B------:R-:W-:Y:S02]  /*1560*/  SHF.L.U32 R21, R25, 0x10, RZ ;  /* 0x0000001019157819 */ /* 0x000fe400000006ff */
[----:B------:R-:W-:Y:S01]  /*1570*/  LOP3.LUT R18, R11, 0xffff, RZ, 0xc0, !PT ;  /* 0x0000ffff0b127812 */ /* 0x000fe200078ec0ff */
[----:B------:R-:W-:Y:S01]  /*1580*/  HFMA2 R26, R39.H0_H0, R26.H0_H0, R3.H0_H0 ;  /* 0x2000001a271a7231 */ /* 0x000fe20000040803 */
[----:B------:R-:W-:Y:S02]  /*1590*/  F2FP.PACK_AB R60, RZ, R60 ;  /* 0x0000003cff3c723e */ /* 0x000fe400000000ff */
[----:B------:R-:W-:-:S02]  /*15a0*/  F2FP.PACK_AB R23, RZ, R23 ;  /* 0x00000017ff17723e */ /* 0x000fc400000000ff */
[----:B------:R-:W-:Y:S02]  /*15b0*/  SHF.R.U32.HI R61, RZ, 0x10, R31 ;  /* 0x00000010ff3d7819 */ /* 0x000fe4000001161f */
[----:B------:R-:W-:Y:S02]  /*15c0*/  SHF.R.U32.HI R59, RZ, 0x10, R43 ;  /* 0x00000010ff3b7819 */ /* 0x000fe4000001162b */
[----:B------:R-:W-:Y:S02]  /*15d0*/  SHF.R.U32.HI R27, RZ, 0x10, R29 ;  /* 0x00000010ff1b7819 */ /* 0x000fe4000001161d */
[----:B------:R-:W-:Y:S01]  /*15e0*/  SHF.R.U32.HI R51, RZ, 0x10, R41 ;  /* 0x00000010ff337819 */ /* 0x000fe20000011629 */
[----:B------:R-:W-:Y:S01]  /*15f0*/  HFMA2 R60, R59.H0_H0, R60.H0_H0, R61.H0_H0 ;  /* 0x2000003c3b3c7231 */ /* 0x000fe2000004083d */
[----:B------:R-:W-:Y:S02]  /*1600*/  LOP3.LUT R13, R13, 0xffff0000, R12, 0xf8, !PT ;  /* 0xffff00000d0d7812 */ /* 0x000fe400078ef80c */
[----:B------:R-:W-:Y:S01]  /*1610*/  LOP3.LUT R54, R54, 0xffff, RZ, 0xc0, !PT ;  /* 0x0000ffff36367812 */ /* 0x000fe200078ec0ff */
[----:B------:R-:W-:Y:S01]  /*1620*/  HFMA2 R23, R51.H0_H0, R23.H0_H0, R27.H0_H0 ;  /* 0x2000001733177231 */ /* 0x000fe2000004081b */
[----:B------:R-:W-:-:S02]  /*1630*/  LOP3.LUT R16, R22, 0xffff, RZ, 0xc0, !PT ;  /* 0x0000ffff16107812 */ /* 0x000fc400078ec0ff */
[----:B------:R-:W-:Y:S02]  /*1640*/  SHF.L.U64.HI R25, R25, 0x10, RZ ;  /* 0x0000001019197819 */ /* 0x000fe400000102ff */
[----:B------:R-:W-:Y:S02]  /*1650*/  LOP3.LUT R12, R21, 0xffff, R20, 0xf8, !PT ;  /* 0x0000ffff150c7812 */ /* 0x000fe400078ef814 */
[----:B------:R-:W-:Y:S02]  /*1660*/  LOP3.LUT R11, R50, 0x7f, RZ, 0xc0, !PT ;  /* 0x0000007f320b7812 */ /* 0x000fe400078ec0ff */
[----:B------:R-:W-:Y:S02]  /*1670*/  LOP3.LUT R17, R17, 0xffff, RZ, 0xc0, !PT ;  /* 0x0000ffff11117812 */ /* 0x000fe400078ec0ff */
[----:B------:R-:W-:Y:S02]  /*1680*/  LOP3.LUT R20, R7, 0xffff, RZ, 0xc0, !PT ;  /* 0x0000ffff07147812 */ /* 0x000fe400078ec0ff */
[----:B------:R-:W-:-:S02]  /*1690*/  PRMT R7, R9, 0x5410, R18 ;  /* 0x0000541009077816 */ /* 0x000fc40000000012 */
[----:B------:R-:W-:Y:S02]  /*16a0*/  PRMT R9, R13, 0x5410, R54 ;  /* 0x000054100d097816 */ /* 0x000fe40000000036 */
[----:B------:R-:W-:Y:S01]  /*16b0*/  LOP3.LUT R16, R16, 0xffff0000, R25, 0xf8, !PT ;  /* 0xffff000010107812 */ /* 0x000fe200078ef819 */
[----:B------:R-:W-:Y:S01]  /*16c0*/  IMAD R25, R56, 0x300, R11 ;  /* 0x0000030038197824 */ /* 0x000fe200078e020b */
[----:B------:R-:W-:Y:S01]  /*16d0*/  PRMT R13, R0, 0x7610, R13 ;  /* 0x00007610000d7816 */ /* 0x000fe2000000000d */
[----:B------:R-:W-:Y:S01]  /*16e0*/  HFMA2.MMA R0, -RZ, RZ, 0, 4.76837158203125e-07 ;  /* 0x00000008ff007435 */ /* 0x000fe200000001ff */
[C---:B------:R-:W-:Y:S02]  /*16f0*/  SHF.L.U32 R14, R17.reuse, 0x10, RZ ;  /* 0x00000010110e7819 */ /* 0x040fe400000006ff */
[----:B------:R-:W-:Y:S02]  /*1700*/  LOP3.LUT R26, R26, 0xffff, RZ, 0xc0, !PT ;  /* 0x0000ffff1a1a7812 */ /* 0x000fe400078ec0ff */
[----:B------:R-:W-:-:S02]  /*1710*/  SHF.L.U64.HI R17, R17, 0x10, RZ ;  /* 0x0000001011117819 */ /* 0x000fc400000102ff */
[----:B------:R-:W-:Y:S02]  /*1720*/  PRMT R5, R5, 0x5410, R20 ;  /* 0x0000541005057816 */ /* 0x000fe40000000014 */
[----:B------:R-:W-:Y:S02]  /*1730*/  LOP3.LUT R60, R60, 0xffff, RZ, 0xc0, !PT ;  /* 0x0000ffff3c3c7812 */ /* 0x000fe400078ec0ff */
[----:B------:R-:W-:Y:S02]  /*1740*/  LOP3.LUT R23, R23, 0xffff, RZ, 0xc0, !PT ;  /* 0x0000ffff17177812 */ /* 0x000fe400078ec0ff */
[----:B------:R-:W-:Y:S02]  /*1750*/  LOP3.LUT R17, R26, 0xffff0000, R17, 0xf8, !PT ;  /* 0xffff00001a117812 */ /* 0x000fe400078ef811 */
[----:B------:R-:W-:Y:S02]  /*1760*/  LOP3.LUT R20, R13, 0xffff, RZ, 0xc0, !PT ;  /* 0x0000ffff0d147812 */ /* 0x000fe400078ec0ff */
[----:B------:R-:W-:-:S02]  /*1770*/  IADD3 R27, R25, 0x80, RZ ;  /* 0x00000080191b7810 */ /* 0x000fc40007ffe0ff */
[----:B------:R-:W-:Y:S02]  /*1780*/  PRMT R11, R15, 0x5410, R60 ;  /* 0x000054100f0b7816 */ /* 0x000fe4000000003c */
[----:B------:R-:W-:Y:S02]  /*1790*/  PRMT R13, R16, 0x5410, R23 ;  /* 0x00005410100d7816 */ /* 0x000fe40000000017 */
[----:B------:R-:W-:Y:S02]  /*17a0*/  IADD3 R21, R25, 0x100, RZ ;  /* 0x0000010019157810 */ /* 0x000fe40007ffe0ff */
[----:B------:R-:W-:Y:S01]  /*17b0*/  PRMT R15, R17, 0x5410, R20 ;  /* 0x00005410110f7816 */ /* 0x000fe20000000014 */
[-C--:B------:R-:W-:Y:S01]  /*17c0*/  IMAD.WIDE.U32 R16, R27, R0.reuse, c[0x0][0x178] ;  /* 0x00005e001b107625 */ /* 0x080fe200078e0000 */
[C---:B------:R-:W-:Y:S02]  /*17d0*/  IADD3 R23, R25.reuse, 0x180, RZ ;  /* 0x0000018019177810 */ /* 0x040fe40007ffe0ff */
[----:B------:R-:W-:Y:S01]  /*17e0*/  LOP3.LUT R14, R14, 0xffff, R19, 0xf8, !PT ;  /* 0x0000ffff0e0e7812 */ /* 0x000fe200078ef813 */
[C---:B------:R-:W-:Y:S01]  /*17f0*/  IMAD.WIDE.U32 R18, R25.reuse, R0, c[0x0][0x178] ;  /* 0x00005e0019127625 */ /* 0x040fe200078e0000 */
[----:B------:R-:W-:-:S02]  /*1800*/  IADD3 R51, R25, 0x200, RZ ;  /* 0x0000020019337810 */ /* 0x000fc40007ffe0ff */
[----:B------:R-:W-:Y:S01]  /*1810*/  IADD3 R27, R25, 0x280, RZ ;  /* 0x00000280191b7810 */ /* 0x000fe20007ffe0ff */
[-C--:B------:R-:W-:Y:S01]  /*1820*/  IMAD.WIDE.U32 R20, R21, R0.reuse, c[0x0][0x178] ;  /* 0x00005e0015147625 */ /* 0x080fe200078e0000 */
[----:B------:R0:W-:Y:S01]  /*1830*/  STG.E.64 [R18.64], R4 ;  /* 0x0000000412007986 */ /* 0x0001e2000c101b04 */
[----:B------:R-:W-:Y:S02]  /*1840*/  IADD3 R56, R56, c[0x0][0x160], RZ ;  /* 0x0000580038387a10 */ /* 0x000fe40007ffe0ff */
[-C--:B------:R-:W-:Y:S01]  /*1850*/  IMAD.WIDE.U32 R22, R23, R0.reuse, c[0x0][0x178] ;  /* 0x00005e0017167625 */ /* 0x080fe200078e0000 */
[----:B------:R0:W-:Y:S01]  /*1860*/  STG.E.64 [R16.64], R6 ;  /* 0x0000000610007986 */ /* 0x0001e2000c101b04 */
[----:B------:R-:W-:Y:S02]  /*1870*/  ISETP.GE.AND P0, PT, R56, c[0x0][0x164], PT ;  /* 0x0000590038007a0c */ /* 0x000fe40003f06270 */
        /* <DEDUP_REMOVED lines=8> */
.L_x_858:
[----:B------:R-:W-:Y:S05]  /*1900*/  EXIT ;  /* 0x000000000000794d */ /* 0x000fea0003800000 */
.L_x_856:
[----:B------:R-:W-:Y:S01]  /*1910*/  HFMA2.MMA R58, -RZ, RZ, 0, 1.847743988037109375e-06 ;  /* 0x0000001fff3a7435 */ /* 0x000fe200000001ff */
[----:B------:R-:W-:-:S02]  /*1920*/  MOV R59, 0x1 ;  /* 0x00000001003b7802 */ /* 0x000fc40000000f00 */
[----:B------:R-:W-:Y:S02]  /*1930*/  MOV R57, 0xffffffff ;  /* 0xffffffff00397802 */ /* 0x000fe40000000f00 */
[----:B------:R-:W-:Y:S02]  /*1940*/  MOV R50, 0x1960 ;  /* 0x0000196000327802 */ /* 0x000fe40000000f00 */
[----:B-----5:R-:W-:Y:S05]  /*1950*/  CALL.REL.NOINC `($__internal_102_$__cuda_sm70_shflsync_bfly_p) ;  /* 0x0000068000007944 */ /* 0x020fea0003c00000 */
[----:B01----:R-:W-:Y:S05]  /*1960*/  BRA `(.L_x_860) ;  /* 0xffffeb7000007947 */ /* 0x003fea000383ffff */
.L_x_857:
[----:B------:R-:W-:Y:S01]  /*1970*/  HFMA2.MMA R59, -RZ, RZ, 0, 1.1920928955078125e-07 ;  /* 0x00000002ff3b7435 */ /* 0x000fe200000001ff */
[----:B------:R-:W-:Y:S02]  /*1980*/  MOV R58, 0x1f ;  /* 0x0000001f003a7802 */ /* 0x000fe40000000f00 */
[----:B------:R-:W-:Y:S02]  /*1990*/  MOV R57, 0xffffffff ;  /* 0xffffffff00397802 */ /* 0x000fe40000000f00 */
[----:B------:R-:W-:Y:S02]  /*19a0*/  MOV R50, 0x19c0 ;  /* 0x000019c000327802 */ /* 0x000fe40000000f00 */
[----:B-----5:R-:W-:Y:S05]  /*19b0*/  CALL.REL.NOINC `($__internal_102_$__cuda_sm70_shflsync_bfly_p) ;  /* 0x0000062000007944 */ /* 0x020fea0003c00000 */
[----:B0-----:R-:W-:Y:S01]  /*19c0*/  HFMA2.MMA R59, -RZ, RZ, 0, 2.384185791015625e-07 ;  /* 0x00000004ff3b7435 */ /* 0x001fe200000001ff */
[----:B-1----:R-:W-:Y:S01]  /*19d0*/  FADD.FTZ R0, R0, R57 ;  /* 0x0000003900007221 */ /* 0x002fe20000010000 */
[----:B------:R-:W-:Y:S02]  /*19e0*/  MOV R58, 0x1f ;  /* 0x0000001f003a7802 */ /* 0x000fe40000000f00 */
[----:B------:R-:W-:-:S02]  /*19f0*/  MOV R57, 0xffffffff ;  /* 0xffffffff00397802 */ /* 0x000fc40000000f00 */
[----:B------:R-:W-:Y:S02]  /*1a00*/  MOV R50, 0x1a20 ;  /* 0x00001a2000327802 */ /* 0x000fe40000000f00 */
[----:B------:R-:W-:Y:S05]  /*1a10*/  CALL.REL.NOINC `($__internal_102_$__cuda_sm70_shflsync_bfly_p) ;  /* 0x000005c000007944 */ /* 0x000fea0003c00000 */
[----:B0-----:R-:W-:Y:S01]  /*1a20*/  HFMA2.MMA R59, -RZ, RZ, 0, 4.76837158203125e-07 ;  /* 0x00000008ff3b7435 */ /* 0x001fe200000001ff */
[----:B-1----:R-:W-:Y:S01]  /*1a30*/  FADD.FTZ R0, R0, R57 ;  /* 0x0000003900007221 */ /* 0x002fe20000010000 */
[----:B------:R-:W-:Y:S02]  /*1a40*/  MOV R58, 0x1f ;  /* 0x0000001f003a7802 */ /* 0x000fe40000000f00 */
[----:B------:R-:W-:Y:S02]  /*1a50*/  MOV R57, 0xffffffff ;  /* 0xffffffff00397802 */ /* 0x000fe40000000f00 */
[----:B------:R-:W-:Y:S02]  /*1a60*/  MOV R50, 0x1a80 ;  /* 0x00001a8000327802 */ /* 0x000fe40000000f00 */
[----:B------:R-:W-:Y:S05]  /*1a70*/  CALL.REL.NOINC `($__internal_102_$__cuda_sm70_shflsync_bfly_p) ;  /* 0x0000056000007944 */ /* 0x000fea0003c00000 */
[----:B0-----:R-:W-:Y:S01]  /*1a80*/  HFMA2.MMA R59, -RZ, RZ, 0, 9.5367431640625e-07 ;  /* 0x00000010ff3b7435 */ /* 0x001fe200000001ff */
[----:B-1----:R-:W-:Y:S01]  /*1a90*/  FADD.FTZ R0, R0, R57 ;  /* 0x0000003900007221 */ /* 0x002fe20000010000 */
[----:B------:R-:W-:Y:S02]  /*1aa0*/  MOV R58, 0x1f ;  /* 0x0000001f003a7802 */ /* 0x000fe40000000f00 */
[----:B------:R-:W-:-:S02]  /*1ab0*/  MOV R57, 0xffffffff ;  /* 0xffffffff00397802 */ /* 0x000fc40000000f00 */
[----:B------:R-:W-:Y:S02]  /*1ac0*/  MOV R50, 0x1ae0 ;  /* 0x00001ae000327802 */ /* 0x000fe40000000f00 */
[----:B------:R-:W-:Y:S05]  /*1ad0*/  CALL.REL.NOINC `($__internal_102_$__cuda_sm70_shflsync_bfly_p) ;  /* 0x0000050000007944 */ /* 0x000fea0003c00000 */
        /* <DEDUP_REMOVED lines=54> */
[----:B------:R-:W-:Y:S05]  /*1e40*/  CALL.REL.NOINC `($__internal_102_$__cuda_sm70_shflsync_bfly_p) ;  /* 0x0000019000007944 */ /* 0x000fea0003c00000 */
[----:B0-----:R-:W-:Y:S01]  /*1e50*/  HFMA2.MMA R59, -RZ, RZ, 0, 1.1920928955078125e-07 ;  /* 0x00000002ff3b7435 */ /* 0x001fe200000001ff */
[----:B-1----:R-:W-:Y:S01]  /*1e60*/  FADD.FTZ R0, R0, R57 ;  /* 0x0000003900007221 */ /* 0x002fe20000010000 */
[----:B------:R-:W-:Y:S02]  /*1e70*/  MOV R58, 0x1f ;  /* 0x0000001f003a7802 */ /* 0x000fe40000000f00 */
[----:B------:R-:W-:Y:S02]  /*1e80*/  MOV R57, 0xffffffff ;  /* 0xffffffff00397802 */ /* 0x000fe40000000f00 */
[----:B------:R-:W-:Y:S02]  /*1e90*/  MOV R50, 0x1eb0 ;  /* 0x00001eb000327802 */ /* 0x000fe40000000f00 */
[----:B------:R-:W-:Y:S05]  /*1ea0*/  CALL.REL.NOINC `($__internal_102_$__cuda_sm70_shflsync_bfly_p) ;  /* 0x0000013000007944 */ /* 0x000fea0003c00000 */
        /* <DEDUP_REMOVED lines=18> */
[----:B01----:R-:W-:Y:S05]  /*1fd0*/  BRA `(.L_x_861) ;  /* 0xffffe94000007947 */ /* 0x003fea000383ffff */
        .weak           $__internal_102_$__cuda_sm70_shflsync_bfly_p
        .type           $__internal_102_$__cuda_sm70_shflsync_bfly_p,@function
        .size           $__internal_102_$__cuda_sm70_shflsync_bfly_p,(.L_x_1151 - $__internal_102_$__cuda_sm70_shflsync_bfly_p)
$__internal_102_$__cuda_sm70_shflsync_bfly_p:
[----:B------:R-:W-:Y:S01]  /*1fe0*/  HFMA2.MMA R51, -RZ, RZ, 0, 0 ;  /* 0x00000000ff337435 */ /* 0x000fe200000001ff */
[----:B------:R-:W-:Y:S04]  /*1ff0*/  WARPSYNC R57 ;  /* 0x0000003900007348 */ /* 0x000fe80003800000 */
[----:B------:R0:W1:Y:S01]  /*2000*/  SHFL.BFLY PT, R57, R0, R59, R58 ;  /* 0x0c00003b00397389 */ /* 0x00006200000e003a */
[----:B------:R-:W-:Y:S05]  /*2010*/  RET.REL.NODEC R50 `(_ZN10layer_norm13ln_fwd_kernelINS_13Kernel_traitsI6__halffS2_fjLj3072ELj1ELj1ELj4ELj16ENS_18Kernel_traits_baseILj3072ES2_fS2_fjLj128EEEEEEEvNS_9FwdParamsE) ;  /* 0xffffdfe032007950 */ /* 0x000fea0003c3ffff */
.L_x_862:
        /* <DEDUP_REMOVED lines=14> */
.L_x_1151:


//--------------------- .text._ZN10layer_norm13ln_fwd_kernelINS_13Kernel_traitsI6__halfS2_S2_fjLj3072ELj1ELj1ELj4ELj16ENS_18Kernel_traits_baseILj3072ES2_S2_S2_fjLj128EEEEEEEvNS_9FwdParamsE --------------------------
	.section	.text._ZN10layer_norm13ln_fwd_kernelINS_13Kernel_traitsI6__halfS2_S2_fjLj3072ELj1ELj1ELj4ELj16ENS_18Kernel_traits_baseILj3072ES2_S2_S2_fjLj128EEEEEEEvNS_9FwdParamsE,"ax",@progbits
	.sectioninfo	@"SHI_REGISTERS=64"
	.align	128
        .global         _ZN10layer_norm13ln_fwd_kernelINS_13Kernel_traitsI6__halfS2_S2_fjLj3072ELj1ELj1ELj4ELj16ENS_18Kernel_traits_baseILj3072ES2_S2_S2_fjLj128EEEEEEEvNS_9FwdParamsE
        .type           _ZN10layer_norm13ln_fwd_kernelINS_13Kernel_traitsI6__halfS2_S2_fjLj3072ELj1ELj1ELj4ELj16ENS_18Kernel_traits_baseILj3072ES2_S2_S2_fjLj128EEEEEEEvNS_9FwdParamsE,@function
        .size           _ZN10layer_norm13ln_fwd_kernelINS_13Kernel_traitsI6__halfS2_S2_fjLj3072ELj1ELj1ELj4ELj16ENS_18Kernel_traits_baseILj3072ES2_S2_S2_fjLj128EEEEEEEvNS_9FwdParamsE,(.L_x_1152 - _ZN10layer_norm13ln_fwd_kernelINS_13Kernel_traitsI6__halfS2_S2_fjLj3072ELj1ELj1ELj4ELj16ENS_18Kernel_traits_baseILj3072ES2_S2_S2_fjLj128EEEEEEEvNS_9FwdParamsE)
        .other          _ZN10layer_norm13ln_fwd_kernelINS_13Kernel_traitsI6__halfS2_S2_fjLj3072ELj1ELj1ELj4ELj16ENS_18Kernel_traits_baseILj3072ES2_S2_S2_fjLj128EEEEEEEvNS_9FwdParamsE,@"STO_CUDA_ENTRY STV_DEFAULT"
_ZN10layer_norm13ln_fwd_kernelINS_13Kernel_traitsI6__halfS2_S2_fjLj3072ELj1ELj1ELj4ELj16ENS_18Kernel_traits_baseILj3072ES2_S2_S2_fjLj128EEEEEEEvNS_9FwdParamsE:
.text._ZN10layer_norm13ln_fwd_kernelINS_13Kernel_traitsI6__halfS2_S2_fjLj3072ELj1ELj1ELj4ELj16ENS_18Kernel_traits_baseILj3072ES2_S2_S2_fjLj128EEEEEEEvNS_9FwdParamsE:
        /* <DEDUP_REMOVED lines=20> */
.L_x_866:
[----:B------:R-:W1:Y:S01]  /*0140*/  S2R R60, SR_TID.X ;  /* 0x00000000003c7919 */ /* 0x000e620000002100 */
[----:B------:R-:W-:-:S02]  /*0150*/  MOV R40, 0x10 ;  /* 0x0000001000287802 */ /* 0x000fc40000000f00 */
[----:B-1----:R-:W-:-:S05]  /*0160*/  LOP3.LUT R0, R60, 0x7f, RZ, 0xc0, !PT ;  /* 0x0000007f3c007812 */ /* 0x002fca00078ec0ff */
[----:B0-----:R-:W-:-:S04]  /*0170*/  IMAD R3, R5, 0x180, R0 ;  /* 0x0000018005037824 */ /* 0x001fc800078e0200 */
        /* <DEDUP_REMOVED lines=17> */
[----:B------:R-:W-:-:S03]  /*0290*/  HADD2.F32 R33, -RZ, R33.H1_H1 ;  /* 0x30000021ff217230 */ /* 0x000fc60000004100 */
[----:B------:R-:W-:Y:S01]  /*02a0*/  FADD.FTZ R7, R32, R7 ;  /* 0x0000000720077221 */ /* 0x000fe20000010000 */
[----:B---3--:R-:W-:-:S03]  /*02b0*/  HADD2.F32 R51, -RZ, R39.H1_H1 ;  /* 0x30000027ff337230 */ /* 0x008fc60000004100 */
[----:B------:R-:W-:Y:S01]  /*02c0*/  FADD.FTZ R44, R6, R7 ;  /* 0x00000007062c7221 */ /* 0x000fe20000010000 */
[----:B------:R-:W-:-:S03]  /*02d0*/  HADD2.F32 R7, -RZ, R34.H0_H0 ;  /* 0x20000022ff077230 */ /* 0x000fc60000004100 */
[----:B------:R-:W-:Y:S01]  /*02e0*/  FADD.FTZ R46, R33, R44 ;  /* 0x0000002c212e7221 */ /* 0x000fe20000010000 */
[----:B------:R-:W-:Y:S02]  /*02f0*/  HADD2.F32 R44, -RZ, R34.H1_H1 ;  /* 0x30000022ff2c7230 */ /* 0x000fe40000004100 */
[----:B------:R-:W-:Y:S01]  /*0300*/  HADD2.F32 R34, -RZ, R35.H0_H0 ;  /* 0x20000023ff227230 */ /* 0x000fe20000004100 */
[----:B------:R-:W-:Y:S01]  /*0310*/  FADD.FTZ R45, R7, R46 ;  /* 0x0000002e072d7221 */ /* 0x000fe20000010000 */
[----:B----4-:R-:W-:-:S03]  /*0320*/  HADD2.F32 R50, -RZ, R40.H0_H0 ;  /* 0x20000028ff327230 */ /* 0x010fc60000004100 */
[----:B------:R-:W-:Y:S01]  /*0330*/  FADD.FTZ R47, R44, R45 ;  /* 0x0000002d2c2f7221 */ /* 0x000fe20000010000 */
[----:B------:R-:W-:Y:S02]  /*0340*/  HADD2.F32 R45, -RZ, R35.H1_H1 ;  /* 0x30000023ff2d7230 */ /* 0x000fe40000004100 */
[--C-:B------:R-:W-:Y:S01]  /*0350*/  HADD2.F32 R35, -RZ, R36.reuse.H0_H0 ;  /* 0x20000024ff237230 */ /* 0x100fe20000004100 */
        /* <DEDUP_REMOVED lines=33> */
.L_x_867:
        /* <DEDUP_REMOVED lines=68> */
.L_x_868:
[----:B------:R-:W2:Y:S01]  /*09b0*/  S2R R40, SR_TID.X ;  /* 0x0000000000287919 */ /* 0x000ea20000002100 */
[----:B-1----:R-:W-:Y:S01]  /*09c0*/  FADD.FTZ R39, R39, R58 ;  /* 0x0000003a27277221 */ /* 0x002fe20000010000 */
[----:B0-----:R-:W-:Y:S01]  /*09d0*/  @!P0 SHF.R.U32.HI R58, RZ, 0x5, R60 ;  /* 0x00000005ff3a8819 */ /* 0x001fe2000001163c */
[----:B------:R-:W-:Y:S03]  /*09e0*/  WARPSYNC 0xffffffff ;  /* 0xffffffff00007948 */ /* 0x000fe60003800000 */
[----:B------:R-:W-:-:S04]  /*09f0*/  @!P0 LOP3.LUT R58, R58, 0x3, RZ, 0xc0, !PT ;  /* 0x000000033a3a8812 */ /* 0x000fc800078ec0ff */
[----:B------:R-:W-:-:S05]  /*0a00*/  @!P0 IADD3 R58, R57, R58, RZ ;  /* 0x0000003a393a8210 */ /* 0x000fca0007ffe0ff */
[----:B------:R0:W-:Y:S01]  /*0a10*/  @!P0 STS.64 [R58.X8], R38 ;  /* 0x000000263a008388 */ /* 0x0001e20000008a00 */
[----:B--2---:R-:W-:Y:S02]  /*0a20*/  LOP3.LUT R60, R40, 0x1f, RZ, 0xc0, !PT ;  /* 0x0000001f283c7812 */ /* 0x004fe400078ec0ff */
[----:B------:R-:W-:Y:S01]  /*0a30*/  SHF.R.U32.HI R41, RZ, 0x5, R40 ;  /* 0x00000005ff297819 */ /* 0x000fe20000011628 */
[----:B0-----:R-:W-:Y:S01]  /*0a40*/  CS2R R38, SRZ ;  /* 0x0000000000267805 */ /* 0x001fe2000001ff00 */
[----:B------:R-:W-:Y:S01]  /*0a50*/  BAR.SYNC.DEFER_BLOCKING 0x0 ;  /* 0x0000000000007b1d */ /* 0x000fe20000010000 */
[----:B------:R-:W-:Y:S02]  /*0a60*/  ISETP.GT.U32.AND P1, PT, R60, 0x3, PT ;  /* 0x000000033c00780c */ /* 0x000fe40003f24070 */
[----:B------:R-:W-:-:S04]  /*0a70*/  LOP3.LUT R41, R41, 0x3, RZ, 0xc0, !PT ;  /* 0x0000000329297812 */ /* 0x000fc800078ec0ff */
[----:B------:R-:W-:Y:S02]  /*0a80*/  LOP3.LUT P0, RZ, R41, 0x1f, R40, 0xf8, !PT ;  /* 0x0000001f29ff7812 */ /* 0x000fe4000780f828 */
[----:B------:R-:W-:-:S05]  /*0a90*/  MOV R41, RZ ;  /* 0x000000ff00297202 */ /* 0x000fca0000000f00 */
[----:B------:R-:W-:Y:S02]  /*0aa0*/  @!P1 IADD3 R57, R57, R60, RZ ;  /* 0x0000003c39399210 */ /* 0x000fe40007ffe0ff */
[----:B------:R-:W-:-:S05]  /*0ab0*/  @!P1 MOV R41, 0x44400000 ;  /* 0x4440000000299802 */ /* 0x000fca0000000f00 */
[----:B------:R-:W-:Y:S04]  /*0ac0*/  SHFL.DOWN PT, R40, R41, 0x2, 0x1f ;  /* 0x08401f0029287f89 */ /* 0x000fe800000e0000 */
[----:B------:R-:W0:Y:S01]  /*0ad0*/  @!P1 LDS.64 R38, [R57.X8] ;  /* 0x0000000039269984 */ /* 0x000e220000008a00 */
[----:B------:R-:W-:-:S03]  /*0ae0*/  LOP3.LUT P1, RZ, R4, 0xff, RZ, 0xc0, !PT ;  /* 0x000000ff04ff7812 */ /* 0x000fc6000782c0ff */
[----:B0-----:R-:W0:Y:S04]  /*0af0*/  SHFL.DOWN PT, R61, R38, 0x2, 0x1f ;  /* 0x08401f00263d7f89 */ /* 0x001e2800000e0000 */
[----:B------:R-:W1:Y:S01]  /*0b00*/  SHFL.DOWN PT, R60, R39, 0x2, 0x1f ;  /* 0x08401f00273c7f89 */ /* 0x000e6200000e0000 */
[----:B0-----:R-:W-:Y:S02]  /*0b10*/  FADD.FTZ R4, -R61, R38 ;  /* 0x000000263d047221 */ /* 0x001fe40000010100 */
[----:B------:R-:W-:Y:S02]  /*0b20*/  FMUL.FTZ R58, R40, R61 ;  /* 0x0000003d283a7220 */ /* 0x000fe40000410000 */
[----:B------:R-:W-:Y:S02]  /*0b30*/  FMUL.FTZ R4, R4, R4 ;  /* 0x0000000404047220 */ /* 0x000fe40000410000 */
[----:B------:R-:W-:-:S02]  /*0b40*/  FFMA.FTZ R58, R41, R38, R58 ;  /* 0x00000026293a7223 */ /* 0x000fc4000001003a */
[----:B------:R-:W-:Y:S02]  /*0b50*/  FMUL.FTZ R57, R4, R41 ;  /* 0x0000002904397220 */ /* 0x000fe40000410000 */
[C---:B------:R-:W-:Y:S02]  /*0b60*/  FADD.FTZ R4, R40.reuse, R41 ;  /* 0x0000002928047221 */ /* 0x040fe40000010000 */
[----:B------:R-:W-:Y:S02]  /*0b70*/  FMUL.FTZ R57, R40, R57 ;  /* 0x0000003928397220 */ /* 0x000fe40000410000 */
[----:B------:R-:W0:Y:S01]  /*0b80*/  MUFU.RCP R38, R4 ;  /* 0x0000000400267308 */ /* 0x000e220000001000 */
[----:B-1----:R-:W-:Y:S01]  /*0b90*/  FADD.FTZ R60, R60, R39 ;  /* 0x000000273c3c7221 */ /* 0x002fe20000010000 */
[----:B------:R-:W-:Y:S01]  /*0ba0*/  SHFL.DOWN PT, R41, R4, 0x1, 0x1f ;  /* 0x08201f0004297f89 */ /* 0x000fe200000e0000 */
[C---:B0-----:R-:W-:Y:S02]  /*0bb0*/  FMUL.FTZ R61, R38.reuse, R58 ;  /* 0x0000003a263d7220 */ /* 0x041fe40000410000 */
[----:B------:R-:W-:-:S03]  /*0bc0*/  FFMA.FTZ R57, R38, R57, R60 ;  /* 0x0000003926397223 */ /* 0x000fc6000001003c */
[----:B------:R-:W0:Y:S02]  /*0bd0*/  SHFL.DOWN PT, R38, R61, 0x1, 0x1f ;  /* 0x08201f003d267f89 */ /* 0x000e2400000e0000 */
[----:B0-----:R-:W-:Y:S02]  /*0be0*/  FADD.FTZ R40, R61, -R38 ;  /* 0x800000263d287221 */ /* 0x001fe40000010000 */
[----:B------:R-:W-:Y:S02]  /*0bf0*/  FMUL.FTZ R58, R41, R38 ;  /* 0x00000026293a7220 */ /* 0x000fe40000410000 */
[----:B------:R-:W-:Y:S02]  /*0c00*/  FMUL.FTZ R39, R40, R40 ;  /* 0x0000002828277220 */ /* 0x000fe40000410000 */
[C---:B------:R-:W-:Y:S01]  /*0c10*/  FFMA.FTZ R38, R4.reuse, R61, R58 ;  /* 0x0000003d04267223 */ /* 0x040fe2000001003a */
[----:B------:R-:W0:Y:S01]  /*0c20*/  SHFL.DOWN PT, R40, R57, 0x1, 0x1f ;  /* 0x08201f0039287f89 */ /* 0x000e2200000e0000 */
[----:B------:R-:W-:-:S04]  /*0c30*/  FMUL.FTZ R58, R4, R39 ;  /* 0x00000027043a7220 */ /* 0x000fc80000410000 */
[----:B------:R-:W-:Y:S02]  /*0c40*/  FMUL.FTZ R58, R41, R58 ;  /* 0x0000003a293a7220 */ /* 0x000fe40000410000 */
[----:B------:R-:W-:-:S06]  /*0c50*/  FADD.FTZ R41, R4, R41 ;  /* 0x0000002904297221 */ /* 0x000fcc0000010000 */
[----:B------:R-:W1:Y:S01]  /*0c60*/  MUFU.RCP R41, R41 ;  /* 0x0000002900297308 */ /* 0x000e620000001000 */
[----:B0-----:R-:W-:-:S04]  /*0c70*/  FADD.FTZ R40, R57, R40 ;  /* 0x0000002839287221 */ /* 0x001fc80000010000 */
[C---:B-1----:R-:W-:Y:S02]  /*0c80*/  FFMA.FTZ R40, R41.reuse, R58, R40 ;  /* 0x0000003a29287223 */ /* 0x042fe40000010028 */
[----:B------:R-:W-:Y:S01]  /*0c90*/  FMUL.FTZ R39, R41, R38 ;  /* 0x0000002629277220 */ /* 0x000fe20000410000 */
[----:B------:R-:W-:Y:S02]  /*0ca0*/  HFMA2.MMA R38, -RZ, RZ, 0.7080078125, -0.052093505859375 ;  /* 0x39aaaaabff267435 */ /* 0x000fe400000001ff */
[----:B------:R-:W0:Y:S04]  /*0cb0*/  SHFL.IDX PT, R61, R40, RZ, 0x1f ;  /* 0x00001fff283d7589 */ /* 0x000e2800000e0000 */
[----:B------:R-:W1:Y:S04]  /*0cc0*/  SHFL.IDX PT, R39, R39, RZ, 0x1f ;  /* 0x00001fff27277589 */ /* 0x000e6800000e0000 */
[----:B0-----:R-:W-:-:S02]  /*0cd0*/  FFMA.FTZ R38, R61, R38, c[0x0][0x1b0] ;  /* 0x00006c003d267623 */ /* 0x001fc40000010026 */
[----:B-1----:R-:W-:-:S04]  /*0ce0*/  FADD.FTZ R57, R0, -R39 ;  /* 0x8000002700397221 */ /* 0x002fc80000010000 */
        /* <DEDUP_REMOVED lines=12> */
[----:B------:R-:W-:Y:S01]  /*0db0*/  FMUL.FTZ R44, R38, R44 ;  /* 0x0000002c262c7220 */ /* 0x000fe20000410000 */
[----:B------:R-:W-:Y:S01]  /*0dc0*/  F2FP.PACK_AB R33, R0, R33 ;  /* 0x000000210021723e */ /* 0x000fe200000000ff */
[----:B------:R-:W-:-:S02]  /*0dd0*/  FMUL.FTZ R32, R38, R57 ;  /* 0x0000003926207220 */ /* 0x000fc40000410000 */
[----:B------:R-:W-:Y:S01]  /*0de0*/  FMUL.FTZ R61, R38, R61 ;  /* 0x0000003d263d7220 */ /* 0x000fe20000410000 */
[----:B------:R-:W-:Y:S01]  /*0df0*/  F2FP.PACK_AB R0, R44, R7 ;  /* 0x000000072c00723e */ /* 0x000fe200000000ff */
[--C-:B------:R-:W-:Y:S01]  /*0e00*/  FADD.FTZ R7, R34, -R39.reuse ;  /* 0x8000002722077221 */ /* 0x100fe20000010000 */
[----:B-----5:R-:W-:Y:S01]  /*0e10*/  HFMA2 R33, R29, R33, R17 ;  /* 0x000000211d217231 */ /* 0x020fe20000000011 */
[--C-:B------:R-:W-:Y:S01]  /*0e20*/  FADD.FTZ R41, R35, -R39.reuse ;  /* 0x8000002723297221 */ /* 0x100fe20000010000 */
[----:B------:R-:W-:Y:S01]  /*0e30*/  F2FP.PACK_AB R32, R61, R32 ;  /* 0x000000203d20723e */ /* 0x000fe200000000ff */
[--C-:B------:R-:W-:Y:S02]  /*0e40*/  FADD.FTZ R48, R48, -R39.reuse ;  /* 0x8000002730307221 */ /* 0x100fe40000010000 */
[--C-:B------:R-:W-:Y:S02]  /*0e50*/  FADD.FTZ R51, R51, -R39.reuse ;  /* 0x8000002733337221 */ /* 0x100fe40000010000 */
[--C-:B------:R-:W-:Y:S01]  /*0e60*/  FADD.FTZ R61, R36, -R39.reuse ;  /* 0x80000027243d7221 */ /* 0x100fe20000010000 */
[----:B------:R-:W-:Y:S01]  /*0e70*/  MOV R36, 0x10 ;  /* 0x0000001000247802 */ /* 0x000fe20000000f00 */
[----:B------:R-:W-:Y:S01]  /*0e80*/  FADD.FTZ R47, R47, -R39 ;  /* 0x800000272f2f7221 */ /* 0x000fe20000010000 */
[----:B------:R-:W-:Y:S01]  /*0e90*/  HFMA2.MMA R32, R28, R32, R16 ;  /* 0x000000201c207235 */ /* 0x000fe20000000010 */
[----:B------:R-:W-:-:S02]  /*0ea0*/  FMUL.FTZ R44, R38, R37 ;  /* 0x00000025262c7220 */ /* 0x000fc40000410000 */
        /* <DEDUP_REMOVED lines=8> */
[C---:B------:R-:W-:Y:S02]  /*0f30*/  FMUL.FTZ R41, R38.reuse, R61 ;  /* 0x0000003d26297220 */ /* 0x040fe40000410000 */
[----:B------:R-:W-:Y:S01]  /*0f40*/  FMUL.FTZ R6, R38, R47 ;  /* 0x0000002f26067220 */ /* 0x000fe20000410000 */
[----:B------:R-:W-:Y:S01]  /*0f50*/  F2FP.PACK_AB R4, R51, R48 ;  /* 0x000000303304723e */ /* 0x000fe200000000ff */
[--C-:B------:R-:W-:Y:S01]  /*0f60*/  FADD.FTZ R57, R46, -R39.reuse ;  /* 0x800000272e397221 */ /* 0x100fe20000010000 */
[----:B------:R-:W-:Y:S01]  /*0f70*/  @!P0 MOV R48, 0x4 ;  /* 0x0000000400308802 */ /* 0x000fe20000000f00 */
[--C-:B------:R-:W-:Y:S01]  /*0f80*/  FADD.FTZ R7, R50, -R39.reuse ;  /* 0x8000002732077221 */ /* 0x100fe20000010000 */
[----:B------:R-:W-:Y:S01]  /*0f90*/  F2FP.PACK_AB R41, R6, R41 ;  /* 0x000000290629723e */ /* 0x000fe200000000ff */
[--C-:B------:R-:W-:Y:S01]  /*0fa0*/  FADD.FTZ R53, R53, -R39.reuse ;  /* 0x8000002735357221 */ /* 0x100fe20000010000 */
[----:B------:R-:W-:Y:S01]  /*0fb0*/  @!P0 MOV R50, 0x4 ;  /* 0x0000000400328802 */ /* 0x000fe20000000f00 */
[--C-:B------:R-:W-:Y:S01]  /*0fc0*/  FADD.FTZ R47, R54, -R39.reuse ;  /* 0x80000027362f7221 */ /* 0x100fe20000010000 */
[----:B------:R-:W-:Y:S01]  /*0fd0*/  HFMA2 R35, R31, R35, R19 ;  /* 0x000000231f237231 */ /* 0x000fe20000000013 */
[----:B------:R-:W-:Y:S01]  /*0fe0*/  FADD.FTZ R49, R56, -R39 ;  /* 0x8000002738317221 */ /* 0x000fe20000010000 */
[----:B------:R-:W-:Y:S01]  /*0ff0*/  HFMA2 R41, R25, R41, R13 ;  /* 0x0000002919297231 */ /* 0x000fe2000000000d */
[----:B------:R-:W-:-:S02]  /*1000*/  FMUL.FTZ R57, R38, R57 ;  /* 0x0000003926397220 */ /* 0x000fc40000410000 */
[--C-:B------:R-:W-:Y:S02]  /*1010*/  FADD.FTZ R37, R52, -R39.reuse ;  /* 0x8000002734257221 */ /* 0x100fe40000010000 */
[--C-:B------:R-:W-:Y:S01]  /*1020*/  FADD.FTZ R55, R55, -R39.reuse ;  /* 0x8000002737377221 */ /* 0x100fe20000010000 */
[----:B------:R-:W-:Y:S01]  /*1030*/  F2FP.PACK_AB R40, R57, R40 ;  /* 0x000000283928723e */ /* 0x000fe200000000ff */
[--C-:B------:R-:W-:Y:S01]  /*1040*/  FADD.FTZ R51, R42, -R39.reuse ;  /* 0x800000272a337221 */ /* 0x100fe20000010000 */
[----:B------:R-:W-:Y:S01]  /*1050*/  HFMA2.MMA R42, R26, R44, R14 ;  /* 0x0000002c1a2a7235 */ /* 0x000fe2000000000e */
[----:B------:R-:W-:Y:S02]  /*1060*/  FADD.FTZ R43, R43, -R39 ;  /* 0x800000272b2b7221 */ /* 0x000fe40000010000 */
[C---:B------:R-:W-:Y:S01]  /*1070*/  FMUL.FTZ R45, R38.reuse, R7 ;  /* 0x00000007262d7220 */ /* 0x040fe20000410000 */
[----:B------:R-:W-:Y:S01]  /*1080*/  HFMA2.MMA R40, R24, R40, R12 ;  /* 0x0000002818287235 */ /* 0x000fe2000000000c */
[----:B------:R-:W-:-:S02]  /*1090*/  FMUL.FTZ R6, R38, R53 ;  /* 0x0000003526067220 */ /* 0x000fc40000410000 */
[C---:B------:R-:W-:Y:S02]  /*10a0*/  FMUL.FTZ R46, R38.reuse, R47 ;  /* 0x0000002f262e7220 */ /* 0x040fe40000410000 */
[----:B------:R-:W-:Y:S01]  /*10b0*/  FMUL.FTZ R49, R38, R49 ;  /* 0x0000003126317220 */ /* 0x000fe20000410000 */
[----:B------:R-:W-:Y:S01]  /*10c0*/  F2FP.PACK_AB R45, R6, R45 ;  /* 0x0000002d062d723e */ /* 0x000fe200000000ff */
[C---:B------:R-:W-:Y:S02]  /*10d0*/  FMUL.FTZ R52, R38.reuse, R37 ;  /* 0x0000002526347220 */ /* 0x040fe40000410000 */
[C---:B------:R-:W-:Y:S01]  /*10e0*/  FMUL.FTZ R55, R38.reuse, R55 ;  /* 0x0000003726377220 */ /* 0x040fe20000410000 */
[----:B------:R-:W-:Y:S01]  /*10f0*/  F2FP.PACK_AB R46, R49, R46 ;  /* 0x0000002e312e723e */ /* 0x000fe200000000ff */
[C---:B------:R-:W-:Y:S01]  /*1100*/  FMUL.FTZ R47, R38.reuse, R51 ;  /* 0x00000033262f7220 */ /* 0x040fe20000410000 */
[----:B------:R-:W-:Y:S01]  /*1110*/  HFMA2.MMA R44, R20, R45, R8 ;  /* 0x0000002d142c7235 */ /* 0x000fe20000000008 */
[----:B------:R-:W-:Y:S01]  /*1120*/  FMUL.FTZ R34, R38, R43 ;  /* 0x0000002b26227220 */ /* 0x000fe20000410000 */
[----:B------:R-:W-:Y:S01]  /*1130*/  F2FP.PACK_AB R52, R55, R52 ;  /* 0x000000343734723e */ /* 0x000fe200000000ff */
[C---:B------:R-:W-:Y:S01]  /*1140*/  @!P0 IMAD.WIDE R48, R5.reuse, R48, c[0x0][0x180] ;  /* 0x0000600005308625 */ /* 0x040fe200078e0230 */
[----:B------:R-:W-:Y:S01]  /*1150*/  HFMA2.MMA R46, R22, R46, R10 ;  /* 0x0000002e162e7235 */ /* 0x000fe2000000000a */
[----:B------:R-:W-:Y:S01]  /*1160*/  HFMA2 R43, R27, R4, R15 ;  /* 0x000000041b2b7231 */ /* 0x000fe2000000000f */
[----:B------:R-:W-:Y:S01]  /*1170*/  F2FP.PACK_AB R47, R34, R47 ;  /* 0x0000002f222f723e */ /* 0x000fe200000000ff */
[----:B------:R-:W-:Y:S01]  /*1180*/  HFMA2.MMA R34, R30, R0, R18 ;  /* 0x000000001e227235 */ /* 0x000fe20000000012 */
[----:B------:R-:W-:Y:S01]  /*1190*/  @!P0 IMAD.WIDE R50, R5, R50, c[0x0][0x188] ;  /* 0x0000620005328625 */ /* 0x000fe200078e0232 */
[----:B------:R-:W-:Y:S01]  /*11a0*/  HFMA2 R45, R21, R52, R9 ;  /* 0x00000034152d7231 */ /* 0x000fe20000000009 */
[----:B------:R0:W-:Y:S01]  /*11b0*/  @!P0 STG.E [R48.64], R39 ;  /* 0x0000002730008986 */ /* 0x0001e2000c101904 */
[----:B------:R-:W-:Y:S01]  /*11c0*/  HFMA2 R47, R23, R47, R11 ;  /* 0x0000002f172f7231 */ /* 0x000fe2000000000b */
[-C--:B------:R-:W-:Y:S01]  /*11d0*/  IMAD.WIDE.U32 R6, R3, R36.reuse, c[0x0][0x178] ;  /* 0x00005e0003067625 */ /* 0x080fe200078e0024 */
[----:B------:R-:W-:Y:S01]  /*11e0*/  IADD3 R5, R5, c[0x0][0x160], RZ ;  /* 0x0000580005057a10 */ /* 0x000fe20007ffe0ff */
[----:B------:R0:W-:Y:S01]  /*11f0*/  @!P0 STG.E [R50.64], R38 ;  /* 0x0000002632008986 */ /* 0x0001e2000c101904 */
[----:B------:R-:W-:Y:S01]  /*1200*/  SEL R4, RZ, 0x1, P1 ;  /* 0x00000001ff047807 */ /* 0x000fe20000800000 */
[-C--:B------:R-:W-:Y:S01]  /*1210*/  IMAD.WIDE.U32 R2, R2, R36.reuse, c[0x0][0x178] ;  /* 0x00005e0002027625 */ /* 0x080fe200078e0024 */
[----:B------:R-:W-:Y:S01]  /*1220*/  ISETP.GE.AND P0, PT, R5, c[0x0][0x164], PT ;  /* 0x0000590005007a0c */ /* 0x000fe20003f06270 */
[----:B------:R0:W-:Y:S02]  /*1230*/  STG.E.128 [R6.64], R32 ;  /* 0x0000002006007986 */ /* 0x0001e4000c101d04 */
[----:B------:R-:W-:-:S02]  /*1240*/  IMAD.WIDE.U32 R36, R59, R36, c[0x0][0x178] ;  /* 0x00005e003b247625 */ /* 0x000fc400078e0024 */
[----:B------:R0:W-:Y:S04]  /*1250*/  STG.E.128 [R2.64], R40 ;  /* 0x0000002802007986 */ /* 0x0001e8000c101d04 */
[----:B------:R0:W-:Y:S04]  /*1260*/  STG.E.128 [R36.64], R44 ;  /* 0x0000002c24007986 */ /* 0x0001e8000c101d04 */
[----:B0-----:R-:W-:Y:S01]  /*1270*/  @P0 CALL.REL.NOINC `(.L_x_865) ;  /* 0x0000001000000944 */ /* 0x001fe20003c00000 */
[----:B------:R-:W-:Y:S05]  /*1280*/  BRA `(.L_x_866) ;  /* 0xffffeeb000007947 */ /* 0x000fea000383ffff */
.L_x_865:
[----:B------:R-:W-:Y:S05]  /*1290*/  EXIT ;  /* 0x000000000000794d */ /* 0x000fea0003800000 */
.L_x_863:
[----:B------:R-:W-:Y:S01]  /*12a0*/  HFMA2.MMA R39, -RZ, RZ, 0, 5.9604644775390625e-08 ;  /* 0x00000001ff277435 */ /* 0x000fe200000001ff */
[----:B------:R-:W-:Y:S02]  /*12b0*/  MOV R58, R38 ;  /* 0x00000026003a7202 */ /* 0x000fe40000000f00 */
[----:B------:R-:W-:-:S02]  /*12c0*/  MOV R61, 0x1f ;  /* 0x0000001f003d7802 */ /* 0x000fc40000000f00 */
[----:B------:R-:W-:Y:S02]  /*12d0*/  MOV R41, 0xffffffff ;  /* 0xffffffff00297802 */ /* 0x000fe40000000f00 */
[----:B------:R-:W-:Y:S02]  /*12e0*/  MOV R40, 0x1300 ;  /* 0x0000130000287802 */ /* 0x000fe40000000f00 */
[----:B-----5:R-:W-:Y:S05]  /*12f0*/  CALL.REL.NOINC `($__internal_103_$__cuda_sm70_shflsync_bfly_p) ;  /* 0x000006c000007944 */ /* 0x020fea0003c00000 */
[----:B-1----:R-:W-:Y:S05]  /*1300*/  BRA `(.L_x_867) ;  /* 0xfffff26000007947 */ /* 0x002fea000383ffff */
.L_x_864:
[----:B------:R-:W-:Y:S01]  /*1310*/  HFMA2.MMA R39, -RZ, RZ, 0, 1.1920928955078125e-07 ;  /* 0x00000002ff277435 */ /* 0x000fe200000001ff */
[----:B------:R-:W-:Y:S02]  /*1320*/  MOV R58, R38 ;  /* 0x00000026003a7202 */ /* 0x000fe40000000f00 */
[----:B------:R-:W-:Y:S02]  /*1330*/  MOV R61, 0x1f ;  /* 0x0000001f003d7802 */ /* 0x000fe40000000f00 */
[----:B------:R-:W-:Y:S02]  /*1340*/  MOV R41, 0xffffffff ;  /* 0xffffffff00297802 */ /* 0x000fe40000000f00 */
[----:B------:R-:W-:Y:S02]  /*1350*/  MOV R40, 0x1370 ;  /* 0x0000137000287802 */ /* 0x000fe40000000f00 */
[----:B-----5:R-:W-:Y:S05]  /*1360*/  CALL.REL.NOINC `($__internal_103_$__cuda_sm70_shflsync_bfly_p) ;  /* 0x0000065000007944 */ /* 0x020fea0003c00000 */
[----:B-1----:R-:W-:Y:S01]  /*1370*/  FADD.FTZ R38, R38, R39 ;  /* 0x0000002726267221 */ /* 0x002fe20000010000 */
[----:B------:R-:W-:Y:S01]  /*1380*/  HFMA2.MMA R39, -RZ, RZ, 0, 2.384185791015625e-07 ;  /* 0x00000004ff277435 */ /* 0x000fe200000001ff */
[----:B------:R-:W-:-:S02]  /*1390*/  MOV R61, 0x1f ;  /* 0x0000001f003d7802 */ /* 0x000fc40000000f00 */
[----:B------:R-:W-:Y:S02]  /*13a0*/  MOV R41, 0xffffffff ;  /* 0xffffffff00297802 */ /* 0x000fe40000000f00 */
[----:B------:R-:W-:Y:S02]  /*13b0*/  MOV R58, R38 ;  /* 0x00000026003a7202 */ /* 0x000fe40000000f00 */
[----:B------:R-:W-:Y:S02]  /*13c0*/  MOV R40, 0x13e0 ;  /* 0x000013e000287802 */ /* 0x000fe40000000f00 */
[----:B------:R-:W-:Y:S05]  /*13d0*/  CALL.REL.NOINC `($__internal_103_$__cuda_sm70_shflsync_bfly_p) ;  /* 0x000005e000007944 */ /* 0x000fea0003c00000 */
[----:B-1----:R-:W-:Y:S01]  /*13e0*/  FADD.FTZ R38, R38, R39 ;  /* 0x0000002726267221 */ /* 0x002fe20000010000 */
[----:B------:R-:W-:Y:S01]  /*13f0*/  HFMA2.MMA R39, -RZ, RZ, 0, 4.76837158203125e-07 ;  /* 0x00000008ff277435 */ /* 0x000fe200000001ff */
[----:B------:R-:W-:Y:S02]  /*1400*/  MOV R61, 0x1f ;  /* 0x0000001f003d7802 */ /* 0x000fe40000000f00 */
[----:B------:R-:W-:Y:S02]  /*1410*/  MOV R41, 0xffffffff ;  /* 0xffffffff00297802 */ /* 0x000fe40000000f00 */
[----:B------:R-:W-:-:S02]  /*1420*/  MOV R58, R38 ;  /* 0x00000026003a7202 */ /* 0x000fc40000000f00 */
[----:B------:R-:W-:Y:S02]  /*1430*/  MOV R40, 0x1450 ;  /* 0x0000145000287802 */ /* 0x000fe40000000f00 */
[----:B------:R-:W-:Y:S05]  /*1440*/  CALL.REL.NOINC `($__internal_103_$__cuda_sm70_shflsync_bfly_p) ;  /* 0x0000057000007944 */ /* 0x000fea0003c00000 */
[----:B-1----:R-:W-:Y:S01]  /*1450*/  FADD.FTZ R38, R38, R39 ;  /* 0x0000002726267221 */ /* 0x002fe20000010000 */
[----:B------:R-:W-:Y:S01]  /*1460*/  HFMA2.MMA R39, -RZ, RZ, 0, 9.5367431640625e-07 ;  /* 0x00000010ff277435 */ /* 0x000fe200000001ff */
[----:B------:R-:W-:Y:S02]  /*1470*/  MOV R61, 0x1f ;  /* 0x0000001f003d7802 */ /* 0x000fe40000000f00 */
[----:B------:R-:W-:Y:S02]  /*1480*/  MOV R41, 0xffffffff ;  /* 0xffffffff00297802 */ /* 0x000fe40000000f00 */
[----:B------:R-:W-:Y:S02]  /*1490*/  MOV R58, R38 ;  /* 0x00000026003a7202 */ /* 0x000fe40000000f00 */
[----:B------:R-:W-:Y:S02]  /*14a0*/  MOV R40, 0x14c0 ;  /* 0x000014c000287802 */ /* 0x000fe40000000f00 */
[----:B------:R-:W-:Y:S05]  /*14b0*/  CALL.REL.NOINC `($__internal_103_$__cuda_sm70_shflsync_bfly_p) ;  /* 0x0000050000007944 */ /* 0x000fea0003c00000 */
[----:B-1----:R-:W-:Y:S01]  /*14c0*/  FADD.FTZ R38, R38, R39 ;  /* 0x0000002726267221 */ /* 0x002fe20000010000 */
[----:B------:R-:W-:Y:S02]  /*14d0*/  MOV R61, 0x1f ;  /* 0x0000001f003d7802 */ /* 0x000fe40000000f00 */
[----:B------:R-:W-:Y:S01]  /*14e0*/  MOV R41, 0xffffffff ;  /* 0xffffffff00297802 */ /* 0x000fe20000000f00 */
[----:B------:R-:W-:-:S04]  /*14f0*/  FMUL.FTZ R38, R38, 0.001302083372138440609 ;  /* 0x3aaaaaab26267820 */ /* 0x000fc80000410000 */
        /* <DEDUP_REMOVED lines=49> */
[----:B------:R-:W-:-:S06]  /*1810*/  HFMA2.MMA R39, -RZ, RZ, 0, 5.9604644775390625e-08 ;  /* 0x00000001ff277435 */ /* 0x000fcc00000001ff */
[----:B------:R-:W-:Y:S05]  /*1820*/  CALL.REL.NOINC `($__internal_103_$__cuda_sm70_shflsync_bfly_p) ;  /* 0x0000019000007944 */ /* 0x000fea0003c00000 */
[----:B-1----:R-:W-:Y:S01]  /*1830*/  FADD.FTZ R58, R58, R39 ;  /* 0x000000273a3a7221 */ /* 0x002fe20000010000 */
[----:B------:R-:W-:Y:S01]  /*1840*/  HFMA2.MMA R39, -RZ, RZ, 0, 1.1920928955078125e-07 ;  /* 0x00000002ff277435 */ /* 0x000fe200000001ff */
[----:B------:R-:W-:Y:S02]  /*1850*/  MOV R61, 0x1f ;  /* 0x0000001f003d7802 */ /* 0x000fe40000000f00 */
[----:B------:R-:W-:Y:S02]  /*1860*/  MOV R41, 0xffffffff ;  /* 0xffffffff00297802 */ /* 0x000fe40000000f00 */
[----:B------:R-:W-:Y:S02]  /*1870*/  MOV R40, 0x1890 ;  /* 0x0000189000287802 */ /* 0x000fe40000000f00 */
[----:B------:R-:W-:Y:S05]  /*1880*/  CALL.REL.NOINC `($__internal_103_$__cuda_sm70_shflsync_bfly_p) ;  /* 0x0000013000007944 */ /* 0x000fea0003c00000 */
[----:B-1----:R-:W-:Y:S01]  /*1890*/  FADD.FTZ R58, R58, R39 ;  /* 0x000000273a3a7221 */ /* 0x002fe20000010000 */
[----:B------:R-:W-:Y:S01]  /*18a0*/  HFMA2.MMA R39, -RZ, RZ, 0, 2.384185791015625e-07 ;  /* 0x00000004ff277435 */ /* 0x000fe200000001ff */
[----:B------:R-:W-:Y:S02]  /*18b0*/  MOV R61, 0x1f ;  /* 0x0000001f003d7802 */ /* 0x000fe40000000f00 */
[----:B------:R-:W-:-:S02]  /*18c0*/  MOV R41, 0xffffffff ;  /* 0xffffffff00297802 */ /* 0x000fc40000000f00 */
[----:B------:R-:W-:Y:S02]  /*18d0*/  MOV R40, 0x18f0 ;  /* 0x000018f000287802 */ /* 0x000fe40000000f00 */
[----:B------:R-:W-:Y:S05]  /*18e0*/  CALL.REL.NOINC `($__internal_103_$__cuda_sm70_shflsync_bfly_p) ;  /* 0x000000d000007944 */ /* 0x000fea0003c00000 */
[----:B-1----:R-:W-:Y:S01]  /*18f0*/  FADD.FTZ R58, R58, R39 ;  /* 0x000000273a3a7221 */ /* 0x002fe20000010000 */
[----:B------:R-:W-:Y:S01]  /*1900*/  HFMA2.MMA R39, -RZ, RZ, 0, 4.76837158203125e-07 ;  /* 0x00000008ff277435 */ /* 0x000fe200000001ff */
[----:B------:R-:W-:Y:S02]  /*1910*/  MOV R61, 0x1f ;  /* 0x0000001f003d7802 */ /* 0x000fe40000000f00 */
[----:B------:R-:W-:Y:S02]  /*1920*/  MOV R41, 0xffffffff ;  /* 0xffffffff00297802 */ /* 0x000fe40000000f00 */
[----:B------:R-:W-:Y:S02]  /*1930*/  MOV R40, 0x1950 ;  /* 0x0000195000287802 */ /* 0x000fe40000000f00 */
[----:B------:R-:W-:Y:S05]  /*1940*/  CALL.REL.NOINC `($__internal_103_$__cuda_sm70_shflsync_bfly_p) ;  /* 0x0000007000007944 */ /* 0x000fea0003c00000 */
[----:B-1----:R-:W-:Y:S01]  /*1950*/  FADD.FTZ R58, R58, R39 ;  /* 0x000000273a3a7221 */ /* 0x002fe20000010000 */
[----:B------:R-:W-:Y:S01]  /*1960*/  HFMA2.MMA R39, -RZ, RZ, 0, 9.5367431640625e-07 ;  /* 0x00000010ff277435 */ /* 0x000fe200000001ff */
[----:B------:R-:W-:Y:S02]  /*1970*/  MOV R61, 0x1f ;  /* 0x0000001f003d7802 */ /* 0x000fe40000000f00 */
[----:B------:R-:W-:-:S02]  /*1980*/  MOV R41, 0xffffffff ;  /* 0xffffffff00297802 */ /* 0x000fc40000000f00 */
[----:B------:R-:W-:Y:S02]  /*1990*/  MOV R40, 0x19b0 ;  /* 0x000019b000287802 */ /* 0x000fe40000000f00 */
[----:B------:R-:W-:Y:S05]  /*19a0*/  CALL.REL.NOINC `($__internal_103_$__cuda_sm70_shflsync_bfly_p) ;  /* 0x0000001000007944 */ /* 0x000fea0003c00000 */
[----:B-1----:R-:W-:Y:S05]  /*19b0*/  BRA `(.L_x_868) ;  /* 0xffffeff000007947 */ /* 0x002fea000383ffff */
        .weak           $__internal_103_$__cuda_sm70_shflsync_bfly_p
        .type           $__internal_103_$__cuda_sm70_shflsync_bfly_p,@function
        .size           $__internal_103_$__cuda_sm70_shflsync_bfly_p,(.L_x_1152 - $__internal_103_$__cuda_sm70_shflsync_bfly_p)
$__internal_103_$__cuda_sm70_shflsync_bfly_p:
[----:B------:R-:W-:Y:S04]  /*19c0*/  WARPSYNC R41 ;  /* 0x0000002900007348 */ /* 0x000fe80003800000 */
[----:B------:R0:W1:Y:S02]  /*19d0*/  SHFL.BFLY PT, R39, R58, R39, R61 ;  /* 0x0c0000273a277389 */ /* 0x00006400000e003d */
[----:B0-----:R-:W-:-:S06]  /*19e0*/  HFMA2.MMA R41, -RZ, RZ, 0, 0 ;  /* 0x00000000ff297435 */ /* 0x001fcc00000001ff */
[----:B------:R-:W-:Y:S05]  /*19f0*/  RET.REL.NODEC R40 `(_ZN10layer_norm13ln_fwd_kernelINS_13Kernel_traitsI6__halfS2_S2_fjLj3072ELj1ELj1ELj4ELj16ENS_18Kernel_traits_baseILj3072ES2_S2_S2_fjLj128EEEEEEEvNS_9FwdParamsE) ;  /* 0xffffe60028007950 */ /* 0x000fea0003c3ffff */
.L_x_869:
        /* <DEDUP_REMOVED lines=16> */
.L_x_1152:


//--------------------- .text._ZN10layer_norm13ln_fwd_kernelINS_13Kernel_traitsIffffjLj3072ELj1ELj1ELj4ELj16ENS_18Kernel_traits_baseILj3072EffffjLj128EEEEEEEvNS_9FwdParamsE --------------------------
	.section	.text._ZN10layer_norm13ln_fwd_kernelINS_13Kernel_traitsIffffjLj3072ELj1ELj1ELj4ELj16ENS_18Kernel_traits_baseILj3072EffffjLj128EEEEEEEvNS_9FwdParamsE,"ax",@progbits
	.sectioninfo	@"SHI_REGISTERS=96"
	.align	128
        .global         _ZN10layer_norm13ln_fwd_kernelINS_13Kernel_traitsIffffjLj3072ELj1ELj1ELj4ELj16ENS_18Kernel_traits_baseILj3072EffffjLj128EEEEEEEvNS_9FwdParamsE
        .type           _ZN10layer_norm13ln_fwd_kernelINS_13Kernel_traitsIffffjLj3072ELj1ELj1ELj4ELj16ENS_18Kernel_traits_baseILj3072EffffjLj128EEEEEEEvNS_9FwdParamsE,@function
        .size           _ZN10layer_norm13ln_fwd_kernelINS_13Kernel_traitsIffffjLj3072ELj1ELj1ELj4ELj16ENS_18Kernel_traits_baseILj3072EffffjLj128EEEEEEEvNS_9FwdParamsE,(.L_x_1153 - _ZN10layer_norm13ln_fwd_kernelINS_13Kernel_traitsIffffjLj3072ELj1ELj1ELj4ELj16ENS_18Kernel_traits_baseILj3072EffffjLj128EEEEEEEvNS_9FwdParamsE)
        .other          _ZN10layer_norm13ln_fwd_kernelINS_13Kernel_traitsIffffjLj3072ELj1ELj1ELj4ELj16ENS_18Kernel_traits_baseILj3072EffffjLj128EEEEEEEvNS_9FwdParamsE,@"STO_CUDA_ENTRY STV_DEFAULT"
_ZN10layer_norm13ln_fwd_kernelINS_13Kernel_traitsIffffjLj3072ELj1ELj1ELj4ELj16ENS_18Kernel_traits_baseILj3072EffffjLj128EEEEEEEvNS_9FwdParamsE:
.text._ZN10layer_norm13ln_fwd_kernelINS_13Kernel_traitsIffffjLj3072ELj1ELj1ELj4ELj16ENS_18Kernel_traits_baseILj3072EffffjLj128EEEEEEEvNS_9FwdParamsE:
        /* <DEDUP_REMOVED lines=10> */
[C---:B------:R-:W-:Y:S01]  /*00a0*/  IADD3 R56, P1, R3.reuse, c[0x0][0x198], RZ ;  /* 0x0000660003387a10 */ /* 0x040fe20007f3e0ff */
[----:B------:R-:W-:Y:S01]  /*00b0*/  HFMA2.MMA R7, -RZ, RZ, 0, 5.9604644775390625e-08 ;  /* 0x00000001ff077435 */ /* 0x000fe200000001ff */
        /* <DEDUP_REMOVED lines=8> */
[----:B------:R0:W5:Y:S01]  /*0140*/  LDG.E.128 R52, [R56.64+0x2800] ;  /* 0x0028000438347981 */ /* 0x000162000c1e1d00 */
[----:B------:R-:W-:-:S02]  /*0150*/  SHF.R.U32.HI R3, RZ, 0x5, R0 ;  /* 0x00000005ff037819 */ /* 0x000fc40000011600 */
[----:B------:R-:W-:Y:S01]  /*0160*/  SHF.L.U32 R2, R2, 0x2, RZ ;  /* 0x0000000202027819 */ /* 0x000fe200000006ff */
[----:B------:R1:W5:Y:S01]  /*0170*/  LDG.E.128 R8, [R4.64] ;  /* 0x0000000404087981 */ /* 0x000362000c1e1d00 */
[----:B------:R-:W-:-:S03]  /*0180*/  LOP3.LUT R84, R0, 0x1f, RZ, 0xc0, !PT ;  /* 0x0000001f00547812 */ /* 0x000fc600078ec0ff */
[----:B------:R1:W5:Y:S04]  /*0190*/  LDG.E.128 R12, [R4.64+0x800] ;  /* 0x00080004040c7981 */ /* 0x000368000c1e1d00 */
[----:B------:R1:W5:Y:S04]  /*01a0*/  LDG.E.128 R16, [R4.64+0x1000] ;  /* 0x0010000404107981 */ /* 0x000368000c1e1d00 */
[----:B------:R1:W5:Y:S04]  /*01b0*/  LDG.E.128 R20, [R4.64+0x1800] ;  /* 0x0018000404147981 */ /* 0x000368000c1e1d00 */
[----:B------:R1:W5:Y:S04]  /*01c0*/  LDG.E.128 R24, [R4.64+0x2000] ;  /* 0x0020000404187981 */ /* 0x000368000c1e1d00 */
[----:B------:R1:W5:Y:S02]  /*01d0*/  LDG.E.128 R28, [R4.64+0x2800] ;  /* 0x00280004041c7981 */ /* 0x000364000c1e1d00 */
[----:B-1----:R-:W-:-:S02]  /*01e0*/  LOP3.LUT R4, R3, 0x3, RZ, 0xc0, !PT ;  /* 0x0000000303047812 */ /* 0x002fc400078ec0ff */
[----:B------:R-:W-:Y:S02]  /*01f0*/  PRMT R3, R7, 0x7610, R3 ;  /* 0x0000761007037816 */ /* 0x000fe40000000003 */
[----:B0-----:R-:W-:Y:S02]  /*0200*/  IADD3 R5, R2, 0x4, RZ ;  /* 0x0000000402057810 */ /* 0x001fe40007ffe0ff */
.L_x_873:
        /* <DEDUP_REMOVED lines=49> */
.L_x_874:
        /* <DEDUP_REMOVED lines=68> */
.L_x_875:
[C---:B------:R-:W-:Y:S01]  /*0960*/  ISETP.NE.AND P0, PT, R84.reuse, RZ, PT ;  /* 0x000000ff5400720c */ /* 0x040fe20003f05270 */
[----:B-1----:R-:W-:Y:S01]  /*0970*/  FADD.FTZ R83, R89, R92 ;  /* 0x0000005c59537221 */ /* 0x002fe20000010000 */
[----:B------:R-:W-:Y:S01]  /*0980*/  WARPSYNC 0xffffffff ;  /* 0xffffffff00007948 */ /* 0x000fe20003800000 */
[----:B------:R-:W-:Y:S02]  /*0990*/  ISETP.GT.U32.AND P1, PT, R84, 0x3, PT ;  /* 0x000000035400780c */ /* 0x000fe40003f24070 */
[----:B------:R-:W-:-:S08]  /*09a0*/  MOV R91, RZ ;  /* 0x000000ff005b7202 */ /* 0x000fd00000000f00 */
[----:B------:R-:W-:-:S03]  /*09b0*/  @!P0 IADD3 R89, R4, R88, RZ ;  /* 0x0000005804598210 */ /* 0x000fc60007ffe0ff */
[----:B------:R-:W-:Y:S02]  /*09c0*/  @!P1 IADD3 R90, R84, R88, RZ ;  /* 0x00000058545a9210 */ /* 0x000fe40007ffe0ff */
[----:B------:R1:W-:Y:S01]  /*09d0*/  @!P0 STS.64 [R89.X8], R82 ;  /* 0x0000005259008388 */ /* 0x0003e20000008a00 */
[----:B------:R-:W-:-:S03]  /*09e0*/  @!P1 MOV R91, 0x44400000 ;  /* 0x44400000005b9802 */ /* 0x000fc60000000f00 */
[----:B------:R-:W-:Y:S01]  /*09f0*/  BAR.SYNC.DEFER_BLOCKING 0x0 ;  /* 0x0000000000007b1d */ /* 0x000fe20000010000 */
[----:B------:R-:W-:-:S05]  /*0a00*/  LOP3.LUT P0, RZ, R4, 0x1f, R0, 0xf8, !PT ;  /* 0x0000001f04ff7812 */ /* 0x000fca000780f800 */
[----:B------:R-:W-:Y:S01]  /*0a10*/  SHFL.DOWN PT, R88, R91, 0x2, 0x1f ;  /* 0x08401f005b587f89 */ /* 0x000fe200000e0000 */
[----:B-1----:R-:W-:-:S06]  /*0a20*/  CS2R R82, SRZ ;  /* 0x0000000000527805 */ /* 0x002fcc000001ff00 */
[----:B------:R-:W1:Y:S04]  /*0a30*/  @!P1 LDS.64 R82, [R90.X8] ;  /* 0x000000005a529984 */ /* 0x000e680000008a00 */
[----:B-1----:R-:W1:Y:S02]  /*0a40*/  SHFL.DOWN PT, R93, R82, 0x2, 0x1f ;  /* 0x08401f00525d7f89 */ /* 0x002e6400000e0000 */
[----:B-1----:R-:W-:Y:S02]  /*0a50*/  FADD.FTZ R89, -R93, R82 ;  /* 0x000000525d597221 */ /* 0x002fe40000010100 */
[----:B------:R-:W-:Y:S02]  /*0a60*/  FMUL.FTZ R93, R88, R93 ;  /* 0x0000005d585d7220 */ /* 0x000fe40000410000 */
[----:B0-----:R-:W-:-:S02]  /*0a70*/  FMUL.FTZ R92, R89, R89 ;  /* 0x00000059595c7220 */ /* 0x001fc40000410000 */
[----:B------:R-:W-:Y:S02]  /*0a80*/  FFMA.FTZ R93, R91, R82, R93 ;  /* 0x000000525b5d7223 */ /* 0x000fe4000001005d */
[----:B------:R-:W0:Y:S01]  /*0a90*/  SHFL.DOWN PT, R82, R83, 0x2, 0x1f ;  /* 0x08401f0053527f89 */ /* 0x000e2200000e0000 */
[----:B------:R-:W-:-:S04]  /*0aa0*/  FMUL.FTZ R89, R92, R91 ;  /* 0x0000005b5c597220 */ /* 0x000fc80000410000 */
[C---:B------:R-:W-:Y:S02]  /*0ab0*/  FMUL.FTZ R89, R88.reuse, R89 ;  /* 0x0000005958597220 */ /* 0x040fe40000410000 */
[----:B------:R-:W-:-:S04]  /*0ac0*/  FADD.FTZ R88, R88, R91 ;  /* 0x0000005b58587221 */ /* 0x000fc80000010000 */
[----:B------:R-:W1:Y:S01]  /*0ad0*/  MUFU.RCP R90, R88 ;  /* 0x00000058005a7308 */ /* 0x000e620000001000 */
[----:B------:R-:W-:Y:S01]  /*0ae0*/  SHFL.DOWN PT, R91, R88, 0x1, 0x1f ;  /* 0x08201f00585b7f89 */ /* 0x000fe200000e0000 */
[----:B0-----:R-:W-:-:S04]  /*0af0*/  FADD.FTZ R82, R82, R83 ;  /* 0x0000005352527221 */ /* 0x001fc80000010000 */
[C---:B-1----:R-:W-:Y:S02]  /*0b00*/  FFMA.FTZ R82, R90.reuse, R89, R82 ;  /* 0x000000595a527223 */ /* 0x042fe40000010052 */
[----:B------:R-:W-:-:S05]  /*0b10*/  FMUL.FTZ R89, R90, R93 ;  /* 0x0000005d5a597220 */ /* 0x000fca0000410000 */
[----:B------:R-:W0:Y:S02]  /*0b20*/  SHFL.DOWN PT, R90, R89, 0x1, 0x1f ;  /* 0x08201f00595a7f89 */ /* 0x000e2400000e0000 */
[----:B0-----:R-:W-:-:S04]  /*0b30*/  FADD.FTZ R92, R89, -R90 ;  /* 0x8000005a595c7221 */ /* 0x001fc80000010000 */
[----:B------:R-:W-:-:S04]  /*0b40*/  FMUL.FTZ R93, R92, R92 ;  /* 0x0000005c5c5d7220 */ /* 0x000fc80000410000 */
[C---:B------:R-:W-:Y:S02]  /*0b50*/  FMUL.FTZ R92, R88.reuse, R93 ;  /* 0x0000005d585c7220 */ /* 0x040fe40000410000 */
[C---:B------:R-:W-:Y:S02]  /*0b60*/  FMUL.FTZ R93, R91.reuse, R90 ;  /* 0x0000005a5b5d7220 */ /* 0x040fe40000410000 */
[----:B------:R-:W-:Y:S02]  /*0b70*/  FMUL.FTZ R83, R91, R92 ;  /* 0x0000005c5b537220 */ /* 0x000fe40000410000 */
[C---:B------:R-:W-:Y:S02]  /*0b80*/  FADD.FTZ R90, R88.reuse, R91 ;  /* 0x0000005b585a7221 */ /* 0x040fe40000010000 */
[----:B------:R-:W0:Y:S01]  /*0b90*/  SHFL.DOWN PT, R91, R82, 0x1, 0x1f ;  /* 0x08201f00525b7f89 */ /* 0x000e2200000e0000 */
[----:B------:R-:W-:Y:S01]  /*0ba0*/  FFMA.FTZ R93, R88, R89, R93 ;  /* 0x00000059585d7223 */ /* 0x000fe2000001005d */
[----:B------:R-:W-:-:S02]  /*0bb0*/  @!P0 MOV R89, 0x4 ;  /* 0x0000000400598802 */ /* 0x000fc40000000f00 */
[----:B------:R-:W1:Y:S03]  /*0bc0*/  MUFU.RCP R90, R90 ;  /* 0x0000005a005a7308 */ /* 0x000e660000001000 */
[----:B------:R-:W-:-:S04]  /*0bd0*/  @!P0 IMAD.WIDE R88, R6, R89, c[0x0][0x180] ;  /* 0x0000600006588625 */ /* 0x000fc800078e0259 */
[----:B-1----:R-:W-:Y:S02]  /*0be0*/  FMUL.FTZ R93, R90, R93 ;  /* 0x0000005d5a5d7220 */ /* 0x002fe40000410000 */
[----:B0-----:R-:W-:Y:S01]  /*0bf0*/  FADD.FTZ R91, R82, R91 ;  /* 0x0000005b525b7221 */ /* 0x001fe20000010000 */
[----:B------:R-:W-:-:S03]  /*0c00*/  HFMA2.MMA R82, -RZ, RZ, 0.7080078125, -0.052093505859375 ;  /* 0x39aaaaabff527435 */ /* 0x000fc600000001ff */
[----:B------:R-:W-:Y:S02]  /*0c10*/  FFMA.FTZ R92, R90, R83, R91 ;  /* 0x000000535a5c7223 */ /* 0x000fe4000001005b */
[----:B------:R-:W0:Y:S04]  /*0c20*/  SHFL.IDX PT, R83, R93, RZ, 0x1f ;  /* 0x00001fff5d537589 */ /* 0x000e2800000e0000 */
[----:B------:R-:W1:Y:S04]  /*0c30*/  SHFL.IDX PT, R91, R92, RZ, 0x1f ;  /* 0x00001fff5c5b7589 */ /* 0x000e6800000e0000 */
[----:B0-----:R0:W-:Y:S01]  /*0c40*/  @!P0 STG.E [R88.64], R83 ;  /* 0x0000005358008986 */ /* 0x0011e2000c101904 */
[----:B------:R-:W-:-:S02]  /*0c50*/  FADD.FTZ R77, R77, -R83 ;  /* 0x800000534d4d7221 */ /* 0x000fc40000010000 */
[--C-:B------:R-:W-:Y:S02]  /*0c60*/  FADD.FTZ R93, R78, -R83.reuse ;  /* 0x800000534e5d7221 */ /* 0x100fe40000010000 */
[----:B-1----:R-:W-:Y:S01]  /*0c70*/  FFMA.FTZ R82, R91, R82, c[0x0][0x1b0] ;  /* 0x00006c005b527623 */ /* 0x002fe20000010052 */
[----:B------:R-:W-:Y:S01]  /*0c80*/  @!P0 MOV R91, 0x4 ;  /* 0x00000004005b8802 */ /* 0x000fe20000000f00 */
[--C-:B------:R-:W-:Y:S02]  /*0c90*/  FADD.FTZ R79, R79, -R83.reuse ;  /* 0x800000534f4f7221 */ /* 0x100fe40000010000 */
[----:B------:R-:W-:Y:S02]  /*0ca0*/  FADD.FTZ R72, R72, -R83 ;  /* 0x8000005348487221 */ /* 0x000fe40000010000 */
[----:B------:R-:W1:Y:S01]  /*0cb0*/  MUFU.RSQ R82, R82 ;  /* 0x0000005200527308 */ /* 0x000e620000001400 */
[C---:B0-----:R-:W-:Y:S01]  /*0cc0*/  @!P0 IMAD.WIDE R88, R6.reuse, R91, c[0x0][0x188] ;  /* 0x0000620006588625 */ /* 0x041fe200078e025b */
[----:B------:R-:W-:-:S03]  /*0cd0*/  IADD3 R6, R6, c[0x0][0x160], RZ ;  /* 0x0000580006067a10 */ /* 0x000fc60007ffe0ff */
[--C-:B------:R-:W-:Y:S01]  /*0ce0*/  FADD.FTZ R91, R76, -R83.reuse ;  /* 0x800000534c5b7221 */ /* 0x100fe20000010000 */
[----:B------:R-:W-:Y:S01]  /*0cf0*/  HFMA2.MMA R76, -RZ, RZ, 0, 9.5367431640625e-07 ;  /* 0x00000010ff4c7435 */ /* 0x000fe200000001ff */
        /* <DEDUP_REMOVED lines=8> */
[----:B------:R-:W-:Y:S02]  /*0d80*/  FMUL.FTZ R90, R82, R79 ;  /* 0x0000004f525a7220 */ /* 0x000fe40000410000 */
[----:B-----5:R-:W-:Y:S02]  /*0d90*/  FFMA.FTZ R78, R10, R93, R34 ;  /* 0x0000005d0a4e7223 */ /* 0x020fe40000010022 */
[----:B------:R-:W-:Y:S02]  /*0da0*/  FFMA.FTZ R79, R11, R90, R35 ;  /* 0x0000005a0b4f7223 */ /* 0x000fe40000010023 */
[----:B------:R-:W-:Y:S02]  /*0db0*/  FADD.FTZ R64, R64, -R83 ;  /* 0x8000005340407221 */ /* 0x000fe40000010000 */
[----:B0-----:R-:W-:-:S04]  /*0dc0*/  IMAD.WIDE.U32 R88, R87, R76, c[0x0][0x178] ;  /* 0x00005e0057587625 */ /* 0x001fc800078e004c */
[----:B------:R-:W-:Y:S02]  /*0dd0*/  FMUL.FTZ R76, R82, R77 ;  /* 0x0000004d524c7220 */ /* 0x000fe40000410000 */
[----:B------:R-:W-:Y:S02]  /*0de0*/  FADD.FTZ R68, R68, -R83 ;  /* 0x8000005344447221 */ /* 0x000fe40000010000 */
        /* <DEDUP_REMOVED lines=13> */
[----:B------:R-:W-:Y:S01]  /*0ec0*/  FMUL.FTZ R74, R82, R74 ;  /* 0x0000004a524a7220 */ /* 0x000fe20000410000 */
[----:B0-----:R-:W-:Y:S01]  /*0ed0*/  LEA R78, P0, R86, c[0x0][0x178], 0x4 ;  /* 0x00005e00564e7a11 */ /* 0x001fe200078020ff */
[--C-:B------:R-:W-:Y:S02]  /*0ee0*/  FADD.FTZ R76, R62, -R83.reuse ;  /* 0x800000533e4c7221 */ /* 0x100fe40000010000 */
[--C-:B------:R-:W-:Y:S01]  /*0ef0*/  FADD.FTZ R62, R58, -R83.reuse ;  /* 0x800000533a3e7221 */ /* 0x100fe20000010000 */
[----:B------:R-:W-:Y:S01]  /*0f00*/  LEA.HI.X R79, R86, c[0x0][0x17c], RZ, 0x4, P0 ;  /* 0x00005f00564f7a11 */ /* 0x000fe200000f24ff */
[----:B------:R-:W-:Y:S01]  /*0f10*/  FADD.FTZ R83, R59, -R83 ;  /* 0x800000533b537221 */ /* 0x000fe20000010000 */
[----:B------:R-:W-:Y:S01]  /*0f20*/  LEA R86, P1, R85, c[0x0][0x178], 0x4 ;  /* 0x00005e0055567a11 */ /* 0x000fe200078220ff */
[----:B------:R-:W-:-:S02]  /*0f30*/  FMUL.FTZ R58, R82, R72 ;  /* 0x00000048523a7220 */ /* 0x000fc40000410000 */
[C---:B------:R-:W-:Y:S01]  /*0f40*/  FMUL.FTZ R59, R82.reuse, R75 ;  /* 0x0000004b523b7220 */ /* 0x040fe20000410000 */
[----:B------:R-:W-:Y:S01]  /*0f50*/  LEA.HI.X R87, R85, c[0x0][0x17c], RZ, 0x4, P1 ;  /* 0x00005f0055577a11 */ /* 0x000fe200008f24ff */
[C---:B------:R-:W-:Y:S01]  /*0f60*/  FMUL.FTZ R72, R82.reuse, R69 ;  /* 0x0000004552487220 */ /* 0x040fe20000410000 */
[C---:B------:R-:W-:Y:S01]  /*0f70*/  LEA R88, P1, R81.reuse, c[0x0][0x178], 0x4 ;  /* 0x00005e0051587a11 */ /* 0x040fe200078220ff */
[C---:B------:R-:W-:Y:S02]  /*0f80*/  FMUL.FTZ R75, R82.reuse, R70 ;  /* 0x00000046524b7220 */ /* 0x040fe40000410000 */
[C---:B------:R-:W-:Y:S01]  /*0f90*/  FMUL.FTZ R69, R82.reuse, R64 ;  /* 0x0000004052457220 */ /* 0x040fe20000410000 */
[----:B------:R-:W-:Y:S01]  /*0fa0*/  LEA.HI.X R89, R81, c[0x0][0x17c], RZ, 0x4, P1 ;  /* 0x00005f0051597a11 */ /* 0x000fe200008f24ff */
[C---:B------:R-:W-:Y:S01]  /*0fb0*/  FMUL.FTZ R70, R82.reuse, R65 ;  /* 0x0000004152467220 */ /* 0x040fe20000410000 */
[----:B------:R-:W-:Y:S01]  /*0fc0*/  LOP3.LUT P1, RZ, R3, 0xff, RZ, 0xc0, !PT ;  /* 0x000000ff03ff7812 */ /* 0x000fe2000782c0ff */
[----:B------:R-:W-:-:S02]  /*0fd0*/  FMUL.FTZ R64, R82, R56 ;  /* 0x0000003852407220 */ /* 0x000fc40000410000 */
[----:B------:R-:W-:Y:S01]  /*0fe0*/  FMUL.FTZ R65, R82, R57 ;  /* 0x0000003952417220 */ /* 0x000fe20000410000 */
[----:B------:R-:W-:Y:S01]  /*0ff0*/  SEL R3, RZ, 0x1, P1 ;  /* 0x00000001ff037807 */ /* 0x000fe20000800000 */
[----:B------:R-:W-:Y:S02]  /*1000*/  FFMA.FTZ R56, R12, R58, R36 ;  /* 0x0000003a0c387223 */ /* 0x000fe40000010024 */
[----:B------:R-:W-:Y:S02]  /*1010*/  FFMA.FTZ R57, R13, R73, R37 ;  /* 0x000000490d397223 */ /* 0x000fe40000010025 */
[----:B------:R-:W-:Y:S01]  /*1020*/  FFMA.FTZ R58, R14, R74, R38 ;  /* 0x0000004a0e3a7223 */ /* 0x000fe20000010026 */
[----:B------:R-:W-:Y:S01]  /*1030*/  LEA R74, P0, R7, c[0x0][0x178], 0x4 ;  /* 0x00005e00074a7a11 */ /* 0x000fe200078020ff */
[----:B------:R-:W-:Y:S02]  /*1040*/  FFMA.FTZ R59, R15, R59, R39 ;  /* 0x0000003b0f3b7223 */ /* 0x000fe40000010027 */
[----:B------:R-:W-:-:S02]  /*1050*/  FMUL.FTZ R68, R82, R68 ;  /* 0x0000004452447220 */ /* 0x000fc40000410000 */
[C---:B------:R-:W-:Y:S01]  /*1060*/  FMUL.FTZ R71, R82.reuse, R71 ;  /* 0x0000004752477220 */ /* 0x040fe20000410000 */
[----:B------:R0:W-:Y:S01]  /*1070*/  STG.E.128 [R78.64], R56 ;  /* 0x000000384e007986 */ /* 0x0001e2000c101d04 */
        /* <DEDUP_REMOVED lines=8> */
[----:B------:R-:W-:Y:S01]  /*1100*/  FFMA.FTZ R63, R27, R63, R51 ;  /* 0x0000003f1b3f7223 */ /* 0x000fe20000010033 */
[----:B0-----:R-:W-:Y:S01]  /*1110*/  LEA R78, P2, R80, c[0x0][0x178], 0x4 ;  /* 0x00005e00504e7a11 */ /* 0x001fe200078420ff */
[----:B------:R-:W-:Y:S02]  /*1120*/  FFMA.FTZ R59, R19, R71, R43 ;  /* 0x00000047133b7223 */ /* 0x000fe4000001002b */
[----:B------:R-:W-:Y:S01]  /*1130*/  FFMA.FTZ R58, R18, R75, R42 ;  /* 0x0000004b123a7223 */ /* 0x000fe2000001002a */
[----:B------:R-:W-:Y:S01]  /*1140*/  LEA.HI.X R75, R7, c[0x0][0x17c], RZ, 0x4, P0 ;  /* 0x00005f00074b7a11 */ /* 0x000fe200000f24ff */
[----:B------:R-:W-:Y:S01]  /*1150*/  FFMA.FTZ R57, R17, R72, R41 ;  /* 0x0000004811397223 */ /* 0x000fe20000010029 */
[----:B------:R-:W-:Y:S01]  /*1160*/  LEA.HI.X R79, R80, c[0x0][0x17c], RZ, 0x4, P2 ;  /* 0x00005f00504f7a11 */ /* 0x000fe200010f24ff */
[----:B------:R-:W-:Y:S01]  /*1170*/  FFMA.FTZ R56, R16, R68, R40 ;  /* 0x0000004410387223 */ /* 0x000fe20000010028 */
[----:B------:R-:W-:Y:S01]  /*1180*/  ISETP.GE.AND P0, PT, R6, c[0x0][0x164], PT ;  /* 0x0000590006007a0c */ /* 0x000fe20003f06270 */
[----:B------:R-:W-:-:S02]  /*1190*/  FFMA.FTZ R62, R26, R76, R50 ;  /* 0x0000004c1a3e7223 */ /* 0x000fc40000010032 */
[----:B------:R-:W-:Y:S01]  /*11a0*/  FFMA.FTZ R61, R25, R61, R49 ;  /* 0x0000003d193d7223 */ /* 0x000fe20000010031 */
[----:B------:R0:W-:Y:S01]  /*11b0*/  STG.E.128 [R86.64], R56 ;  /* 0x0000003856007986 */ /* 0x0001e2000c101d04 */
[----:B------:R-:W-:Y:S02]  /*11c0*/  FFMA.FTZ R60, R24, R60, R48 ;  /* 0x0000003c183c7223 */ /* 0x000fe40000010030 */
[----:B------:R-:W-:Y:S02]  /*11d0*/  FFMA.FTZ R65, R29, R65, R53 ;  /* 0x000000411d417223 */ /* 0x000fe40000010035 */
[----:B------:R-:W-:Y:S02]  /*11e0*/  FFMA.FTZ R64, R28, R64, R52 ;  /* 0x000000401c407223 */ /* 0x000fe40000010034 */
[----:B0-----:R-:W-:Y:S02]  /*11f0*/  FFMA.FTZ R59, R23, R67, R47 ;  /* 0x00000043173b7223 */ /* 0x001fe4000001002f */
[----:B------:R-:W-:-:S02]  /*1200*/  FFMA.FTZ R57, R21, R70, R45 ;  /* 0x0000004615397223 */ /* 0x000fc4000001002d */
[----:B------:R-:W-:Y:S02]  /*1210*/  FFMA.FTZ R56, R20, R69, R44 ;  /* 0x0000004514387223 */ /* 0x000fe4000001002c */
[----:B------:R-:W-:Y:S02]  /*1220*/  FFMA.FTZ R58, R22, R66, R46 ;  /* 0x00000042163a7223 */ /* 0x000fe4000001002e */
[----:B------:R-:W-:Y:S02]  /*1230*/  FFMA.FTZ R67, R31, R83, R55 ;  /* 0x000000531f437223 */ /* 0x000fe40000010037 */
[----:B------:R-:W-:Y:S01]  /*1240*/  FFMA.FTZ R66, R30, R73, R54 ;  /* 0x000000491e427223 */ /* 0x000fe20000010036 */
[----:B------:R0:W-:Y:S04]  /*1250*/  STG.E.128 [R74.64], R56 ;  /* 0x000000384a007986 */ /* 0x0001e8000c101d04 */
[----:B------:R0:W-:Y:S04]  /*1260*/  STG.E.128 [R88.64], R60 ;  /* 0x0000003c58007986 */ /* 0x0001e8000c101d04 */
[----:B------:R0:W-:Y:S02]  /*1270*/  STG.E.128 [R78.64], R64 ;  /* 0x000000404e007986 */ /* 0x0001e4000c101d04 */
[----:B0-----:R-:W-:Y:S01]  /*1280*/  @P0 CALL.REL.NOINC `(.L_x_872) ;  /* 0x0000001000000944 */ /* 0x001fe20003c00000 */
[----:B------:R-:W-:Y:S05]  /*1290*/  BRA `(.L_x_873) ;  /* 0xffffef7000007947 */ /* 0x000fea000383ffff */
.L_x_872:
[----:B------:R-:W-:Y:S05]  /*12a0*/  EXIT ;  /* 0x000000000000794d */ /* 0x000fea0003800000 */
.L_x_870:
[----:B------:R-:W-:Y:S01]  /*12b0*/  HFMA2.MMA R90, -RZ, RZ, 0, 5.9604644775390625e-08 ;  /* 0x00000001ff5a7435 */ /* 0x000fe200000001ff */
[----:B------:R-:W-:-:S02]  /*12c0*/  MOV R92, R82 ;  /* 0x00000052005c7202 */ /* 0x000fc40000000f00 */
[----:B------:R-:W-:Y:S02]  /*12d0*/  MOV R89, 0x1f ;  /* 0x0000001f00597802 */ /* 0x000fe40000000f00 */
[----:B------:R-:W-:Y:S02]  /*12e0*/  MOV R83, 0xffffffff ;  /* 0xffffffff00537802 */ /* 0x000fe40000000f00 */
[----:B------:R-:W-:Y:S02]  /*12f0*/  MOV R91, 0x1310 ;  /* 0x00001310005b7802 */ /* 0x000fe40000000f00 */
[----:B-----5:R-:W-:Y:S05]  /*1300*/  CALL.REL.NOINC `($__internal_104_$__cuda_sm70_shflsync_bfly_p) ;  /* 0x000006c000007944 */ /* 0x020fea0003c00000 */
[----:B-1----:R-:W-:Y:S05]  /*1310*/  BRA `(.L_x_874) ;  /* 0xfffff20000007947 */ /* 0x002fea000383ffff */
.L_x_871:
[----:B------:R-:W-:Y:S01]  /*1320*/  HFMA2.MMA R90, -RZ, RZ, 0, 1.1920928955078125e-07 ;  /* 0x00000002ff5a7435 */ /* 0x000fe200000001ff */
[----:B------:R-:W-:Y:S02]  /*1330*/  MOV R92, R82 ;  /* 0x00000052005c7202 */ /* 0x000fe40000000f00 */
[----:B------:R-:W-:Y:S02]  /*1340*/  MOV R89, 0x1f ;  /* 0x0000001f00597802 */ /* 0x000fe40000000f00 */
[----:B------:R-:W-:Y:S02]  /*1350*/  MOV R83, 0xffffffff ;  /* 0xffffffff00537802 */ /* 0x000fe40000000f00 */
[----:B------:R-:W-:-:S02]  /*1360*/  MOV R91, 0x1380 ;  /* 0x00001380005b7802 */ /* 0x000fc40000000f00 */
[----:B-----5:R-:W-:Y:S05]  /*1370*/  CALL.REL.NOINC `($__internal_104_$__cuda_sm70_shflsync_bfly_p) ;  /* 0x0000065000007944 */ /* 0x020fea0003c00000 */
[----:B-1----:R-:W-:Y:S01]  /*1380*/  FADD.FTZ R82, R82, R89 ;  /* 0x0000005952527221 */ /* 0x002fe20000010000 */
[----:B------:R-:W-:Y:S01]  /*1390*/  HFMA2.MMA R90, -RZ, RZ, 0, 2.384185791015625e-07 ;  /* 0x00000004ff5a7435 */ /* 0x000fe200000001ff */
[----:B------:R-:W-:-:S02]  /*13a0*/  MOV R89, 0x1f ;  /* 0x0000001f00597802 */ /* 0x000fc40000000f00 */
[----:B------:R-:W-:Y:S02]  /*13b0*/  MOV R83, 0xffffffff ;  /* 0xffffffff00537802 */ /* 0x000fe40000000f00 */
[----:B------:R-:W-:Y:S02]  /*13c0*/  MOV R92, R82 ;  /* 0x00000052005c7202 */ /* 0x000fe40000000f00 */
[----:B------:R-:W-:Y:S02]  /*13d0*/  MOV R91, 0x13f0 ;  /* 0x000013f0005b7802 */ /* 0x000fe40000000f00 */
[----:B------:R-:W-:Y:S05]  /*13e0*/  CALL.REL.NOINC `($__internal_104_$__cuda_sm70_shflsync_bfly_p) ;  /* 0x000005e000007944 */ /* 0x000fea0003c00000 */
[----:B-1----:R-:W-:Y:S01]  /*13f0*/  FADD.FTZ R82, R82, R89 ;  /* 0x0000005952527221 */ /* 0x002fe20000010000 */
[----:B------:R-:W-:Y:S01]  /*1400*/  HFMA2.MMA R90, -RZ, RZ, 0, 4.76837158203125e-07 ;  /* 0x00000008ff5a7435 */ /* 0x000fe200000001ff */
[----:B------:R-:W-:Y:S02]  /*1410*/  MOV R89, 0x1f ;  /* 0x0000001f00597802 */ /* 0x000fe40000000f00 */
[----:B------:R-:W-:Y:S02]  /*1420*/  MOV R83, 0xffffffff ;  /* 0xffffffff00537802 */ /* 0x000fe40000000f00 */
[----:B------:R-:W-:-:S02]  /*1430*/  MOV R92, R82 ;  /* 0x00000052005c7202 */ /* 0x000fc40000000f00 */
[----:B------:R-:W-:Y:S02]  /*1440*/  MOV R91, 0x1460 ;  /* 0x00001460005b7802 */ /* 0x000fe40000000f00 */
[----:B------:R-:W-:Y:S05]  /*1450*/  CALL.REL.NOINC `($__internal_104_$__cuda_sm70_shflsync_bfly_p) ;  /* 0x0000057000007944 */ /* 0x000fea0003c00000 */
[----:B-1----:R-:W-:Y:S01]  /*1460*/  FADD.FTZ R82, R82, R89 ;  /* 0x0000005952527221 */ /* 0x002fe20000010000 */
[----:B------:R-:W-:Y:S01]  /*1470*/  HFMA2.MMA R90, -RZ, RZ, 0, 9.5367431640625e-07 ;  /* 0x00000010ff5a7435 */ /* 0x000fe200000001ff */
[----:B------:R-:W-:Y:S02]  /*1480*/  MOV R89, 0x1f ;  /* 0x0000001f00597802 */ /* 0x000fe40000000f00 */
[----:B------:R-:W-:Y:S02]  /*1490*/  MOV R83, 0xffffffff ;  /* 0xffffffff00537802 */ /* 0x000fe40000000f00 */
[----:B------:R-:W-:Y:S02]  /*14a0*/  MOV R92, R82 ;  /* 0x00000052005c7202 */ /* 0x000fe40000000f00 */
[----:B------:R-:W-:Y:S02]  /*14b0*/  MOV R91, 0x14d0 ;  /* 0x000014d0005b7802 */ /* 0x000fe40000000f00 */
[----:B------:R-:W-:Y:S05]  /*14c0*/  CALL.REL.NOINC `($__internal_104_$__cuda_sm70_shflsync_bfly_p) ;  /* 0x0000050000007944 */ /* 0x000fea0003c00000 */
        /* <DEDUP_REMOVED lines=51> */
[----:B------:R-:W-:-:S03]  /*1800*/  HFMA2.MMA R90, -RZ, RZ, 0, 5.9604644775390625e-08 ;  /* 0x00000001ff5a7435 */ /* 0x000fc600000001ff */
[----:B------:R-:W-:Y:S01]  /*1810*/  FFMA.FTZ R92, R92, R92, R83 ;  /* 0x0000005c5c5c7223 */ /* 0x000fe20000010053 */
[----:B------:R-:W-:Y:S02]  /*1820*/  MOV R83, 0xffffffff ;  /* 0xffffffff00537802 */ /* 0x000fe40000000f00 */
[----:B------:R-:W-:Y:S05]  /*1830*/  CALL.REL.NOINC `($__internal_104_$__cuda_sm70_shflsync_bfly_p) ;  /* 0x0000019000007944 */ /* 0x000fea0003c00000 */
[----:B------:R-:W-:Y:S01]  /*1840*/  HFMA2.MMA R90, -RZ, RZ, 0, 1.1920928955078125e-07 ;  /* 0x00000002ff5a7435 */ /* 0x000fe200000001ff */
[----:B-1----:R-:W-:Y:S01]  /*1850*/  FADD.FTZ R92, R92, R89 ;  /* 0x000000595c5c7221 */ /* 0x002fe20000010000 */
[----:B------:R-:W-:Y:S02]  /*1860*/  MOV R89, 0x1f ;  /* 0x0000001f00597802 */ /* 0x000fe40000000f00 */
[----:B------:R-:W-:Y:S02]  /*1870*/  MOV R83, 0xffffffff ;  /* 0xffffffff00537802 */ /* 0x000fe40000000f00 */
[----:B------:R-:W-:Y:S02]  /*1880*/  MOV R91, 0x18a0 ;  /* 0x000018a0005b7802 */ /* 0x000fe40000000f00 */
[----:B------:R-:W-:Y:S05]  /*1890*/  CALL.REL.NOINC `($__internal_104_$__cuda_sm70_shflsync_bfly_p) ;  /* 0x0000013000007944 */ /* 0x000fea0003c00000 */
[----:B------:R-:W-:Y:S01]  /*18a0*/  HFMA2.MMA R90, -RZ, RZ, 0, 2.384185791015625e-07 ;  /* 0x00000004ff5a7435 */ /* 0x000fe200000001ff */
[----:B-1----:R-:W-:Y:S01]  /*18b0*/  FADD.FTZ R92, R92, R89 ;  /* 0x000000595c5c7221 */ /* 0x002fe20000010000 */
[----:B------:R-:W-:Y:S02]  /*18c0*/  MOV R89, 0x1f ;  /* 0x0000001f00597802 */ /* 0x000fe40000000f00 */
[----:B------:R-:W-:-:S02]  /*18d0*/  MOV R83, 0xffffffff ;  /* 0xffffffff00537802 */ /* 0x000fc40000000f00 */
[----:B------:R-:W-:Y:S02]  /*18e0*/  MOV R91, 0x1900 ;  /* 0x00001900005b7802 */ /* 0x000fe40000000f00 */
[----:B------:R-:W-:Y:S05]  /*18f0*/  CALL.REL.NOINC `($__internal_104_$__cuda_sm70_shflsync_bfly_p) ;  /* 0x000000d000007944 */ /* 0x000fea0003c00000 */
[----:B------:R-:W-:Y:S01]  /*1900*/  HFMA2.MMA R90, -RZ, RZ, 0, 4.76837158203125e-07 ;  /* 0x00000008ff5a7435 */ /* 0x000fe200000001ff */
[----:B-1----:R-:W-:Y:S01]  /*1910*/  FADD.FTZ R92, R92, R89 ;  /* 0x000000595c5c7221 */ /* 0x002fe20000010000 */
[----:B------:R-:W-:Y:S02]  /*1920*/  MOV R89, 0x1f ;  /* 0x0000001f00597802 */ /* 0x000fe40000000f00 */
[----:B------:R-:W-:Y:S02]  /*1930*/  MOV R83, 0xffffffff ;  /* 0xffffffff00537802 */ /* 0x000fe40000000f00 */
[----:B------:R-:W-:Y:S02]  /*1940*/  MOV R91, 0x1960 ;  /* 0x00001960005b7802 */ /* 0x000fe40000000f00 */
[----:B------:R-:W-:Y:S05]  /*1950*/  CALL.REL.NOINC `($__internal_104_$__cuda_sm70_shflsync_bfly_p) ;  /* 0x0000007000007944 */ /* 0x000fea0003c00000 */
[----:B------:R-:W-:Y:S01]  /*1960*/  HFMA2.MMA R90, -RZ, RZ, 0, 9.5367431640625e-07 ;  /* 0x00000010ff5a7435 */ /* 0x000fe200000001ff */
[----:B-1----:R-:W-:Y:S01]  /*1970*/  FADD.FTZ R92, R92, R89 ;  /* 0x000000595c5c7221 */ /* 0x002fe20000010000 */
[----:B------:R-:W-:Y:S02]  /*1980*/  MOV R89, 0x1f ;  /* 0x0000001f00597802 */ /* 0x000fe40000000f00 */
[----:B------:R-:W-:-:S02]  /*1990*/  MOV R83, 0xffffffff ;  /* 0xffffffff00537802 */ /* 0x000fc40000000f00 */
[----:B------:R-:W-:Y:S02]  /*19a0*/  MOV R91, 0x19c0 ;  /* 0x000019c0005b7802 */ /* 0x000fe40000000f00 */
[----:B------:R-:W-:Y:S05]  /*19b0*/  CALL.REL.NOINC `($__internal_104_$__cuda_sm70_shflsync_bfly_p) ;  /* 0x0000001000007944 */ /* 0x000fea0003c00000 */
[----:B-1----:R-:W-:Y:S05]  /*19c0*/  BRA `(.L_x_875) ;  /* 0xffffef9000007947 */ /* 0x002fea000383ffff */
        .weak           $__internal_104_$__cuda_sm70_shflsync_bfly_p
        .type           $__internal_104_$__cuda_sm70_shflsync_bfly_p,@function
        .size           $__internal_104_$__cuda_sm70_shflsync_bfly_p,(.L_x_1153 - $__internal_104_$__cuda_sm70_shflsync_bfly_p)
$__internal_104_$__cuda_sm70_shflsync_bfly_p:
[----:B------:R-:W-:Y:S04]  /*19d0*/  WARPSYNC R83 ;  /* 0x0000005300007348 */ /* 0x000fe80003800000 */
[----:B------:R0:W1:Y:S02]  /*19e0*/  SHFL.BFLY PT, R89, R92, R90, R89 ;  /* 0x0c00005a5c597389 */ /* 0x00006400000e0059 */
[----:B0-----:R-:W-:Y:S01]  /*19f0*/  MOV R90, R91 ;  /* 0x0000005b005a7202 */ /* 0x001fe20000000f00 */
[----:B------:R-:W-:-:S06]  /*1a00*/  HFMA2.MMA R91, -RZ, RZ, 0, 0 ;  /* 0x00000000ff5b7435 */ /* 0x000fcc00000001ff */
[----:B------:R-:W-:Y:S05]  /*1a10*/  RET.REL.NODEC R90 `(_ZN10layer_norm13ln_fwd_kernelINS_13Kernel_traitsIffffjLj3072ELj1ELj1ELj4ELj16ENS_18Kernel_traits_baseILj3072EffffjLj128EEEEEEEvNS_9FwdParamsE) ;  /* 0xffffe5e05a007950 */ /* 0x000fea0003c3ffff */
.L_x_876:
        /* <DEDUP_REMOVED lines=14> */
.L_x_1153:


//--------------------- .text._ZN10layer_norm13ln_fwd_kernelINS_13Kernel_traitsI13__nv_bfloat16fS2_fjLj2304ELj1ELj4ELj1ELj16ENS_18Kernel_traits_baseILj2304ES2_fS2_fjLj128EEEEEEEvNS_9FwdParamsE --------------------------
	.section	.text._ZN10layer_norm13ln_fwd_kernelINS_13Kernel_traitsI13__nv_bfloat16fS2_fjLj2304ELj1ELj4ELj1ELj16ENS_18Kernel_traits_baseILj2304ES2_fS2_fjLj128EEEEEEEvNS_9FwdParamsE,"ax",@progbits
	.sectioninfo	@"SHI_REGISTERS=160"
	.align	128
        .global         _ZN10layer_norm13ln_fwd_kernelINS_13Kernel_traitsI13__nv_bfloat16fS2_fjLj2304ELj1ELj4ELj1ELj16ENS_18Kernel_traits_baseILj2304ES2_fS2_fjLj128EEEEEEEvNS_9FwdParamsE
        .type           _ZN10layer_norm13ln_fwd_kernelINS_13Kernel_traitsI13__nv_bfloat16fS2_fjLj2304ELj1ELj4ELj1ELj16ENS_18Kernel_traits_baseILj2304ES2_fS2_fjLj128EEEEEEEvNS_9FwdParamsE,@function
        .size           _ZN10layer_norm13ln_fwd_kernelINS_13Kernel_traitsI13__nv_bfloat16fS2_fjLj2304ELj1ELj4ELj1ELj16ENS_18Kernel_traits_baseILj2304ES2_fS2_fjLj128EEEEEEEvNS_9FwdParamsE,(.L_x_1154 - _ZN10layer_norm13ln_fwd_kernelINS_13Kernel_traitsI13__nv_bfloat16fS2_fjLj2304ELj1ELj4ELj1ELj16ENS_18Kernel_traits_baseILj2304ES2_fS2_fjLj128EEEEEEEvNS_9FwdParamsE)
        .other          _ZN10layer_norm13ln_fwd_kernelINS_13Kernel_traitsI13__nv_bfloat16fS2_fjLj2304ELj1ELj4ELj1ELj16ENS_18Kernel_traits_baseILj2304ES2_fS2_fjLj128EEEEEEEvNS_9FwdParamsE,@"STO_CUDA_ENTRY STV_DEFAULT"
_ZN10layer_norm13ln_fwd_kernelINS_13Kernel_traitsI13__nv_bfloat16fS2_fjLj2304ELj1ELj4ELj1ELj16ENS_18Kernel_traits_baseILj2304ES2_fS2_fjLj128EEEEEEEvNS_9FwdParamsE:
.text._ZN10layer_norm13ln_fwd_kernelINS_13Kernel_traitsI13__nv_bfloat16fS2_fjLj2304ELj1ELj4ELj1ELj16ENS_18Kernel_traits_baseILj2304ES2_fS2_fjLj128EEEEEEEvNS_9FwdParamsE:
[----:B------:R-:W-:Y:S02]  /*0000*/  MOV R1, c[0x0][0x28] ;  /* 0x00000a0000017a02 */ /* 0x000fe40000000f00 */
[----:B------:R-:W0:Y:S04]  /*0010*/  S2R R2, SR_TID.X ;  /* 0x0000000000027919 */ /* 0x000e280000002100 */
[----:B------:R-:W1:Y:S01]  /*0020*/  S2R R3, SR_CTAID.X ;  /* 0x0000000000037919 */ /* 0x000e620000002500 */
[----:B0-----:R-:W-:-:S04]  /*0030*/  SHF.R.U32.HI R0, RZ, 0x5, R2 ;  /* 0x00000005ff007819 */ /* 0x001fc80000011602 */
[----:B-1----:R-:W-:-:S04]  /*0040*/  LEA R0, R3, R0, 0x2 ;  /* 0x0000000003007211 */ /* 0x002fc800078e10ff */
        /* <DEDUP_REMOVED lines=45> */
[----:B01----:R-:W-:-:S02]  /*0320*/  MOV R2, R0 ;  /* 0x0000000000027202 */ /* 0x003fc40000000f00 */
.L_x_880:
[----:B------:R-:W0:Y:S01]  /*0330*/  S2R R3, SR_TID.X ;  /* 0x0000000000037919 */ /* 0x000e220000002100 */
[----:B------:R-:W-:Y:S01]  /*0340*/  HFMA2.MMA R0, -RZ, RZ, 0, 9.5367431640625e-07 ;  /* 0x00000010ff007435 */ /* 0x000fe200000001ff */
[----:B0-----:R-:W-:-:S05]  /*0350*/  LOP3.LUT P0, R3, R3, 0x1f, RZ, 0xc0, !PT ;  /* 0x0000001f03037812 */ /* 0x001fca000780c0ff */
        /* <DEDUP_REMOVED lines=128> */
.L_x_881:
        /* <DEDUP_REMOVED lines=164> */
.L_x_882:
[----:B------:R-:W-:Y:S01]  /*15a0*/  MOV R6, 0x39e38e39 ;  /* 0x39e38e3900067802 */ /* 0x000fe20000000f00 */
[----:B-1----:R-:W-:Y:S01]  /*15b0*/  FADD.FTZ R11, R11, R10 ;  /* 0x0000000a0b0b7221 */ /* 0x002fe20000010000 */
[--C-:B-----5:R-:W-:Y:S02]  /*15c0*/  SHF.R.U64 R36, R150, 0x10, R151.reuse ;  /* 0x0000001096247819 */ /* 0x120fe40000001297 */
[----:B------:R-:W-:Y:S01]  /*15d0*/  SHF.R.U32.HI R38, RZ, 0x10, R151 ;  /* 0x00000010ff267819 */ /* 0x000fe20000011697 */
[----:B0-----:R-:W-:Y:S01]  /*15e0*/  FFMA.FTZ R10, R11, R6, c[0x0][0x1b0] ;  /* 0x00006c000b0a7623 */ /* 0x001fe20000010006 */
[----:B------:R-:W-:Y:S01]  /*15f0*/  HFMA2.MMA R11, -RZ, RZ, 0, 2.384185791015625e-07 ;  /* 0x00000004ff0b7435 */ /* 0x000fe200000001ff */
[----:B------:R-:W-:-:S04]  /*1600*/  SHF.R.U64 R37, R118, 0x10, R119 ;  /* 0x0000001076257819 */ /* 0x000fc80000001277 */
[----:B------:R-:W0:Y:S05]  /*1610*/  MUFU.RSQ R10, R10 ;  /* 0x0000000a000a7308 */ /* 0x000e2a0000001400 */
[----:B------:R-:W-:-:S04]  /*1620*/  @!P0 IMAD.WIDE R6, R2, R11, c[0x0][0x180] ;  /* 0x0000600002068625 */ /* 0x000fc800078e020b */
[----:B------:R-:W-:Y:S01]  /*1630*/  @!P0 IMAD.WIDE R8, R2, R11, c[0x0][0x188] ;  /* 0x0000620002088625 */ /* 0x000fe200078e020b */
[----:B------:R1:W-:Y:S03]  /*1640*/  @!P0 STG.E [R6.64], R0 ;  /* 0x0000000006008986 */ /* 0x0003e6000c101904 */
[C---:B0-----:R-:W-:Y:S01]  /*1650*/  FMUL.FTZ R39, R10.reuse, R39 ;  /* 0x000000270a277220 */ /* 0x041fe20000410000 */
[----:B------:R0:W-:Y:S01]  /*1660*/  @!P0 STG.E [R8.64], R10 ;  /* 0x0000000a08008986 */ /* 0x0001e2000c101904 */
[C---:B------:R-:W-:Y:S02]  /*1670*/  FMUL.FTZ R49, R10.reuse, R49 ;  /* 0x000000310a317220 */ /* 0x040fe40000410000 */
[C---:B------:R-:W-:Y:S01]  /*1680*/  FMUL.FTZ R59, R10.reuse, R59 ;  /* 0x0000003b0a3b7220 */ /* 0x040fe20000410000 */
[----:B------:R-:W-:Y:S01]  /*1690*/  F2FP.BF16.PACK_AB R39, RZ, R39 ;  /* 0x00000027ff27723e */ /* 0x000fe200000010ff */
[C---:B------:R-:W-:Y:S01]  /*16a0*/  FMUL.FTZ R45, R10.reuse, R45 ;  /* 0x0000002d0a2d7220 */ /* 0x040fe20000410000 */
[----:B-1----:R-:W-:Y:S01]  /*16b0*/  SHF.R.U32.HI R0, RZ, 0x10, R155 ;  /* 0x00000010ff007819 */ /* 0x002fe2000001169b */
        /* <DEDUP_REMOVED lines=14> */
[----:B------:R-:W-:Y:S01]  /*17a0*/  FMUL.FTZ R79, R10, R79 ;  /* 0x0000004f0a4f7220 */ /* 0x000fe20000410000 */
[----:B------:R-:W-:Y:S01]  /*17b0*/  F2FP.BF16.PACK_AB R55, RZ, R55 ;  /* 0x00000037ff37723e */ /* 0x000fe200000010ff */
[----:B------:R-:W-:Y:S01]  /*17c0*/  HFMA2.BF16_V2 R59, R0.H0_H0, R59.H0_H0, -RZ.H0_H0 ;  /* 0x2000003b003b7231 */ /* 0x000fe200003408ff */
[----:B------:R-:W-:Y:S01]  /*17d0*/  SHF.R.U64 R0, R138, 0x10, R139 ;  /* 0x000000108a007819 */ /* 0x000fe2000000128b */
[C---:B------:R-:W-:Y:S01]  /*17e0*/  FMUL.FTZ R65, R10.reuse, R65 ;  /* 0x000000410a417220 */ /* 0x040fe20000410000 */
[----:B------:R-:W-:Y:S01]  /*17f0*/  SHF.R.U32.HI R36, RZ, 0x10, R147 ;  /* 0x00000010ff247819 */ /* 0x000fe20000011693 */
[----:B------:R-:W-:Y:S01]  /*1800*/  HFMA2.BF16_V2 R47, R38.H0_H0, R47.H0_H0, -RZ.H0_H0 ;  /* 0x2000002f262f7231 */ /* 0x000fe200003408ff */
[----:B------:R-:W-:Y:S01]  /*1810*/  F2FP.BF16.PACK_AB R57, RZ, R57 ;  /* 0x00000039ff39723e */ /* 0x000fe200000010ff */
[----:B------:R-:W-:Y:S01]  /*1820*/  FMUL.FTZ R67, R10, R67 ;  /* 0x000000430a437220 */ /* 0x000fe20000410000 */
[----:B------:R-:W-:Y:S01]  /*1830*/  SHF.R.U64 R38, R144, 0x10, R145 ;  /* 0x0000001090267819 */ /* 0x000fe20000001291 */
[----:B------:R-:W-:Y:S01]  /*1840*/  HFMA2.BF16_V2 R69, R0.H0_H0, R69.H0_H0, -RZ.H0_H0 ;  /* 0x2000004500457231 */ /* 0x000fe200003408ff */
[----:B------:R-:W-:Y:S01]  /*1850*/  F2FP.BF16.PACK_AB R79, RZ, R79 ;  /* 0x0000004fff4f723e */ /* 0x000fe200000010ff */
[----:B------:R-:W-:Y:S01]  /*1860*/  HFMA2.BF16_V2 R55, R36.H0_H0, R55.H0_H0, -RZ.H0_H0 ;  /* 0x2000003724377231 */ /* 0x000fe200003408ff */
[----:B------:R-:W-:Y:S01]  /*1870*/  SHF.R.U32.HI R0, RZ, 0x10, R135 ;  /* 0x00000010ff007819 */ /* 0x000fe20000011687 */
[C---:B------:R-:W-:Y:S01]  /*1880*/  FMUL.FTZ R89, R10.reuse, R89 ;  /* 0x000000590a597220 */ /* 0x040fe20000410000 */
[----:B------:R-:W-:Y:S01]  /*1890*/  F2FP.BF16.PACK_AB R65, RZ, R65 ;  /* 0x00000041ff41723e */ /* 0x000fe200000010ff */
[----:B------:R-:W-:Y:S01]  /*18a0*/  FMUL.FTZ R75, R10, R75 ;  /* 0x0000004b0a4b7220 */ /* 0x000fe20000410000 */
[--C-:B------:R-:W-:Y:S01]  /*18b0*/  SHF.R.U64 R36, R140, 0x10, R141.reuse ;  /* 0x000000108c247819 */ /* 0x100fe2000000128d */
        /* <DEDUP_REMOVED lines=25> */
[----:B------:R-:W-:Y:S01]  /*1a50*/  SHF.R.U64 R36, R130, 0x10, R131 ;  /* 0x0000001082247819 */ /* 0x000fe20000001283 */
[----:B------:R-:W-:Y:S01]  /*1a60*/  HFMA2.BF16_V2 R77, R38.H0_H0, R77.H0_H0, -RZ.H0_H0 ;  /* 0x2000004d264d7231 */ /* 0x000fe200003408ff */
[----:B------:R-:W-:Y:S01]  /*1a70*/  F2FP.BF16.PACK_AB R43, RZ, R43 ;  /* 0x0000002bff2b723e */ /* 0x000fe200000010ff */
[C---:B------:R-:W-:Y:S01]  /*1a80*/  FMUL.FTZ R51, R10.reuse, R51 ;  /* 0x000000330a337220 */ /* 0x040fe20000410000 */
[--C-:B0-----:R-:W-:Y:S01]  /*1a90*/  SHF.R.U32.HI R8, RZ, 0x10, R153.reuse ;  /* 0x00000010ff087819 */ /* 0x101fe20000011699 */
[----:B------:R-:W-:Y:S01]  /*1aa0*/  FMUL.FTZ R97, R10, R97 ;  /* 0x000000610a617220 */ /* 0x000fe20000410000 */
[----:B------:R-:W-:Y:S01]  /*1ab0*/  F2FP.BF16.PACK_AB R41, RZ, R41 ;  /* 0x00000029ff29723e */ /* 0x000fe200000010ff */
[----:B------:R-:W-:Y:S01]  /*1ac0*/  HFMA2.BF16_V2 R99, R0.H0_H0, R99.H0_H0, -RZ.H0_H0 ;  /* 0x2000006300637231 */ /* 0x000fe200003408ff */
[----:B------:R-:W-:Y:S01]  /*1ad0*/  SHF.R.U64 R6, R152, 0x10, R153 ;  /* 0x0000001098067819 */ /* 0x000fe20000001299 */
[----:B------:R-:W-:Y:S01]  /*1ae0*/  HFMA2.BF16_V2 R85, R36.H0_H0, R85.H0_H0, -RZ.H0_H0 ;  /* 0x2000005524557231 */ /* 0x000fe200003408ff */
[----:B------:R-:W-:Y:S01]  /*1af0*/  F2FP.BF16.PACK_AB R87, RZ, R87 ;  /* 0x00000057ff57723e */ /* 0x000fe200000010ff */
[----:B------:R-:W-:Y:S01]  /*1b00*/  HFMA2.BF16_V2 R43, R8.H0_H0, R43.H0_H0, -RZ.H0_H0 ;  /* 0x2000002b082b7231 */ /* 0x000fe200003408ff */
[----:B------:R-:W-:Y:S01]  /*1b10*/  SHF.R.U32.HI R38, RZ, 0x10, R131 ;  /* 0x00000010ff267819 */ /* 0x000fe20000011683 */
[C---:B------:R-:W-:Y:S01]  /*1b20*/  FMUL.FTZ R105, R10.reuse, R105 ;  /* 0x000000690a697220 */ /* 0x040fe20000410000 */
[----:B------:R-:W-:Y:S01]  /*1b30*/  SHF.R.U32.HI R0, RZ, 0x10, R119 ;  /* 0x00000010ff007819 */ /* 0x000fe20000011677 */
[----:B------:R-:W-:Y:S01]  /*1b40*/  HFMA2.BF16_V2 R41, R6.H0_H0, R41.H0_H0, -RZ.H0_H0 ;  /* 0x2000002906297231 */ /* 0x000fe200003408ff */
[----:B------:R-:W-:Y:S01]  /*1b50*/  F2FP.BF16.PACK_AB R95, RZ, R95 ;  /* 0x0000005fff5f723e */ /* 0x000fe200000010ff */
[C---:B------:R-:W-:Y:S01]  /*1b60*/  FMUL.FTZ R63, R10.reuse, R63 ;  /* 0x0000003f0a3f7220 */ /* 0x040fe20000410000 */
[----:B------:R-:W-:Y:S01]  /*1b70*/  SHF.R.U32.HI R36, RZ, 0x10, R127 ;  /* 0x00000010ff247819 */ /* 0x000fe2000001167f */
[----:B------:R-:W-:Y:S01]  /*1b80*/  HFMA2.BF16_V2 R87, R38.H0_H0, R87.H0_H0, -RZ.H0_H0 ;  /* 0x2000005726577231 */ /* 0x000fe200003408ff */
[----:B------:R-:W-:Y:S01]  /*1b90*/  F2FP.BF16.PACK_AB R53, RZ, R53 ;  /* 0x00000035ff35723e */ /* 0x000fe200000010ff */
[----:B------:R-:W-:Y:S01]  /*1ba0*/  FMUL.FTZ R61, R10, R61 ;  /* 0x0000003d0a3d7220 */ /* 0x000fe20000410000 */
[----:B------:R-:W-:Y:S01]  /*1bb0*/  SHF.R.U64 R8, R146, 0x10, R147 ;  /* 0x0000001092087819 */ /* 0x000fe20000001293 */
[----:B------:R-:W-:Y:S01]  /*1bc0*/  HFMA2.BF16_V2 R39, R39.H0_H0, 1, 1, R0.H0_H0 ;  /* 0x3f803f8027277831 */ /* 0x000fe20000240800 */
[----:B------:R-:W-:Y:S01]  /*1bd0*/  F2FP.BF16.PACK_AB R51, RZ, R51 ;  /* 0x00000033ff33723e */ /* 0x000fe200000010ff */
[----:B------:R-:W-:Y:S01]  /*1be0*/  HFMA2.BF16_V2 R95, R36.H0_H0, R95.H0_H0, -RZ.H0_H0 ;  /* 0x2000005f245f7231 */ /* 0x000fe200003408ff */
[----:B------:R-:W-:Y:S01]  /*1bf0*/  SHF.R.U32.HI R6, RZ, 0x10, R149 ;  /* 0x00000010ff067819 */ /* 0x000fe20000011695 */
[----:B------:R-:W-:Y:S01]  /*1c00*/  HFMA2.BF16_V2 R53, R8.H0_H0, R53.H0_H0, -RZ.H0_H0 ;  /* 0x2000003508357231 */ /* 0x000fe200003408ff */
[----:B------:R-:W-:Y:S01]  /*1c10*/  F2FP.BF16.PACK_AB R97, RZ, R97 ;  /* 0x00000061ff61723e */ /* 0x000fe200000010ff */
[----:B------:R-:W-:Y:S01]  /*1c20*/  FMUL.FTZ R73, R10, R73 ;  /* 0x000000490a497220 */ /* 0x000fe20000410000 */
[----:B------:R-:W-:Y:S01]  /*1c30*/  SHF.R.U64 R38, R124, 0x10, R125 ;  /* 0x000000107c267819 */ /* 0x000fe2000000127d */
[----:B------:R-:W-:Y:S01]  /*1c40*/  HFMA2.BF16_V2 R51, R6.H0_H0, R51.H0_H0, -RZ.H0_H0 ;  /* 0x2000003306337231 */ /* 0x000fe200003408ff */
[----:B------:R-:W-:Y:S01]  /*1c50*/  SHF.R.U64 R0, R112, 0x10, R113 ;  /* 0x0000001070007819 */ /* 0x000fe20000001271 */
[----:B------:R-:W-:Y:S01]  /*1c60*/  FMUL.FTZ R71, R10, R71 ;  /* 0x000000470a477220 */ /* 0x000fe20000410000 */
[----:B------:R-:W-:Y:S01]  /*1c70*/  F2FP.BF16.PACK_AB R105, RZ, R105 ;  /* 0x00000069ff69723e */ /* 0x000fe200000010ff */
[----:B------:R-:W-:Y:S01]  /*1c80*/  HFMA2.BF16_V2 R97, R38.H0_H0, R97.H0_H0, -RZ.H0_H0 ;  /* 0x2000006126617231 */ /* 0x000fe200003408ff */
[----:B------:R-:W-:Y:S01]  /*1c90*/  SHF.R.U64 R36, R120, 0x10, R121 ;  /* 0x0000001078247819 */ /* 0x000fe20000001279 */
[----:B------:R-:W-:Y:S01]  /*1ca0*/  HFMA2.BF16_V2 R49, R49.H0_H0, 1, 1, R0.H0_H0 ;  /* 0x3f803f8031317831 */ /* 0x000fe20000240800 */
[----:B------:R-:W-:Y:S01]  /*1cb0*/  F2FP.BF16.PACK_AB R63, RZ, R63 ;  /* 0x0000003fff3f723e */ /* 0x000fe200000010ff */
[C---:B------:R-:W-:Y:S01]  /*1cc0*/  FMUL.FTZ R83, R10.reuse, R83 ;  /* 0x000000530a537220 */ /* 0x040fe20000410000 */
[--C-:B------:R-:W-:Y:S01]  /*1cd0*/  SHF.R.U32.HI R8, RZ, 0x10, R143.reuse ;  /* 0x00000010ff087819 */ /* 0x100fe2000001168f */
[----:B------:R-:W-:Y:S01]  /*1ce0*/  HFMA2.BF16_V2 R105, R36.H0_H0, R105.H0_H0, -RZ.H0_H0 ;  /* 0x2000006924697231 */ /* 0x000fe200003408ff */
[----:B------:R-:W-:Y:S01]  /*1cf0*/  F2FP.BF16.PACK_AB R61, RZ, R61 ;  /* 0x0000003dff3d723e */ /* 0x000fe200000010ff */
[----:B------:R-:W-:Y:S01]  /*1d00*/  FMUL.FTZ R81, R10, R81 ;  /* 0x000000510a517220 */ /* 0x000fe20000410000 */
[----:B------:R-:W-:Y:S01]  /*1d10*/  SHF.R.U64 R6, R142, 0x10, R143 ;  /* 0x000000108e067819 */ /* 0x000fe2000000128f */
[----:B------:R-:W-:Y:S01]  /*1d20*/  HFMA2.BF16_V2 R63, R8.H0_H0, R63.H0_H0, -RZ.H0_H0 ;  /* 0x2000003f083f7231 */ /* 0x000fe200003408ff */
[----:B------:R-:W-:Y:S01]  /*1d30*/  SHF.R.U32.HI R38, RZ, 0x10, R117 ;  /* 0x00000010ff267819 */ /* 0x000fe20000011675 */
[----:B------:R-:W-:Y:S01]  /*1d40*/  FMUL.FTZ R4, R10, R4 ;  /* 0x000000040a047220 */ /* 0x000fe20000410000 */
[----:B------:R-:W-:Y:S01]  /*1d50*/  SHF.R.U32.HI R0, RZ, 0x10, R109 ;  /* 0x00000010ff007819 */ /* 0x000fe2000001166d */
[----:B------:R-:W-:Y:S01]  /*1d60*/  HFMA2.BF16_V2 R61, R6.H0_H0, R61.H0_H0, -RZ.H0_H0 ;  /* 0x2000003d063d7231 */ /* 0x000fe200003408ff */
[----:B------:R-:W-:Y:S01]  /*1d70*/  SHF.R.U64 R36, R116, 0x10, R117 ;  /* 0x0000001074247819 */ /* 0x000fe20000001275 */
[----:B------:R-:W-:Y:S01]  /*1d80*/  HFMA2.BF16_V2 R43, R43.H0_H0, 1, 1, R38.H0_H0 ;  /* 0x3f803f802b2b7831 */ /* 0x000fe20000240826 */
[----:B------:R-:W-:Y:S01]  /*1d90*/  F2FP.BF16.PACK_AB R73, RZ, R73 ;  /* 0x00000049ff49723e */ /* 0x000fe200000010ff */
[----:B------:R-:W-:Y:S01]  /*1da0*/  HFMA2.BF16_V2 R59, R59.H0_H0, 1, 1, R0.H0_H0 ;  /* 0x3f803f803b3b7831 */ /* 0x000fe20000240800 */
[----:B------:R-:W-:Y:S01]  /*1db0*/  SHF.R.U64 R8, R136, 0x10, R137 ;  /* 0x0000001088087819 */ /* 0x000fe20000001289 */
[----:B------:R-:W-:Y:S01]  /*1dc0*/  HFMA2.BF16_V2 R41, R41.H0_H0, 1, 1, R36.H0_H0 ;  /* 0x3f803f8029297831 */ /* 0x000fe20000240824 */
[----:B------:R-:W-:Y:S01]  /*1dd0*/  F2FP.BF16.PACK_AB R71, RZ, R71 ;  /* 0x00000047ff47723e */ /* 0x000fe200000010ff */
[----:B------:R-:W-:Y:S01]  /*1de0*/  FMUL.FTZ R5, R10, R5 ;  /* 0x000000050a057220 */ /* 0x000fe20000410000 */
[----:B------:R-:W-:Y:S01]  /*1df0*/  SHF.R.U32.HI R6, RZ, 0x10, R139 ;  /* 0x00000010ff067819 */ /* 0x000fe2000001168b */
[----:B------:R-:W-:Y:S01]  /*1e00*/  HFMA2.BF16_V2 R73, R8.H0_H0, R73.H0_H0, -RZ.H0_H0 ;  /* 0x2000004908497231 */ /* 0x000fe200003408ff */
[----:B------:R-:W-:Y:S01]  /*1e10*/  SHF.R.U64 R38, R110, 0x10, R111 ;  /* 0x000000106e267819 */ /* 0x000fe2000000126f */
[----:B------:R-:W-:Y:S01]  /*1e20*/  FMUL.FTZ R93, R10, R93 ;  /* 0x0000005d0a5d7220 */ /* 0x000fe20000410000 */
[----:B------:R-:W-:Y:S01]  /*1e30*/  SHF.R.U64 R0, R30, 0x10, R31 ;  /* 0x000000101e007819 */ /* 0x000fe2000000121f */
[----:B------:R-:W-:Y:S01]  /*1e40*/  HFMA2.BF16_V2 R71, R6.H0_H0, R71.H0_H0, -RZ.H0_H0 ;  /* 0x2000004706477231 */ /* 0x000fe200003408ff */
[----:B------:R-:W-:Y:S01]  /*1e50*/  SHF.R.U32.HI R36, RZ, 0x10, R113 ;  /* 0x00000010ff247819 */ /* 0x000fe20000011671 */
[----:B------:R-:W-:Y:S01]  /*1e60*/  HFMA2.BF16_V2 R53, R53.H0_H0, 1, 1, R38.H0_H0 ;  /* 0x3f803f8035357831 */ /* 0x000fe20000240826 */
[----:B------:R-:W-:Y:S01]  /*1e70*/  F2FP.BF16.PACK_AB R83, RZ, R83 ;  /* 0x00000053ff53723e */ /* 0x000fe200000010ff */
[C---:B------:R-:W-:Y:S01]  /*1e80*/  FMUL.FTZ R91, R10.reuse, R91 ;  /* 0x0000005b0a5b7220 */ /* 0x040fe20000410000 */
[--C-:B------:R-:W-:Y:S01]  /*1e90*/  SHF.R.U32.HI R8, RZ, 0x10, R133.reuse ;  /* 0x00000010ff087819 */ /* 0x100fe20000011685 */
        /* <DEDUP_REMOVED lines=8> */
[----:B------:R-:W-:Y:S01]  /*1f20*/  FMUL.FTZ R46, R10, R46 ;  /* 0x0000002e0a2e7220 */ /* 0x000fe20000410000 */
[----:B------:R-:W-:Y:S01]  /*1f30*/  SHF.R.U64 R7, R154, 0x10, R155 ;  /* 0x000000109a077819 */ /* 0x000fe2000000129b */
[C---:B------:R-:W-:Y:S01]  /*1f40*/  FMUL.FTZ R48, R10.reuse, R48 ;  /* 0x000000300a307220 */ /* 0x040fe20000410000 */
[----:B------:R-:W-:Y:S01]  /*1f50*/  HFMA2.BF16_V2 R69, R69.H0_H0, 1, 1, R0.H0_H0 ;  /* 0x3f803f8045457831 */ /* 0x000fe20000240800 */
[C---:B------:R-:W-:Y:S01]  /*1f60*/  FMUL.FTZ R50, R10.reuse, R50 ;  /* 0x000000320a327220 */ /* 0x040fe20000410000 */
[----:B------:R-:W-:Y:S01]  /*1f70*/  HFMA2.BF16_V2 R51, R51.H0_H0, 1, 1, R36.H0_H0 ;  /* 0x3f803f8033337831 */ /* 0x000fe20000240824 */
[C---:B------:R-:W-:Y:S01]  /*1f80*/  FMUL.FTZ R52, R10.reuse, R52 ;  /* 0x000000340a347220 */ /* 0x040fe20000410000 */
[----:B------:R-:W-:Y:S01]  /*1f90*/  SHF.R.U32.HI R0, RZ, 0x10, R27 ;  /* 0x00000010ff007819 */ /* 0x000fe2000001161b */
        /* <DEDUP_REMOVED lines=15> */
[----:B------:R-:W-:Y:S01]  /*2090*/  SHF.R.U32.HI R6, RZ, 0x10, R129 ;  /* 0x00000010ff067819 */ /* 0x000fe20000011681 */
        /* <DEDUP_REMOVED lines=8> */
[C---:B------:R-:W-:Y:S01]  /*2120*/  FMUL.FTZ R78, R10.reuse, R78 ;  /* 0x0000004e0a4e7220 */ /* 0x040fe20000410000 */
[----:B------:R-:W-:Y:S01]  /*2130*/  HFMA2.BF16_V2 R79, R79.H0_H0, 1, 1, R0.H0_H0 ;  /* 0x3f803f804f4f7831 */ /* 0x000fe20000240800 */
[C---:B------:R-:W-:Y:S01]  /*2140*/  FMUL.FTZ R80, R10.reuse, R80 ;  /* 0x000000500a507220 */ /* 0x040fe20000410000 */
[----:B------:R-:W-:Y:S01]  /*2150*/  HFMA2.BF16_V2 R61, R61.H0_H0, 1, 1, R36.H0_H0 ;  /* 0x3f803f803d3d7831 */ /* 0x000fe20000240824 */
[----:B------:R-:W-:Y:S01]  /*2160*/  FMUL.FTZ R82, R10, R82 ;  /* 0x000000520a527220 */ /* 0x000fe20000410000 */
[----:B------:R-:W-:Y:S01]  /*2170*/  SHF.R.U64 R0, R20, 0x10, R21 ;  /* 0x0000001014007819 */ /* 0x000fe20000001215 */
[C---:B------:R-:W-:Y:S01]  /*2180*/  FMUL.FTZ R84, R10.reuse, R84 ;  /* 0x000000540a547220 */ /* 0x040fe20000410000 */
[----:B------:R-:W-:Y:S01]  /*2190*/  HFMA2.BF16_V2 R93, R8.H0_H0, R93.H0_H0, -RZ.H0_H0 ;  /* 0x2000005d085d7231 */ /* 0x000fe200003408ff */
[C---:B------:R-:W-:Y:S01]  /*21a0*/  FMUL.FTZ R86, R10.reuse, R86 ;  /* 0x000000560a567220 */ /* 0x040fe20000410000 */
[----:B------:R-:W-:Y:S01]  /*21b0*/  HFMA2.BF16_V2 R5, R155.H0_H0, R5.H0_H0, -RZ.H0_H0 ;  /* 0x200000059b057231 */ /* 0x000fe200003408ff */
[C---:B------:R-:W-:Y:S01]  /*21c0*/  FMUL.FTZ R88, R10.reuse, R88 ;  /* 0x000000580a587220 */ /* 0x040fe20000410000 */
[----:B------:R-:W-:Y:S01]  /*21d0*/  SHF.R.U32.HI R36, RZ, 0x10, R31 ;  /* 0x00000010ff247819 */ /* 0x000fe2000001161f */
[C---:B------:R-:W-:Y:S01]  /*21e0*/  FMUL.FTZ R90, R10.reuse, R90 ;  /* 0x0000005a0a5a7220 */ /* 0x040fe20000410000 */
[----:B------:R-:W-:Y:S01]  /*21f0*/  HFMA2.BF16_V2 R91, R6.H0_H0, R91.H0_H0, -RZ.H0_H0 ;  /* 0x2000005b065b7231 */ /* 0x000fe200003408ff */
[C---:B------:R-:W-:Y:S01]  /*2200*/  FMUL.FTZ R92, R10.reuse, R92 ;  /* 0x0000005c0a5c7220 */ /* 0x040fe20000410000 */
[--C-:B------:R-:W-:Y:S01]  /*2210*/  SHF.R.U32.HI R8, RZ, 0x10, R123.reuse ;  /* 0x00000010ff087819 */ /* 0x100fe2000001167b */
[C---:B------:R-:W-:Y:S01]  /*2220*/  FMUL.FTZ R94, R10.reuse, R94 ;  /* 0x0000005e0a5e7220 */ /* 0x040fe20000410000 */
[----:B------:R-:W-:Y:S01]  /*2230*/  HFMA2.BF16_V2 R4, R4.H0_H0, 1, 1, R37.H0_H0 ;  /* 0x3f803f8004047831 */ /* 0x000fe20000240825 */
        /* <DEDUP_REMOVED lines=11> */
[----:B------:R-:W-:Y:S01]  /*22f0*/  F2FP.BF16.PACK_AB R101, RZ, R101 ;  /* 0x00000065ff65723e */ /* 0x000fe200000010ff */
[C---:B------:R-:W-:Y:S01]  /*2300*/  FMUL.FTZ R104, R10.reuse, R104 ;  /* 0x000000680a687220 */ /* 0x040fe20000410000 */
[----:B------:R-:W-:Y:S01]  /*2310*/  HFMA2.BF16_V2 R73, R73.H0_H0, 1, 1, R38.H0_H0 ;  /* 0x3f803f8049497831 */ /* 0x000fe20000240826 */
[C---:B------:R-:W-:Y:S01]  /*2320*/  FMUL.FTZ R106, R10.reuse, R106 ;  /* 0x0000006a0a6a7220 */ /* 0x040fe20000410000 */
[----:B------:R-:W-:Y:S01]  /*2330*/  F2FP.BF16.PACK_AB R103, RZ, R103 ;  /* 0x00000067ff67723e */ /* 0x000fe200000010ff */
[----:B------:R-:W-:Y:S01]  /*2340*/  FMUL.FTZ R10, R10, R107 ;  /* 0x0000006b0a0a7220 */ /* 0x000fe20000410000 */
[----:B------:R-:W-:Y:S01]  /*2350*/  SHF.R.U32.HI R37, RZ, 0x10, R13 ;  /* 0x00000010ff257819 */ /* 0x000fe2000001160d */
[----:B------:R-:W-:Y:S01]  /*2360*/  HFMA2.BF16_V2 R89, R89.H0_H0, 1, 1, R0.H0_H0 ;  /* 0x3f803f8059597831 */ /* 0x000fe20000240800 */
[----:B------:R-:W-:Y:S01]  /*2370*/  F2FP.BF16.PACK_AB R104, RZ, R104 ;  /* 0x00000068ff68723e */ /* 0x000fe200000010ff */
[----:B------:R-:W-:Y:S01]  /*2380*/  HFMA2.BF16_V2 R5, R5.H0_H0, 1, 1, R119.H0_H0 ;  /* 0x3f803f8005057831 */ /* 0x000fe20000240877 */
[----:B------:R-:W-:Y:S01]  /*2390*/  F2FP.BF16.PACK_AB R10, RZ, R10 ;  /* 0x0000000aff0a723e */ /* 0x000fe200000010ff */
[----:B------:R-:W-:Y:S01]  /*23a0*/  HFMA2.BF16_V2 R71, R71.H0_H0, 1, 1, R36.H0_H0 ;  /* 0x3f803f8047477831 */ /* 0x000fe20000240824 */
        /* <DEDUP_REMOVED lines=11> */
[----:B------:R-:W-:Y:S01]  /*2460*/  HFMA2.BF16_V2 R10, R10.H0_H0, 1, 1, R37.H0_H0 ;  /* 0x3f803f800a0a7831 */ /* 0x000fe20000240825 */
[----:B------:R-:W-:Y:S01]  /*2470*/  LOP3.LUT R37, R4, 0xffff, RZ, 0xc0, !PT ;  /* 0x0000ffff04257812 */ /* 0x000fe200078ec0ff */
[----:B------:R-:W-:Y:S01]  /*2480*/  HFMA2.BF16_V2 R6, R120.H0_H0, R104.H0_H0, -RZ.H0_H0 ;  /* 0x2000006878067231 */ /* 0x000fe200003408ff */
[----:B------:R-:W-:Y:S01]  /*2490*/  PRMT R4, R5, 0x7610, R4 ;  /* 0x0000761005047816 */ /* 0x000fe20000000004 */
[----:B------:R-:W-:Y:S01]  /*24a0*/  HFMA2.BF16_V2 R45, R45.H0_H0, 1, 1, R92.H0_H0 ;  /* 0x3f803f802d2d7831 */ /* 0x000fe2000024085c */
[----:B------:R-:W-:Y:S01]  /*24b0*/  SHF.R.U32.HI R92, RZ, 0x10, R111 ;  /* 0x00000010ff5c7819 */ /* 0x000fe2000001166f */
        /* <DEDUP_REMOVED lines=8> */
[----:B------:R-:W-:Y:S01]  /*2540*/  HFMA2.BF16_V2 R3, R3.H0_H0, 1, 1, R118.H0_H0 ;  /* 0x3f803f8003037831 */ /* 0x000fe20000240876 */
[----:B------:R-:W-:Y:S01]  /*2550*/  LOP3.LUT R41, R41, 0xffff, RZ, 0xc0, !PT ;  /* 0x0000ffff29297812 */ /* 0x000fe200078ec0ff */
[----:B------:R-:W-:Y:S01]  /*2560*/  HFMA2.BF16_V2 R0, R8.H0_H0, 1, 1, R16.H0_H0 ;  /* 0x3f803f8008007831 */ /* 0x000fe20000240810 */
[C---:B------:R-:W-:Y:S01]  /*2570*/  SHF.L.U32 R8, R37.reuse, 0x10, RZ ;  /* 0x0000001025087819 */ /* 0x040fe200000006ff */
[----:B------:R-:W-:Y:S01]  /*2580*/  HFMA2.BF16_V2 R5, R6.H0_H0, 1, 1, R12.H0_H0 ;  /* 0x3f803f8006057831 */ /* 0x000fe2000024080c */
[----:B------:R-:W-:Y:S01]  /*2590*/  LOP3.LUT R6, R4, 0xffff, RZ, 0xc0, !PT ;  /* 0x0000ffff04067812 */ /* 0x000fe200078ec0ff */
[----:B------:R-:W-:Y:S01]  /*25a0*/  HFMA2.BF16_V2 R42, R42.H0_H0, 1, 1, R117.H0_H0 ;  /* 0x3f803f802a2a7831 */ /* 0x000fe20000240875 */
[----:B------:R-:W-:Y:S01]  /*25b0*/  SHF.L.U64.HI R37, R37, 0x10, RZ ;  /* 0x0000001025257819 */ /* 0x000fe200000102ff */
[----:B------:R-:W-:Y:S01]  /*25c0*/  HFMA2.BF16_V2 R44, R150.H0_H0, R44.H0_H0, -RZ.H0_H0 ;  /* 0x2000002c962c7231 */ /* 0x000fe200003408ff */
[----:B------:R-:W-:Y:S01]  /*25d0*/  F2FP.BF16.PACK_AB R40, RZ, R40 ;  /* 0x00000028ff28723e */ /* 0x000fe200000010ff */
[----:B------:R-:W-:Y:S01]  /*25e0*/  HFMA2.BF16_V2 R55, R55.H0_H0, 1, 1, R92.H0_H0 ;  /* 0x3f803f8037377831 */ /* 0x000fe2000024085c */
[----:B------:R-:W-:Y:S01]  /*25f0*/  F2FP.BF16.PACK_AB R48, RZ, R48 ;  /* 0x00000030ff30723e */ /* 0x000fe200000010ff */
[----:B------:R-:W-:Y:S01]  /*2600*/  HFMA2.BF16_V2 R93, R93.H0_H0, 1, 1, R38.H0_H0 ;  /* 0x3f803f805d5d7831 */ /* 0x000fe20000240826 */
[----:B------:R-:W-:Y:S01]  /*2610*/  SHF.R.U64 R92, R32, 0x10, R33 ;  /* 0x00000010205c7819 */ /* 0x000fe20000001221 */
[----:B------:R-:W-:Y:S01]  /*2620*/  HFMA2.BF16_V2 R46, R151.H0_H0, R46.H0_H0, -RZ.H0_H0 ;  /* 0x2000002e972e7231 */ /* 0x000fe200003408ff */
[----:B------:R-:W-:Y:S01]  /*2630*/  SHF.R.U32.HI R38, RZ, 0x10, R15 ;  /* 0x00000010ff267819 */ /* 0x000fe2000001160f */
[----:B------:R-:W-:Y:S01]  /*2640*/  HFMA2.BF16_V2 R47, R47.H0_H0, 1, 1, R96.H0_H0 ;  /* 0x3f803f802f2f7831 */ /* 0x000fe20000240860 */
[----:B------:R-:W-:Y:S01]  /*2650*/  LOP3.LUT R45, R45, 0xffff, RZ, 0xc0, !PT ;  /* 0x0000ffff2d2d7812 */ /* 0x000fe200078ec0ff */
[----:B------:R-:W-:Y:S01]  /*2660*/  HFMA2.BF16_V2 R91, R91.H0_H0, 1, 1, R36.H0_H0 ;  /* 0x3f803f805b5b7831 */ /* 0x000fe20000240824 */
[----:B------:R-:W-:Y:S01]  /*2670*/  F2FP.BF16.PACK_AB R54, RZ, R54 ;  /* 0x00000036ff36723e */ /* 0x000fe200000010ff */
[----:B------:R-:W-:Y:S01]  /*2680*/  HFMA2.BF16_V2 R44, R44.H0_H0, 1, 1, R114.H0_H0 ;  /* 0x3f803f802c2c7831 */ /* 0x000fe20000240872 */
[----:B------:R-:W-:Y:S01]  /*2690*/  LOP3.LUT R4, R8, 0xffff, R3, 0xf8, !PT ;  /* 0x0000ffff08047812 */ /* 0x000fe200078ef803 */
[----:B------:R-:W-:Y:S01]  /*26a0*/  HFMA2.BF16_V2 R46, R46.H0_H0, 1, 1, R115.H0_H0 ;  /* 0x3f803f802e2e7831 */ /* 0x000fe20000240873 */
[----:B------:R-:W-:Y:S01]  /*26b0*/  SHF.R.U64 R96, R108, 0x10, R109 ;  /* 0x000000106c607819 */ /* 0x000fe2000000126d */
[----:B------:R-:W-:Y:S01]  /*26c0*/  HFMA2.BF16_V2 R40, R152.H0_H0, R40.H0_H0, -RZ.H0_H0 ;  /* 0x2000002898287231 */ /* 0x000fe200003408ff */
[----:B------:R-:W-:Y:S01]  /*26d0*/  LOP3.LUT R3, R6, 0xffff0000, R37, 0xf8, !PT ;  /* 0xffff000006037812 */ /* 0x000fe200078ef825 */
[----:B------:R-:W-:Y:S01]  /*26e0*/  HFMA2.BF16_V2 R48, R148.H0_H0, R48.H0_H0, -RZ.H0_H0 ;  /* 0x2000003094307231 */ /* 0x000fe200003408ff */
[----:B------:R-:W-:Y:S01]  /*26f0*/  SHF.R.U64 R36, R14, 0x10, R15 ;  /* 0x000000100e247819 */ /* 0x000fe2000000120f */
[----:B------:R-:W-:Y:S01]  /*2700*/  HFMA2.BF16_V2 R65, R65.H0_H0, 1, 1, R92.H0_H0 ;  /* 0x3f803f8041417831 */ /* 0x000fe2000024085c */
[----:B------:R-:W-:Y:S01]  /*2710*/  LOP3.LUT R37, R42, 0xffff, RZ, 0xc0, !PT ;  /* 0x0000ffff2a257812 */ /* 0x000fe200078ec0ff */
[----:B------:R-:W-:Y:S01]  /*2720*/  HFMA2.BF16_V2 R103, R103.H0_H0, 1, 1, R38.H0_H0 ;  /* 0x3f803f8067677831 */ /* 0x000fe20000240826 */
[C---:B------:R-:W-:Y:S01]  /*2730*/  SHF.L.U32 R107, R41.reuse, 0x10, RZ ;  /* 0x00000010296b7819 */ /* 0x040fe200000006ff */
[----:B------:R-:W-:Y:S01]  /*2740*/  HFMA2.BF16_V2 R54, R147.H0_H0, R54.H0_H0, -RZ.H0_H0 ;  /* 0x2000003693367231 */ /* 0x000fe200003408ff */
[----:B------:R-:W-:Y:S01]  /*2750*/  SHF.L.U64.HI R8, R41, 0x10, RZ ;  /* 0x0000001029087819 */ /* 0x000fe200000102ff */
        /* <DEDUP_REMOVED lines=8> */
[----:B------:R-:W-:Y:S01]  /*27e0*/  HFMA2.BF16_V2 R54, R54.H0_H0, 1, 1, R111.H0_H0 ;  /* 0x3f803f8036367831 */ /* 0x000fe2000024086f */
[----:B------:R-:W-:Y:S01]  /*27f0*/  F2FP.BF16.PACK_AB R50, RZ, R50 ;  /* 0x00000032ff32723e */ /* 0x000fe200000010ff */
[----:B------:R-:W-:Y:S01]  /*2800*/  HFMA2.BF16_V2 R56, R144.H0_H0, R56.H0_H0, -RZ.H0_H0 ;  /* 0x2000003890387231 */ /* 0x000fe200003408ff */
[----:B------:R-:W-:Y:S01]  /*2810*/  F2FP.BF16.PACK_AB R58, RZ, R58 ;  /* 0x0000003aff3a723e */ /* 0x000fe200000010ff */
[----:B------:R-:W-:Y:S01]  /*2820*/  HFMA2.BF16_V2 R75, R75.H0_H0, 1, 1, R92.H0_H0 ;  /* 0x3f803f804b4b7831 */ /* 0x000fe2000024085c */
        /* <DEDUP_REMOVED lines=12> */
[----:B------:R-:W-:-:S02]  /*28f0*/  F2FP.BF16.PACK_AB R52, RZ, R52 ;  /* 0x00000034ff34723e */ /* 0x000fc400000010ff */
[----:B------:R-:W-:Y:S02]  /*2900*/  F2FP.BF16.PACK_AB R60, RZ, R60 ;  /* 0x0000003cff3c723e */ /* 0x000fe400000010ff */
[----:B------:R-:W-:Y:S01]  /*2910*/  SHF.R.U64 R92, R22, 0x10, R23 ;  /* 0x00000010165c7819 */ /* 0x000fe20000001217 */
[----:B------:R-:W-:Y:S01]  /*2920*/  HFMA2.BF16_V2 R52, R146.H0_H0, R52.H0_H0, -RZ.H0_H0 ;  /* 0x2000003492347231 */ /* 0x000fe200003408ff */
        /* <DEDUP_REMOVED lines=12> */
[----:B------:R-:W-:-:S02]  /*29f0*/  SHF.L.U32 R107, R53, 0x10, RZ ;  /* 0x00000010356b7819 */ /* 0x000fc400000006ff */
[----:B------:R-:W-:Y:S02]  /*2a00*/  SHF.L.U64.HI R40, R53, 0x10, RZ ;  /* 0x0000001035287819 */ /* 0x000fe400000102ff */
[----:B------:R-:W-:Y:S02]  /*2a10*/  SHF.L.U32 R53, R57, 0x10, RZ ;  /* 0x0000001039357819 */ /* 0x000fe400000006ff */
[----:B------:R-:W-:Y:S02]  /*2a20*/  F2FP.BF16.PACK_AB R62, RZ, R62 ;  /* 0x0000003eff3e723e */ /* 0x000fe400000010ff */
[----:B------:R-:W-:Y:S02]  /*2a30*/  F2FP.BF16.PACK_AB R68, RZ, R68 ;  /* 0x00000044ff44723e */ /* 0x000fe400000010ff */
[----:B------:R-:W-:Y:S01]  /*2a40*/  SHF.R.U32.HI R96, RZ, 0x10, R33 ;  /* 0x00000010ff607819 */ /* 0x000fe20000011621 */
[----:B------:R-:W-:Y:S01]  /*2a50*/  HFMA2.BF16_V2 R62, R143.H0_H0, R62.H0_H0, -RZ.H0_H0 ;  /* 0x2000003e8f3e7231 */ /* 0x000fe200003408ff */
[----:B------:R-:W-:Y:S01]  /*2a60*/  SHF.R.U32.HI R92, RZ, 0x10, R19 ;  /* 0x00000010ff5c7819 */ /* 0x000fe20000011613 */
[----:B------:R-:W-:Y:S01]  /*2a70*/  HFMA2.BF16_V2 R68, R138.H0_H0, R68.H0_H0, -RZ.H0_H0 ;  /* 0x200000448a447231 */ /* 0x000fe200003408ff */
[----:B------:R-:W-:Y:S01]  /*2a80*/  LOP3.LUT R44, R61, 0xffff, RZ, 0xc0, !PT ;  /* 0x0000ffff3d2c7812 */ /* 0x000fe200078ec0ff */
        /* <DEDUP_REMOVED lines=13> */
[----:B------:R-:W-:Y:S01]  /*2b60*/  LOP3.LUT R53, R58, 0xffff, RZ, 0xc0, !PT ;  /* 0x0000ffff3a357812 */ /* 0x000fe200078ec0ff */
[----:B------:R-:W-:Y:S01]  /*2b70*/  HFMA2.BF16_V2 R74, R74.H0_H0, 1, 1, R29.H0_H0 ;  /* 0x3f803f804a4a7831 */ /* 0x000fe2000024081d */
[----:B------:R-:W-:-:S02]  /*2b80*/  SHF.L.U64.HI R42, R57, 0x10, RZ ;  /* 0x00000010392a7819 */ /* 0x000fc400000102ff */
[----:B------:R-:W-:Y:S02]  /*2b90*/  SHF.L.U32 R61, R44, 0x10, RZ ;  /* 0x000000102c3d7819 */ /* 0x000fe400000006ff */
[----:B------:R-:W-:Y:S02]  /*2ba0*/  F2FP.BF16.PACK_AB R64, RZ, R64 ;  /* 0x00000040ff40723e */ /* 0x000fe400000010ff */
[----:B------:R-:W-:Y:S02]  /*2bb0*/  LOP3.LUT R65, R65, 0xffff, RZ, 0xc0, !PT ;  /* 0x0000ffff41417812 */ /* 0x000fe400078ec0ff */
[----:B------:R-:W-:Y:S01]  /*2bc0*/  F2FP.BF16.PACK_AB R72, RZ, R72 ;  /* 0x00000048ff48723e */ /* 0x000fe200000010ff */
[----:B------:R-:W-:Y:S01]  /*2bd0*/  HFMA2.BF16_V2 R64, R140.H0_H0, R64.H0_H0, -RZ.H0_H0 ;  /* 0x200000408c407231 */ /* 0x000fe200003408ff */
[----:B------:R-:W-:Y:S02]  /*2be0*/  SHF.R.U64 R96, R26, 0x10, R27 ;  /* 0x000000101a607819 */ /* 0x000fe4000000121b */
[----:B------:R-:W-:Y:S01]  /*2bf0*/  SHF.R.U64 R92, R12, 0x10, R13 ;  /* 0x000000100c5c7819 */ /* 0x000fe2000000120d */
[----:B------:R-:W-:Y:S01]  /*2c00*/  HFMA2.BF16_V2 R72, R136.H0_H0, R72.H0_H0, -RZ.H0_H0 ;  /* 0x2000004888487231 */ /* 0x000fe200003408ff */
[----:B------:R-:W-:Y:S01]  /*2c10*/  LOP3.LUT R69, R69, 0xffff, RZ, 0xc0, !PT ;  /* 0x0000ffff45457812 */ /* 0x000fe200078ec0ff */
[----:B------:R-:W-:Y:S01]  /*2c20*/  HFMA2.BF16_V2 R77, R77.H0_H0, 1, 1, R96.H0_H0 ;  /* 0x3f803f804d4d7831 */ /* 0x000fe20000240860 */
[----:B------:R-:W-:Y:S01]  /*2c30*/  LOP3.LUT R45, R45, 0xffff0000, R38, 0xf8, !PT ;  /* 0xffff00002d2d7812 */ /* 0x000fe200078ef826 */
[----:B------:R-:W-:Y:S01]  /*2c40*/  HFMA2.BF16_V2 R105, R105.H0_H0, 1, 1, R92.H0_H0 ;  /* 0x3f803f8069697831 */ /* 0x000fe2000024085c */
[----:B------:R-:W-:Y:S01]  /*2c50*/  LOP3.LUT R53, R53, 0xffff0000, R42, 0xf8, !PT ;  /* 0xffff000035357812 */ /* 0x000fe200078ef82a */
[----:B------:R-:W-:Y:S01]  /*2c60*/  HFMA2.BF16_V2 R64, R64.H0_H0, 1, 1, R32.H0_H0 ;  /* 0x3f803f8040407831 */ /* 0x000fe20000240820 */
[----:B------:R-:W-:Y:S01]  /*2c70*/  LOP3.LUT R38, R107, 0xffff, R52, 0xf8, !PT ;  /* 0x0000ffff6b267812 */ /* 0x000fe200078ef834 */
[----:B------:R-:W-:Y:S01]  /*2c80*/  HFMA2.BF16_V2 R72, R72.H0_H0, 1, 1, R28.H0_H0 ;  /* 0x3f803f8048487831 */ /* 0x000fe2000024081c */
[----:B------:R-:W-:-:S02]  /*2c90*/  LOP3.LUT R42, R61, 0xffff, R60, 0xf8, !PT ;  /* 0x0000ffff3d2a7812 */ /* 0x000fc400078ef83c */
[----:B------:R-:W-:Y:S02]  /*2ca0*/  LOP3.LUT R61, R66, 0xffff, RZ, 0xc0, !PT ;  /* 0x0000ffff423d7812 */ /* 0x000fe400078ec0ff */
[C---:B------:R-:W-:Y:S02]  /*2cb0*/  SHF.L.U32 R107, R65.reuse, 0x10, RZ ;  /* 0x00000010416b7819 */ /* 0x040fe400000006ff */
[----:B------:R-:W-:Y:S02]  /*2cc0*/  SHF.L.U64.HI R46, R65, 0x10, RZ ;  /* 0x00000010412e7819 */ /* 0x000fe400000102ff */
[----:B------:R-:W-:Y:S02]  /*2cd0*/  F2FP.BF16.PACK_AB R76, RZ, R76 ;  /* 0x0000004cff4c723e */ /* 0x000fe400000010ff */
[----:B------:R-:W-:Y:S02]  /*2ce0*/  SHF.L.U32 R65, R69, 0x10, RZ ;  /* 0x0000001045417819 */ /* 0x000fe400000006ff */
[----:B------:R-:W-:Y:S01]  /*2cf0*/  LOP3.LUT R73, R73, 0xffff, RZ, 0xc0, !PT ;  /* 0x0000ffff49497812 */ /* 0x000fe200078ec0ff */
[----:B------:R-:W-:Y:S01]  /*2d00*/  HFMA2.BF16_V2 R76, R134.H0_H0, R76.H0_H0, -RZ.H0_H0 ;  /* 0x2000004c864c7231 */ /* 0x000fe200003408ff */
[----:B------:R-:W-:-:S02]  /*2d10*/  F2FP.BF16.PACK_AB R80, RZ, R80 ;  /* 0x00000050ff50723e */ /* 0x000fc400000010ff */
[----:B------:R-:W-:Y:S01]  /*2d20*/  F2FP.BF16.PACK_AB R106, RZ, R106 ;  /* 0x0000006aff6a723e */ /* 0x000fe200000010ff */
[----:B------:R-:W-:Y:S01]  /*2d30*/  HFMA2.BF16_V2 R76, R76.H0_H0, 1, 1, R26.H0_H0 ;  /* 0x3f803f804c4c7831 */ /* 0x000fe2000024081a */
[----:B------:R-:W-:Y:S01]  /*2d40*/  LOP3.LUT R61, R61, 0xffff0000, R46, 0xf8, !PT ;  /* 0xffff00003d3d7812 */ /* 0x000fe200078ef82e */
[----:B------:R-:W-:Y:S01]  /*2d50*/  HFMA2.BF16_V2 R80, R132.H0_H0, R80.H0_H0, -RZ.H0_H0 ;  /* 0x2000005084507231 */ /* 0x000fe200003408ff */
[----:B------:R-:W-:Y:S01]  /*2d60*/  SHF.L.U64.HI R48, R69, 0x10, RZ ;  /* 0x0000001045307819 */ /* 0x000fe200000102ff */
[----:B------:R-:W-:Y:S01]  /*2d70*/  HFMA2.BF16_V2 R106, R121.H0_H0, R106.H0_H0, -RZ.H0_H0 ;  /* 0x2000006a796a7231 */ /* 0x000fe200003408ff */
[----:B------:R-:W-:Y:S01]  /*2d80*/  F2FP.BF16.PACK_AB R82, RZ, R82 ;  /* 0x00000052ff52723e */ /* 0x000fe200000010ff */
[----:B------:R-:W-:Y:S01]  /*2d90*/  HFMA2.BF16_V2 R80, R80.H0_H0, 1, 1, R24.H0_H0 ;  /* 0x3f803f8050507831 */ /* 0x000fe20000240818 */
[----:B------:R-:W-:Y:S01]  /*2da0*/  LOP3.LUT R57, R62, 0xffff, RZ, 0xc0, !PT ;  /* 0x0000ffff3e397812 */ /* 0x000fe200078ec0ff */
[----:B------:R-:W-:Y:S01]  /*2db0*/  HFMA2.BF16_V2 R106, R106.H0_H0, 1, 1, R13.H0_H0 ;  /* 0x3f803f806a6a7831 */ /* 0x000fe2000024080d */
[----:B------:R-:W-:Y:S01]  /*2dc0*/  SHF.L.U64.HI R44, R44, 0x10, RZ ;  /* 0x000000102c2c7819 */ /* 0x000fe200000102ff */
[----:B------:R-:W-:Y:S01]  /*2dd0*/  HFMA2.BF16_V2 R82, R133.H0_H0, R82.H0_H0, -RZ.H0_H0 ;  /* 0x2000005285527231 */ /* 0x000fe200003408ff */
[----:B------:R-:W-:-:S02]  /*2de0*/  LOP3.LUT R46, R65, 0xffff, R68, 0xf8, !PT ;  /* 0x0000ffff412e7812 */ /* 0x000fc400078ef844 */
[C---:B------:R-:W-:Y:S01]  /*2df0*/  SHF.L.U32 R69, R73.reuse, 0x10, RZ ;  /* 0x0000001049457819 */ /* 0x040fe200000006ff */
[----:B------:R-:W-:Y:S01]  /*2e00*/  HFMA2.BF16_V2 R82, R82.H0_H0, 1, 1, R25.H0_H0 ;  /* 0x3f803f8052527831 */ /* 0x000fe20000240819 */
[----:B------:R-:W-:Y:S02]  /*2e10*/  LOP3.LUT R65, R70, 0xffff, RZ, 0xc0, !PT ;  /* 0x0000ffff46417812 */ /* 0x000fe400078ec0ff */
[----:B------:R-:W-:Y:S02]  /*2e20*/  LOP3.LUT R66, R74, 0xffff, RZ, 0xc0, !PT ;  /* 0x0000ffff4a427812 */ /* 0x000fe400078ec0ff */
[----:B------:R-:W-:Y:S02]  /*2e30*/  SHF.L.U64.HI R73, R73, 0x10, RZ ;  /* 0x0000001049497819 */ /* 0x000fe400000102ff */
[----:B------:R-:W-:Y:S02]  /*2e40*/  LOP3.LUT R77, R77, 0xffff, RZ, 0xc0, !PT ;  /* 0x0000ffff4d4d7812 */ /* 0x000fe400078ec0ff */
[----:B------:R-:W-:-:S02]  /*2e50*/  LOP3.LUT R105, R105, 0xffff, RZ, 0xc0, !PT ;  /* 0x0000ffff69697812 */ /* 0x000fc400078ec0ff */
[----:B------:R-:W-:Y:S02]  /*2e60*/  LOP3.LUT R81, R81, 0xffff, RZ, 0xc0, !PT ;  /* 0x0000ffff51517812 */ /* 0x000fe400078ec0ff */
[----:B------:R-:W-:Y:S02]  /*2e70*/  LOP3.LUT R57, R57, 0xffff0000, R44, 0xf8, !PT ;  /* 0xffff000039397812 */ /* 0x000fe400078ef82c */
[----:B------:R-:W-:Y:S02]  /*2e80*/  F2FP.BF16.PACK_AB R84, RZ, R84 ;  /* 0x00000054ff54723e */ /* 0x000fe400000010ff */
[----:B------:R-:W-:Y:S02]  /*2e90*/  SHF.R.U32.HI R96, RZ, 0x10, R23 ;  /* 0x00000010ff607819 */ /* 0x000fe40000011617 */
[----:B------:R-:W-:Y:S01]  /*2ea0*/  LOP3.LUT R44, R107, 0xffff, R64, 0xf8, !PT ;  /* 0x0000ffff6b2c7812 */ /* 0x000fe200078ef840 */
[----:B------:R-:W-:Y:S01]  /*2eb0*/  HFMA2.BF16_V2 R84, R130.H0_H0, R84.H0_H0, -RZ.H0_H0 ;  /* 0x2000005482547231 */ /* 0x000fe200003408ff */
[----:B------:R-:W-:Y:S01]  /*2ec0*/  LOP3.LUT R65, R65, 0xffff0000, R48, 0xf8, !PT ;  /* 0xffff000041417812 */ /* 0x000fe200078ef830 */
[----:B------:R-:W-:Y:S01]  /*2ed0*/  HFMA2.BF16_V2 R87, R87.H0_H0, 1, 1, R96.H0_H0 ;  /* 0x3f803f8057577831 */ /* 0x000fe20000240860 */
[----:B------:R-:W-:Y:S01]  /*2ee0*/  LOP3.LUT R66, R66, 0xffff0000, R73, 0xf8, !PT ;  /* 0xffff000042427812 */ /* 0x000fe200078ef849 */
[----:B------:R-:W-:Y:S01]  /*2ef0*/  HFMA2.BF16_V2 R84, R84.H0_H0, 1, 1, R22.H0_H0 ;  /* 0x3f803f8054547831 */ /* 0x000fe20000240816 */
[----:B------:R-:W-:-:S02]  /*2f00*/  LOP3.LUT R48, R69, 0xffff, R72, 0xf8, !PT ;  /* 0x0000ffff45307812 */ /* 0x000fc400078ef848 */
[----:B------:R-:W-:Y:S02]  /*2f10*/  SHF.L.U32 R73, R77, 0x10, RZ ;  /* 0x000000104d497819 */ /* 0x000fe400000006ff */
[----:B------:R-:W-:Y:S02]  /*2f20*/  SHF.L.U32 R64, R105, 0x10, RZ ;  /* 0x0000001069407819 */ /* 0x000fe400000006ff */
[----:B------:R-:W-:Y:S02]  /*2f30*/  SHF.L.U32 R69, R81, 0x10, RZ ;  /* 0x0000001051457819 */ /* 0x000fe400000006ff */
[----:B------:R-:W-:Y:S02]  /*2f40*/  F2FP.BF16.PACK_AB R78, RZ, R78 ;  /* 0x0000004eff4e723e */ /* 0x000fe400000010ff */
[----:B------:R-:W-:Y:S02]  /*2f50*/  F2FP.BF16.PACK_AB R88, RZ, R88 ;  /* 0x00000058ff58723e */ /* 0x000fe400000010ff */
        /* <DEDUP_REMOVED lines=8> */
[----:B------:R-:W-:Y:S01]  /*2fe0*/  LOP3.LUT R52, R69, 0xffff, R80, 0xf8, !PT ;  /* 0x0000ffff45347812 */ /* 0x000fe200078ef850 */
[----:B------:R-:W-:Y:S01]  /*2ff0*/  HFMA2.BF16_V2 R98, R125.H0_H0, R98.H0_H0, -RZ.H0_H0 ;  /* 0x200000627d627231 */ /* 0x000fe200003408ff */
[----:B------:R-:W-:Y:S01]  /*3000*/  LOP3.LUT R85, R85, 0xffff, RZ, 0xc0, !PT ;  /* 0x0000ffff55557812 */ /* 0x000fe200078ec0ff */
[----:B------:R-:W-:Y:S01]  /*3010*/  HFMA2.BF16_V2 R97, R97.H0_H0, 1, 1, R96.H0_H0 ;  /* 0x3f803f8061617831 */ /* 0x000fe20000240860 */
[----:B------:R-:W-:Y:S01]  /*3020*/  LOP3.LUT R76, R106, 0xffff, RZ, 0xc0, !PT ;  /* 0x0000ffff6a4c7812 */ /* 0x000fe200078ec0ff */
[----:B------:R-:W-:Y:S01]  /*3030*/  HFMA2.BF16_V2 R98, R98.H0_H0, 1, 1, R17.H0_H0 ;  /* 0x3f803f8062627831 */ /* 0x000fe20000240811 */
[----:B------:R-:W-:-:S02]  /*3040*/  SHF.L.U64.HI R5, R105, 0x10, RZ ;  /* 0x0000001069057819 */ /* 0x000fc400000102ff */
[----:B------:R-:W-:Y:S02]  /*3050*/  LOP3.LUT R80, R39, 0xffff, RZ, 0xc0, !PT ;  /* 0x0000ffff27507812 */ /* 0x000fe400078ec0ff */
[----:B------:R-:W-:Y:S02]  /*3060*/  LOP3.LUT R69, R82, 0xffff, RZ, 0xc0, !PT ;  /* 0x0000ffff52457812 */ /* 0x000fe400078ec0ff */
[----:B------:R-:W-:Y:S02]  /*3070*/  SHF.L.U64.HI R54, R81, 0x10, RZ ;  /* 0x0000001051367819 */ /* 0x000fe400000102ff */
[----:B------:R-:W-:Y:S02]  /*3080*/  F2FP.BF16.PACK_AB R86, RZ, R86 ;  /* 0x00000056ff56723e */ /* 0x000fe400000010ff */
[----:B------:R-:W-:Y:S02]  /*3090*/  SHF.L.U32 R73, R85, 0x10, RZ ;  /* 0x0000001055497819 */ /* 0x000fe400000006ff */
[----:B------:R-:W-:Y:S01]  /*30a0*/  LOP3.LUT R76, R76, 0xffff0000, R5, 0xf8, !PT ;  /* 0xffff00004c4c7812 */ /* 0x000fe200078ef805 */
[----:B------:R-:W-:Y:S01]  /*30b0*/  HFMA2.BF16_V2 R86, R131.H0_H0, R86.H0_H0, -RZ.H0_H0 ;  /* 0x2000005683567231 */ /* 0x000fe200003408ff */
[----:B------:R-:W-:-:S02]  /*30c0*/  LOP3.LUT R89, R89, 0xffff, RZ, 0xc0, !PT ;  /* 0x0000ffff59597812 */ /* 0x000fc400078ec0ff */
[----:B------:R-:W-:Y:S01]  /*30d0*/  PRMT R5, R3, 0x5410, R80 ;  /* 0x0000541003057816 */ /* 0x000fe20000000050 */
[----:B------:R-:W-:Y:S01]  /*30e0*/  HFMA2.BF16_V2 R86, R86.H0_H0, 1, 1, R23.H0_H0 ;  /* 0x3f803f8056567831 */ /* 0x000fe20000240817 */
[----:B------:R-:W0:Y:S01]  /*30f0*/  S2R R3, SR_TID.X ;  /* 0x0000000000037919 */ /* 0x000e220000002100 */
[----:B------:R-:W-:Y:S02]  /*3100*/  LOP3.LUT R69, R69, 0xffff0000, R54, 0xf8, !PT ;  /* 0xffff000045457812 */ /* 0x000fe400078ef836 */
[----:B------:R-:W-:Y:S02]  /*3110*/  LOP3.LUT R54, R73, 0xffff, R84, 0xf8, !PT ;  /* 0x0000ffff49367812 */ /* 0x000fe400078ef854 */
[----:B------:R-:W-:Y:S02]  /*3120*/  F2FP.BF16.PACK_AB R90, RZ, R90 ;  /* 0x0000005aff5a723e */ /* 0x000fe400000010ff */
[----:B------:R-:W-:Y:S02]  /*3130*/  F2FP.BF16.PACK_AB R100, RZ, R100 ;  /* 0x00000064ff64723e */ /* 0x000fe400000010ff */
[----:B------:R-:W-:Y:S01]  /*3140*/  SHF.L.U32 R73, R89, 0x10, RZ ;  /* 0x0000001059497819 */ /* 0x000fe200000006ff */
[----:B------:R-:W-:Y:S01]  /*3150*/  HFMA2.BF16_V2 R90, R129.H0_H0, R90.H0_H0, -RZ.H0_H0 ;  /* 0x2000005a815a7231 */ /* 0x000fe200003408ff */
[----:B------:R-:W-:Y:S01]  /*3160*/  F2FP.BF16.PACK_AB R102, RZ, R102 ;  /* 0x00000066ff66723e */ /* 0x000fe200000010ff */
[----:B------:R-:W-:Y:S01]  /*3170*/  HFMA2.BF16_V2 R7, R122.H0_H0, R100.H0_H0, -RZ.H0_H0 ;  /* 0x200000647a077231 */ /* 0x000fe200003408ff */
[----:B------:R-:W-:Y:S01]  /*3180*/  LOP3.LUT R93, R93, 0xffff, RZ, 0xc0, !PT ;  /* 0x0000ffff5d5d7812 */ /* 0x000fe200078ec0ff */
[----:B------:R-:W-:Y:S01]  /*3190*/  HFMA2.BF16_V2 R90, R90.H0_H0, 1, 1, R21.H0_H0 ;  /* 0x3f803f805a5a7831 */ /* 0x000fe20000240815 */
[----:B------:R-:W-:Y:S01]  /*31a0*/  LOP3.LUT R97, R97, 0xffff, RZ, 0xc0, !PT ;  /* 0x0000ffff61617812 */ /* 0x000fe200078ec0ff */
[----:B------:R-:W-:Y:S01]  /*31b0*/  HFMA2.BF16_V2 R102, R123.H0_H0, R102.H0_H0, -RZ.H0_H0 ;  /* 0x200000667b667231 */ /* 0x000fe200003408ff */
[----:B------:R-:W-:Y:S01]  /*31c0*/  LOP3.LUT R68, R78, 0xffff, RZ, 0xc0, !PT ;  /* 0x0000ffff4e447812 */ /* 0x000fe200078ec0ff */
[----:B------:R-:W-:Y:S01]  /*31d0*/  HFMA2.BF16_V2 R7, R7.H0_H0, 1, 1, R14.H0_H0 ;  /* 0x3f803f8007077831 */ /* 0x000fe2000024080e */
[----:B------:R-:W-:Y:S01]  /*31e0*/  SHF.L.U64.HI R77, R77, 0x10, RZ ;  /* 0x000000104d4d7819 */ /* 0x000fe200000102ff */
[----:B------:R-:W-:Y:S01]  /*31f0*/  HFMA2.BF16_V2 R102, R102.H0_H0, 1, 1, R15.H0_H0 ;  /* 0x3f803f8066667831 */ /* 0x000fe2000024080f */
[----:B------:R-:W-:-:S02]  /*3200*/  LOP3.LUT R56, R73, 0xffff, R88, 0xf8, !PT ;  /* 0x0000ffff49387812 */ /* 0x000fc400078ef858 */
[----:B------:R-:W-:Y:S02]  /*3210*/  F2FP.BF16.PACK_AB R94, RZ, R94 ;  /* 0x0000005eff5e723e */ /* 0x000fe400000010ff */
[----:B------:R-:W-:Y:S02]  /*3220*/  SHF.L.U32 R58, R93, 0x10, RZ ;  /* 0x000000105d3a7819 */ /* 0x000fe400000006ff */
[----:B------:R-:W-:Y:S01]  /*3230*/  LOP3.LUT R73, R98, 0xffff, RZ, 0xc0, !PT ;  /* 0x0000ffff62497812 */ /* 0x000fe200078ec0ff */
[----:B------:R-:W-:Y:S01]  /*3240*/  HFMA2.BF16_V2 R94, R127.H0_H0, R94.H0_H0, -RZ.H0_H0 ;  /* 0x2000005e7f5e7231 */ /* 0x000fe200003408ff */
[----:B------:R-:W-:Y:S02]  /*3250*/  SHF.L.U64.HI R62, R97, 0x10, RZ ;  /* 0x00000010613e7819 */ /* 0x000fe400000102ff */
[----:B------:R-:W-:Y:S01]  /*3260*/  LOP3.LUT R101, R101, 0xffff, RZ, 0xc0, !PT ;  /* 0x0000ffff65657812 */ /* 0x000fe200078ec0ff */
[----:B------:R-:W-:Y:S01]  /*3270*/  HFMA2.BF16_V2 R94, R94.H0_H0, 1, 1, R19.H0_H0 ;  /* 0x3f803f805e5e7831 */ /* 0x000fe20000240813 */
[----:B------:R-:W-:-:S02]  /*3280*/  LOP3.LUT R68, R68, 0xffff0000, R77, 0xf8, !PT ;  /* 0xffff000044447812 */ /* 0x000fc400078ef84d */
[----:B------:R-:W-:Y:S02]  /*3290*/  LOP3.LUT R70, R86, 0xffff, RZ, 0xc0, !PT ;  /* 0x0000ffff56467812 */ /* 0x000fe400078ec0ff */
[----:B------:R-:W-:Y:S02]  /*32a0*/  SHF.L.U64.HI R77, R85, 0x10, RZ ;  /* 0x00000010554d7819 */ /* 0x000fe400000102ff */
[----:B------:R-:W-:Y:S02]  /*32b0*/  LOP3.LUT R58, R58, 0xffff, R9, 0xf8, !PT ;  /* 0x0000ffff3a3a7812 */ /* 0x000fe400078ef809 */
[----:B------:R-:W-:Y:S02]  /*32c0*/  LOP3.LUT R73, R73, 0xffff0000, R62, 0xf8, !PT ;  /* 0xffff000049497812 */ /* 0x000fe400078ef83e */
[----:B------:R-:W-:Y:S02]  /*32d0*/  PRMT R60, R0, 0x7610, R60 ;  /* 0x00007610003c7816 */ /* 0x000fe4000000003c */
[----:B------:R-:W-:-:S02]  /*32e0*/  SHF.L.U32 R9, R97, 0x10, RZ ;  /* 0x0000001061097819 */ /* 0x000fc400000006ff */
[----:B------:R-:W-:Y:S02]  /*32f0*/  SHF.L.U32 R62, R101, 0x10, RZ ;  /* 0x00000010653e7819 */ /* 0x000fe400000006ff */
[----:B------:R-:W-:Y:S02]  /*3300*/  LOP3.LUT R78, R43, 0xffff, RZ, 0xc0, !PT ;  /* 0x0000ffff2b4e7812 */ /* 0x000fe400078ec0ff */
[----:B------:R-:W-:Y:S02]  /*3310*/  LOP3.LUT R70, R70, 0xffff0000, R77, 0xf8, !PT ;  /* 0xffff000046467812 */ /* 0x000fe400078ef84d */
[----:B------:R-:W-:Y:S02]  /*3320*/  LOP3.LUT R72, R90, 0xffff, RZ, 0xc0, !PT ;  /* 0x0000ffff5a487812 */ /* 0x000fe400078ec0ff */
[----:B------:R-:W-:Y:S02]  /*3330*/  SHF.L.U64.HI R77, R89, 0x10, RZ ;  /* 0x00000010594d7819 */ /* 0x000fe400000102ff */
[----:B------:R-:W-:-:S02]  /*3340*/  LOP3.LUT R60, R9, 0xffff, R60, 0xf8, !PT ;  /* 0x0000ffff093c7812 */ /* 0x000fc400078ef83c */
[----:B------:R-:W-:Y:S02]  /*3350*/  LOP3.LUT R62, R62, 0xffff, R7, 0xf8, !PT ;  /* 0x0000ffff3e3e7812 */ /* 0x000fe400078ef807 */
[----:B------:R-:W-:Y:S02]  /*3360*/  LOP3.LUT R74, R102, 0xffff, RZ, 0xc0, !PT ;  /* 0x0000ffff664a7812 */ /* 0x000fe400078ec0ff */
[----:B------:R-:W-:Y:S02]  /*3370*/  SHF.L.U64.HI R9, R101, 0x10, RZ ;  /* 0x0000001065097819 */ /* 0x000fe400000102ff */
[----:B------:R-:W-:Y:S02]  /*3380*/  PRMT R7, R37, 0x5410, R78 ;  /* 0x0000541025077816 */ /* 0x000fe4000000004e */
[----:B------:R-:W-:Y:S02]  /*3390*/  LOP3.LUT R78, R47, 0xffff, RZ, 0xc0, !PT ;  /* 0x0000ffff2f4e7812 */ /* 0x000fe400078ec0ff */
[----:B------:R-:W-:-:S02]  /*33a0*/  LOP3.LUT R80, R55, 0xffff, RZ, 0xc0, !PT ;  /* 0x0000ffff37507812 */ /* 0x000fc400078ec0ff */
[----:B------:R-:W-:Y:S02]  /*33b0*/  LOP3.LUT R72, R72, 0xffff0000, R77, 0xf8, !PT ;  /* 0xffff000048487812 */ /* 0x000fe400078ef84d */
[----:B------:R-:W-:Y:S02]  /*33c0*/  LOP3.LUT R75, R75, 0xffff, RZ, 0xc0, !PT ;  /* 0x0000ffff4b4b7812 */ /* 0x000fe400078ec0ff */
[----:B------:R-:W-:Y:S02]  /*33d0*/  LOP3.LUT R0, R94, 0xffff, RZ, 0xc0, !PT ;  /* 0x0000ffff5e007812 */ /* 0x000fe400078ec0ff */
[----:B------:R-:W-:Y:S02]  /*33e0*/  SHF.L.U64.HI R77, R93, 0x10, RZ ;  /* 0x000000105d4d7819 */ /* 0x000fe400000102ff */
[----:B------:R-:W-:Y:S02]  /*33f0*/  LOP3.LUT R74, R74, 0xffff0000, R9, 0xf8, !PT ;  /* 0xffff00004a4a7812 */ /* 0x000fe400078ef809 */
[----:B------:R-:W-:-:S02]  /*3400*/  PRMT R9, R41, 0x5410, R78 ;  /* 0x0000541029097816 */ /* 0x000fc4000000004e */
[----:B------:R-:W-:Y:S02]  /*3410*/  LOP3.LUT R78, R59, 0xffff, RZ, 0xc0, !PT ;  /* 0x0000ffff3b4e7812 */ /* 0x000fe400078ec0ff */
[----:B------:R-:W-:Y:S02]  /*3420*/  PRMT R39, R49, 0x5410, R80 ;  /* 0x0000541031277816 */ /* 0x000fe40000000050 */
[----:B0-----:R-:W-:Y:S02]  /*3430*/  LOP3.LUT R3, R3, 0x1f, RZ, 0xc0, !PT ;  /* 0x0000001f03037812 */ /* 0x001fe400078ec0ff */
[----:B------:R-:W-:Y:S02]  /*3440*/  PRMT R49, R66, 0x5410, R75 ;  /* 0x0000541042317816 */ /* 0x000fe4000000004b */
[----:B------:R-:W-:Y:S01]  /*3450*/  LOP3.LUT R0, R0, 0xffff0000, R77, 0xf8, !PT ;  /* 0xffff000000007812 */ /* 0x000fe200078ef84d */
[----:B------:R-:W-:Y:S01]  /*3460*/  IMAD R3, R2, 0x240, R3 ;  /* 0x0000024002037824 */ /* 0x000fe200078e0203 */
[----:B------:R-:W-:Y:S01]  /*3470*/  LOP3.LUT R66, R83, 0xffff, RZ, 0xc0, !PT ;  /* 0x0000ffff53427812 */ /* 0x000fe200078ec0ff */
[----:B------:R-:W-:Y:S01]  /*3480*/  IMAD R2, R11, c[0x0][0x160], R2 ;  /* 0x000058000b027a24 */ /* 0x000fe200078e0202 */
[----:B------:R-:W-:-:S02]  /*3490*/  LOP3.LUT R95, R95, 0xffff, RZ, 0xc0, !PT ;  /* 0x0000ffff5f5f7812 */ /* 0x000fc400078ec0ff */
[----:B------:R-:W-:Y:S02]  /*34a0*/  PRMT R41, R53, 0x5410, R78 ;  /* 0x0000541035297816 */ /* 0x000fe4000000004e */
[----:B------:R-:W-:Y:S02]  /*34b0*/  LOP3.LUT R82, R51, 0xffff, RZ, 0xc0, !PT ;  /* 0x0000ffff33527812 */ /* 0x000fe400078ec0ff */
[----:B------:R-:W-:Y:S02]  /*34c0*/  LOP3.LUT R78, R63, 0xffff, RZ, 0xc0, !PT ;  /* 0x0000ffff3f4e7812 */ /* 0x000fe400078ec0ff */
[----:B------:R-:W-:Y:S02]  /*34d0*/  LOP3.LUT R80, R67, 0xffff, RZ, 0xc0, !PT ;  /* 0x0000ffff43507812 */ /* 0x000fe400078ec0ff */
[----:B------:R-:W-:Y:S02]  /*34e0*/  PRMT R53, R69, 0x5410, R66 ;  /* 0x0000541045357816 */ /* 0x000fe40000000042 */
[----:B------:R-:W-:-:S02]  /*34f0*/  PRMT R59, R0, 0x5410, R95 ;  /* 0x00005410003b7816 */ /* 0x000fc4000000005f */
[----:B------:R-:W-:Y:S02]  /*3500*/  LOP3.LUT R66, R99, 0xffff, RZ, 0xc0, !PT ;  /* 0x0000ffff63427812 */ /* 0x000fe400078ec0ff */
[----:B------:R-:W-:Y:S02]  /*3510*/  MOV R0, 0x8 ;  /* 0x0000000800007802 */ /* 0x000fe40000000f00 */
[----:B------:R-:W-:Y:S02]  /*3520*/  PRMT R37, R45, 0x5410, R82 ;  /* 0x000054102d257816 */ /* 0x000fe40000000052 */
[----:B------:R-:W-:Y:S02]  /*3530*/  PRMT R43, R57, 0x5410, R78 ;  /* 0x00005410392b7816 */ /* 0x000fe4000000004e */
[----:B------:R-:W-:Y:S02]  /*3540*/  LOP3.LUT R79, R79, 0xffff, RZ, 0xc0, !PT ;  /* 0x0000ffff4f4f7812 */ /* 0x000fe400078ec0ff */
[----:B------:R-:W-:-:S02]  /*3550*/  LOP3.LUT R78, R71, 0xffff, RZ, 0xc0, !PT ;  /* 0x0000ffff474e7812 */ /* 0x000fc400078ec0ff */
[----:B------:R-:W-:Y:S02]  /*3560*/  PRMT R45, R61, 0x5410, R80 ;  /* 0x000054103d2d7816 */ /* 0x000fe40000000050 */
[----:B------:R-:W-:Y:S02]  /*3570*/  IADD3 R69, R3, 0x20, RZ ;  /* 0x0000002003457810 */ /* 0x000fe40007ffe0ff */
[----:B------:R-:W-:Y:S02]  /*3580*/  LOP3.LUT R87, R87, 0xffff, RZ, 0xc0, !PT ;  /* 0x0000ffff57577812 */ /* 0x000fe400078ec0ff */
[----:B------:R-:W-:Y:S01]  /*3590*/  PRMT R61, R73, 0x5410, R66 ;  /* 0x00005410493d7816 */ /* 0x000fe20000000042 */
[C---:B------:R-:W-:Y:S01]  /*35a0*/  IMAD.WIDE.U32 R66, R3.reuse, R0, c[0x0][0x178] ;  /* 0x00005e0003427625 */ /* 0x040fe200078e0000 */
[----:B------:R-:W-:Y:S02]  /*35b0*/  IADD3 R71, R3, 0x40, RZ ;  /* 0x0000004003477810 */ /* 0x000fe40007ffe0ff */
[----:B------:R-:W-:-:S02]  /*35c0*/  LOP3.LUT R91, R91, 0xffff, RZ, 0xc0, !PT ;  /* 0x0000ffff5b5b7812 */ /* 0x000fc400078ec0ff */
[----:B------:R-:W-:Y:S01]  /*35d0*/  IADD3 R73, R3, 0x60, RZ ;  /* 0x0000006003497810 */ /* 0x000fe20007ffe0ff */
[----:B------:R0:W-:Y:S01]  /*35e0*/  STG.E.64 [R66.64], R4 ;  /* 0x0000000442007986 */ /* 0x0001e2000c101b04 */
[----:B------:R-:W-:Y:S01]  /*35f0*/  PRMT R51, R68, 0x5410, R79 ;  /* 0x0000541044337816 */ /* 0x000fe2000000004f */
[-C--:B------:R-:W-:Y:S01]  /*3600*/  IMAD.WIDE.U32 R68, R69, R0.reuse, c[0x0][0x178] ;  /* 0x00005e0045447625 */ /* 0x080fe200078e0000 */
[----:B------:R-:W-:Y:S02]  /*3610*/  LOP3.LUT R103, R103, 0xffff, RZ, 0xc0, !PT ;  /* 0x0000ffff67677812 */ /* 0x000fe400078ec0ff */
[C---:B------:R-:W-:Y:S02]  /*3620*/  IADD3 R75, R3.reuse, 0x80, RZ ;  /* 0x00000080034b7810 */ /* 0x040fe40007ffe0ff */
[----:B------:R-:W-:Y:S01]  /*3630*/  IADD3 R79, R3, 0xa0, RZ ;  /* 0x000000a0034f7810 */ /* 0x000fe20007ffe0ff */
[----:B------:R1:W-:Y:S01]  /*3640*/  STG.E.64 [R68.64], R6 ;  /* 0x0000000644007986 */ /* 0x0003e2000c101b04 */
[----:B------:R-:W-:Y:S01]  /*3650*/  PRMT R55, R70, 0x5410, R87 ;  /* 0x0000541046377816 */ /* 0x000fe20000000057 */
[----:B------:R-:W-:Y:S01]  /*3660*/  IMAD.WIDE.U32 R70, R71, R0, c[0x0][0x178] ;  /* 0x00005e0047467625 */ /* 0x000fe200078e0000 */
[----:B------:R-:W-:-:S02]  /*3670*/  PRMT R57, R72, 0x5410, R91 ;  /* 0x0000541048397816 */ /* 0x000fc4000000005b */
[----:B------:R-:W-:Y:S01]  /*3680*/  PRMT R63, R74, 0x5410, R103 ;  /* 0x000054104a3f7816 */ /* 0x000fe20000000067 */
[-C--:B------:R-:W-:Y:S01]  /*3690*/  IMAD.WIDE.U32 R72, R73, R0.reuse, c[0x0][0x178] ;  /* 0x00005e0049487625 */ /* 0x080fe200078e0000 */
[C---:B------:R-:W-:Y:S01]  /*36a0*/  IADD3 R77, R3.reuse, 0xc0, RZ ;  /* 0x000000c0034d7810 */ /* 0x040fe20007ffe0ff */
[----:B------:R2:W-:Y:S01]  /*36b0*/  STG.E.64 [R70.64], R8 ;  /* 0x0000000846007986 */ /* 0x0005e2000c101b04 */
[----:B0-----:R-:W-:Y:S01]  /*36c0*/  IADD3 R67, R3, 0xe0, RZ ;  /* 0x000000e003437810 */ /* 0x001fe20007ffe0ff */
[-C--:B------:R-:W-:Y:S01]  /*36d0*/  IMAD.WIDE.U32 R74, R75, R0.reuse, c[0x0][0x178] ;  /* 0x00005e004b4a7625 */ /* 0x080fe200078e0000 */
[----:B------:R-:W-:Y:S01]  /*36e0*/  PRMT R47, R65, 0x5410, R78 ;  /* 0x00005410412f7816 */ /* 0x000fe2000000004e */
[----:B------:R0:W-:Y:S01]  /*36f0*/  STG.E.64 [R72.64], R36 ;  /* 0x0000002448007986 */ /* 0x0001e2000c101b04 */
[----:B------:R-:W-:Y:S01]  /*3700*/  LOP3.LUT R65, R10, 0xffff, RZ, 0xc0, !PT ;  /* 0x0000ffff0a417812 */ /* 0x000fe200078ec0ff */
[-C--:B------:R-:W-:Y:S01]  /*3710*/  IMAD.WIDE.U32 R4, R79, R0.reuse, c[0x0][0x178] ;  /* 0x00005e004f047625 */ /* 0x080fe200078e0000 */
[----:B-1----:R-:W-:Y:S01]  /*3720*/  IADD3 R69, R3, 0x100, RZ ;  /* 0x0000010003457810 */ /* 0x002fe20007ffe0ff */
[----:B------:R1:W-:Y:S01]  /*3730*/  STG.E.64 [R74.64], R38 ;  /* 0x000000264a007986 */ /* 0x0003e2000c101b04 */
[----:B------:R-:W-:Y:S01]  /*3740*/  PRMT R65, R76, 0x5410, R65 ;  /* 0x000054104c417816 */ /* 0x000fe20000000041 */
[-C--:B------:R-:W-:Y:S01]  /*3750*/  IMAD.WIDE.U32 R6, R77, R0.reuse, c[0x0][0x178] ;  /* 0x00005e004d067625 */ /* 0x080fe200078e0000 */
[----:B------:R-:W-:Y:S01]  /*3760*/  ISETP.GE.AND P0, PT, R2, c[0x0][0x164], PT ;  /* 0x0000590002007a0c */ /* 0x000fe20003f06270 */
[----:B------:R3:W-:Y:S02]  /*3770*/  STG.E.64 [R4.64], R40 ;  /* 0x0000002804007986 */ /* 0x0007e4000c101b04 */
[-C--:B--2---:R-:W-:Y:S01]  /*3780*/  IMAD.WIDE.U32 R8, R67, R0.reuse, c[0x0][0x178] ;  /* 0x00005e0043087625 */ /* 0x084fe200078e0000 */
[----:B------:R-:W-:Y:S01]  /*3790*/  IADD3 R67, R3, 0x120, RZ ;  /* 0x0000012003437810 */ /* 0x000fe20007ffe0ff */
[----:B------:R2:W-:Y:S02]  /*37a0*/  STG.E.64 [R6.64], R42 ;  /* 0x0000002a06007986 */ /* 0x0005e4000c101b04 */
[-C--:B0-----:R-:W-:Y:S01]  /*37b0*/  IMAD.WIDE.U32 R36, R69, R0.reuse, c[0x0][0x178] ;  /* 0x00005e0045247625 */ /* 0x081fe200078e0000 */
[----:B------:R-:W-:Y:S01]  /*37c0*/  IADD3 R69, R3, 0x140, RZ ;  /* 0x0000014003457810 */ /* 0x000fe20007ffe0ff */
[----:B------:R0:W-:Y:S02]  /*37d0*/  STG.E.64 [R8.64], R44 ;  /* 0x0000002c08007986 */ /* 0x0001e4000c101b04 */
[-C--:B-1----:R-:W-:Y:S01]  /*37e0*/  IMAD.WIDE.U32 R38, R67, R0.reuse, c[0x0][0x178] ;  /* 0x00005e0043267625 */ /* 0x082fe200078e0000 */
[C---:B------:R-:W-:Y:S01]  /*37f0*/  IADD3 R67, R3.reuse, 0x160, RZ ;  /* 0x0000016003437810 */ /* 0x040fe20007ffe0ff */
[----:B------:R1:W-:Y:S01]  /*3800*/  STG.E.64 [R36.64], R46 ;  /* 0x0000002e24007986 */ /* 0x0003e2000c101b04 */
[----:B---3--:R-:W-:Y:S01]  /*3810*/  IADD3 R41, R3, 0x180, RZ ;  /* 0x0000018003297810 */ /* 0x008fe20007ffe0ff */
[----:B------:R-:W-:-:S02]  /*3820*/  IMAD.WIDE.U32 R4, R69, R0, c[0x0][0x178] ;  /* 0x00005e0045047625 */ /* 0x000fc400078e0000 */
[----:B------:R3:W-:Y:S01]  /*3830*/  STG.E.64 [R38.64], R48 ;  /* 0x0000003026007986 */ /* 0x0007e2000c101b04 */
[----:B--2---:R-:W-:Y:S01]  /*3840*/  IADD3 R43, R3, 0x1a0, RZ ;  /* 0x000001a0032b7810 */ /* 0x004fe20007ffe0ff */
        /* <DEDUP_REMOVED lines=9> */
[-C--:B---3--:R-:W-:Y:S01]  /*38e0*/  IMAD.WIDE.U32 R38, R41, R0.reuse, c[0x0][0x178] ;  /* 0x00005e0029267625 */ /* 0x088fe200078e0000 */
        /* <DEDUP_REMOVED lines=9> */
[----:B-1----:R-:W-:Y:S01]  /*3980*/  @P0 CALL.REL.NOINC `(.L_x_879) ;  /* 0x0000001000000944 */ /* 0x002fe20003c00000 */
[----:B------:R-:W-:Y:S05]  /*3990*/  BRA `(.L_x_880) ;  /* 0xffffc99000007947 */ /* 0x000fea000383ffff */
.L_x_879:
[----:B------:R-:W-:Y:S05]  /*39a0*/  EXIT ;  /* 0x000000000000794d */ /* 0x000fea0003800000 */
.L_x_877:
[----:B------:R-:W-:Y:S02]  /*39b0*/  MOV R9, 0x1 ;  /* 0x0000000100097802 */ /* 0x000fe40000000f00 */
[----:B------:R-:W-:-:S02]  /*39c0*/  MOV R8, 0x1f ;  /* 0x0000001f00087802 */ /* 0x000fc40000000f00 */
[----:B------:R-:W-:Y:S02]  /*39d0*/  MOV R7, 0xffffffff ;  /* 0xffffffff00077802 */ /* 0x000fe40000000f00 */
[----:B------:R-:W-:Y:S02]  /*39e0*/  MOV R6, 0x3a00 ;  /* 0x00003a0000067802 */ /* 0x000fe40000000f00 */
[----:B-----5:R-:W-:Y:S05]  /*39f0*/  CALL.REL.NOINC `($__internal_105_$__cuda_sm70_shflsync_bfly_p) ;  /* 0x00000c9000007944 */ /* 0x020fea0003c00000 */
[----:B01----:R-:W-:Y:S05]  /*3a00*/  BRA `(.L_x_881) ;  /* 0xffffd15000007947 */ /* 0x003fea000383ffff */
.L_x_878:
[----:B------:R-:W-:Y:S01]  /*3a10*/  HFMA2.MMA R9, -RZ, RZ, 0, 1.1920928955078125e-07 ;  /* 0x00000002ff097435 */ /* 0x000fe200000001ff */
[----:B------:R-:W-:Y:S02]  /*3a20*/  MOV R8, 0x1f ;  /* 0x0000001f00087802 */ /* 0x000fe40000000f00 */
[----:B------:R-:W-:Y:S02]  /*3a30*/  MOV R7, 0xffffffff ;  /* 0xffffffff00077802 */ /* 0x000fe40000000f00 */
[----:B------:R-:W-:Y:S02]  /*3a40*/  MOV R6, 0x3a60 ;  /* 0x00003a6000067802 */ /* 0x000fe40000000f00 */
[----:B-----5:R-:W-:Y:S05]  /*3a50*/  CALL.REL.NOINC `($__internal_105_$__cuda_sm70_shflsync_bfly_p) ;  /* 0x00000c3000007944 */ /* 0x020fea0003c00000 */
[----:B0-----:R-:W-:Y:S01]  /*3a60*/  HFMA2.MMA R9, -RZ, RZ, 0, 2.384185791015625e-07 ;  /* 0x00000004ff097435 */ /* 0x001fe200000001ff */
[----:B-1----:R-:W-:Y:S01]  /*3a70*/  FADD.FTZ R10, R10, R8 ;  /* 0x000000080a0a7221 */ /* 0x002fe20000010000 */
[----:B------:R-:W-:Y:S02]  /*3a80*/  MOV R8, 0x1f ;  /* 0x0000001f00087802 */ /* 0x000fe40000000f00 */
[----:B------:R-:W-:-:S02]  /*3a90*/  MOV R7, 0xffffffff ;  /* 0xffffffff00077802 */ /* 0x000fc40000000f00 */
[----:B------:R-:W-:Y:S02]  /*3aa0*/  MOV R6, 0x3ac0 ;  /* 0x00003ac000067802 */ /* 0x000fe40000000f00 */
[----:B------:R-:W-:Y:S05]  /*3ab0*/  CALL.REL.NOINC `($__internal_105_$__cuda_sm70_shflsync_bfly_p) ;  /* 0x00000bd000007944 */ /* 0x000fea0003c00000 */
[----:B0-----:R-:W-:Y:S01]  /*3ac0*/  HFMA2.MMA R9, -RZ, RZ, 0, 4.76837158203125e-07 ;  /* 0x00000008ff097435 */ /* 0x001fe200000001ff */
[----:B-1----:R-:W-:Y:S01]  /*3ad0*/  FADD.FTZ R10, R10, R8 ;  /* 0x000000080a0a7221 */ /* 0x002fe20000010000 */
[----:B------:R-:W-:Y:S02]  /*3ae0*/  MOV R8, 0x1f ;  /* 0x0000001f00087802 */ /* 0x000fe40000000f00 */
[----:B------:R-:W-:Y:S02]  /*3af0*/  MOV R7, 0xffffffff ;  /* 0xffffffff00077802 */ /* 0x000fe40000000f00 */
[----:B------:R-:W-:Y:S02]  /*3b00*/  MOV R6, 0x3b20 ;  /* 0x00003b2000067802 */ /* 0x000fe40000000f00 */
[----:B------:R-:W-:Y:S05]  /*3b10*/  CALL.REL.NOINC `($__internal_105_$__cuda_sm70_shflsync_bfly_p) ;  /* 0x00000b7000007944 */ /* 0x000fea0003c00000 */
[----:B0-----:R-:W-:Y:S01]  /*3b20*/  HFMA2.MMA R9, -RZ, RZ, 0, 9.5367431640625e-07 ;  /* 0x00000010ff097435 */ /* 0x001fe200000001ff */
[----:B-1----:R-:W-:Y:S01]  /*3b30*/  FADD.FTZ R10, R10, R8 ;  /* 0x000000080a0a7221 */ /* 0x002fe20000010000 */
[----:B------:R-:W-:Y:S02]  /*3b40*/  MOV R8, 0x1f ;  /* 0x0000001f00087802 */ /* 0x000fe40000000f00 */
[----:B------:R-:W-:-:S02]  /*3b50*/  MOV R7, 0xffffffff ;  /* 0xffffffff00077802 */ /* 0x000fc40000000f00 */
[----:B------:R-:W-:Y:S02]  /*3b60*/  MOV R6, 0x3b80 ;  /* 0x00003b8000067802 */ /* 0x000fe40000000f00 */
[----:B------:R-:W-:Y:S05]  /*3b70*/  CALL.REL.NOINC `($__internal_105_$__cuda_sm70_shflsync_bfly_p) ;  /* 0x00000b1000007944 */ /* 0x000fea0003c00000 */
[----:B-1----:R-:W-:Y:S01]  /*3b80*/  FADD.FTZ R0, R10, R8 ;  /* 0x000000080a007221 */ /* 0x002fe20000010000 */
[----:B0-----:R-:W-:Y:S01]  /*3b90*/  HFMA2.MMA R9, -RZ, RZ, 0, 5.9604644775390625e-08 ;  /* 0x00000001ff097435 */ /* 0x001fe200000001ff */
[----:B------:R-:W-:Y:S02]  /*3ba0*/  MOV R8, 0x1f ;  /* 0x0000001f00087802 */ /* 0x000fe40000000f00 */
        /* <DEDUP_REMOVED lines=147> */
[----:B------:R-:W-:Y:S05]  /*44e0*/  CALL.REL.NOINC `($__internal_105_$__cuda_sm70_shflsync_bfly_p) ;  /* 0x000001a000007944 */ /* 0x000fea0003c00000 */
[----:B0-----:R-:W-:Y:S01]  /*44f0*/  HFMA2.MMA R9, -RZ, RZ, 0, 1.1920928955078125e-07 ;  /* 0x00000002ff097435 */ /* 0x001fe200000001ff */
[----:B-1----:R-:W-:Y:S01]  /*4500*/  FADD.FTZ R10, R10, R8 ;  /* 0x000000080a0a7221 */ /* 0x002fe20000010000 */
[----:B------:R-:W-:Y:S02]  /*4510*/  MOV R8, 0x1f ;  /* 0x0000001f00087802 */ /* 0x000fe40000000f00 */
[----:B------:R-:W-:Y:S02]  /*4520*/  MOV R7, 0xffffffff ;  /* 0xffffffff00077802 */ /* 0x000fe40000000f00 */
[----:B------:R-:W-:Y:S02]  /*4530*/  MOV R6, 0x4550 ;  /* 0x0000455000067802 */ /* 0x000fe40000000f00 */
[----:B------:R-:W-:Y:S05]  /*4540*/  CALL.REL.NOINC `($__internal_105_$__cuda_sm70_shflsync_bfly_p) ;  /* 0x0000014000007944 */ /* 0x000fea0003c00000 */
        /* <DEDUP_REMOVED lines=18> */
[----:B-1----:R-:W-:Y:S01]  /*4670*/  MOV R11, R8 ;  /* 0x00000008000b7202 */ /* 0x002fe20000000f00 */
[----:B0-----:R-:W-:Y:S05]  /*4680*/  BRA `(.L_x_882) ;  /* 0xffffcf1000007947 */ /* 0x001fea000383ffff */
        .weak           $__internal_105_$__cuda_sm70_shflsync_bfly_p
        .type           $__internal_105_$__cuda_sm70_shflsync_bfly_p,@function
        .size           $__internal_105_$__cuda_sm70_shflsync_bfly_p,(.L_x_1154 - $__internal_105_$__cuda_sm70_shflsync_bfly_p)
$__internal_105_$__cuda_sm70_shflsync_bfly_p:
[----:B------:R-:W-:Y:S01]  /*4690*/  HFMA2.MMA R157, -RZ, RZ, 0, 0 ;  /* 0x00000000ff9d7435 */ /* 0x000fe200000001ff */
[----:B------:R-:W-:Y:S01]  /*46a0*/  MOV R156, R6 ;  /* 0x00000006009c7202 */ /* 0x000fe20000000f00 */
[----:B------:R-:W-:Y:S04]  /*46b0*/  WARPSYNC R7 ;  /* 0x0000000700007348 */ /* 0x000fe80003800000 */
[----:B------:R0:W1:Y:S01]  /*46c0*/  SHFL.BFLY PT, R8, R10, R9, R8 ;  /* 0x0c0000090a087389 */ /* 0x00006200000e0008 */
[----:B------:R-:W-:Y:S05]  /*46d0*/  RET.REL.NODEC R156 `(_ZN10layer_norm13ln_fwd_kernelINS_13Kernel_traitsI13__nv_bfloat16fS2_fjLj2304ELj1ELj4ELj1ELj16ENS_18Kernel_traits_baseILj2304ES2_fS2_fjLj128EEEEEEEvNS_9FwdParamsE) ;  /* 0xffffb9209c007950 */ /* 0x000fea0003c3ffff */
.L_x_883:
        /* <DEDUP_REMOVED lines=10> */
.L_x_1154:


//--------------------- .text._ZN10layer_norm13ln_fwd_kernelINS_13Kernel_traitsI13__nv_bfloat16S2_S2_fjLj2304ELj1ELj4ELj1ELj16ENS_18Kernel_traits_baseILj2304ES2_S2_S2_fjLj128EEEEEEEvNS_9FwdParamsE --------------------------
	.section	.text._ZN10layer_norm13ln_fwd_kernelINS_13Kernel_traitsI13__nv_bfloat16S2_S2_fjLj2304ELj1ELj4ELj1ELj16ENS_18Kernel_traits_baseILj2304ES2_S2_S2_fjLj128EEEEEEEvNS_9FwdParamsE,"ax",@progbits
	.sectioninfo	@"SHI_REGISTERS=168"
	.align	128
        .global         _ZN10layer_norm13ln_fwd_kernelINS_13Kernel_traitsI13__nv_bfloat16S2_S2_fjLj2304ELj1ELj4ELj1ELj16ENS_18Kernel_traits_baseILj2304ES2_S2_S2_fjLj128EEEEEEEvNS_9FwdParamsE
        .type           _ZN10layer_norm13ln_fwd_kernelINS_13Kernel_traitsI13__nv_bfloat16S2_S2_fjLj2304ELj1ELj4ELj1ELj16ENS_18Kernel_traits_baseILj2304ES2_S2_S2_fjLj128EEEEEEEvNS_9FwdParamsE,@function
        .size           _ZN10layer_norm13ln_fwd_kernelINS_13Kernel_traitsI13__nv_bfloat16S2_S2_fjLj2304ELj1ELj4ELj1ELj16ENS_18Kernel_traits_baseILj2304ES2_S2_S2_fjLj128EEEEEEEvNS_9FwdParamsE,(.L_x_1155 - _ZN10layer_norm13ln_fwd_kernelINS_13Kernel_traitsI13__nv_bfloat16S2_S2_fjLj2304ELj1ELj4ELj1ELj16ENS_18Kernel_traits_baseILj2304ES2_S2_S2_fjLj128EEEEEEEvNS_9FwdParamsE)
        .other          _ZN10layer_norm13ln_fwd_kernelINS_13Kernel_traitsI13__nv_bfloat16S2_S2_fjLj2304ELj1ELj4ELj1ELj16ENS_18Kernel_traits_baseILj2304ES2_S2_S2_fjLj128EEEEEEEvNS_9FwdParamsE,@"STO_CUDA_ENTRY STV_DEFAULT"
_ZN10layer_norm13ln_fwd_kernelINS_13Kernel_traitsI13__nv_bfloat16S2_S2_fjLj2304ELj1ELj4ELj1ELj16ENS_18Kernel_traits_baseILj2304ES2_S2_S2_fjLj128EEEEEEEvNS_9FwdParamsE:
.text._ZN10layer_norm13ln_fwd_kernelINS_13Kernel_traitsI13__nv_bfloat16S2_S2_fjLj2304ELj1ELj4ELj1ELj16ENS_18Kernel_traits_baseILj2304ES2_S2_S2_fjLj128EEEEEEEvNS_9FwdParamsE:
        /* <DEDUP_REMOVED lines=32> */
.L_x_887:
[----:B------:R-:W1:Y:S01]  /*0200*/  S2R R10, SR_TID.X ;  /* 0x00000000000a7919 */ /* 0x000e620000002100 */
[----:B------:R-:W-:Y:S01]  /*0210*/  HFMA2.MMA R121, -RZ, RZ, 0, 9.5367431640625e-07 ;  /* 0x00000010ff797435 */ /* 0x000fe200000001ff */
[----:B-1----:R-:W-:-:S05]  /*0220*/  LOP3.LUT P0, R10, R10, 0x1f, RZ, 0xc0, !PT ;  /* 0x0000001f0a0a7812 */ /* 0x002fca000780c0ff */
        /* <DEDUP_REMOVED lines=15> */
[----:B0-----:R-:W-:-:S05]  /*0320*/  IADD3 R5, R10, 0xa0, RZ ;  /* 0x000000a00a057810 */ /* 0x001fca0007ffe0ff */
        /* <DEDUP_REMOVED lines=12> */
[----:B------:R-:W-:-:S03]  /*03f0*/  PRMT R13, RZ, 0x7610, R88 ;  /* 0x00007610ff0d7816 */ /* 0x000fc60000000058 */
[----:B------:R-:W-:-:S04]  /*0400*/  FADD.FTZ R12, RZ, R0 ;  /* 0x00000000ff0c7221 */ /* 0x000fc80000010000 */
[----:B------:R-:W-:Y:S01]  /*0410*/  FADD.FTZ R15, R13, R12 ;  /* 0x0000000c0d0f7221 */ /* 0x000fe20000010000 */
[--C-:B------:R-:W-:Y:S02]  /*0420*/  PRMT R12, RZ, 0x5410, R89.reuse ;  /* 0x00005410ff0c7816 */ /* 0x100fe40000000059 */
[----:B------:R-:W-:Y:S02]  /*0430*/  PRMT R89, RZ, 0x7610, R89 ;  /* 0x00007610ff597816 */ /* 0x000fe40000000059 */
[----:B---3--:R-:W-:Y:S01]  /*0440*/  PRMT R124, RZ, 0x7610, R92 ;  /* 0x00007610ff7c7816 */ /* 0x008fe2000000005c */
        /* <DEDUP_REMOVED lines=12> */
[----:B------:R-:W-:Y:S01]  /*0510*/  FADD.FTZ R125, R88, R125 ;  /* 0x0000007d587d7221 */ /* 0x000fe20000010000 */
[----:B----4-:R-:W-:-:S03]  /*0520*/  PRMT R139, RZ, 0x7610, R106 ;  /* 0x00007610ff8b7816 */ /* 0x010fc6000000006a */
[----:B------:R-:W-:-:S04]  /*0530*/  FADD.FTZ R125, R124, R125 ;  /* 0x0000007d7c7d7221 */ /* 0x000fc80000010000 */
[----:B------:R-:W-:Y:S01]  /*0540*/  FADD.FTZ R126, R92, R125 ;  /* 0x0000007d5c7e7221 */ /* 0x000fe20000010000 */
[----:B------:R-:W-:Y:S02]  /*0550*/  PRMT R125, RZ, 0x7610, R93 ;  /* 0x00007610ff7d7816 */ /* 0x000fe4000000005d */
[----:B------:R-:W-:-:S03]  /*0560*/  PRMT R93, RZ, 0x5410, R94 ;  /* 0x00005410ff5d7816 */ /* 0x000fc6000000005e */
[----:B------:R-:W-:Y:S01]  /*0570*/  FADD.FTZ R126, R125, R126 ;  /* 0x0000007e7d7e7221 */ /* 0x000fe20000010000 */
[--C-:B------:R-:W-:Y:S02]  /*0580*/  PRMT R140, RZ, 0x5410, R108.reuse ;  /* 0x00005410ff8c7816 */ /* 0x100fe4000000006c */
        /* <DEDUP_REMOVED lines=17> */
[----:B------:R-:W-:Y:S02]  /*06a0*/  PRMT R96, RZ, 0x5410, R97 ;  /* 0x00005410ff607816 */ /* 0x000fe40000000061 */
[--C-:B------:R-:W-:Y:S01]  /*06b0*/  PRMT R111, RZ, 0x5410, R112.reuse ;  /* 0x00005410ff6f7816 */ /* 0x100fe20000000070 */
[----:B------:R-:W-:Y:S01]  /*06c0*/  FADD.FTZ R129, R128, R129 ;  /* 0x0000008180817221 */ /* 0x000fe20000010000 */
[----:B------:R-:W-:Y:S02]  /*06d0*/  PRMT R146, RZ, 0x7610, R112 ;  /* 0x00007610ff927816 */ /* 0x000fe40000000070 */
[----:B------:R-:W-:Y:S01]  /*06e0*/  PRMT R112, RZ, 0x5410, R113 ;  /* 0x00005410ff707816 */ /* 0x000fe20000000071 */
[----:B------:R-:W-:Y:S01]  /*06f0*/  FADD.FTZ R130, R96, R129 ;  /* 0x0000008160827221 */ /* 0x000fe20000010000 */
[----:B------:R-:W-:Y:S02]  /*0700*/  PRMT R129, RZ, 0x7610, R97 ;  /* 0x00007610ff817816 */ /* 0x000fe40000000061 */
[----:B------:R-:W-:-:S02]  /*0710*/  PRMT R97, RZ, 0x5410, R98 ;  /* 0x00005410ff617816 */ /* 0x000fc40000000062 */
[----:B------:R-:W-:Y:S01]  /*0720*/  PRMT R147, RZ, 0x7610, R113 ;  /* 0x00007610ff937816 */ /* 0x000fe20000000071 */
        /* <DEDUP_REMOVED lines=55> */
[----:B------:R-:W-:-:S05]  /*0aa0*/  PRMT R138, RZ, 0x5410, R107 ;  /* 0x00005410ff8a7816 */ /* 0x000fca000000006b */
[----:B------:R-:W-:Y:S01]  /*0ab0*/  FADD.FTZ R106, R138, R141 ;  /* 0x0000008d8a6a7221 */ /* 0x000fe20000010000 */
[----:B------:R-:W-:-:S05]  /*0ac0*/  PRMT R141, RZ, 0x7610, R107 ;  /* 0x00007610ff8d7816 */ /* 0x000fca000000006b */
        /* <DEDUP_REMOVED lines=35> */
.L_x_888:
        /* <DEDUP_REMOVED lines=164> */
.L_x_889:
[----:B------:R-:W-:Y:S01]  /*1740*/  MOV R107, 0x39e38e39 ;  /* 0x39e38e39006b7802 */ /* 0x000fe20000000f00 */
[----:B01----:R-:W-:Y:S01]  /*1750*/  FADD.FTZ R162, R157, R162 ;  /* 0x000000a29da27221 */ /* 0x003fe20000010000 */
[----:B------:R-:W-:-:S03]  /*1760*/  HFMA2.MMA R106, -RZ, RZ, 0, 2.384185791015625e-07 ;  /* 0x00000004ff6a7435 */ /* 0x000fc600000001ff */
[----:B------:R-:W-:-:S06]  /*1770*/  FFMA.FTZ R107, R162, R107, c[0x0][0x1b0] ;  /* 0x00006c00a26b7623 */ /* 0x000fcc000001006b */
[----:B------:R-:W0:Y:S01]  /*1780*/  MUFU.RSQ R107, R107 ;  /* 0x0000006b006b7308 */ /* 0x000e220000001400 */
[----:B------:R-:W-:-:S04]  /*1790*/  @!P0 IMAD.WIDE R160, R11, R106, c[0x0][0x180] ;  /* 0x000060000ba08625 */ /* 0x000fc800078e026a */
[----:B------:R-:W-:Y:S01]  /*17a0*/  @!P0 IMAD.WIDE R162, R11, R106, c[0x0][0x188] ;  /* 0x000062000ba28625 */ /* 0x000fe200078e026a */
[----:B------:R1:W-:Y:S03]  /*17b0*/  @!P0 STG.E [R160.64], R123 ;  /* 0x0000007ba0008986 */ /* 0x0003e6000c101904 */
[----:B------:R-:W-:Y:S02]  /*17c0*/  IMAD R11, R106, c[0x0][0x160], R11 ;  /* 0x000058006a0b7a24 */ /* 0x000fe400078e020b */
[C---:B0-----:R-:W-:Y:S01]  /*17d0*/  FMUL.FTZ R92, R107.reuse, R92 ;  /* 0x0000005c6b5c7220 */ /* 0x041fe20000410000 */
[----:B------:R0:W-:Y:S01]  /*17e0*/  @!P0 STG.E [R162.64], R107 ;  /* 0x0000006ba2008986 */ /* 0x0001e2000c101904 */
[----:B-1----:R-:W-:Y:S01]  /*17f0*/  FMUL.FTZ R123, R107, R15 ;  /* 0x0000000f6b7b7220 */ /* 0x002fe20000410000 */
[----:B------:R-:W-:Y:S01]  /*1800*/  ISETP.GE.AND P0, PT, R11, c[0x0][0x164], PT ;  /* 0x000059000b007a0c */ /* 0x000fe20003f06270 */
[----:B------:R-:W-:-:S02]  /*1810*/  FMUL.FTZ R15, R107, R91 ;  /* 0x0000005b6b0f7220 */ /* 0x000fc40000410000 */
[C---:B------:R-:W-:Y:S01]  /*1820*/  FMUL.FTZ R126, R107.reuse, R126 ;  /* 0x0000007e6b7e7220 */ /* 0x040fe20000410000 */
[----:B------:R-:W-:Y:S01]  /*1830*/  F2FP.BF16.PACK_AB R123, RZ, R123 ;  /* 0x0000007bff7b723e */ /* 0x000fe200000010ff */
[C---:B------:R-:W-:Y:S01]  /*1840*/  FMUL.FTZ R12, R107.reuse, R12 ;  /* 0x0000000c6b0c7220 */ /* 0x040fe20000410000 */
        /* <DEDUP_REMOVED lines=87> */
[----:B------:R-:W-:Y:S01]  /*1dc0*/  MOV R101, 0x10 ;  /* 0x0000001000657802 */ /* 0x000fe20000000f00 */
        /* <DEDUP_REMOVED lines=44> */
[----:B0-----:R-:W-:Y:S01]  /*2090*/  FMUL.FTZ R107, R107, R158 ;  /* 0x0000009e6b6b7220 */ /* 0x001fe20000410000 */
[----:B------:R-:W-:Y:S01]  /*20a0*/  F2FP.BF16.PACK_AB R138, RZ, R138 ;  /* 0x0000008aff8a723e */ /* 0x000fe200000010ff */
[----:B------:R-:W-:Y:S01]  /*20b0*/  IMAD.WIDE.U32 R160, R10, R101, c[0x0][0x178] ;  /* 0x00005e000aa07625 */ /* 0x000fe200078e0065 */
        /* <DEDUP_REMOVED lines=47> */
[----:B------:R-:W-:Y:S01]  /*23b0*/  F2FP.BF16.PACK_AB R116, RZ, R116 ;  /* 0x00000074ff74723e */ /* 0x000fe200000010ff */
[----:B------:R-:W-:Y:S01]  /*23c0*/  IMAD.WIDE.U32 R6, R6, R101, c[0x0][0x178] ;  /* 0x00005e0006067625 */ /* 0x000fe200078e0065 */
        /* <DEDUP_REMOVED lines=10> */
[----:B------:R-:W-:Y:S01]  /*2470*/  F2FP.BF16.PACK_AB R122, RZ, R122 ;  /* 0x0000007aff7a723e */ /* 0x000fe200000010ff */
[----:B0-----:R-:W-:Y:S01]  /*2480*/  IMAD.WIDE.U32 R12, R3, R101, c[0x0][0x178] ;  /* 0x00005e00030c7625 */ /* 0x001fe200078e0065 */
[----:B------:R-:W-:-:S02]  /*2490*/  F2FP.BF16.PACK_AB R107, RZ, R107 ;  /* 0x0000006bff6b723e */ /* 0x000fc400000010ff */
[----:B------:R-:W-:Y:S01]  /*24a0*/  PRMT R103, R103, 0x5410, R136 ;  /* 0x0000541067677816 */ /* 0x000fe20000000088 */
[-C--:B------:R-:W-:Y:S01]  /*24b0*/  IMAD.WIDE.U32 R2, R2, R101.reuse, c[0x0][0x178] ;  /* 0x00005e0002027625 */ /* 0x080fe200078e0065 */
[----:B------:R-:W-:Y:S02]  /*24c0*/  PRMT R104, R104, 0x5410, R137 ;  /* 0x0000541068687816 */ /* 0x000fe40000000089 */
[----:B------:R-:W-:Y:S01]  /*24d0*/  PRMT R105, R105, 0x5410, R139 ;  /* 0x0000541069697816 */ /* 0x000fe2000000008b */
[-C--:B-1----:R-:W-:Y:S01]  /*24e0*/  IMAD.WIDE.U32 R8, R5, R101.reuse, c[0x0][0x178] ;  /* 0x00005e0005087625 */ /* 0x082fe200078e0065 */
        /* <DEDUP_REMOVED lines=65> */
.L_x_886:
[----:B------:R-:W-:Y:S05]  /*2900*/  EXIT ;  /* 0x000000000000794d */ /* 0x000fea0003800000 */
.L_x_884:
[----:B------:R-:W-:Y:S02]  /*2910*/  MOV R159, 0x1 ;  /* 0x00000001009f7802 */ /* 0x000fe40000000f00 */
[----:B------:R-:W-:Y:S02]  /*2920*/  MOV R160, 0x1f ;  /* 0x0000001f00a07802 */ /* 0x000fe40000000f00 */
[----:B------:R-:W-:Y:S02]  /*2930*/  MOV R157, 0xffffffff ;  /* 0xffffffff009d7802 */ /* 0x000fe40000000f00 */
[----:B------:R-:W-:Y:S02]  /*2940*/  MOV R106, 0x2960 ;  /* 0x00002960006a7802 */ /* 0x000fe40000000f00 */
[----:B-----5:R-:W-:Y:S05]  /*2950*/  CALL.REL.NOINC `($__internal_106_$__cuda_sm70_shflsync_bfly_p) ;  /* 0x00000c8000007944 */ /* 0x020fea0003c00000 */
[----:B01----:R-:W-:Y:S05]  /*2960*/  BRA `(.L_x_888) ;  /* 0xffffe39000007947 */ /* 0x003fea000383ffff */
.L_x_885:
[----:B------:R-:W-:Y:S01]  /*2970*/  HFMA2.MMA R159, -RZ, RZ, 0, 1.1920928955078125e-07 ;  /* 0x00000002ff9f7435 */ /* 0x000fe200000001ff */
[----:B------:R-:W-:Y:S02]  /*2980*/  MOV R160, 0x1f ;  /* 0x0000001f00a07802 */ /* 0x000fe40000000f00 */
[----:B------:R-:W-:-:S02]  /*2990*/  MOV R157, 0xffffffff ;  /* 0xffffffff009d7802 */ /* 0x000fc40000000f00 */
[----:B------:R-:W-:Y:S02]  /*29a0*/  MOV R106, 0x29c0 ;  /* 0x000029c0006a7802 */ /* 0x000fe40000000f00 */
[----:B-----5:R-:W-:Y:S05]  /*29b0*/  CALL.REL.NOINC `($__internal_106_$__cuda_sm70_shflsync_bfly_p) ;  /* 0x00000c2000007944 */ /* 0x020fea0003c00000 */
[----:B0-----:R-:W-:Y:S01]  /*29c0*/  HFMA2.MMA R159, -RZ, RZ, 0, 2.384185791015625e-07 ;  /* 0x00000004ff9f7435 */ /* 0x001fe200000001ff */
[----:B-1----:R-:W-:Y:S01]  /*29d0*/  FADD.FTZ R162, R162, R157 ;  /* 0x0000009da2a27221 */ /* 0x002fe20000010000 */
[----:B------:R-:W-:Y:S02]  /*29e0*/  MOV R160, 0x1f ;  /* 0x0000001f00a07802 */ /* 0x000fe40000000f00 */
[----:B------:R-:W-:Y:S02]  /*29f0*/  MOV R157, 0xffffffff ;  /* 0xffffffff009d7802 */ /* 0x000fe40000000f00 */
[----:B------:R-:W-:Y:S02]  /*2a00*/  MOV R106, 0x2a20 ;  /* 0x00002a20006a7802 */ /* 0x000fe40000000f00 */
[----:B------:R-:W-:Y:S05]  /*2a10*/  CALL.REL.NOINC `($__internal_106_$__cuda_sm70_shflsync_bfly_p) ;  /* 0x00000bc000007944 */ /* 0x000fea0003c00000 */
[----:B0-----:R-:W-:Y:S01]  /*2a20*/  HFMA2.MMA R159, -RZ, RZ, 0, 4.76837158203125e-07 ;  /* 0x00000008ff9f7435 */ /* 0x001fe200000001ff */
[----:B-1----:R-:W-:Y:S01]  /*2a30*/  FADD.FTZ R162, R162, R157 ;  /* 0x0000009da2a27221 */ /* 0x002fe20000010000 */
[----:B------:R-:W-:Y:S02]  /*2a40*/  MOV R160, 0x1f ;  /* 0x0000001f00a07802 */ /* 0x000fe40000000f00 */
[----:B------:R-:W-:-:S02]  /*2a50*/  MOV R157, 0xffffffff ;  /* 0xffffffff009d7802 */ /* 0x000fc40000000f00 */
[----:B------:R-:W-:Y:S02]  /*2a60*/  MOV R106, 0x2a80 ;  /* 0x00002a80006a7802 */ /* 0x000fe40000000f00 */
[----:B------:R-:W-:Y:S05]  /*2a70*/  CALL.REL.NOINC `($__internal_106_$__cuda_sm70_shflsync_bfly_p) ;  /* 0x00000b6000007944 */ /* 0x000fea0003c00000 */
[----:B0-----:R-:W-:Y:S01]  /*2a80*/  HFMA2.MMA R159, -RZ, RZ, 0, 9.5367431640625e-07 ;  /* 0x00000010ff9f7435 */ /* 0x001fe200000001ff */
[----:B-1----:R-:W-:Y:S01]  /*2a90*/  FADD.FTZ R162, R162, R157 ;  /* 0x0000009da2a27221 */ /* 0x002fe20000010000 */
[----:B------:R-:W-:Y:S02]  /*2aa0*/  MOV R160, 0x1f ;  /* 0x0000001f00a07802 */ /* 0x000fe40000000f00 */
[----:B------:R-:W-:Y:S02]  /*2ab0*/  MOV R157, 0xffffffff ;  /* 0xffffffff009d7802 */ /* 0x000fe40000000f00 */
[----:B------:R-:W-:Y:S02]  /*2ac0*/  MOV R106, 0x2ae0 ;  /* 0x00002ae0006a7802 */ /* 0x000fe40000000f00 */
[----:B------:R-:W-:Y:S05]  /*2ad0*/  CALL.REL.NOINC `($__internal_106_$__cuda_sm70_shflsync_bfly_p) ;  /* 0x00000b0000007944 */ /* 0x000fea0003c00000 */
[----:B-1----:R-:W-:Y:S01]  /*2ae0*/  FADD.FTZ R123, R162, R157 ;  /* 0x0000009da27b7221 */ /* 0x002fe20000010000 */
[----:B0-----:R-:W-:Y:S01]  /*2af0*/  HFMA2.MMA R159, -RZ, RZ, 0, 5.9604644775390625e-08 ;  /* 0x00000001ff9f7435 */ /* 0x001fe200000001ff */
[----:B------:R-:W-:Y:S02]  /*2b00*/  MOV R160, 0x1f ;  /* 0x0000001f00a07802 */ /* 0x000fe40000000f00 */
[----:B------:R-:W-:Y:S01]  /*2b10*/  FMUL.FTZ R123, R123, 0.00043402778101153671741 ;  /* 0x39e38e397b7b7820 */ /* 0x000fe20000410000 */
[----:B------:R-:W-:-:S03]  /*2b20*/  MOV R157, 0xffffffff ;  /* 0xffffffff009d7802 */ /* 0x000fc60000000f00 */
        /* <DEDUP_REMOVED lines=141> */
[----:B------:R-:W-:Y:S02]  /*3400*/  FFMA.FTZ R107, R156, R156, R107 ;  /* 0x0000009c9c6b7223 */ /* 0x000fe4000001006b */
[----:B------:R-:W-:Y:S02]  /*3410*/  FADD.FTZ R158, R158, -R123 ;  /* 0x8000007b9e9e7221 */ /* 0x000fe40000010000 */
[----:B------:R-:W-:-:S04]  /*3420*/  FFMA.FTZ R107, R122, R122, R107 ;  /* 0x0000007a7a6b7223 */ /* 0x000fc8000001006b */
[----:B------:R-:W-:Y:S02]  /*3430*/  FFMA.FTZ R162, R158, R158, R107 ;  /* 0x0000009e9ea27223 */ /* 0x000fe4000001006b */
[----:B------:R-:W-:Y:S05]  /*3440*/  CALL.REL.NOINC `($__internal_106_$__cuda_sm70_shflsync_bfly_p) ;  /* 0x0000019000007944 */ /* 0x000fea0003c00000 */
[----:B0-----:R-:W-:Y:S01]  /*3450*/  HFMA2.MMA R159, -RZ, RZ, 0, 1.1920928955078125e-07 ;  /* 0x00000002ff9f7435 */ /* 0x001fe200000001ff */
[----:B-1----:R-:W-:Y:S01]  /*3460*/  FADD.FTZ R162, R162, R157 ;  /* 0x0000009da2a27221 */ /* 0x002fe20000010000 */
[----:B------:R-:W-:Y:S02]  /*3470*/  MOV R160, 0x1f ;  /* 0x0000001f00a07802 */ /* 0x000fe40000000f00 */
[----:B------:R-:W-:Y:S02]  /*3480*/  MOV R157, 0xffffffff ;  /* 0xffffffff009d7802 */ /* 0x000fe40000000f00 */
[----:B------:R-:W-:Y:S02]  /*3490*/  MOV R106, 0x34b0 ;  /* 0x000034b0006a7802 */ /* 0x000fe40000000f00 */
[----:B------:R-:W-:Y:S05]  /*34a0*/  CALL.REL.NOINC `($__internal_106_$__cuda_sm70_shflsync_bfly_p) ;  /* 0x0000013000007944 */ /* 0x000fea0003c00000 */
[----:B0-----:R-:W-:Y:S01]  /*34b0*/  HFMA2.MMA R159, -RZ, RZ, 0, 2.384185791015625e-07 ;  /* 0x00000004ff9f7435 */ /* 0x001fe200000001ff */
[----:B-1----:R-:W-:Y:S01]  /*34c0*/  FADD.FTZ R162, R162, R157 ;  /* 0x0000009da2a27221 */ /* 0x002fe20000010000 */
[----:B------:R-:W-:Y:S02]  /*34d0*/  MOV R160, 0x1f ;  /* 0x0000001f00a07802 */ /* 0x000fe40000000f00 */
[----:B------:R-:W-:-:S02]  /*34e0*/  MOV R157, 0xffffffff ;  /* 0xffffffff009d7802 */ /* 0x000fc40000000f00 */
[----:B------:R-:W-:Y:S02]  /*34f0*/  MOV R106, 0x3510 ;  /* 0x00003510006a7802 */ /* 0x000fe40000000f00 */
[----:B------:R-:W-:Y:S05]  /*3500*/  CALL.REL.NOINC `($__internal_106_$__cuda_sm70_shflsync_bfly_p) ;  /* 0x000000d000007944 */ /* 0x000fea0003c00000 */
[----:B0-----:R-:W-:Y:S01]  /*3510*/  HFMA2.MMA R159, -RZ, RZ, 0, 4.76837158203125e-07 ;  /* 0x00000008ff9f7435 */ /* 0x001fe200000001ff */
[----:B-1----:R-:W-:Y:S01]  /*3520*/  FADD.FTZ R162, R162, R157 ;  /* 0x0000009da2a27221 */ /* 0x002fe20000010000 */
[----:B------:R-:W-:Y:S02]  /*3530*/  MOV R160, 0x1f ;  /* 0x0000001f00a07802 */ /* 0x000fe40000000f00 */
[----:B------:R-:W-:Y:S02]  /*3540*/  MOV R157, 0xffffffff ;  /* 0xffffffff009d7802 */ /* 0x000fe40000000f00 */
[----:B------:R-:W-:Y:S02]  /*3550*/  MOV R106, 0x3570 ;  /* 0x00003570006a7802 */ /* 0x000fe40000000f00 */
[----:B------:R-:W-:Y:S05]  /*3560*/  CALL.REL.NOINC `($__internal_106_$__cuda_sm70_shflsync_bfly_p) ;  /* 0x0000007000007944 */ /* 0x000fea0003c00000 */
[----:B0-----:R-:W-:Y:S01]  /*3570*/  HFMA2.MMA R159, -RZ, RZ, 0, 9.5367431640625e-07 ;  /* 0x00000010ff9f7435 */ /* 0x001fe200000001ff */
[----:B-1----:R-:W-:Y:S01]  /*3580*/  FADD.FTZ R162, R162, R157 ;  /* 0x0000009da2a27221 */ /* 0x002fe20000010000 */
[----:B------:R-:W-:Y:S02]  /*3590*/  MOV R160, 0x1f ;  /* 0x0000001f00a07802 */ /* 0x000fe40000000f00 */
[----:B------:R-:W-:-:S02]  /*35a0*/  MOV R157, 0xffffffff ;  /* 0xffffffff009d7802 */ /* 0x000fc40000000f00 */
[----:B------:R-:W-:Y:S02]  /*35b0*/  MOV R106, 0x35d0 ;  /* 0x000035d0006a7802 */ /* 0x000fe40000000f00 */
[----:B------:R-:W-:Y:S05]  /*35c0*/  CALL.REL.NOINC `($__internal_106_$__cuda_sm70_shflsync_bfly_p) ;  /* 0x0000001000007944 */ /* 0x000fea0003c00000 */
[----:B01----:R-:W-:Y:S05]  /*35d0*/  BRA `(.L_x_889) ;  /* 0xffffe16000007947 */ /* 0x003fea000383ffff */
        .weak           $__internal_106_$__cuda_sm70_shflsync_bfly_p
        .type           $__internal_106_$__cuda_sm70_shflsync_bfly_p,@function
        .size           $__internal_106_$__cuda_sm70_shflsync_bfly_p,(.L_x_1155 - $__internal_106_$__cuda_sm70_shflsync_bfly_p)
$__internal_106_$__cuda_sm70_shflsync_bfly_p:
[----:B------:R-:W-:Y:S01]  /*35e0*/  HFMA2.MMA R107, -RZ, RZ, 0, 0 ;  /* 0x00000000ff6b7435 */ /* 0x000fe200000001ff */
[----:B------:R-:W-:Y:S04]  /*35f0*/  WARPSYNC R157 ;  /* 0x0000009d00007348 */ /* 0x000fe80003800000 */
[----:B------:R0:W1:Y:S01]  /*3600*/  SHFL.BFLY PT, R157, R162, R159, R160 ;  /* 0x0c00009fa29d7389 */ /* 0x00006200000e00a0 */
[----:B------:R-:W-:Y:S05]  /*3610*/  RET.REL.NODEC R106 `(_ZN10layer_norm13ln_fwd_kernelINS_13Kernel_traitsI13__nv_bfloat16S2_S2_fjLj2304ELj1ELj4ELj1ELj16ENS_18Kernel_traits_baseILj2304ES2_S2_S2_fjLj128EEEEEEEvNS_9FwdParamsE) ;  /* 0xffffc9e06a007950 */ /* 0x000fea0003c3ffff */
.L_x_890:
        /* <DEDUP_REMOVED lines=14> */
.L_x_1155:


//--------------------- .text._ZN10layer_norm13ln_fwd_kernelINS_13Kernel_traitsI6__halffS2_fjLj2304ELj1ELj4ELj1ELj16ENS_18Kernel_traits_baseILj2304ES2_fS2_fjLj128EEEEEEEvNS_9FwdParamsE --------------------------
	.section	.text._ZN10layer_norm13ln_fwd_kernelINS_13Kernel_traitsI6__halffS2_fjLj2304ELj1ELj4ELj1ELj16ENS_18Kernel_traits_baseILj2304ES2_fS2_fjLj128EEEEEEEvNS_9FwdParamsE,"ax",@progbits
	.sectioninfo	@"SHI_REGISTERS=160"
	.align	128
        .global         _ZN10layer_norm13ln_fwd_kernelINS_13Kernel_traitsI6__halffS2_fjLj2304ELj1ELj4ELj1ELj16ENS_18Kernel_traits_baseILj2304ES2_fS2_fjLj128EEEEEEEvNS_9FwdParamsE
        .type           _ZN10layer_norm13ln_fwd_kernelINS_13Kernel_traitsI6__halffS2_fjLj2304ELj1ELj4ELj1ELj16ENS_18Kernel_traits_baseILj2304ES2_fS2_fjLj128EEEEEEEvNS_9FwdParamsE,@function
        .size           _ZN10layer_norm13ln_fwd_kernelINS_13Kernel_traitsI6__halffS2_fjLj2304ELj1ELj4ELj1ELj16ENS_18Kernel_traits_baseILj2304ES2_fS2_fjLj128EEEEEEEvNS_9FwdParamsE,(.L_x_1156 - _ZN10layer_norm13ln_fwd_kernelINS_13Kernel_traitsI6__halffS2_fjLj2304ELj1ELj4ELj1ELj16ENS_18Kernel_traits_baseILj2304ES2_fS2_fjLj128EEEEEEEvNS_9FwdParamsE)
        .other          _ZN10layer_norm13ln_fwd_kernelINS_13Kernel_traitsI6__halffS2_fjLj2304ELj1ELj4ELj1ELj16ENS_18Kernel_traits_baseILj2304ES2_fS2_fjLj128EEEEEEEvNS_9FwdParamsE,@"STO_CUDA_ENTRY STV_DEFAULT"
_ZN10layer_norm13ln_fwd_kernelINS_13Kernel_traitsI6__halffS2_fjLj2304ELj1ELj4ELj1ELj16ENS_18Kernel_traits_baseILj2304ES2_fS2_fjLj128EEEEEEEvNS_9FwdParamsE:
.text._ZN10layer_norm13ln_fwd_kernelINS_13Kernel_traitsI6__halffS2_fjLj2304ELj1ELj4ELj1ELj16ENS_18Kernel_traits_baseILj2304ES2_fS2_fjLj128EEEEEEEvNS_9FwdParamsE:
        /* <DEDUP_REMOVED lines=51> */
.L_x_894:
        /* <DEDUP_REMOVED lines=131> */
.L_x_895:
        /* <DEDUP_REMOVED lines=164> */
.L_x_896:
[----:B------:R-:W-:Y:S01]  /*15a0*/  MOV R6, 0x39e38e39 ;  /* 0x39e38e3900067802 */ /* 0x000fe20000000f00 */
[----:B-1----:R-:W-:Y:S01]  /*15b0*/  FADD.FTZ R11, R11, R10 ;  /* 0x0000000a0b0b7221 */ /* 0x002fe20000010000 */
[----:B-----5:R-:W-:Y:S02]  /*15c0*/  SHF.R.U64 R37, R154, 0x10, R155 ;  /* 0x000000109a257819 */ /* 0x020fe4000000129b */
[----:B------:R-:W-:Y:S01]  /*15d0*/  SHF.R.U64 R38, R152, 0x10, R153 ;  /* 0x0000001098267819 */ /* 0x000fe20000001299 */
[----:B0-----:R-:W-:Y:S01]  /*15e0*/  FFMA.FTZ R10, R11, R6, c[0x0][0x1b0] ;  /* 0x00006c000b0a7623 */ /* 0x001fe20000010006 */
[----:B------:R-:W-:Y:S01]  /*15f0*/  HFMA2.MMA R11, -RZ, RZ, 0, 2.384185791015625e-07 ;  /* 0x00000004ff0b7435 */ /* 0x000fe200000001ff */
[----:B------:R-:W-:Y:S02]  /*1600*/  SHF.R.U32.HI R36, RZ, 0x10, R119 ;  /* 0x00000010ff247819 */ /* 0x000fe40000011677 */
[----:B------:R-:W-:Y:S02]  /*1610*/  SHF.R.U32.HI R156, RZ, 0x10, R151 ;  /* 0x00000010ff9c7819 */ /* 0x000fe40000011697 */
        /* <DEDUP_REMOVED lines=8> */
[----:B------:R-:W-:Y:S01]  /*16a0*/  F2FP.PACK_AB R4, RZ, R4 ;  /* 0x00000004ff04723e */ /* 0x000fe200000000ff */
[----:B------:R-:W-:Y:S01]  /*16b0*/  FMUL.FTZ R51, R10, R51 ;  /* 0x000000330a337220 */ /* 0x000fe20000410000 */
[----:B-1----:R-:W-:Y:S01]  /*16c0*/  SHF.R.U64 R0, R118, 0x10, R119 ;  /* 0x0000001076007819 */ /* 0x002fe20000001277 */
[C---:B------:R-:W-:Y:S01]  /*16d0*/  FMUL.FTZ R49, R10.reuse, R49 ;  /* 0x000000310a317220 */ /* 0x040fe20000410000 */
[----:B------:R-:W-:Y:S01]  /*16e0*/  F2FP.PACK_AB R41, RZ, R41 ;  /* 0x00000029ff29723e */ /* 0x000fe200000000ff */
[----:B------:R-:W-:Y:S01]  /*16f0*/  FMUL.FTZ R47, R10, R47 ;  /* 0x0000002f0a2f7220 */ /* 0x000fe20000410000 */
[----:B------:R-:W-:Y:S01]  /*1700*/  F2FP.PACK_AB R39, RZ, R39 ;  /* 0x00000027ff27723e */ /* 0x000fe200000000ff */
[----:B------:R-:W-:Y:S01]  /*1710*/  HFMA2 R4, R37.H0_H0, R4.H0_H0, R0.H0_H0 ;  /* 0x2000000425047231 */ /* 0x000fe20000040800 */
[----:B------:R-:W-:Y:S01]  /*1720*/  SHF.R.U64 R37, R116, 0x10, R117 ;  /* 0x0000001074257819 */ /* 0x000fe20000001275 */
[C---:B------:R-:W-:Y:S01]  /*1730*/  FMUL.FTZ R61, R10.reuse, R61 ;  /* 0x0000003d0a3d7220 */ /* 0x040fe20000410000 */
[----:B------:R-:W-:Y:S01]  /*1740*/  SHF.R.U32.HI R0, RZ, 0x10, R155 ;  /* 0x00000010ff007819 */ /* 0x000fe2000001169b */
[C---:B------:R-:W-:Y:S01]  /*1750*/  FMUL.FTZ R3, R10.reuse, R3 ;  /* 0x000000030a037220 */ /* 0x040fe20000410000 */
[----:B------:R-:W-:Y:S01]  /*1760*/  F2FP.PACK_AB R51, RZ, R51 ;  /* 0x00000033ff33723e */ /* 0x000fe200000000ff */
[----:B------:R-:W-:Y:S01]  /*1770*/  HFMA2 R41, R38.H0_H0, R41.H0_H0, R37.H0_H0 ;  /* 0x2000002926297231 */ /* 0x000fe20000040825 */
[----:B------:R-:W-:Y:S01]  /*1780*/  SHF.R.U32.HI R37, RZ, 0x10, R113 ;  /* 0x00000010ff257819 */ /* 0x000fe20000011671 */
[C---:B------:R-:W-:Y:S01]  /*1790*/  FMUL.FTZ R5, R10.reuse, R5 ;  /* 0x000000050a057220 */ /* 0x040fe20000410000 */
[----:B------:R-:W-:Y:S01]  /*17a0*/  SHF.R.U32.HI R38, RZ, 0x10, R149 ;  /* 0x00000010ff267819 */ /* 0x000fe20000011695 */
        /* <DEDUP_REMOVED lines=81> */
[--C-:B------:R-:W-:Y:S01]  /*1cc0*/  SHF.R.U64 R36, R20, 0x10, R21.reuse ;  /* 0x0000001014247819 */ /* 0x100fe20000001215 */
[C---:B------:R-:W-:Y:S01]  /*1cd0*/  FMUL.FTZ R86, R10.reuse, R86 ;  /* 0x000000560a567220 */ /* 0x040fe20000410000 */
[----:B------:R-:W-:Y:S01]  /*1ce0*/  HFMA2 R81, R38.H0_H0, R81.H0_H0, R37.H0_H0 ;  /* 0x2000005126517231 */ /* 0x000fe20000040825 */
[C---:B------:R-:W-:Y:S01]  /*1cf0*/  FMUL.FTZ R87, R10.reuse, R87 ;  /* 0x000000570a577220 */ /* 0x040fe20000410000 */
[----:B------:R-:W-:Y:S01]  /*1d00*/  SHF.R.U32.HI R37, RZ, 0x10, R21 ;  /* 0x00000010ff257819 */ /* 0x000fe20000011615 */
[C---:B------:R-:W-:Y:S01]  /*1d10*/  FMUL.FTZ R88, R10.reuse, R88 ;  /* 0x000000580a587220 */ /* 0x040fe20000410000 */
[--C-:B------:R-:W-:Y:S01]  /*1d20*/  SHF.R.U32.HI R38, RZ, 0x10, R129.reuse ;  /* 0x00000010ff267819 */ /* 0x100fe20000011681 */
[----:B------:R-:W-:Y:S01]  /*1d30*/  FMUL.FTZ R89, R10, R89 ;  /* 0x000000590a597220 */ /* 0x000fe20000410000 */
[----:B------:R-:W-:Y:S01]  /*1d40*/  SHF.R.U64 R0, R128, 0x10, R129 ;  /* 0x0000001080007819 */ /* 0x000fe20000001281 */
        /* <DEDUP_REMOVED lines=34> */
[----:B------:R-:W-:Y:S01]  /*1f70*/  FMUL.FTZ R10, R10, R107 ;  /* 0x0000006b0a0a7220 */ /* 0x000fe20000410000 */
[--C-:B------:R-:W-:Y:S01]  /*1f80*/  SHF.R.U32.HI R107, RZ, 0x10, R115.reuse ;  /* 0x00000010ff6b7819 */ /* 0x100fe20000011673 */
[----:B------:R-:W-:Y:S01]  /*1f90*/  HFMA2 R101, R38.H0_H0, R101.H0_H0, R37.H0_H0 ;  /* 0x2000006526657231 */ /* 0x000fe20000040825 */
[----:B------:R-:W-:Y:S01]  /*1fa0*/  SHF.R.U64 R104, R114, 0x10, R115 ;  /* 0x0000001072687819 */ /* 0x000fe20000001273 */
[----:B------:R-:W-:Y:S01]  /*1fb0*/  HFMA2 R99, R0.H0_H0, R99.H0_H0, R36.H0_H0 ;  /* 0x2000006300637231 */ /* 0x000fe20000040824 */
[----:B------:R-:W-:Y:S01]  /*1fc0*/  LOP3.LUT R37, R4, 0xffff, RZ, 0xc0, !PT ;  /* 0x0000ffff04257812 */ /* 0x000fe200078ec0ff */
        /* <DEDUP_REMOVED lines=8> */
[----:B------:R-:W-:Y:S01]  /*2050*/  HFMA2 R57, R156.H0_H0, R57.H0_H0, R107.H0_H0 ;  /* 0x200000399c397231 */ /* 0x000fe2000004086b */
[----:B------:R-:W-:Y:S01]  /*2060*/  SHF.R.U32.HI R107, RZ, 0x10, R33 ;  /* 0x00000010ff6b7819 */ /* 0x000fe20000011621 */
[----:B------:R-:W-:Y:S01]  /*2070*/  HFMA2 R9, R126.H0_H0, R9.H0_H0, R18.H0_H0 ;  /* 0x200000097e097231 */ /* 0x000fe20000040812 */
[----:B------:R-:W-:Y:S01]  /*2080*/  SHF.R.U32.HI R156, RZ, 0x10, R141 ;  /* 0x00000010ff9c7819 */ /* 0x000fe2000001168d */
[----:B------:R-:W-:Y:S01]  /*2090*/  HFMA2 R7, R122.H0_H0, R7.H0_H0, R14.H0_H0 ;  /* 0x200000077a077231 */ /* 0x000fe2000004080e */
[----:B------:R-:W-:-:S02]  /*20a0*/  SHF.R.U32.HI R100, RZ, 0x10, R147 ;  /* 0x00000010ff647819 */ /* 0x000fc40000011693 */
[----:B------:R-:W-:Y:S01]  /*20b0*/  PRMT R4, R5, 0x7610, R4 ;  /* 0x0000761005047816 */ /* 0x000fe20000000004 */
[----:B------:R-:W-:Y:S01]  /*20c0*/  HFMA2 R67, R156.H0_H0, R67.H0_H0, R107.H0_H0 ;  /* 0x200000439c437231 */ /* 0x000fe2000004086b */
[----:B------:R-:W-:Y:S01]  /*20d0*/  SHF.R.U64 R107, R26, 0x10, R27 ;  /* 0x000000101a6b7819 */ /* 0x000fe2000000121b */
        /* <DEDUP_REMOVED lines=10> */
[----:B------:R-:W-:Y:S01]  /*2180*/  SHF.L.U32 R8, R37, 0x10, RZ ;  /* 0x0000001025087819 */ /* 0x000fe200000006ff */
[----:B------:R-:W-:Y:S01]  /*2190*/  HFMA2 R87, R156.H0_H0, R87.H0_H0, R107.H0_H0 ;  /* 0x200000579c577231 */ /* 0x000fe2000004086b */
[----:B------:R-:W-:Y:S02]  /*21a0*/  SHF.R.U64 R107, R16, 0x10, R17 ;  /* 0x00000010106b7819 */ /* 0x000fe40000001211 */
[----:B------:R-:W-:Y:S02]  /*21b0*/  SHF.R.U64 R156, R124, 0x10, R125 ;  /* 0x000000107c9c7819 */ /* 0x000fe4000000127d */
[----:B------:R-:W-:-:S02]  /*21c0*/  F2FP.PACK_AB R44, RZ, R44 ;  /* 0x0000002cff2c723e */ /* 0x000fc400000000ff */
[----:B------:R-:W-:Y:S01]  /*21d0*/  LOP3.LUT R6, R4, 0xffff, RZ, 0xc0, !PT ;  /* 0x0000ffff04067812 */ /* 0x000fe200078ec0ff */
[----:B------:R-:W-:Y:S01]  /*21e0*/  HFMA2 R97, R156.H0_H0, R97.H0_H0, R107.H0_H0 ;  /* 0x200000619c617231 */ /* 0x000fe2000004086b */
[----:B------:R-:W-:Y:S01]  /*21f0*/  SHF.R.U32.HI R156, RZ, 0x10, R13 ;  /* 0x00000010ff9c7819 */ /* 0x000fe2000001160d */
[----:B------:R-:W-:Y:S01]  /*2200*/  HFMA2 R44, R150.H0_H0, R44.H0_H0, R114.H0_H0 ;  /* 0x2000002c962c7231 */ /* 0x000fe20000040872 */
[----:B------:R-:W-:Y:S02]  /*2210*/  SHF.R.U32.HI R107, RZ, 0x10, R121 ;  /* 0x00000010ff6b7819 */ /* 0x000fe40000011679 */
[----:B------:R-:W-:Y:S02]  /*2220*/  SHF.L.U64.HI R37, R37, 0x10, RZ ;  /* 0x0000001025257819 */ /* 0x000fe400000102ff */
[----:B------:R-:W-:Y:S01]  /*2230*/  F2FP.PACK_AB R46, RZ, R46 ;  /* 0x0000002eff2e723e */ /* 0x000fe200000000ff */
[----:B------:R-:W-:Y:S01]  /*2240*/  HFMA2 R10, R107.H0_H0, R10.H0_H0, R156.H0_H0 ;  /* 0x2000000a6b0a7231 */ /* 0x000fe2000004089c */
[----:B------:R-:W-:-:S02]  /*2250*/  LOP3.LUT R41, R41, 0xffff, RZ, 0xc0, !PT ;  /* 0x0000ffff29297812 */ /* 0x000fc400078ec0ff */
[----:B------:R-:W-:Y:S01]  /*2260*/  F2FP.PACK_AB R65, RZ, R65 ;  /* 0x00000041ff41723e */ /* 0x000fe200000000ff */
[----:B------:R-:W-:Y:S01]  /*2270*/  HFMA2 R46, R151.H0_H0, R46.H0_H0, R115.H0_H0 ;  /* 0x2000002e972e7231 */ /* 0x000fe20000040873 */
[----:B------:R-:W-:Y:S02]  /*2280*/  SHF.R.U64 R104, R32, 0x10, R33 ;  /* 0x0000001020687819 */ /* 0x000fe40000001221 */
[----:B------:R-:W-:Y:S02]  /*2290*/  SHF.R.U64 R100, R140, 0x10, R141 ;  /* 0x000000108c647819 */ /* 0x000fe4000000128d */
[----:B------:R-:W-:Y:S02]  /*22a0*/  LOP3.LUT R45, R45, 0xffff, RZ, 0xc0, !PT ;  /* 0x0000ffff2d2d7812 */ /* 0x000fe400078ec0ff */
[----:B------:R-:W-:Y:S01]  /*22b0*/  F2FP.PACK_AB R53, RZ, R53 ;  /* 0x00000035ff35723e */ /* 0x000fe200000000ff */
[----:B------:R-:W-:Y:S01]  /*22c0*/  HFMA2 R65, R100.H0_H0, R65.H0_H0, R104.H0_H0 ;  /* 0x2000004164417231 */ /* 0x000fe20000040868 */
[----:B------:R-:W-:-:S02]  /*22d0*/  SHF.R.U64 R96, R110, 0x10, R111 ;  /* 0x000000106e607819 */ /* 0x000fc4000000126f */
[----:B------:R-:W-:Y:S02]  /*22e0*/  SHF.R.U64 R92, R146, 0x10, R147 ;  /* 0x00000010925c7819 */ /* 0x000fe40000001293 */
[----:B------:R-:W-:Y:S02]  /*22f0*/  LOP3.LUT R4, R8, 0xffff, R3, 0xf8, !PT ;  /* 0x0000ffff08047812 */ /* 0x000fe400078ef803 */
[----:B------:R-:W-:Y:S01]  /*2300*/  LOP3.LUT R3, R6, 0xffff0000, R37, 0xf8, !PT ;  /* 0xffff000006037812 */ /* 0x000fe200078ef825 */
[----:B------:R-:W-:Y:S01]  /*2310*/  HFMA2 R53, R92.H0_H0, R53.H0_H0, R96.H0_H0 ;  /* 0x200000355c357231 */ /* 0x000fe20000040860 */
[----:B------:R-:W-:Y:S02]  /*2320*/  LOP3.LUT R37, R42, 0xffff, RZ, 0xc0, !PT ;  /* 0x0000ffff2a257812 */ /* 0x000fe400078ec0ff */
[C---:B------:R-:W-:Y:S02]  /*2330*/  SHF.L.U32 R107, R41.reuse, 0x10, RZ ;  /* 0x00000010296b7819 */ /* 0x040fe400000006ff */
[----:B------:R-:W-:-:S02]  /*2340*/  SHF.L.U64.HI R8, R41, 0x10, RZ ;  /* 0x0000001029087819 */ /* 0x000fc400000102ff */
[----:B------:R-:W-:Y:S02]  /*2350*/  F2FP.PACK_AB R40, RZ, R40 ;  /* 0x00000028ff28723e */ /* 0x000fe400000000ff */
[----:B------:R-:W-:Y:S02]  /*2360*/  F2FP.PACK_AB R48, RZ, R48 ;  /* 0x00000030ff30723e */ /* 0x000fe400000000ff */
[----:B------:R-:W-:Y:S01]  /*2370*/  SHF.L.U32 R41, R45, 0x10, RZ ;  /* 0x000000102d297819 */ /* 0x000fe200000006ff */
[----:B------:R-:W-:Y:S01]  /*2380*/  HFMA2 R40, R152.H0_H0, R40.H0_H0, R116.H0_H0 ;  /* 0x2000002898287231 */ /* 0x000fe20000040874 */
[----:B------:R-:W-:Y:S01]  /*2390*/  F2FP.PACK_AB R54, RZ, R54 ;  /* 0x00000036ff36723e */ /* 0x000fe200000000ff */
[----:B------:R-:W-:Y:S01]  /*23a0*/  HFMA2 R48, R148.H0_H0, R48.H0_H0, R112.H0_H0 ;  /* 0x2000003094307231 */ /* 0x000fe20000040870 */
[----:B------:R-:W-:Y:S02]  /*23b0*/  F2FP.PACK_AB R75, RZ, R75 ;  /* 0x0000004bff4b723e */ /* 0x000fe400000000ff */
[----:B------:R-:W-:Y:S01]  /*23c0*/  SHF.R.U32.HI R104, RZ, 0x10, R29 ;  /* 0x00000010ff687819 */ /* 0x000fe2000001161d */
[----:B------:R-:W-:Y:S01]  /*23d0*/  HFMA2 R54, R147.H0_H0, R54.H0_H0, R111.H0_H0 ;  /* 0x2000003693367231 */ /* 0x000fe2000004086f */
[----:B------:R-:W-:-:S02]  /*23e0*/  SHF.R.U32.HI R100, RZ, 0x10, R137 ;  /* 0x00000010ff647819 */ /* 0x000fc40000011689 */
[----:B------:R-:W-:Y:S02]  /*23f0*/  LOP3.LUT R38, R49, 0xffff, RZ, 0xc0, !PT ;  /* 0x0000ffff31267812 */ /* 0x000fe400078ec0ff */
[----:B------:R-:W-:Y:S01]  /*2400*/  LOP3.LUT R37, R37, 0xffff0000, R8, 0xf8, !PT ;  /* 0xffff000025257812 */ /* 0x000fe200078ef808 */
[----:B------:R-:W-:Y:S01]  /*2410*/  HFMA2 R75, R100.H0_H0, R75.H0_H0, R104.H0_H0 ;  /* 0x2000004b644b7231 */ /* 0x000fe20000040868 */
[----:B------:R-:W-:Y:S02]  /*2420*/  LOP3.LUT R8, R41, 0xffff, R44, 0xf8, !PT ;  /* 0x0000ffff29087812 */ /* 0x000fe400078ef82c */
[----:B------:R-:W-:Y:S02]  /*2430*/  LOP3.LUT R41, R46, 0xffff, RZ, 0xc0, !PT ;  /* 0x0000ffff2e297812 */ /* 0x000fe400078ec0ff */
[----:B------:R-:W-:Y:S02]  /*2440*/  SHF.L.U64.HI R36, R45, 0x10, RZ ;  /* 0x000000102d247819 */ /* 0x000fe400000102ff */
[----:B------:R-:W-:-:S02]  /*2450*/  F2FP.PACK_AB R56, RZ, R56 ;  /* 0x00000038ff38723e */ /* 0x000fc400000000ff */
[----:B------:R-:W-:Y:S02]  /*2460*/  SHF.L.U32 R49, R38, 0x10, RZ ;  /* 0x0000001026317819 */ /* 0x000fe400000006ff */
[----:B------:R-:W-:Y:S01]  /*2470*/  F2FP.PACK_AB R50, RZ, R50 ;  /* 0x00000032ff32723e */ /* 0x000fe200000000ff */
[----:B------:R-:W-:Y:S01]  /*2480*/  HFMA2 R56, R144.H0_H0, R56.H0_H0, R108.H0_H0 ;  /* 0x2000003890387231 */ /* 0x000fe2000004086c */
[----:B------:R-:W-:Y:S02]  /*2490*/  F2FP.PACK_AB R58, RZ, R58 ;  /* 0x0000003aff3a723e */ /* 0x000fe400000000ff */
[----:B------:R-:W-:Y:S01]  /*24a0*/  LOP3.LUT R53, R53, 0xffff, RZ, 0xc0, !PT ;  /* 0x0000ffff35357812 */ /* 0x000fe200078ec0ff */
[----:B------:R-:W-:Y:S01]  /*24b0*/  HFMA2 R50, R149.H0_H0, R50.H0_H0, R113.H0_H0 ;  /* 0x2000003295327231 */ /* 0x000fe20000040871 */
[----:B------:R-:W-:Y:S01]  /*24c0*/  F2FP.PACK_AB R63, RZ, R63 ;  /* 0x0000003fff3f723e */ /* 0x000fe200000000ff */
[----:B------:R-:W-:Y:S01]  /*24d0*/  HFMA2 R58, R145.H0_H0, R58.H0_H0, R109.H0_H0 ;  /* 0x2000003a913a7231 */ /* 0x000fe2000004086d */
[----:B------:R-:W-:-:S02]  /*24e0*/  F2FP.PACK_AB R85, RZ, R85 ;  /* 0x00000055ff55723e */ /* 0x000fc400000000ff */
[----:B------:R-:W-:Y:S02]  /*24f0*/  SHF.R.U32.HI R96, RZ, 0x10, R35 ;  /* 0x00000010ff607819 */ /* 0x000fe40000011623 */
[----:B------:R-:W-:Y:S02]  /*2500*/  SHF.R.U32.HI R92, RZ, 0x10, R143 ;  /* 0x00000010ff5c7819 */ /* 0x000fe4000001168f */
[----:B------:R-:W-:Y:S02]  /*2510*/  SHF.R.U64 R104, R22, 0x10, R23 ;  /* 0x0000001016687819 */ /* 0x000fe40000001217 */
[----:B------:R-:W-:Y:S01]  /*2520*/  SHF.R.U64 R100, R130, 0x10, R131 ;  /* 0x0000001082647819 */ /* 0x000fe20000001283 */
[----:B------:R-:W-:Y:S01]  /*2530*/  HFMA2 R63, R92.H0_H0, R63.H0_H0, R96.H0_H0 ;  /* 0x2000003f5c3f7231 */ /* 0x000fe20000040860 */
[----:B------:R-:W-:Y:S02]  /*2540*/  LOP3.LUT R57, R57, 0xffff, RZ, 0xc0, !PT ;  /* 0x0000ffff39397812 */ /* 0x000fe400078ec0ff */
[----:B------:R-:W-:Y:S01]  /*2550*/  LOP3.LUT R41, R41, 0xffff0000, R36, 0xf8, !PT ;  /* 0xffff000029297812 */ /* 0x000fe200078ef824 */
[----:B------:R-:W-:Y:S01]  /*2560*/  HFMA2 R85, R100.H0_H0, R85.H0_H0, R104.H0_H0 ;  /* 0x2000005564557231 */ /* 0x000fe20000040868 */
[----:B------:R-:W-:-:S02]  /*2570*/  LOP3.LUT R6, R107, 0xffff, R40, 0xf8, !PT ;  /* 0x0000ffff6b067812 */ /* 0x000fc400078ef828 */
[----:B------:R-:W-:Y:S02]  /*2580*/  LOP3.LUT R36, R49, 0xffff, R48, 0xf8, !PT ;  /* 0x0000ffff31247812 */ /* 0x000fe400078ef830 */
[----:B------:R-:W-:Y:S02]  /*2590*/  LOP3.LUT R49, R54, 0xffff, RZ, 0xc0, !PT ;  /* 0x0000ffff36317812 */ /* 0x000fe400078ec0ff */
[C---:B------:R-:W-:Y:S02]  /*25a0*/  SHF.L.U32 R107, R53.reuse, 0x10, RZ ;  /* 0x00000010356b7819 */ /* 0x040fe400000006ff */
[----:B------:R-:W-:Y:S02]  /*25b0*/  SHF.L.U64.HI R40, R53, 0x10, RZ ;  /* 0x0000001035287819 */ /* 0x000fe400000102ff */
[----:B------:R-:W-:Y:S02]  /*25c0*/  F2FP.PACK_AB R52, RZ, R52 ;  /* 0x00000034ff34723e */ /* 0x000fe400000000ff */
[----:B------:R-:W-:-:S02]  /*25d0*/  F2FP.PACK_AB R60, RZ, R60 ;  /* 0x0000003cff3c723e */ /* 0x000fc400000000ff */
[----:B------:R-:W-:Y:S01]  /*25e0*/  SHF.L.U32 R53, R57, 0x10, RZ ;  /* 0x0000001039357819 */ /* 0x000fe200000006ff */
[----:B------:R-:W-:Y:S01]  /*25f0*/  HFMA2 R52, R146.H0_H0, R52.H0_H0, R110.H0_H0 ;  /* 0x2000003492347231 */ /* 0x000fe2000004086e */
[----:B------:R-:W-:Y:S01]  /*2600*/  F2FP.PACK_AB R66, RZ, R66 ;  /* 0x00000042ff42723e */ /* 0x000fe200000000ff */
[----:B------:R-:W-:Y:S01]  /*2610*/  HFMA2 R60, R142.H0_H0, R60.H0_H0, R34.H0_H0 ;  /* 0x2000003c8e3c7231 */ /* 0x000fe20000040822 */
[----:B------:R-:W-:Y:S02]  /*2620*/  F2FP.PACK_AB R73, RZ, R73 ;  /* 0x00000049ff49723e */ /* 0x000fe400000000ff */
[----:B------:R-:W-:Y:S01]  /*2630*/  F2FP.PACK_AB R95, RZ, R95 ;  /* 0x0000005fff5f723e */ /* 0x000fe200000000ff */
[----:B------:R-:W-:Y:S01]  /*2640*/  HFMA2 R66, R141.H0_H0, R66.H0_H0, R33.H0_H0 ;  /* 0x200000428d427231 */ /* 0x000fe20000040821 */
[----:B------:R-:W-:Y:S02]  /*2650*/  SHF.R.U64 R96, R28, 0x10, R29 ;  /* 0x000000101c607819 */ /* 0x000fe4000000121d */
[----:B------:R-:W-:-:S02]  /*2660*/  SHF.R.U64 R92, R136, 0x10, R137 ;  /* 0x00000010885c7819 */ /* 0x000fc40000001289 */
[----:B------:R-:W-:Y:S02]  /*2670*/  SHF.R.U32.HI R104, RZ, 0x10, R19 ;  /* 0x00000010ff687819 */ /* 0x000fe40000011613 */
[----:B------:R-:W-:Y:S01]  /*2680*/  SHF.R.U32.HI R100, RZ, 0x10, R127 ;  /* 0x00000010ff647819 */ /* 0x000fe2000001167f */
[----:B------:R-:W-:Y:S01]  /*2690*/  HFMA2 R73, R92.H0_H0, R73.H0_H0, R96.H0_H0 ;  /* 0x200000495c497231 */ /* 0x000fe20000040860 */
[----:B------:R-:W-:Y:S02]  /*26a0*/  LOP3.LUT R44, R61, 0xffff, RZ, 0xc0, !PT ;  /* 0x0000ffff3d2c7812 */ /* 0x000fe400078ec0ff */
[----:B------:R-:W-:Y:S01]  /*26b0*/  LOP3.LUT R49, R49, 0xffff0000, R40, 0xf8, !PT ;  /* 0xffff000031317812 */ /* 0x000fe200078ef828 */
[----:B------:R-:W-:Y:S01]  /*26c0*/  HFMA2 R95, R100.H0_H0, R95.H0_H0, R104.H0_H0 ;  /* 0x2000005f645f7231 */ /* 0x000fe20000040868 */
[----:B------:R-:W-:Y:S02]  /*26d0*/  LOP3.LUT R40, R53, 0xffff, R56, 0xf8, !PT ;  /* 0x0000ffff35287812 */ /* 0x000fe400078ef838 */
[----:B------:R-:W-:-:S02]  /*26e0*/  LOP3.LUT R45, R50, 0xffff, RZ, 0xc0, !PT ;  /* 0x0000ffff322d7812 */ /* 0x000fc400078ec0ff */
[----:B------:R-:W-:Y:S02]  /*26f0*/  SHF.L.U64.HI R38, R38, 0x10, RZ ;  /* 0x0000001026267819 */ /* 0x000fe400000102ff */
[----:B------:R-:W-:Y:S02]  /*2700*/  LOP3.LUT R53, R58, 0xffff, RZ, 0xc0, !PT ;  /* 0x0000ffff3a357812 */ /* 0x000fe400078ec0ff */
[----:B------:R-:W-:Y:S02]  /*2710*/  SHF.L.U64.HI R42, R57, 0x10, RZ ;  /* 0x00000010392a7819 */ /* 0x000fe400000102ff */
[----:B------:R-:W-:Y:S02]  /*2720*/  F2FP.PACK_AB R62, RZ, R62 ;  /* 0x0000003eff3e723e */ /* 0x000fe400000000ff */
[----:B------:R-:W-:Y:S02]  /*2730*/  F2FP.PACK_AB R68, RZ, R68 ;  /* 0x00000044ff44723e */ /* 0x000fe400000000ff */
[----:B------:R-:W-:Y:S01]  /*2740*/  SHF.L.U32 R61, R44, 0x10, RZ ;  /* 0x000000102c3d7819 */ /* 0x000fe200000006ff */
[----:B------:R-:W-:Y:S01]  /*2750*/  HFMA2 R62, R143.H0_H0, R62.H0_H0, R35.H0_H0 ;  /* 0x2000003e8f3e7231 */ /* 0x000fe20000040823 */
[----:B------:R-:W-:Y:S01]  /*2760*/  F2FP.PACK_AB R70, RZ, R70 ;  /* 0x00000046ff46723e */ /* 0x000fe200000000ff */
[----:B------:R-:W-:Y:S01]  /*2770*/  HFMA2 R68, R138.H0_H0, R68.H0_H0, R30.H0_H0 ;  /* 0x200000448a447231 */ /* 0x000fe2000004081e */
[----:B------:R-:W-:-:S02]  /*2780*/  F2FP.PACK_AB R74, RZ, R74 ;  /* 0x0000004aff4a723e */ /* 0x000fc400000000ff */
[----:B------:R-:W-:Y:S01]  /*2790*/  LOP3.LUT R65, R65, 0xffff, RZ, 0xc0, !PT ;  /* 0x0000ffff41417812 */ /* 0x000fe200078ec0ff */
[----:B------:R-:W-:Y:S01]  /*27a0*/  HFMA2 R70, R139.H0_H0, R70.H0_H0, R31.H0_H0 ;  /* 0x200000468b467231 */ /* 0x000fe2000004081f */
[----:B------:R-:W-:Y:S01]  /*27b0*/  F2FP.PACK_AB R105, RZ, R105 ;  /* 0x00000069ff69723e */ /* 0x000fe200000000ff */
[----:B------:R-:W-:Y:S01]  /*27c0*/  HFMA2 R74, R137.H0_H0, R74.H0_H0, R29.H0_H0 ;  /* 0x2000004a894a7231 */ /* 0x000fe2000004081d */
[----:B------:R-:W-:Y:S02]  /*27d0*/  SHF.R.U64 R104, R12, 0x10, R13 ;  /* 0x000000100c687819 */ /* 0x000fe4000000120d */
[----:B------:R-:W-:Y:S02]  /*27e0*/  SHF.R.U64 R100, R120, 0x10, R121 ;  /* 0x0000001078647819 */ /* 0x000fe40000001279 */
[----:B------:R-:W-:Y:S02]  /*27f0*/  LOP3.LUT R69, R69, 0xffff, RZ, 0xc0, !PT ;  /* 0x0000ffff45457812 */ /* 0x000fe400078ec0ff */
[----:B------:R-:W-:Y:S01]  /*2800*/  LOP3.LUT R45, R45, 0xffff0000, R38, 0xf8, !PT ;  /* 0xffff00002d2d7812 */ /* 0x000fe200078ef826 */
[----:B------:R-:W-:Y:S01]  /*2810*/  HFMA2 R105, R100.H0_H0, R105.H0_H0, R104.H0_H0 ;  /* 0x2000006964697231 */ /* 0x000fe20000040868 */
[----:B------:R-:W-:-:S02]  /*2820*/  LOP3.LUT R53, R53, 0xffff0000, R42, 0xf8, !PT ;  /* 0xffff000035357812 */ /* 0x000fc400078ef82a */
[----:B------:R-:W-:Y:S02]  /*2830*/  LOP3.LUT R38, R107, 0xffff, R52, 0xf8, !PT ;  /* 0x0000ffff6b267812 */ /* 0x000fe400078ef834 */
[----:B------:R-:W-:Y:S02]  /*2840*/  LOP3.LUT R42, R61, 0xffff, R60, 0xf8, !PT ;  /* 0x0000ffff3d2a7812 */ /* 0x000fe400078ef83c */
[----:B------:R-:W-:Y:S02]  /*2850*/  F2FP.PACK_AB R64, RZ, R64 ;  /* 0x00000040ff40723e */ /* 0x000fe400000000ff */
[----:B------:R-:W-:Y:S02]  /*2860*/  LOP3.LUT R61, R66, 0xffff, RZ, 0xc0, !PT ;  /* 0x0000ffff423d7812 */ /* 0x000fe400078ec0ff */
[C---:B------:R-:W-:Y:S01]  /*2870*/  SHF.L.U32 R107, R65.reuse, 0x10, RZ ;  /* 0x00000010416b7819 */ /* 0x040fe200000006ff */
[----:B------:R-:W-:Y:S01]  /*2880*/  HFMA2 R64, R140.H0_H0, R64.H0_H0, R32.H0_H0 ;  /* 0x200000408c407231 */ /* 0x000fe20000040820 */
[----:B------:R-:W-:-:S02]  /*2890*/  SHF.L.U64.HI R46, R65, 0x10, RZ ;  /* 0x00000010412e7819 */ /* 0x000fc400000102ff */
[----:B------:R-:W-:Y:S02]  /*28a0*/  F2FP.PACK_AB R72, RZ, R72 ;  /* 0x00000048ff48723e */ /* 0x000fe400000000ff */
[----:B------:R-:W-:Y:S02]  /*28b0*/  SHF.L.U32 R65, R69, 0x10, RZ ;  /* 0x0000001045417819 */ /* 0x000fe400000006ff */
[----:B------:R-:W-:Y:S01]  /*28c0*/  LOP3.LUT R73, R73, 0xffff, RZ, 0xc0, !PT ;  /* 0x0000ffff49497812 */ /* 0x000fe200078ec0ff */
[----:B------:R-:W-:Y:S01]  /*28d0*/  HFMA2 R72, R136.H0_H0, R72.H0_H0, R28.H0_H0 ;  /* 0x2000004888487231 */ /* 0x000fe2000004081c */
[----:B------:R-:W-:Y:S02]  /*28e0*/  LOP3.LUT R61, R61, 0xffff0000, R46, 0xf8, !PT ;  /* 0xffff00003d3d7812 */ /* 0x000fe400078ef82e */
[----:B------:R-:W-:Y:S02]  /*28f0*/  SHF.L.U64.HI R48, R69, 0x10, RZ ;  /* 0x0000001045307819 */ /* 0x000fe400000102ff */
[----:B------:R-:W-:-:S02]  /*2900*/  F2FP.PACK_AB R76, RZ, R76 ;  /* 0x0000004cff4c723e */ /* 0x000fc400000000ff */
[----:B------:R-:W-:Y:S02]  /*2910*/  LOP3.LUT R57, R62, 0xffff, RZ, 0xc0, !PT ;  /* 0x0000ffff3e397812 */ /* 0x000fe400078ec0ff */
[----:B------:R-:W-:Y:S01]  /*2920*/  SHF.L.U64.HI R44, R44, 0x10, RZ ;  /* 0x000000102c2c7819 */ /* 0x000fe200000102ff */
[----:B------:R-:W-:Y:S01]  /*2930*/  HFMA2 R76, R134.H0_H0, R76.H0_H0, R26.H0_H0 ;  /* 0x2000004c864c7231 */ /* 0x000fe2000004081a */
[----:B------:R-:W-:Y:S02]  /*2940*/  LOP3.LUT R46, R65, 0xffff, R68, 0xf8, !PT ;  /* 0x0000ffff412e7812 */ /* 0x000fe400078ef844 */
[----:B------:R-:W-:Y:S02]  /*2950*/  SHF.L.U32 R69, R73, 0x10, RZ ;  /* 0x0000001049457819 */ /* 0x000fe400000006ff */
[----:B------:R-:W-:Y:S02]  /*2960*/  F2FP.PACK_AB R80, RZ, R80 ;  /* 0x00000050ff50723e */ /* 0x000fe400000000ff */
[----:B------:R-:W-:-:S02]  /*2970*/  F2FP.PACK_AB R106, RZ, R106 ;  /* 0x0000006aff6a723e */ /* 0x000fc400000000ff */
[----:B------:R-:W-:Y:S01]  /*2980*/  LOP3.LUT R65, R70, 0xffff, RZ, 0xc0, !PT ;  /* 0x0000ffff46417812 */ /* 0x000fe200078ec0ff */
[----:B------:R-:W-:Y:S01]  /*2990*/  HFMA2 R80, R132.H0_H0, R80.H0_H0, R24.H0_H0 ;  /* 0x2000005084507231 */ /* 0x000fe20000040818 */
[----:B------:R-:W-:Y:S01]  /*29a0*/  LOP3.LUT R66, R74, 0xffff, RZ, 0xc0, !PT ;  /* 0x0000ffff4a427812 */ /* 0x000fe200078ec0ff */
[----:B------:R-:W-:Y:S01]  /*29b0*/  HFMA2 R106, R121.H0_H0, R106.H0_H0, R13.H0_H0 ;  /* 0x2000006a796a7231 */ /* 0x000fe2000004080d */
[----:B------:R-:W-:Y:S02]  /*29c0*/  SHF.L.U64.HI R73, R73, 0x10, RZ ;  /* 0x0000001049497819 */ /* 0x000fe400000102ff */
[----:B------:R-:W-:Y:S02]  /*29d0*/  LOP3.LUT R77, R77, 0xffff, RZ, 0xc0, !PT ;  /* 0x0000ffff4d4d7812 */ /* 0x000fe400078ec0ff */
[----:B------:R-:W-:Y:S02]  /*29e0*/  LOP3.LUT R105, R105, 0xffff, RZ, 0xc0, !PT ;  /* 0x0000ffff69697812 */ /* 0x000fe400078ec0ff */
[----:B------:R-:W-:-:S02]  /*29f0*/  LOP3.LUT R81, R81, 0xffff, RZ, 0xc0, !PT ;  /* 0x0000ffff51517812 */ /* 0x000fc400078ec0ff */
[----:B------:R-:W-:Y:S02]  /*2a00*/  F2FP.PACK_AB R82, RZ, R82 ;  /* 0x00000052ff52723e */ /* 0x000fe400000000ff */
[----:B------:R-:W-:Y:S02]  /*2a10*/  LOP3.LUT R57, R57, 0xffff0000, R44, 0xf8, !PT ;  /* 0xffff000039397812 */ /* 0x000fe400078ef82c */
[----:B------:R-:W-:Y:S01]  /*2a20*/  F2FP.PACK_AB R83, RZ, R83 ;  /* 0x00000053ff53723e */ /* 0x000fe200000000ff */
[----:B------:R-:W-:Y:S01]  /*2a30*/  HFMA2 R82, R133.H0_H0, R82.H0_H0, R25.H0_H0 ;  /* 0x2000005285527231 */ /* 0x000fe20000040819 */
[----:B------:R-:W-:Y:S02]  /*2a40*/  SHF.R.U32.HI R96, RZ, 0x10, R25 ;  /* 0x00000010ff607819 */ /* 0x000fe40000011619 */
[----:B------:R-:W-:Y:S02]  /*2a50*/  SHF.R.U32.HI R92, RZ, 0x10, R133 ;  /* 0x00000010ff5c7819 */ /* 0x000fe40000011685 */
[----:B------:R-:W-:-:S02]  /*2a60*/  LOP3.LUT R44, R107, 0xffff, R64, 0xf8, !PT ;  /* 0x0000ffff6b2c7812 */ /* 0x000fc400078ef840 */
[----:B------:R-:W-:Y:S01]  /*2a70*/  LOP3.LUT R65, R65, 0xffff0000, R48, 0xf8, !PT ;  /* 0xffff000041417812 */ /* 0x000fe200078ef830 */
[----:B------:R-:W-:Y:S01]  /*2a80*/  HFMA2 R83, R92.H0_H0, R83.H0_H0, R96.H0_H0 ;  /* 0x200000535c537231 */ /* 0x000fe20000040860 */
[----:B------:R-:W-:Y:S02]  /*2a90*/  LOP3.LUT R66, R66, 0xffff0000, R73, 0xf8, !PT ;  /* 0xffff000042427812 */ /* 0x000fe400078ef849 */
[----:B------:R-:W-:Y:S02]  /*2aa0*/  LOP3.LUT R48, R69, 0xffff, R72, 0xf8, !PT ;  /* 0x0000ffff45307812 */ /* 0x000fe400078ef848 */
[----:B------:R-:W-:Y:S02]  /*2ab0*/  SHF.L.U32 R73, R77, 0x10, RZ ;  /* 0x000000104d497819 */ /* 0x000fe400000006ff */
[----:B------:R-:W-:Y:S02]  /*2ac0*/  SHF.L.U32 R64, R105, 0x10, RZ ;  /* 0x0000001069407819 */ /* 0x000fe400000006ff */
[----:B------:R-:W-:-:S02]  /*2ad0*/  SHF.L.U32 R69, R81, 0x10, RZ ;  /* 0x0000001051457819 */ /* 0x000fc400000006ff */
[----:B------:R-:W-:Y:S02]  /*2ae0*/  F2FP.PACK_AB R84, RZ, R84 ;  /* 0x00000054ff54723e */ /* 0x000fe400000000ff */
[----:B------:R-:W-:Y:S02]  /*2af0*/  LOP3.LUT R50, R73, 0xffff, R76, 0xf8, !PT ;  /* 0x0000ffff49327812 */ /* 0x000fe400078ef84c */
[----:B------:R-:W-:Y:S01]  /*2b00*/  LOP3.LUT R64, R64, 0xffff, R5, 0xf8, !PT ;  /* 0x0000ffff40407812 */ /* 0x000fe200078ef805 */
[----:B------:R-:W-:Y:S01]  /*2b10*/  HFMA2 R84, R130.H0_H0, R84.H0_H0, R22.H0_H0 ;  /* 0x2000005482547231 */ /* 0x000fe20000040816 */
[----:B------:R-:W-:Y:S02]  /*2b20*/  F2FP.PACK_AB R93, RZ, R93 ;  /* 0x0000005dff5d723e */ /* 0x000fe400000000ff */
[----:B------:R-:W-:Y:S02]  /*2b30*/  SHF.R.U64 R96, R18, 0x10, R19 ;  /* 0x0000001012607819 */ /* 0x000fe40000001213 */
[----:B------:R-:W-:-:S02]  /*2b40*/  SHF.R.U64 R92, R126, 0x10, R127 ;  /* 0x000000107e5c7819 */ /* 0x000fc4000000127f */
[----:B------:R-:W-:Y:S02]  /*2b50*/  LOP3.LUT R52, R69, 0xffff, R80, 0xf8, !PT ;  /* 0x0000ffff45347812 */ /* 0x000fe400078ef850 */
[----:B------:R-:W-:Y:S01]  /*2b60*/  LOP3.LUT R85, R85, 0xffff, RZ, 0xc0, !PT ;  /* 0x0000ffff55557812 */ /* 0x000fe200078ec0ff */
[----:B------:R-:W-:Y:S01]  /*2b70*/  HFMA2 R93, R92.H0_H0, R93.H0_H0, R96.H0_H0 ;  /* 0x2000005d5c5d7231 */ /* 0x000fe20000040860 */
[----:B------:R-:W-:Y:S02]  /*2b80*/  LOP3.LUT R76, R106, 0xffff, RZ, 0xc0, !PT ;  /* 0x0000ffff6a4c7812 */ /* 0x000fe400078ec0ff */
[----:B------:R-:W-:Y:S02]  /*2b90*/  SHF.L.U64.HI R5, R105, 0x10, RZ ;  /* 0x0000001069057819 */ /* 0x000fe400000102ff */
[----:B------:R-:W-:Y:S02]  /*2ba0*/  LOP3.LUT R80, R39, 0xffff, RZ, 0xc0, !PT ;  /* 0x0000ffff27507812 */ /* 0x000fe400078ec0ff */
[----:B------:R-:W-:-:S02]  /*2bb0*/  F2FP.PACK_AB R78, RZ, R78 ;  /* 0x0000004eff4e723e */ /* 0x000fc400000000ff */
[----:B------:R-:W-:Y:S02]  /*2bc0*/  F2FP.PACK_AB R88, RZ, R88 ;  /* 0x00000058ff58723e */ /* 0x000fe400000000ff */
[----:B------:R-:W-:Y:S01]  /*2bd0*/  LOP3.LUT R69, R82, 0xffff, RZ, 0xc0, !PT ;  /* 0x0000ffff52457812 */ /* 0x000fe200078ec0ff */
[----:B------:R-:W-:Y:S01]  /*2be0*/  HFMA2 R78, R135.H0_H0, R78.H0_H0, R27.H0_H0 ;  /* 0x2000004e874e7231 */ /* 0x000fe2000004081b */
[----:B------:R-:W-:Y:S01]  /*2bf0*/  SHF.L.U64.HI R54, R81, 0x10, RZ ;  /* 0x0000001051367819 */ /* 0x000fe200000102ff */
[----:B------:R-:W-:Y:S01]  /*2c00*/  HFMA2 R88, R128.H0_H0, R88.H0_H0, R20.H0_H0 ;  /* 0x2000005880587231 */ /* 0x000fe20000040814 */
[----:B------:R-:W-:Y:S02]  /*2c10*/  F2FP.PACK_AB R98, RZ, R98 ;  /* 0x00000062ff62723e */ /* 0x000fe400000000ff */
[----:B------:R-:W-:Y:S02]  /*2c20*/  SHF.L.U32 R73, R85, 0x10, RZ ;  /* 0x0000001055497819 */ /* 0x000fe400000006ff */
[----:B------:R-:W-:Y:S01]  /*2c30*/  LOP3.LUT R76, R76, 0xffff0000, R5, 0xf8, !PT ;  /* 0xffff00004c4c7812 */ /* 0x000fe200078ef805 */
[----:B------:R-:W-:Y:S01]  /*2c40*/  HFMA2 R98, R125.H0_H0, R98.H0_H0, R17.H0_H0 ;  /* 0x200000627d627231 */ /* 0x000fe20000040811 */
[----:B------:R-:W-:-:S02]  /*2c50*/  LOP3.LUT R89, R89, 0xffff, RZ, 0xc0, !PT ;  /* 0x0000ffff59597812 */ /* 0x000fc400078ec0ff */
[----:B------:R-:W-:Y:S02]  /*2c60*/  PRMT R5, R3, 0x5410, R80 ;  /* 0x0000541003057816 */ /* 0x000fe40000000050 */
[----:B------:R-:W0:Y:S01]  /*2c70*/  S2R R3, SR_TID.X ;  /* 0x0000000000037919 */ /* 0x000e220000002100 */
[----:B------:R-:W-:Y:S02]  /*2c80*/  LOP3.LUT R69, R69, 0xffff0000, R54, 0xf8, !PT ;  /* 0xffff000045457812 */ /* 0x000fe400078ef836 */
[----:B------:R-:W-:Y:S02]  /*2c90*/  F2FP.PACK_AB R86, RZ, R86 ;  /* 0x00000056ff56723e */ /* 0x000fe400000000ff */
[----:B------:R-:W-:Y:S02]  /*2ca0*/  LOP3.LUT R54, R73, 0xffff, R84, 0xf8, !PT ;  /* 0x0000ffff49367812 */ /* 0x000fe400078ef854 */
[----:B------:R-:W-:Y:S01]  /*2cb0*/  SHF.L.U32 R73, R89, 0x10, RZ ;  /* 0x0000001059497819 */ /* 0x000fe200000006ff */
[----:B------:R-:W-:Y:S01]  /*2cc0*/  HFMA2 R86, R131.H0_H0, R86.H0_H0, R23.H0_H0 ;  /* 0x2000005683567231 */ /* 0x000fe20000040817 */
[----:B------:R-:W-:-:S02]  /*2cd0*/  LOP3.LUT R93, R93, 0xffff, RZ, 0xc0, !PT ;  /* 0x0000ffff5d5d7812 */ /* 0x000fc400078ec0ff */
[----:B------:R-:W-:Y:S02]  /*2ce0*/  LOP3.LUT R97, R97, 0xffff, RZ, 0xc0, !PT ;  /* 0x0000ffff61617812 */ /* 0x000fe400078ec0ff */
[----:B------:R-:W-:Y:S02]  /*2cf0*/  F2FP.PACK_AB R90, RZ, R90 ;  /* 0x0000005aff5a723e */ /* 0x000fe400000000ff */
[----:B------:R-:W-:Y:S02]  /*2d00*/  LOP3.LUT R68, R78, 0xffff, RZ, 0xc0, !PT ;  /* 0x0000ffff4e447812 */ /* 0x000fe400078ec0ff */
[----:B------:R-:W-:Y:S01]  /*2d10*/  SHF.L.U64.HI R77, R77, 0x10, RZ ;  /* 0x000000104d4d7819 */ /* 0x000fe200000102ff */
[----:B------:R-:W-:Y:S01]  /*2d20*/  HFMA2 R90, R129.H0_H0, R90.H0_H0, R21.H0_H0 ;  /* 0x2000005a815a7231 */ /* 0x000fe20000040815 */
[----:B------:R-:W-:Y:S02]  /*2d30*/  LOP3.LUT R56, R73, 0xffff, R88, 0xf8, !PT ;  /* 0x0000ffff49387812 */ /* 0x000fe400078ef858 */
[----:B------:R-:W-:-:S02]  /*2d40*/  F2FP.PACK_AB R102, RZ, R102 ;  /* 0x00000066ff66723e */ /* 0x000fc400000000ff */
[----:B------:R-:W-:Y:S02]  /*2d50*/  SHF.L.U32 R58, R93, 0x10, RZ ;  /* 0x000000105d3a7819 */ /* 0x000fe400000006ff */
[----:B------:R-:W-:Y:S01]  /*2d60*/  LOP3.LUT R73, R98, 0xffff, RZ, 0xc0, !PT ;  /* 0x0000ffff62497812 */ /* 0x000fe200078ec0ff */
[----:B------:R-:W-:Y:S01]  /*2d70*/  HFMA2 R102, R123.H0_H0, R102.H0_H0, R15.H0_H0 ;  /* 0x200000667b667231 */ /* 0x000fe2000004080f */
[----:B------:R-:W-:Y:S02]  /*2d80*/  SHF.L.U64.HI R62, R97, 0x10, RZ ;  /* 0x00000010613e7819 */ /* 0x000fe400000102ff */
[----:B------:R-:W-:Y:S02]  /*2d90*/  LOP3.LUT R101, R101, 0xffff, RZ, 0xc0, !PT ;  /* 0x0000ffff65657812 */ /* 0x000fe400078ec0ff */
[----:B------:R-:W-:Y:S02]  /*2da0*/  LOP3.LUT R68, R68, 0xffff0000, R77, 0xf8, !PT ;  /* 0xffff000044447812 */ /* 0x000fe400078ef84d */
[----:B------:R-:W-:-:S02]  /*2db0*/  F2FP.PACK_AB R94, RZ, R94 ;  /* 0x0000005eff5e723e */ /* 0x000fc400000000ff */
[----:B------:R-:W-:Y:S02]  /*2dc0*/  LOP3.LUT R70, R86, 0xffff, RZ, 0xc0, !PT ;  /* 0x0000ffff56467812 */ /* 0x000fe400078ec0ff */
[----:B------:R-:W-:Y:S01]  /*2dd0*/  SHF.L.U64.HI R77, R85, 0x10, RZ ;  /* 0x00000010554d7819 */ /* 0x000fe200000102ff */
[----:B------:R-:W-:Y:S01]  /*2de0*/  HFMA2 R94, R127.H0_H0, R94.H0_H0, R19.H0_H0 ;  /* 0x2000005e7f5e7231 */ /* 0x000fe20000040813 */
        /* <DEDUP_REMOVED lines=31> */
[----:B------:R-:W-:Y:S02]  /*2fe0*/  F2FP.PACK_AB R103, RZ, R103 ;  /* 0x00000067ff67723e */ /* 0x000fe400000000ff */
[----:B------:R-:W-:Y:S02]  /*2ff0*/  SHF.R.U32.HI R96, RZ, 0x10, R15 ;  /* 0x00000010ff607819 */ /* 0x000fe4000001160f */
[----:B------:R-:W-:Y:S02]  /*3000*/  SHF.R.U32.HI R92, RZ, 0x10, R123 ;  /* 0x00000010ff5c7819 */ /* 0x000fe4000001167b */
[----:B------:R-:W-:Y:S02]  /*3010*/  PRMT R41, R53, 0x5410, R78 ;  /* 0x0000541035297816 */ /* 0x000fe4000000004e */
[----:B------:R-:W-:Y:S01]  /*3020*/  LOP3.LUT R82, R51, 0xffff, RZ, 0xc0, !PT ;  /* 0x0000ffff33527812 */ /* 0x000fe200078ec0ff */
[----:B------:R-:W-:Y:S01]  /*3030*/  HFMA2 R103, R92.H0_H0, R103.H0_H0, R96.H0_H0 ;  /* 0x200000675c677231 */ /* 0x000fe20000040860 */
[----:B------:R-:W-:-:S02]  /*3040*/  LOP3.LUT R78, R63, 0xffff, RZ, 0xc0, !PT ;  /* 0x0000ffff3f4e7812 */ /* 0x000fc400078ec0ff */
[----:B------:R-:W-:Y:S02]  /*3050*/  LOP3.LUT R80, R67, 0xffff, RZ, 0xc0, !PT ;  /* 0x0000ffff43507812 */ /* 0x000fe400078ec0ff */
[----:B------:R-:W-:Y:S02]  /*3060*/  PRMT R53, R69, 0x5410, R66 ;  /* 0x0000541045357816 */ /* 0x000fe40000000042 */
[----:B------:R-:W-:Y:S02]  /*3070*/  PRMT R59, R0, 0x5410, R95 ;  /* 0x00005410003b7816 */ /* 0x000fe4000000005f */
[----:B------:R-:W-:Y:S02]  /*3080*/  LOP3.LUT R66, R99, 0xffff, RZ, 0xc0, !PT ;  /* 0x0000ffff63427812 */ /* 0x000fe400078ec0ff */
[----:B------:R-:W-:Y:S02]  /*3090*/  MOV R0, 0x8 ;  /* 0x0000000800007802 */ /* 0x000fe40000000f00 */
[----:B------:R-:W-:-:S02]  /*30a0*/  PRMT R37, R45, 0x5410, R82 ;  /* 0x000054102d257816 */ /* 0x000fc40000000052 */
[----:B------:R-:W-:Y:S02]  /*30b0*/  PRMT R43, R57, 0x5410, R78 ;  /* 0x00005410392b7816 */ /* 0x000fe4000000004e */
[----:B------:R-:W-:Y:S02]  /*30c0*/  LOP3.LUT R79, R79, 0xffff, RZ, 0xc0, !PT ;  /* 0x0000ffff4f4f7812 */ /* 0x000fe400078ec0ff */
[----:B------:R-:W-:Y:S02]  /*30d0*/  LOP3.LUT R78, R71, 0xffff, RZ, 0xc0, !PT ;  /* 0x0000ffff474e7812 */ /* 0x000fe400078ec0ff */
[----:B------:R-:W-:Y:S02]  /*30e0*/  PRMT R45, R61, 0x5410, R80 ;  /* 0x000054103d2d7816 */ /* 0x000fe40000000050 */
[----:B------:R-:W-:Y:S02]  /*30f0*/  IADD3 R69, R3, 0x20, RZ ;  /* 0x0000002003457810 */ /* 0x000fe40007ffe0ff */
[----:B------:R-:W-:-:S02]  /*3100*/  LOP3.LUT R87, R87, 0xffff, RZ, 0xc0, !PT ;  /* 0x0000ffff57577812 */ /* 0x000fc400078ec0ff */
[----:B------:R-:W-:Y:S01]  /*3110*/  PRMT R61, R73, 0x5410, R66 ;  /* 0x00005410493d7816 */ /* 0x000fe20000000042 */
[CC--:B------:R-:W-:Y:S01]  /*3120*/  IMAD.WIDE.U32 R66, R3.reuse, R0.reuse, c[0x0][0x178] ;  /* 0x00005e0003427625 */ /* 0x0c0fe200078e0000 */
[----:B------:R-:W-:Y:S02]  /*3130*/  IADD3 R71, R3, 0x40, RZ ;  /* 0x0000004003477810 */ /* 0x000fe40007ffe0ff */
[----:B------:R-:W-:Y:S02]  /*3140*/  LOP3.LUT R91, R91, 0xffff, RZ, 0xc0, !PT ;  /* 0x0000ffff5b5b7812 */ /* 0x000fe400078ec0ff */
[----:B------:R-:W-:Y:S01]  /*3150*/  IADD3 R73, R3, 0x60, RZ ;  /* 0x0000006003497810 */ /* 0x000fe20007ffe0ff */
[----:B------:R0:W-:Y:S01]  /*3160*/  STG.E.64 [R66.64], R4 ;  /* 0x0000000442007986 */ /* 0x0001e2000c101b04 */
[----:B------:R-:W-:Y:S01]  /*3170*/  PRMT R51, R68, 0x5410, R79 ;  /* 0x0000541044337816 */ /* 0x000fe2000000004f */
[----:B------:R-:W-:Y:S01]  /*3180*/  IMAD.WIDE.U32 R68, R69, R0, c[0x0][0x178] ;  /* 0x00005e0045447625 */ /* 0x000fe200078e0000 */
[----:B------:R-:W-:-:S02]  /*3190*/  LOP3.LUT R103, R103, 0xffff, RZ, 0xc0, !PT ;  /* 0x0000ffff67677812 */ /* 0x000fc400078ec0ff */
[C---:B------:R-:W-:Y:S02]  /*31a0*/  IADD3 R75, R3.reuse, 0x80, RZ ;  /* 0x00000080034b7810 */ /* 0x040fe40007ffe0ff */
[----:B------:R-:W-:Y:S01]  /*31b0*/  IADD3 R79, R3, 0xa0, RZ ;  /* 0x000000a0034f7810 */ /* 0x000fe20007ffe0ff */
[----:B------:R1:W-:Y:S01]  /*31c0*/  STG.E.64 [R68.64], R6 ;  /* 0x0000000644007986 */ /* 0x0003e2000c101b04 */
        /* <DEDUP_REMOVED lines=53> */
.L_x_893:
[----:B------:R-:W-:Y:S05]  /*3520*/  EXIT ;  /* 0x000000000000794d */ /* 0x000fea0003800000 */
.L_x_891:
[----:B------:R-:W-:Y:S02]  /*3530*/  MOV R9, 0x1 ;  /* 0x0000000100097802 */ /* 0x000fe40000000f00 */
[----:B------:R-:W-:-:S02]  /*3540*/  MOV R8, 0x1f ;  /* 0x0000001f00087802 */ /* 0x000fc40000000f00 */
[----:B------:R-:W-:Y:S02]  /*3550*/  MOV R7, 0xffffffff ;  /* 0xffffffff00077802 */ /* 0x000fe40000000f00 */
[----:B------:R-:W-:Y:S02]  /*3560*/  MOV R6, 0x3580 ;  /* 0x0000358000067802 */ /* 0x000fe40000000f00 */
[----:B-----5:R-:W-:Y:S05]  /*3570*/  CALL.REL.NOINC `($__internal_107_$__cuda_sm70_shflsync_bfly_p) ;  /* 0x00000c9000007944 */ /* 0x020fea0003c00000 */
[----:B01----:R-:W-:Y:S05]  /*3580*/  BRA `(.L_x_895) ;  /* 0xffffd5d000007947 */ /* 0x003fea000383ffff */
.L_x_892:
[----:B------:R-:W-:Y:S01]  /*3590*/  HFMA2.MMA R9, -RZ, RZ, 0, 1.1920928955078125e-07 ;  /* 0x00000002ff097435 */ /* 0x000fe200000001ff */
[----:B------:R-:W-:Y:S02]  /*35a0*/  MOV R8, 0x1f ;  /* 0x0000001f00087802 */ /* 0x000fe40000000f00 */
[----:B------:R-:W-:Y:S02]  /*35b0*/  MOV R7, 0xffffffff ;  /* 0xffffffff00077802 */ /* 0x000fe40000000f00 */
[----:B------:R-:W-:Y:S02]  /*35c0*/  MOV R6, 0x35e0 ;  /* 0x000035e000067802 */ /* 0x000fe40000000f00 */
[----:B-----5:R-:W-:Y:S05]  /*35d0*/  CALL.REL.NOINC `($__internal_107_$__cuda_sm70_shflsync_bfly_p) ;  /* 0x00000c3000007944 */ /* 0x020fea0003c00000 */
[----:B0-----:R-:W-:Y:S01]  /*35e0*/  HFMA2.MMA R9, -RZ, RZ, 0, 2.384185791015625e-07 ;  /* 0x00000004ff097435 */ /* 0x001fe200000001ff */
[----:B-1----:R-:W-:Y:S01]  /*35f0*/  FADD.FTZ R10, R10, R8 ;  /* 0x000000080a0a7221 */ /* 0x002fe20000010000 */
[----:B------:R-:W-:Y:S02]  /*3600*/  MOV R8, 0x1f ;  /* 0x0000001f00087802 */ /* 0x000fe40000000f00 */
[----:B------:R-:W-:-:S02]  /*3610*/  MOV R7, 0xffffffff ;  /* 0xffffffff00077802 */ /* 0x000fc40000000f00 */
[----:B------:R-:W-:Y:S02]  /*3620*/  MOV R6, 0x3640 ;  /* 0x0000364000067802 */ /* 0x000fe40000000f00 */
[----:B------:R-:W-:Y:S05]  /*3630*/  CALL.REL.NOINC `($__internal_107_$__cuda_sm70_shflsync_bfly_p) ;  /* 0x00000bd000007944 */ /* 0x000fea0003c00000 */
[----:B0-----:R-:W-:Y:S01]  /*3640*/  HFMA2.MMA R9, -RZ, RZ, 0, 4.76837158203125e-07 ;  /* 0x00000008ff097435 */ /* 0x001fe200000001ff */
[----:B-1----:R-:W-:Y:S01]  /*3650*/  FADD.FTZ R10, R10, R8 ;  /* 0x000000080a0a7221 */ /* 0x002fe20000010000 */
[----:B------:R-:W-:Y:S02]  /*3660*/  MOV R8, 0x1f ;  /* 0x0000001f00087802 */ /* 0x000fe40000000f00 */
[----:B------:R-:W-:Y:S02]  /*3670*/  MOV R7, 0xffffffff ;  /* 0xffffffff00077802 */ /* 0x000fe40000000f00 */
[----:B------:R-:W-:Y:S02]  /*3680*/  MOV R6, 0x36a0 ;  /* 0x000036a000067802 */ /* 0x000fe40000000f00 */
[----:B------:R-:W-:Y:S05]  /*3690*/  CALL.REL.NOINC `($__internal_107_$__cuda_sm70_shflsync_bfly_p) ;  /* 0x00000b7000007944 */ /* 0x000fea0003c00000 */
[----:B0-----:R-:W-:Y:S01]  /*36a0*/  HFMA2.MMA R9, -RZ, RZ, 0, 9.5367431640625e-07 ;  /* 0x00000010ff097435 */ /* 0x001fe200000001ff */
[----:B-1----:R-:W-:Y:S01]  /*36b0*/  FADD.FTZ R10, R10, R8 ;  /* 0x000000080a0a7221 */ /* 0x002fe20000010000 */
[----:B------:R-:W-:Y:S02]  /*36c0*/  MOV R8, 0x1f ;  /* 0x0000001f00087802 */ /* 0x000fe40000000f00 */
[----:B------:R-:W-:-:S02]  /*36d0*/  MOV R7, 0xffffffff ;  /* 0xffffffff00077802 */ /* 0x000fc40000000f00 */
[----:B------:R-:W-:Y:S02]  /*36e0*/  MOV R6, 0x3700 ;  /* 0x0000370000067802 */ /* 0x000fe40000000f00 */
[----:B------:R-:W-:Y:S05]  /*36f0*/  CALL.REL.NOINC `($__internal_107_$__cuda_sm70_shflsync_bfly_p) ;  /* 0x00000b1000007944 */ /* 0x000fea0003c00000 */
        /* <DEDUP_REMOVED lines=150> */
[----:B------:R-:W-:Y:S05]  /*4060*/  CALL.REL.NOINC `($__internal_107_$__cuda_sm70_shflsync_bfly_p) ;  /* 0x000001a000007944 */ /* 0x000fea0003c00000 */
[----:B0-----:R-:W-:Y:S01]  /*4070*/  HFMA2.MMA R9, -RZ, RZ, 0, 1.1920928955078125e-07 ;  /* 0x00000002ff097435 */ /* 0x001fe200000001ff */
[----:B-1----:R-:W-:Y:S01]  /*4080*/  FADD.FTZ R10, R10, R8 ;  /* 0x000000080a0a7221 */ /* 0x002fe20000010000 */
[----:B------:R-:W-:Y:S02]  /*4090*/  MOV R8, 0x1f ;  /* 0x0000001f00087802 */ /* 0x000fe40000000f00 */
[----:B------:R-:W-:Y:S02]  /*40a0*/  MOV R7, 0xffffffff ;  /* 0xffffffff00077802 */ /* 0x000fe40000000f00 */
[----:B------:R-:W-:Y:S02]  /*40b0*/  MOV R6, 0x40d0 ;  /* 0x000040d000067802 */ /* 0x000fe40000000f00 */
[----:B------:R-:W-:Y:S05]  /*40c0*/  CALL.REL.NOINC `($__internal_107_$__cuda_sm70_shflsync_bfly_p) ;  /* 0x0000014000007944 */ /* 0x000fea0003c00000 */
        /* <DEDUP_REMOVED lines=18> */
[----:B-1----:R-:W-:Y:S01]  /*41f0*/  MOV R11, R8 ;  /* 0x00000008000b7202 */ /* 0x002fe20000000f00 */
[----:B0-----:R-:W-:Y:S05]  /*4200*/  BRA `(.L_x_896) ;  /* 0xffffd39000007947 */ /* 0x001fea000383ffff */
        .weak           $__internal_107_$__cuda_sm70_shflsync_bfly_p
        .type           $__internal_107_$__cuda_sm70_shflsync_bfly_p,@function
        .size           $__internal_107_$__cuda_sm70_shflsync_bfly_p,(.L_x_1156 - $__internal_107_$__cuda_sm70_shflsync_bfly_p)
$__internal_107_$__cuda_sm70_shflsync_bfly_p:
[----:B------:R-:W-:Y:S01]  /*4210*/  HFMA2.MMA R157, -RZ, RZ, 0, 0 ;  /* 0x00000000ff9d7435 */ /* 0x000fe200000001ff */
[----:B------:R-:W-:Y:S01]  /*4220*/  MOV R156, R6 ;  /* 0x00000006009c7202 */ /* 0x000fe20000000f00 */
[----:B------:R-:W-:Y:S04]  /*4230*/  WARPSYNC R7 ;  /* 0x0000000700007348 */ /* 0x000fe80003800000 */
[----:B------:R0:W1:Y:S01]  /*4240*/  SHFL.BFLY PT, R8, R10, R9, R8 ;  /* 0x0c0000090a087389 */ /* 0x00006200000e0008 */
[----:B------:R-:W-:Y:S05]  /*4250*/  RET.REL.NODEC R156 `(_ZN10layer_norm13ln_fwd_kernelINS_13Kernel_traitsI6__halffS2_fjLj2304ELj1ELj4ELj1ELj16ENS_18Kernel_traits_baseILj2304ES2_fS2_fjLj128EEEEEEEvNS_9FwdParamsE) ;  /* 0xffffbda09c007950 */ /* 0x000fea0003c3ffff */
.L_x_897:
        /* <DEDUP_REMOVED lines=10> */
.L_x_1156:


//--------------------- .text._ZN10layer_norm13ln_fwd_kernelINS_13Kernel_traitsI6__halfS2_S2_fjLj2304ELj1ELj4ELj1ELj16ENS_18Kernel_traits_baseILj2304ES2_S2_S2_fjLj128EEEEEEEvNS_9FwdParamsE --------------------------
	.section	.text._ZN10layer_norm13ln_fwd_kernelINS_13Kernel_traitsI6__halfS2_S2_fjLj2304ELj1ELj4ELj1ELj16ENS_18Kernel_traits_baseILj2304ES2_S2_S2_fjLj128EEEEEEEvNS_9FwdParamsE,"ax",@progbits
	.sectioninfo	@"SHI_REGISTERS=165"
	.align	128
        .global         _ZN10layer_norm13ln_fwd_kernelINS_13Kernel_traitsI6__halfS2_S2_fjLj2304ELj1ELj4ELj1ELj16ENS_18Kernel_traits_baseILj2304ES2_S2_S2_fjLj128EEEEEEEvNS_9FwdParamsE
        .type           _ZN10layer_norm13ln_fwd_kernelINS_13Kernel_traitsI6__halfS2_S2_fjLj2304ELj1ELj4ELj1ELj16ENS_18Kernel_traits_baseILj2304ES2_S2_S2_fjLj128EEEEEEEvNS_9FwdParamsE,@function
        .size           _ZN10layer_norm13ln_fwd_kernelINS_13Kernel_traitsI6__halfS2_S2_fjLj2304ELj1ELj4ELj1ELj16ENS_18Kernel_traits_baseILj2304ES2_S2_S2_fjLj128EEEEEEEvNS_9FwdParamsE,(.L_x_1157 - _ZN10layer_norm13ln_fwd_kernelINS_13Kernel_traitsI6__halfS2_S2_fjLj2304ELj1ELj4ELj1ELj16ENS_18Kernel_traits_baseILj2304ES2_S2_S2_fjLj128EEEEEEEvNS_9FwdParamsE)
        .other          _ZN10layer_norm13ln_fwd_kernelINS_13Kernel_traitsI6__halfS2_S2_fjLj2304ELj1ELj4ELj1ELj16ENS_18Kernel_traits_baseILj2304ES2_S2_S2_fjLj128EEEEEEEvNS_9FwdParamsE,@"STO_CUDA_ENTRY STV_DEFAULT"
_ZN10layer_norm13ln_fwd_kernelINS_13Kernel_traitsI6__halfS2_S2_fjLj2304ELj1ELj4ELj1ELj16ENS_18Kernel_traits_baseILj2304ES2_S2_S2_fjLj128EEEEEEEvNS_9FwdParamsE:
.text._ZN10layer_norm13ln_fwd_kernelINS_13Kernel_traitsI6__halfS2_S2_fjLj2304ELj1ELj4ELj1ELj16ENS_18Kernel_traits_baseILj2304ES2_S2_S2_fjLj128EEEEEEEvNS_9FwdParamsE:
        /* <DEDUP_REMOVED lines=32> */
.L_x_901:
        /* <DEDUP_REMOVED lines=34> */
[----:B------:R-:W-:-:S03]  /*0420*/  HADD2.F32 R89, -RZ, R89.H1_H1 ;  /* 0x30000059ff597230 */ /* 0x000fc60000004100 */
[----:B------:R-:W-:Y:S01]  /*0430*/  FADD.FTZ R15, R13, R14 ;  /* 0x0000000e0d0f7221 */ /* 0x000fe20000010000 */
[--C-:B------:R-:W-:Y:S02]  /*0440*/  HADD2.F32 R14, -RZ, R90.reuse.H0_H0 ;  /* 0x2000005aff0e7230 */ /* 0x100fe40000004100 */
[----:B------:R-:W-:Y:S01]  /*0450*/  HADD2.F32 R90, -RZ, R90.H1_H1 ;  /* 0x3000005aff5a7230 */ /* 0x000fe20000004100 */
[----:B------:R-:W-:-:S04]  /*0460*/  FADD.FTZ R88, R12, R15 ;  /* 0x0000000f0c587221 */ /* 0x000fc80000010000 */
[----:B------:R-:W-:-:S04]  /*0470*/  FADD.FTZ R15, R89, R88 ;  /* 0x00000058590f7221 */ /* 0x000fc80000010000 */
[----:B------:R-:W-:Y:S01]  /*0480*/  FADD.FTZ R125, R14, R15 ;  /* 0x0000000f0e7d7221 */ /* 0x000fe20000010000 */
[--C-:B------:R-:W-:Y:S02]  /*0490*/  HADD2.F32 R15, -RZ, R91.reuse.H0_H0 ;  /* 0x2000005bff0f7230 */ /* 0x100fe40000004100 */
[----:B------:R-:W-:Y:S01]  /*04a0*/  HADD2.F32 R91, -RZ, R91.H1_H1 ;  /* 0x3000005bff5b7230 */ /* 0x000fe20000004100 */
[----:B------:R-:W-:-:S04]  /*04b0*/  FADD.FTZ R88, R90, R125 ;  /* 0x0000007d5a587221 */ /* 0x000fc80000010000 */
[----:B------:R-:W-:Y:S01]  /*04c0*/  FADD.FTZ R124, R15, R88 ;  /* 0x000000580f7c7221 */ /* 0x000fe20000010000 */
[----:B---3--:R-:W-:-:S03]  /*04d0*/  HADD2.F32 R88, -RZ, R92.H0_H0 ;  /* 0x2000005cff587230 */ /* 0x008fc60000004100 */
        /* <DEDUP_REMOVED lines=29> */
[----:B------:R-:W-:Y:S02]  /*06b0*/  HADD2.F32 R145, -RZ, R111.H1_H1 ;  /* 0x3000006fff917230 */ /* 0x000fe40000004100 */
[----:B------:R-:W-:Y:S01]  /*06c0*/  HADD2.F32 R146, -RZ, R112.H1_H1 ;  /* 0x30000070ff927230 */ /* 0x000fe20000004100 */
[----:B------:R-:W-:Y:S01]  /*06d0*/  FADD.FTZ R132, R129, R130 ;  /* 0x0000008281847221 */ /* 0x000fe20000010000 */
[----:B------:R-:W-:-:S02]  /*06e0*/  HADD2.F32 R130, -RZ, R98.H1_H1 ;  /* 0x30000062ff827230 */ /* 0x000fc40000004100 */
[----:B------:R-:W-:Y:S01]  /*06f0*/  HADD2.F32 R98, -RZ, R99.H0_H0 ;  /* 0x20000063ff627230 */ /* 0x000fe20000004100 */
[----:B------:R-:W-:Y:S01]  /*0700*/  FADD.FTZ R131, R97, R132 ;  /* 0x0000008461837221 */ /* 0x000fe20000010000 */
[----:B------:R-:W-:Y:S02]  /*0710*/  HADD2.F32 R147, -RZ, R113.H1_H1 ;  /* 0x30000071ff937230 */ /* 0x000fe40000004100 */
[----:B------:R-:W-:Y:S01]  /*0720*/  HADD2.F32 R148, -RZ, R114.H1_H1 ;  /* 0x30000072ff947230 */ /* 0x000fe20000004100 */
[----:B------:R-:W-:Y:S01]  /*0730*/  FADD.FTZ R133, R130, R131 ;  /* 0x0000008382857221 */ /* 0x000fe20000010000 */
[----:B------:R-:W-:Y:S02]  /*0740*/  HADD2.F32 R131, -RZ, R99.H1_H1 ;  /* 0x30000063ff837230 */ /* 0x000fe40000004100 */
[----:B------:R-:W-:Y:S01]  /*0750*/  HADD2.F32 R99, -RZ, R100.H0_H0 ;  /* 0x20000064ff637230 */ /* 0x000fe20000004100 */
[----:B------:R-:W-:Y:S01]  /*0760*/  FADD.FTZ R132, R98, R133 ;  /* 0x0000008562847221 */ /* 0x000fe20000010000 */
[----:B------:R-:W-:-:S02]  /*0770*/  HADD2.F32 R149, -RZ, R115.H1_H1 ;  /* 0x30000073ff957230 */ /* 0x000fc40000004100 */
        /* <DEDUP_REMOVED lines=23> */
[--C-:B------:R-:W-:Y:S02]  /*08f0*/  HADD2.F32 R122, -RZ, R123.reuse.H0_H0 ;  /* 0x2000007bff7a7230 */ /* 0x100fe40000004100 */
[----:B------:R-:W-:Y:S01]  /*0900*/  HADD2.F32 R158, -RZ, R123.H1_H1 ;  /* 0x3000007bff9e7230 */ /* 0x000fe20000004100 */
[----:B------:R-:W-:Y:S01]  /*0910*/  FADD.FTZ R138, R135, R136 ;  /* 0x00000088878a7221 */ /* 0x000fe20000010000 */
[----:B------:R-:W-:-:S02]  /*0920*/  HADD2.F32 R136, -RZ, R104.H1_H1 ;  /* 0x30000068ff887230 */ /* 0x000fc40000004100 */
        /* <DEDUP_REMOVED lines=19> */
[----:B------:R-:W-:Y:S01]  /*0a60*/  HADD2.F32 R113, -RZ, R114.H0_H0 ;  /* 0x20000072ff717230 */ /* 0x000fe20000004100 */
[----:B------:R-:W-:Y:S01]  /*0a70*/  FADD.FTZ R107, R142, R107 ;  /* 0x0000006b8e6b7221 */ /* 0x000fe20000010000 */
[----:B------:R-:W-:-:S02]  /*0a80*/  HADD2.F32 R114, -RZ, R115.H0_H0 ;  /* 0x20000073ff727230 */ /* 0x000fc40000004100 */
        /* <DEDUP_REMOVED lines=39> */
.L_x_902:
        /* <DEDUP_REMOVED lines=164> */
.L_x_903:
[----:B01----:R-:W-:Y:S01]  /*1740*/  FADD.FTZ R162, R157, R162 ;  /* 0x000000a29da27221 */ /* 0x003fe20000010000 */
[----:B------:R-:W-:-:S05]  /*1750*/  MOV R157, 0x39e38e39 ;  /* 0x39e38e39009d7802 */ /* 0x000fca0000000f00 */
[----:B------:R-:W-:Y:S01]  /*1760*/  FFMA.FTZ R157, R162, R157, c[0x0][0x1b0] ;  /* 0x00006c00a29d7623 */ /* 0x000fe2000001009d */
[----:B------:R-:W-:-:S05]  /*1770*/  HFMA2.MMA R162, -RZ, RZ, 0, 2.384185791015625e-07 ;  /* 0x00000004ffa27435 */ /* 0x000fca00000001ff */
[----:B------:R-:W0:Y:S05]  /*1780*/  MUFU.RSQ R157, R157 ;  /* 0x0000009d009d7308 */ /* 0x000e2a0000001400 */
[----:B------:R-:W-:-:S04]  /*1790*/  @!P0 IMAD.WIDE R106, R11, R162, c[0x0][0x180] ;  /* 0x000060000b6a8625 */ /* 0x000fc800078e02a2 */
[----:B------:R-:W-:Y:S01]  /*17a0*/  @!P0 IMAD.WIDE R160, R11, R162, c[0x0][0x188] ;  /* 0x000062000ba08625 */ /* 0x000fe200078e02a2 */
[----:B------:R1:W-:Y:S03]  /*17b0*/  @!P0 STG.E [R106.64], R123 ;  /* 0x0000007b6a008986 */ /* 0x0003e6000c101904 */
[----:B------:R-:W-:Y:S02]  /*17c0*/  IMAD R11, R162, c[0x0][0x160], R11 ;  /* 0x00005800a20b7a24 */ /* 0x000fe400078e020b */
[C---:B0-----:R-:W-:Y:S01]  /*17d0*/  FMUL.FTZ R0, R157.reuse, R0 ;  /* 0x000000009d007220 */ /* 0x041fe20000410000 */
[----:B------:R-:W-:Y:S01]  /*17e0*/  @!P0 STG.E [R160.64], R157 ;  /* 0x0000009da0008986 */ /* 0x000fe2000c101904 */
[----:B------:R-:W-:Y:S01]  /*17f0*/  FMUL.FTZ R13, R157, R13 ;  /* 0x0000000d9d0d7220 */ /* 0x000fe20000410000 */
[----:B------:R-:W-:Y:S01]  /*1800*/  ISETP.GE.AND P0, PT, R11, c[0x0][0x164], PT ;  /* 0x000059000b007a0c */ /* 0x000fe20003f06270 */
[----:B------:R-:W-:-:S02]  /*1810*/  FMUL.FTZ R12, R157, R12 ;  /* 0x0000000c9d0c7220 */ /* 0x000fc40000410000 */
[----:B------:R-:W-:Y:S01]  /*1820*/  FMUL.FTZ R89, R157, R89 ;  /* 0x000000599d597220 */ /* 0x000fe20000410000 */
[----:B------:R-:W-:Y:S01]  /*1830*/  F2FP.PACK_AB R0, R13, R0 ;  /* 0x000000000d00723e */ /* 0x000fe200000000ff */
[C---:B------:R-:W-:Y:S02]  /*1840*/  FMUL.FTZ R14, R157.reuse, R14 ;  /* 0x0000000e9d0e7220 */ /* 0x040fe40000410000 */
[----:B------:R-:W-:Y:S01]  /*1850*/  FMUL.FTZ R13, R157, R90 ;  /* 0x0000005a9d0d7220 */ /* 0x000fe20000410000 */
[----:B-1----:R-:W-:Y:S01]  /*1860*/  F2FP.PACK_AB R106, R89, R12 ;  /* 0x0000000c596a723e */ /* 0x002fe200000000ff */
[C---:B------:R-:W-:Y:S01]  /*1870*/  FMUL.FTZ R123, R157.reuse, R92 ;  /* 0x0000005c9d7b7220 */ /* 0x040fe20000410000 */
[----:B-----5:R-:W-:Y:S01]  /*1880*/  HFMA2.MMA R92, R84, R0, R48 ;  /* 0x00000000545c7235 */ /* 0x020fe20000000030 */
[C---:B------:R-:W-:Y:S02]  /*1890*/  FMUL.FTZ R12, R157.reuse, R125 ;  /* 0x0000007d9d0c7220 */ /* 0x040fe40000410000 */
[----:B------:R-:W-:-:S02]  /*18a0*/  FMUL.FTZ R90, R157, R15 ;  /* 0x0000000f9d5a7220 */ /* 0x000fc40000410000 */
[----:B------:R-:W-:Y:S01]  /*18b0*/  FMUL.FTZ R15, R157, R91 ;  /* 0x0000005b9d0f7220 */ /* 0x000fe20000410000 */
[----:B------:R-:W-:Y:S01]  /*18c0*/  F2FP.PACK_AB R91, R13, R14 ;  /* 0x0000000e0d5b723e */ /* 0x000fe200000000ff */
[C---:B------:R-:W-:Y:S01]  /*18d0*/  FMUL.FTZ R96, R157.reuse, R96 ;  /* 0x000000609d607220 */ /* 0x040fe20000410000 */
[----:B------:R-:W-:Y:S01]  /*18e0*/  F2FP.PACK_AB R123, R12, R123 ;  /* 0x0000007b0c7b723e */ /* 0x000fe200000000ff */
[----:B------:R-:W-:Y:S01]  /*18f0*/  FMUL.FTZ R129, R157, R129 ;  /* 0x000000819d817220 */ /* 0x000fe20000410000 */
[----:B------:R-:W-:Y:S01]  /*1900*/  F2FP.PACK_AB R90, R15, R90 ;  /* 0x0000005a0f5a723e */ /* 0x000fe200000000ff */
[C---:B------:R-:W-:Y:S02]  /*1910*/  FMUL.FTZ R88, R157.reuse, R88 ;  /* 0x000000589d587220 */ /* 0x040fe40000410000 */
[C---:B------:R-:W-:Y:S01]  /*1920*/  FMUL.FTZ R13, R157.reuse, R124 ;  /* 0x0000007c9d0d7220 */ /* 0x040fe20000410000 */
[----:B------:R-:W-:Y:S01]  /*1930*/  HFMA2 R125, R81, R123, R45 ;  /* 0x0000007b517d7231 */ /* 0x000fe2000000002d */
[----:B------:R-:W-:-:S02]  /*1940*/  FMUL.FTZ R97, R157, R97 ;  /* 0x000000619d617220 */ /* 0x000fc40000410000 */
        /* <DEDUP_REMOVED lines=13> */
[----:B------:R-:W-:Y:S01]  /*1a20*/  F2FP.PACK_AB R107, R126, R107 ;  /* 0x0000006b7e6b723e */ /* 0x000fe200000000ff */
[----:B------:R-:W-:-:S02]  /*1a30*/  FMUL.FTZ R95, R157, R95 ;  /* 0x0000005f9d5f7220 */ /* 0x000fc40000410000 */
[----:B------:R-:W-:Y:S01]  /*1a40*/  FMUL.FTZ R128, R157, R128 ;  /* 0x000000809d807220 */ /* 0x000fe20000410000 */
[----:B------:R-:W-:Y:S01]  /*1a50*/  F2FP.PACK_AB R127, R127, R94 ;  /* 0x0000005e7f7f723e */ /* 0x000fe200000000ff */
[C---:B------:R-:W-:Y:S01]  /*1a60*/  FMUL.FTZ R12, R157.reuse, R99 ;  /* 0x000000639d0c7220 */ /* 0x040fe20000410000 */
[----:B------:R-:W-:Y:S01]  /*1a70*/  MOV R99, 0x10 ;  /* 0x0000001000637802 */ /* 0x000fe20000000f00 */
        /* <DEDUP_REMOVED lines=15> */
[----:B------:R-:W-:Y:S01]  /*1b70*/  HFMA2 R127, R83, R127, R47 ;  /* 0x0000007f537f7231 */ /* 0x000fe2000000002f */
[----:B------:R-:W-:Y:S01]  /*1b80*/  HFMA2.MMA R100, R76, R128, R40 ;  /* 0x000000804c647235 */ /* 0x000fe20000000028 */
[----:B------:R-:W-:Y:S01]  /*1b90*/  F2FP.PACK_AB R131, R14, R131 ;  /* 0x000000830e83723e */ /* 0x000fe200000000ff */
[-C--:B------:R-:W-:Y:S01]  /*1ba0*/  IMAD.WIDE.U32 R88, R7, R99.reuse, c[0x0][0x178] ;  /* 0x00005e0007587625 */ /* 0x080fe200078e0063 */
[----:B------:R-:W-:Y:S01]  /*1bb0*/  HFMA2.MMA R102, R78, R97, R42 ;  /* 0x000000614e667235 */ /* 0x000fe2000000002a */
[----:B------:R-:W-:Y:S01]  /*1bc0*/  HFMA2 R101, R77, R98, R41 ;  /* 0x000000624d657231 */ /* 0x000fe20000000029 */
[----:B------:R-:W-:Y:S01]  /*1bd0*/  HFMA2.MMA R106, R74, R130, R38 ;  /* 0x000000824a6a7235 */ /* 0x000fe20000000026 */
[----:B------:R-:W-:Y:S01]  /*1be0*/  IMAD.WIDE.U32 R14, R9, R99, c[0x0][0x178] ;  /* 0x00005e00090e7625 */ /* 0x000fe200078e0063 */
[----:B------:R-:W-:Y:S01]  /*1bf0*/  HFMA2 R107, R75, R129, R39 ;  /* 0x000000814b6b7231 */ /* 0x000fe20000000027 */
[----:B------:R-:W-:Y:S02]  /*1c00*/  STG.E.128 [R12.64], R92 ;  /* 0x0000005c0c007986 */ /* 0x000fe4000c101d04 */
[C---:B------:R-:W-:Y:S01]  /*1c10*/  FMUL.FTZ R7, R157.reuse, R103 ;  /* 0x000000679d077220 */ /* 0x040fe20000410000 */
[----:B------:R-:W-:Y:S01]  /*1c20*/  HFMA2 R103, R79, R96, R43 ;  /* 0x000000604f677231 */ /* 0x000fe2000000002b */
[C---:B------:R-:W-:Y:S01]  /*1c30*/  FMUL.FTZ R136, R157.reuse, R136 ;  /* 0x000000889d887220 */ /* 0x040fe20000410000 */
[----:B------:R0:W-:Y:S01]  /*1c40*/  STG.E.128 [R14.64], R124 ;  /* 0x0000007c0e007986 */ /* 0x0001e2000c101d04 */
        /* <DEDUP_REMOVED lines=8> */
[----:B------:R-:W-:-:S02]  /*1cd0*/  FMUL.FTZ R135, R157, R142 ;  /* 0x0000008e9d877220 */ /* 0x000fc40000410000 */
[C---:B------:R-:W-:Y:S02]  /*1ce0*/  FMUL.FTZ R109, R157.reuse, R109 ;  /* 0x0000006d9d6d7220 */ /* 0x040fe40000410000 */
[----:B------:R-:W-:Y:S01]  /*1cf0*/  FMUL.FTZ R144, R157, R144 ;  /* 0x000000909d907220 */ /* 0x000fe20000410000 */
[----:B------:R-:W-:Y:S01]  /*1d00*/  F2FP.PACK_AB R135, R135, R140 ;  /* 0x0000008c8787723e */ /* 0x000fe200000000ff */
[C---:B------:R-:W-:Y:S02]  /*1d10*/  FMUL.FTZ R111, R157.reuse, R111 ;  /* 0x0000006f9d6f7220 */ /* 0x040fe40000410000 */
[C---:B------:R-:W-:Y:S01]  /*1d20*/  FMUL.FTZ R146, R157.reuse, R146 ;  /* 0x000000929d927220 */ /* 0x040fe20000410000 */
[----:B0-----:R-:W-:Y:S01]  /*1d30*/  F2FP.PACK_AB R15, R144, R109 ;  /* 0x0000006d900f723e */ /* 0x001fe200000000ff */
[C---:B------:R-:W-:Y:S01]  /*1d40*/  FMUL.FTZ R113, R157.reuse, R113 ;  /* 0x000000719d717220 */ /* 0x040fe20000410000 */
[----:B------:R-:W-:Y:S01]  /*1d50*/  HFMA2.MMA R12, R64, R135, R28 ;  /* 0x00000087400c7235 */ /* 0x000fe2000000001c */
[----:B------:R-:W-:Y:S01]  /*1d60*/  FMUL.FTZ R148, R157, R148 ;  /* 0x000000949d947220 */ /* 0x000fe20000410000 */
[----:B------:R-:W-:Y:S01]  /*1d70*/  F2FP.PACK_AB R111, R146, R111 ;  /* 0x0000006f926f723e */ /* 0x000fe200000000ff */
[----:B------:R-:W-:Y:S01]  /*1d80*/  IMAD.WIDE.U32 R8, R8, R99, c[0x0][0x178] ;  /* 0x00005e0008087625 */ /* 0x000fe200078e0063 */
[----:B------:R-:W-:-:S02]  /*1d90*/  HFMA2.MMA R14, R66, R15, R30 ;  /* 0x0000000f420e7235 */ /* 0x000fc4000000001e */
[----:B------:R-:W-:Y:S01]  /*1da0*/  F2FP.PACK_AB R90, R148, R113 ;  /* 0x00000071945a723e */ /* 0x000fe200000000ff */
[C---:B------:R-:W-:Y:S01]  /*1db0*/  FMUL.FTZ R137, R157.reuse, R137 ;  /* 0x000000899d897220 */ /* 0x040fe20000410000 */
[----:B------:R0:W-:Y:S01]  /*1dc0*/  STG.E.128 [R8.64], R100 ;  /* 0x0000006408007986 */ /* 0x0001e2000c101d04 */
[C---:B------:R-:W-:Y:S02]  /*1dd0*/  FMUL.FTZ R138, R157.reuse, R138 ;  /* 0x0000008a9d8a7220 */ /* 0x040fe40000410000 */
[----:B------:R-:W-:Y:S01]  /*1de0*/  FMUL.FTZ R141, R157, R141 ;  /* 0x0000008d9d8d7220 */ /* 0x000fe20000410000 */
[----:B------:R-:W-:Y:S01]  /*1df0*/  F2FP.PACK_AB R10, R137, R10 ;  /* 0x0000000a890a723e */ /* 0x000fe200000000ff */
[C---:B------:R-:W-:Y:S01]  /*1e00*/  FMUL.FTZ R115, R157.reuse, R115 ;  /* 0x000000739d737220 */ /* 0x040fe20000410000 */
[----:B------:R1:W-:Y:S01]  /*1e10*/  STG.E.128 [R88.64], R104 ;  /* 0x0000006858007986 */ /* 0x0003e2000c101d04 */
[----:B------:R-:W-:Y:S01]  /*1e20*/  FMUL.FTZ R150, R157, R150 ;  /* 0x000000969d967220 */ /* 0x000fe20000410000 */
[----:B------:R-:W-:Y:S01]  /*1e30*/  F2FP.PACK_AB R138, R141, R138 ;  /* 0x0000008a8d8a723e */ /* 0x000fe200000000ff */
[C---:B------:R-:W-:Y:S01]  /*1e40*/  FMUL.FTZ R117, R157.reuse, R117 ;  /* 0x000000759d757220 */ /* 0x040fe20000410000 */
[----:B------:R-:W-:Y:S01]  /*1e50*/  HFMA2.MMA R90, R62, R90, R26 ;  /* 0x0000005a3e5a7235 */ /* 0x000fe2000000001a */
[C---:B------:R-:W-:Y:S01]  /*1e60*/  FMUL.FTZ R152, R157.reuse, R152 ;  /* 0x000000989d987220 */ /* 0x040fe20000410000 */
[----:B------:R-:W-:Y:S01]  /*1e70*/  F2FP.PACK_AB R115, R150, R115 ;  /* 0x000000739673723e */ /* 0x000fe200000000ff */
[----:B------:R-:W-:-:S02]  /*1e80*/  FMUL.FTZ R108, R157, R108 ;  /* 0x0000006c9d6c7220 */ /* 0x000fc40000410000 */
[C---:B------:R-:W-:Y:S01]  /*1e90*/  FMUL.FTZ R143, R157.reuse, R143 ;  /* 0x0000008f9d8f7220 */ /* 0x040fe20000410000 */
[----:B------:R-:W-:Y:S01]  /*1ea0*/  F2FP.PACK_AB R117, R152, R117 ;  /* 0x000000759875723e */ /* 0x000fe200000000ff */
[C---:B------:R-:W-:Y:S01]  /*1eb0*/  FMUL.FTZ R110, R157.reuse, R110 ;  /* 0x0000006e9d6e7220 */ /* 0x040fe20000410000 */
[----:B0-----:R-:W-:Y:S01]  /*1ec0*/  HFMA2.MMA R100, R56, R115, R20 ;  /* 0x0000007338647235 */ /* 0x001fe20000000014 */
[----:B------:R-:W-:Y:S01]  /*1ed0*/  FMUL.FTZ R145, R157, R145 ;  /* 0x000000919d917220 */ /* 0x000fe20000410000 */
[----:B------:R-:W-:Y:S01]  /*1ee0*/  F2FP.PACK_AB R13, R143, R108 ;  /* 0x0000006c8f0d723e */ /* 0x000fe200000000ff */
[C---:B------:R-:W-:Y:S01]  /*1ef0*/  FMUL.FTZ R119, R157.reuse, R119 ;  /* 0x000000779d777220 */ /* 0x040fe20000410000 */
[----:B------:R-:W-:Y:S01]  /*1f00*/  HFMA2.MMA R102, R58, R117, R22 ;  /* 0x000000753a667235 */ /* 0x000fe20000000016 */
[----:B------:R-:W-:Y:S01]  /*1f10*/  FMUL.FTZ R154, R157, R154 ;  /* 0x0000009a9d9a7220 */ /* 0x000fe20000410000 */
[----:B------:R-:W-:Y:S01]  /*1f20*/  F2FP.PACK_AB R110, R145, R110 ;  /* 0x0000006e916e723e */ /* 0x000fe200000000ff */
[C---:B------:R-:W-:Y:S01]  /*1f30*/  FMUL.FTZ R155, R157.reuse, R155 ;  /* 0x0000009b9d9b7220 */ /* 0x040fe20000410000 */
[----:B-1----:R-:W-:Y:S01]  /*1f40*/  HFMA2.MMA R88, R60, R111, R24 ;  /* 0x0000006f3c587235 */ /* 0x002fe20000000018 */
        /* <DEDUP_REMOVED lines=26> */
[-C--:B------:R-:W-:Y:S01]  /*20f0*/  IMAD.WIDE.U32 R8, R6, R99.reuse, c[0x0][0x178] ;  /* 0x00005e0006087625 */ /* 0x080fe200078e0063 */
[----:B------:R-:W-:Y:S01]  /*2100*/  HFMA2.MMA R6, R70, R133, R34 ;  /* 0x0000008546067235 */ /* 0x000fe20000000022 */
[----:B------:R-:W-:Y:S01]  /*2110*/  HFMA2 R101, R57, R116, R21 ;  /* 0x0000007439657231 */ /* 0x000fe20000000015 */
[----:B------:R-:W-:Y:S01]  /*2120*/  F2FP.PACK_AB R122, R157, R122 ;  /* 0x0000007a9d7a723e */ /* 0x000fe200000000ff */
[----:B------:R-:W-:Y:S01]  /*2130*/  IMAD.WIDE.U32 R94, R4, R99, c[0x0][0x178] ;  /* 0x00005e00045e7625 */ /* 0x000fe200078e0063 */
[----:B------:R-:W-:Y:S01]  /*2140*/  HFMA2.MMA R4, R68, R7, R32 ;  /* 0x0000000744047235 */ /* 0x000fe20000000020 */
[----:B------:R-:W-:-:S02]  /*2150*/  HFMA2 R7, R71, R138, R35 ;  /* 0x0000008a47077231 */ /* 0x000fc40000000023 */
[-C--:B------:R-:W-:Y:S01]  /*2160*/  IMAD.WIDE.U32 R92, R5, R99.reuse, c[0x0][0x178] ;  /* 0x00005e00055c7625 */ /* 0x080fe200078e0063 */
[----:B------:R-:W-:Y:S02]  /*2170*/  HFMA2 R5, R69, R10, R33 ;  /* 0x0000000a45057231 */ /* 0x000fe40000000021 */
[----:B------:R-:W-:Y:S01]  /*2180*/  HFMA2 R103, R59, R118, R23 ;  /* 0x000000763b677231 */ /* 0x000fe20000000017 */
[-C--:B------:R-:W-:Y:S01]  /*2190*/  IMAD.WIDE.U32 R96, R3, R99.reuse, c[0x0][0x178] ;  /* 0x00005e0003607625 */ /* 0x080fe200078e0063 */
[----:B------:R-:W-:Y:S01]  /*21a0*/  HFMA2 R105, R53, R120, R17 ;  /* 0x0000007835697231 */ /* 0x000fe20000000011 */
[----:B------:R0:W-:Y:S01]  /*21b0*/  STG.E.128 [R8.64], R4 ;  /* 0x0000000408007986 */ /* 0x0001e2000c101d04 */
[----:B------:R-:W-:Y:S01]  /*21c0*/  HFMA2 R107, R55, R122, R19 ;  /* 0x0000007a376b7231 */ /* 0x000fe20000000013 */
[----:B------:R-:W-:Y:S02]  /*21d0*/  IMAD.WIDE.U32 R2, R2, R99, c[0x0][0x178] ;  /* 0x00005e0002027625 */ /* 0x000fe400078e0063 */
[----:B------:R0:W-:Y:S04]  /*21e0*/  STG.E.128 [R92.64], R12 ;  /* 0x0000000c5c007986 */ /* 0x0001e8000c101d04 */
[----:B------:R0:W-:Y:S04]  /*21f0*/  STG.E.128 [R94.64], R88 ;  /* 0x000000585e007986 */ /* 0x0001e8000c101d04 */
[----:B------:R0:W-:Y:S04]  /*2200*/  STG.E.128 [R96.64], R100 ;  /* 0x0000006460007986 */ /* 0x0001e8000c101d04 */
[----:B------:R0:W-:Y:S02]  /*2210*/  STG.E.128 [R2.64], R104 ;  /* 0x0000006802007986 */ /* 0x0001e4000c101d04 */
[----:B0-----:R-:W-:Y:S01]  /*2220*/  @P0 CALL.REL.NOINC `(.L_x_900) ;  /* 0x0000001000000944 */ /* 0x001fe20003c00000 */
[----:B------:R-:W-:Y:S05]  /*2230*/  BRA `(.L_x_901) ;  /* 0xffffdfc000007947 */ /* 0x000fea000383ffff */
.L_x_900:
[----:B------:R-:W-:Y:S05]  /*2240*/  EXIT ;  /* 0x000000000000794d */ /* 0x000fea0003800000 */
.L_x_898:
[----:B------:R-:W-:Y:S02]  /*2250*/  MOV R159, 0x1 ;  /* 0x00000001009f7802 */ /* 0x000fe40000000f00 */
[----:B------:R-:W-:-:S02]  /*2260*/  MOV R160, 0x1f ;  /* 0x0000001f00a07802 */ /* 0x000fc40000000f00 */
[----:B------:R-:W-:Y:S02]  /*2270*/  MOV R157, 0xffffffff ;  /* 0xffffffff009d7802 */ /* 0x000fe40000000f00 */
[----:B------:R-:W-:Y:S02]  /*2280*/  MOV R106, 0x22a0 ;  /* 0x000022a0006a7802 */ /* 0x000fe40000000f00 */
[----:B-----5:R-:W-:Y:S05]  /*2290*/  CALL.REL.NOINC `($__internal_108_$__cuda_sm70_shflsync_bfly_p) ;  /* 0x00000c8000007944 */ /* 0x020fea0003c00000 */
[----:B01----:R-:W-:Y:S05]  /*22a0*/  BRA `(.L_x_902) ;  /* 0xffffea5000007947 */ /* 0x003fea000383ffff */
.L_x_899:
[----:B------:R-:W-:Y:S01]  /*22b0*/  HFMA2.MMA R160, -RZ, RZ, 0, 1.847743988037109375e-06 ;  /* 0x0000001fffa07435 */ /* 0x000fe200000001ff */
[----:B------:R-:W-:Y:S02]  /*22c0*/  MOV R159, 0x2 ;  /* 0x00000002009f7802 */ /* 0x000fe40000000f00 */
[----:B------:R-:W-:Y:S02]  /*22d0*/  MOV R157, 0xffffffff ;  /* 0xffffffff009d7802 */ /* 0x000fe40000000f00 */
[----:B------:R-:W-:Y:S02]  /*22e0*/  MOV R106, 0x2300 ;  /* 0x00002300006a7802 */ /* 0x000fe40000000f00 */
[----:B-----5:R-:W-:Y:S05]  /*22f0*/  CALL.REL.NOINC `($__internal_108_$__cuda_sm70_shflsync_bfly_p) ;  /* 0x00000c2000007944 */ /* 0x020fea0003c00000 */
[----:B0-----:R-:W-:Y:S01]  /*2300*/  HFMA2.MMA R159, -RZ, RZ, 0, 2.384185791015625e-07 ;  /* 0x00000004ff9f7435 */ /* 0x001fe200000001ff */
[----:B-1----:R-:W-:Y:S01]  /*2310*/  FADD.FTZ R162, R162, R157 ;  /* 0x0000009da2a27221 */ /* 0x002fe20000010000 */
[----:B------:R-:W-:Y:S02]  /*2320*/  MOV R160, 0x1f ;  /* 0x0000001f00a07802 */ /* 0x000fe40000000f00 */
[----:B------:R-:W-:-:S02]  /*2330*/  MOV R157, 0xffffffff ;  /* 0xffffffff009d7802 */ /* 0x000fc40000000f00 */
[----:B------:R-:W-:Y:S02]  /*2340*/  MOV R106, 0x2360 ;  /* 0x00002360006a7802 */ /* 0x000fe40000000f00 */
[----:B------:R-:W-:Y:S05]  /*2350*/  CALL.REL.NOINC `($__internal_108_$__cuda_sm70_shflsync_bfly_p) ;  /* 0x00000bc000007944 */ /* 0x000fea0003c00000 */
[----:B0-----:R-:W-:Y:S01]  /*2360*/  HFMA2.MMA R159, -RZ, RZ, 0, 4.76837158203125e-07 ;  /* 0x00000008ff9f7435 */ /* 0x001fe200000001ff */
[----:B-1----:R-:W-:Y:S01]  /*2370*/  FADD.FTZ R162, R162, R157 ;  /* 0x0000009da2a27221 */ /* 0x002fe20000010000 */
[----:B------:R-:W-:Y:S02]  /*2380*/  MOV R160, 0x1f ;  /* 0x0000001f00a07802 */ /* 0x000fe40000000f00 */
[----:B------:R-:W-:Y:S02]  /*2390*/  MOV R157, 0xffffffff ;  /* 0xffffffff009d7802 */ /* 0x000fe40000000f00 */
[----:B------:R-:W-:Y:S02]  /*23a0*/  MOV R106, 0x23c0 ;  /* 0x000023c0006a7802 */ /* 0x000fe40000000f00 */
[----:B------:R-:W-:Y:S05]  /*23b0*/  CALL.REL.NOINC `($__internal_108_$__cuda_sm70_shflsync_bfly_p) ;  /* 0x00000b6000007944 */ /* 0x000fea0003c00000 */
[----:B0-----:R-:W-:Y:S01]  /*23c0*/  HFMA2.MMA R159, -RZ, RZ, 0, 9.5367431640625e-07 ;  /* 0x00000010ff9f7435 */ /* 0x001fe200000001ff */
[----:B-1----:R-:W-:Y:S01]  /*23d0*/  FADD.FTZ R162, R162, R157 ;  /* 0x0000009da2a27221 */ /* 0x002fe20000010000 */
[----:B------:R-:W-:Y:S02]  /*23e0*/  MOV R160, 0x1f ;  /* 0x0000001f00a07802 */ /* 0x000fe40000000f00 */
[----:B------:R-:W-:-:S02]  /*23f0*/  MOV R157, 0xffffffff ;  /* 0xffffffff009d7802 */ /* 0x000fc40000000f00 */
[----:B------:R-:W-:Y:S02]  /*2400*/  MOV R106, 0x2420 ;  /* 0x00002420006a7802 */ /* 0x000fe40000000f00 */
[----:B------:R-:W-:Y:S05]  /*2410*/  CALL.REL.NOINC `($__internal_108_$__cuda_sm70_shflsync_bfly_p) ;  /* 0x00000b0000007944 */ /* 0x000fea0003c00000 */
        /* <DEDUP_REMOVED lines=150> */
[----:B------:R-:W-:Y:S05]  /*2d80*/  CALL.REL.NOINC `($__internal_108_$__cuda_sm70_shflsync_bfly_p) ;  /* 0x0000019000007944 */ /* 0x000fea0003c00000 */
[----:B0-----:R-:W-:Y:S01]  /*2d90*/  HFMA2.MMA R159, -RZ, RZ, 0, 1.1920928955078125e-07 ;  /* 0x00000002ff9f7435 */ /* 0x001fe200000001ff */
[----:B-1----:R-:W-:Y:S01]  /*2da0*/  FADD.FTZ R162, R162, R157 ;  /* 0x0000009da2a27221 */ /* 0x002fe20000010000 */
[----:B------:R-:W-:Y:S02]  /*2db0*/  MOV R160, 0x1f ;  /* 0x0000001f00a07802 */ /* 0x000fe40000000f00 */
[----:B------:R-:W-:Y:S02]  /*2dc0*/  MOV R157, 0xffffffff ;  /* 0xffffffff009d7802 */ /* 0x000fe40000000f00 */
[----:B------:R-:W-:Y:S02]  /*2dd0*/  MOV R106, 0x2df0 ;  /* 0x00002df0006a7802 */ /* 0x000fe40000000f00 */
[----:B------:R-:W-:Y:S05]  /*2de0*/  CALL.REL.NOINC `($__internal_108_$__cuda_sm70_shflsync_bfly_p) ;  /* 0x0000013000007944 */ /* 0x000fea0003c00000 */
        /* <DEDUP_REMOVED lines=18> */
[----:B01----:R-:W-:Y:S05]  /*2f10*/  BRA `(.L_x_903) ;  /* 0xffffe82000007947 */ /* 0x003fea000383ffff */
        .weak           $__internal_108_$__cuda_sm70_shflsync_bfly_p
        .type           $__internal_108_$__cuda_sm70_shflsync_bfly_p,@function
        .size           $__internal_108_$__cuda_sm70_shflsync_bfly_p,(.L_x_1157 - $__internal_108_$__cuda_sm70_shflsync_bfly_p)
$__internal_108_$__cuda_sm70_shflsync_bfly_p:
[----:B------:R-:W-:Y:S01]  /*2f20*/  HFMA2.MMA R107, -RZ, RZ, 0, 0 ;  /* 0x00000000ff6b7435 */ /* 0x000fe200000001ff */
[----:B------:R-:W-:Y:S04]  /*2f30*/  WARPSYNC R157 ;  /* 0x0000009d00007348 */ /* 0x000fe80003800000 */
[----:B------:R0:W1:Y:S01]  /*2f40*/  SHFL.BFLY PT, R157, R162, R159, R160 ;  /* 0x0c00009fa29d7389 */ /* 0x00006200000e00a0 */
[----:B------:R-:W-:Y:S05]  /*2f50*/  RET.REL.NODEC R106 `(_ZN10layer_norm13ln_fwd_kernelINS_13Kernel_traitsI6__halfS2_S2_fjLj2304ELj1ELj4ELj1ELj16ENS_18Kernel_traits_baseILj2304ES2_S2_S2_fjLj128EEEEEEEvNS_9FwdParamsE) ;  /* 0xffffd0a06a007950 */ /* 0x000fea0003c3ffff */
.L_x_904:
        /* <DEDUP_REMOVED lines=10> */
.L_x_1157:


//--------------------- .text._ZN10layer_norm13ln_fwd_kernelINS_13Kernel_traitsIffffjLj2304ELj1ELj4ELj1ELj16ENS_18Kernel_traits_baseILj2304EffffjLj128EEEEEEEvNS_9FwdParamsE --------------------------
	.section	.text._ZN10layer_norm13ln_fwd_kernelINS_13Kernel_traitsIffffjLj2304ELj1ELj4ELj1ELj16ENS_18Kernel_traits_baseILj2304EffffjLj128EEEEEEEvNS_9FwdParamsE,"ax",@progbits
	.sectioninfo	@"SHI_REGISTERS=254"
	.align	128
        .global         _ZN10layer_norm13ln_fwd_kernelINS_13Kernel_traitsIffffjLj2304ELj1ELj4ELj1ELj16ENS_18Kernel_traits_baseILj2304EffffjLj128EEEEEEEvNS_9FwdParamsE
        .type           _ZN10layer_norm13ln_fwd_kernelINS_13Kernel_traitsIffffjLj2304ELj1ELj4ELj1ELj16ENS_18Kernel_traits_baseILj2304EffffjLj128EEEEEEEvNS_9FwdParamsE,@function
        .size           _ZN10layer_norm13ln_fwd_kernelINS_13Kernel_traitsIffffjLj2304ELj1ELj4ELj1ELj16ENS_18Kernel_traits_baseILj2304EffffjLj128EEEEEEEvNS_9FwdParamsE,(.L_x_1158 - _ZN10layer_norm13ln_fwd_kernelINS_13Kernel_traitsIffffjLj2304ELj1ELj4ELj1ELj16ENS_18Kernel_traits_baseILj2304EffffjLj128EEEEEEEvNS_9FwdParamsE)
        .other          _ZN10layer_norm13ln_fwd_kernelINS_13Kernel_traitsIffffjLj2304ELj1ELj4ELj1ELj16ENS_18Kernel_traits_baseILj2304EffffjLj128EEEEEEEvNS_9FwdParamsE,@"STO_CUDA_ENTRY STV_DEFAULT"
_ZN10layer_norm13ln_fwd_kernelINS_13Kernel_traitsIffffjLj2304ELj1ELj4ELj1ELj16ENS_18Kernel_traits_baseILj2304EffffjLj128EEEEEEEvNS_9FwdParamsE:
.text._ZN10layer_norm13ln_fwd_kernelINS_13Kernel_traitsIffffjLj2304ELj1ELj4ELj1ELj16ENS_18Kernel_traits_baseILj2304EffffjLj128EEEEEEEvNS_9FwdParamsE:
        /* <DEDUP_REMOVED lines=50> */
.L_x_908:
[----:B------:R-:W1:Y:S01]  /*0320*/  S2R R235, SR_TID.X ;  /* 0x0000000000eb7919 */ /* 0x000e620000002100 */
[----:B------:R-:W-:Y:S01]  /*0330*/  HFMA2.MMA R224, -RZ, RZ, 0, 9.5367431640625e-07 ;  /* 0x00000010ffe07435 */ /* 0x000fe200000001ff */
[----:B-1----:R-:W-:-:S05]  /*0340*/  LOP3.LUT P0, R235, R235, 0x1f, RZ, 0xc0, !PT ;  /* 0x0000001febeb7812 */ /* 0x002fca000780c0ff */
        /* <DEDUP_REMOVED lines=41> */
[----:B0-----:R-:W-:-:S05]  /*05e0*/  IADD3 R5, R235, 0x1c0, RZ ;  /* 0x000001c0eb057810 */ /* 0x001fca0007ffe0ff */
        /* <DEDUP_REMOVED lines=86> */
.L_x_909:
        /* <DEDUP_REMOVED lines=164> */
.L_x_910:
[----:B------:R-:W-:Y:S01]  /*1590*/  MOV R238, 0x39e38e39 ;  /* 0x39e38e3900ee7802 */ /* 0x000fe20000000f00 */
[----:B-1----:R-:W-:Y:S01]  /*15a0*/  FADD.FTZ R239, R239, R242 ;  /* 0x000000f2efef7221 */ /* 0x002fe20000010000 */
[----:B------:R-:W-:Y:S01]  /*15b0*/  HFMA2.MMA R237, -RZ, RZ, 0, 2.384185791015625e-07 ;  /* 0x00000004ffed7435 */ /* 0x000fe200000001ff */
[----:B------:R-:W-:Y:S02]  /*15c0*/  MOV R250, 0x10 ;  /* 0x0000001000fa7802 */ /* 0x000fe40000000f00 */
[----:B------:R-:W-:-:S03]  /*15d0*/  FFMA.FTZ R238, R239, R238, c[0x0][0x1b0] ;  /* 0x00006c00efee7623 */ /* 0x000fc600000100ee */
[----:B------:R-:W-:-:S03]  /*15e0*/  IMAD.WIDE.U32 R250, R235, R250, c[0x0][0x178] ;  /* 0x00005e00ebfa7625 */ /* 0x000fc600078e00fa */
[----:B------:R-:W1:Y:S01]  /*15f0*/  MUFU.RSQ R238, R238 ;  /* 0x000000ee00ee7308 */ /* 0x000e620000001400 */
[----:B------:R-:W-:-:S05]  /*1600*/  @!P0 IMAD.WIDE R16, R236, R237, c[0x0][0x180] ;  /* 0x00006000ec108625 */ /* 0x000fca00078e02ed */
[----:B------:R2:W-:Y:S01]  /*1610*/  @!P0 STG.E [R16.64], R0 ;  /* 0x0000000010008986 */ /* 0x0005e2000c101904 */
[C---:B-1----:R-:W-:Y:S02]  /*1620*/  FMUL.FTZ R12, R238.reuse, R49 ;  /* 0x00000031ee0c7220 */ /* 0x042fe40000410000 */
[C---:B------:R-:W-:Y:S02]  /*1630*/  FMUL.FTZ R15, R238.reuse, R48 ;  /* 0x00000030ee0f7220 */ /* 0x040fe40000410000 */
[----:B------:R-:W-:Y:S02]  /*1640*/  FMUL.FTZ R19, R238, R50 ;  /* 0x00000032ee137220 */ /* 0x000fe40000410000 */
[----:B------:R-:W-:-:S04]  /*1650*/  @!P0 IMAD.WIDE R48, R236, R237, c[0x0][0x188] ;  /* 0x00006200ec308625 */ /* 0x000fc800078e02ed */
[----:B-----5:R-:W-:Y:S01]  /*1660*/  FFMA.FTZ R14, R194, R19, R122 ;  /* 0x00000013c20e7223 */ /* 0x020fe2000001007a */
[----:B------:R1:W-:Y:S01]  /*1670*/  @!P0 STG.E [R48.64], R238 ;  /* 0x000000ee30008986 */ /* 0x0003e2000c101904 */
[----:B------:R-:W-:Y:S01]  /*1680*/  FMUL.FTZ R18, R238, R51 ;  /* 0x00000033ee127220 */ /* 0x000fe20000410000 */
[----:B------:R-:W-:Y:S01]  /*1690*/  LEA R50, P0, R234, c[0x0][0x178], 0x4 ;  /* 0x00005e00ea327a11 */ /* 0x000fe200078020ff */
[C---:B--2---:R-:W-:Y:S02]  /*16a0*/  FMUL.FTZ R0, R238.reuse, R45 ;  /* 0x0000002dee007220 */ /* 0x044fe40000410000 */
[----:B------:R-:W-:Y:S01]  /*16b0*/  FMUL.FTZ R19, R238, R44 ;  /* 0x0000002cee137220 */ /* 0x000fe20000410000 */
[----:B------:R-:W-:Y:S01]  /*16c0*/  LEA.HI.X R51, R234, c[0x0][0x17c], RZ, 0x4, P0 ;  /* 0x00005f00ea337a11 */ /* 0x000fe200000f24ff */
[C---:B------:R-:W-:Y:S01]  /*16d0*/  FMUL.FTZ R45, R238.reuse, R46 ;  /* 0x0000002eee2d7220 */ /* 0x040fe20000410000 */
[----:B0-----:R-:W-:Y:S01]  /*16e0*/  LEA R242, P0, R233, c[0x0][0x178], 0x4 ;  /* 0x00005e00e9f27a11 */ /* 0x001fe200078020ff */
[----:B------:R-:W-:Y:S01]  /*16f0*/  FMUL.FTZ R44, R238, R47 ;  /* 0x0000002fee2c7220 */ /* 0x000fe20000410000 */
[----:B------:R-:W-:Y:S01]  /*1700*/  LEA R234, P1, R232, c[0x0][0x178], 0x4 ;  /* 0x00005e00e8ea7a11 */ /* 0x000fe200078220ff */
[----:B------:R-:W-:-:S02]  /*1710*/  FFMA.FTZ R13, R193, R12, R121 ;  /* 0x0000000cc10d7223 */ /* 0x000fc40000010079 */
[----:B------:R-:W-:Y:S01]  /*1720*/  FFMA.FTZ R12, R192, R15, R120 ;  /* 0x0000000fc00c7223 */ /* 0x000fe20000010078 */
[----:B------:R-:W-:Y:S01]  /*1730*/  LEA.HI.X R235, R232, c[0x0][0x17c], RZ, 0x4, P1 ;  /* 0x00005f00e8eb7a11 */ /* 0x000fe200008f24ff */
[----:B------:R-:W-:Y:S01]  /*1740*/  FFMA.FTZ R15, R195, R18, R123 ;  /* 0x00000012c30f7223 */ /* 0x000fe2000001007b */
[----:B------:R-:W-:Y:S01]  /*1750*/  LEA R232, P2, R228, c[0x0][0x178], 0x4 ;  /* 0x00005e00e4e87a11 */ /* 0x000fe200078420ff */
[----:B------:R-:W-:Y:S02]  /*1760*/  FFMA.FTZ R16, R188, R19, R116 ;  /* 0x00000013bc107223 */ /* 0x000fe40000010074 */
[----:B------:R-:W-:Y:S01]  /*1770*/  FFMA.FTZ R17, R189, R0, R117 ;  /* 0x00000000bd117223 */ /* 0x000fe20000010075 */
[----:B------:R0:W-:Y:S01]  /*1780*/  STG.E.128 [R250.64], R12 ;  /* 0x0000000cfa007986 */ /* 0x0001e2000c101d04 */
[----:B------:R-:W-:Y:S02]  /*1790*/  FFMA.FTZ R18, R190, R45, R118 ;  /* 0x0000002dbe127223 */ /* 0x000fe40000010076 */
[----:B------:R-:W-:-:S02]  /*17a0*/  FFMA.FTZ R19, R191, R44, R119 ;  /* 0x0000002cbf137223 */ /* 0x000fc40000010077 */
[C---:B-1----:R-:W-:Y:S02]  /*17b0*/  FMUL.FTZ R49, R238.reuse, R196 ;  /* 0x000000c4ee317220 */ /* 0x042fe40000410000 */
[C---:B------:R-:W-:Y:S01]  /*17c0*/  FMUL.FTZ R48, R238.reuse, R197 ;  /* 0x000000c5ee307220 */ /* 0x040fe20000410000 */
[----:B------:R1:W-:Y:S01]  /*17d0*/  STG.E.128 [R50.64], R16 ;  /* 0x0000001032007986 */ /* 0x0003e2000c101d04 */
[C---:B------:R-:W-:Y:S02]  /*17e0*/  FMUL.FTZ R197, R238.reuse, R200 ;  /* 0x000000c8eec57220 */ /* 0x040fe40000410000 */
[C---:B------:R-:W-:Y:S02]  /*17f0*/  FMUL.FTZ R196, R238.reuse, R201 ;  /* 0x000000c9eec47220 */ /* 0x040fe40000410000 */
[C---:B------:R-:W-:Y:S02]  /*1800*/  FMUL.FTZ R201, R238.reuse, R204 ;  /* 0x000000cceec97220 */ /* 0x040fe40000410000 */
[----:B------:R-:W-:-:S02]  /*1810*/  FMUL.FTZ R200, R238, R205 ;  /* 0x000000cdeec87220 */ /* 0x000fc40000410000 */
[C---:B------:R-:W-:Y:S02]  /*1820*/  FMUL.FTZ R205, R238.reuse, R208 ;  /* 0x000000d0eecd7220 */ /* 0x040fe40000410000 */
[C---:B0-----:R-:W-:Y:S02]  /*1830*/  FMUL.FTZ R13, R238.reuse, R40 ;  /* 0x00000028ee0d7220 */ /* 0x041fe40000410000 */
[C---:B------:R-:W-:Y:S01]  /*1840*/  FMUL.FTZ R40, R238.reuse, R243 ;  /* 0x000000f3ee287220 */ /* 0x040fe20000410000 */
[----:B------:R-:W-:Y:S01]  /*1850*/  LEA.HI.X R243, R233, c[0x0][0x17c], RZ, 0x4, P0 ;  /* 0x00005f00e9f37a11 */ /* 0x000fe200000f24ff */
[----:B------:R-:W-:Y:S01]  /*1860*/  FMUL.FTZ R204, R238, R209 ;  /* 0x000000d1eecc7220 */ /* 0x000fe20000410000 */
[----:B------:R-:W-:Y:S01]  /*1870*/  LEA.HI.X R233, R228, c[0x0][0x17c], RZ, 0x4, P2 ;  /* 0x00005f00e4e97a11 */ /* 0x000fe200010f24ff */
[C---:B------:R-:W-:Y:S02]  /*1880*/  FMUL.FTZ R0, R238.reuse, R41 ;  /* 0x00000029ee007220 */ /* 0x040fe40000410000 */
[----:B-1----:R-:W-:-:S02]  /*1890*/  FMUL.FTZ R50, R238, R199 ;  /* 0x000000c7ee327220 */ /* 0x002fc40000410000 */
        /* <DEDUP_REMOVED lines=21> */
[C---:B------:R-:W-:Y:S01]  /*19f0*/  FMUL.FTZ R223, R238.reuse, R226 ;  /* 0x000000e2eedf7220 */ /* 0x040fe20000410000 */
[----:B------:R-:W-:Y:S01]  /*1a00*/  LEA R226, P0, R231, c[0x0][0x178], 0x4 ;  /* 0x00005e00e7e27a11 */ /* 0x000fe200078020ff */
        /* <DEDUP_REMOVED lines=28> */
[----:B------:R-:W-:Y:S01]  /*1bd0*/  LEA R224, P1, R230, c[0x0][0x178], 0x4 ;  /* 0x00005e00e6e07a11 */ /* 0x000fe200078220ff */
[C---:B------:R-:W-:Y:S02]  /*1be0*/  FMUL.FTZ R220, R238.reuse, R225 ;  /* 0x000000e1eedc7220 */ /* 0x040fe40000410000 */
[----:B------:R-:W-:Y:S01]  /*1bf0*/  FMUL.FTZ R238, R238, R227 ;  /* 0x000000e3eeee7220 */ /* 0x000fe20000410000 */
[----:B------:R-:W-:Y:S01]  /*1c00*/  LEA.HI.X R227, R231, c[0x0][0x17c], RZ, 0x4, P0 ;  /* 0x00005f00e7e37a11 */ /* 0x000fe200000f24ff */
[----:B------:R-:W-:Y:S01]  /*1c10*/  FFMA.FTZ R21, R185, R0, R113 ;  /* 0x00000000b9157223 */ /* 0x000fe20000010071 */
[C---:B------:R-:W-:Y:S01]  /*1c20*/  LEA R244, P0, R229.reuse, c[0x0][0x178], 0x4 ;  /* 0x00005e00e5f47a11 */ /* 0x040fe200078020ff */
[----:B------:R-:W-:Y:S01]  /*1c30*/  FFMA.FTZ R20, R184, R13, R112 ;  /* 0x0000000db8147223 */ /* 0x000fe20000010070 */
[----:B------:R-:W-:Y:S01]  /*1c40*/  LEA.HI.X R225, R230, c[0x0][0x17c], RZ, 0x4, P1 ;  /* 0x00005f00e6e17a11 */ /* 0x000fe200008f24ff */
[----:B------:R-:W-:Y:S01]  /*1c50*/  FFMA.FTZ R22, R186, R15, R114 ;  /* 0x0000000fba167223 */ /* 0x000fe20000010072 */
[----:B------:R-:W-:Y:S01]  /*1c60*/  LEA.HI.X R245, R229, c[0x0][0x17c], RZ, 0x4, P0 ;  /* 0x00005f00e5f57a11 */ /* 0x000fe200000f24ff */
[----:B------:R-:W-:-:S02]  /*1c70*/  FFMA.FTZ R23, R187, R12, R115 ;  /* 0x0000000cbb177223 */ /* 0x000fc40000010073 */
[----:B------:R-:W-:Y:S02]  /*1c80*/  FFMA.FTZ R13, R181, R14, R109 ;  /* 0x0000000eb50d7223 */ /* 0x000fe4000001006d */
        /* <DEDUP_REMOVED lines=11> */
[----:B------:R-:W-:Y:S01]  /*1d40*/  STG.E.128 [R226.64], R36 ;  /* 0x00000024e2007986 */ /* 0x000fe2000c101d04 */
[----:B------:R-:W-:Y:S02]  /*1d50*/  FFMA.FTZ R18, R170, R25, R98 ;  /* 0x00000019aa127223 */ /* 0x000fe40000010062 */
[----:B0-----:R-:W-:Y:S01]  /*1d60*/  FFMA.FTZ R23, R167, R34, R95 ;  /* 0x00000022a7177223 */ /* 0x001fe2000001005f */
[----:B------:R-:W-:Y:S01]  /*1d70*/  LEA R34, P0, R11, c[0x0][0x178], 0x4 ;  /* 0x00005e000b227a11 */ /* 0x000fe200078020ff */
[----:B------:R-:W-:-:S02]  /*1d80*/  FFMA.FTZ R19, R171, R26, R99 ;  /* 0x0000001aab137223 */ /* 0x000fc40000010063 */
[----:B------:R-:W-:Y:S01]  /*1d90*/  FFMA.FTZ R21, R165, R32, R93 ;  /* 0x00000020a5157223 */ /* 0x000fe2000001005d */
[----:B------:R-:W-:Y:S01]  /*1da0*/  LEA R32, P1, R10, c[0x0][0x178], 0x4 ;  /* 0x00005e000a207a11 */ /* 0x000fe200078220ff */
[----:B------:R-:W-:Y:S02]  /*1db0*/  FFMA.FTZ R20, R164, R27, R92 ;  /* 0x0000001ba4147223 */ /* 0x000fe4000001005c */
[----:B-1----:R-:W-:Y:S01]  /*1dc0*/  FFMA.FTZ R13, R173, R28, R101 ;  /* 0x0000001cad0d7223 */ /* 0x002fe20000010065 */
[----:B------:R-:W-:Y:S01]  /*1dd0*/  LEA R28, P3, R8, c[0x0][0x178], 0x4 ;  /* 0x00005e00081c7a11 */ /* 0x000fe200078620ff */
[----:B------:R-:W-:Y:S01]  /*1de0*/  FFMA.FTZ R12, R172, R33, R100 ;  /* 0x00000021ac0c7223 */ /* 0x000fe20000010064 */
[----:B------:R-:W-:Y:S01]  /*1df0*/  LEA.HI.X R33, R10, c[0x0][0x17c], RZ, 0x4, P1 ;  /* 0x00005f000a217a11 */ /* 0x000fe200008f24ff */
[----:B------:R-:W-:Y:S01]  /*1e00*/  FFMA.FTZ R14, R174, R29, R102 ;  /* 0x0000001dae0e7223 */ /* 0x000fe20000010066 */
[----:B------:R-:W-:Y:S01]  /*1e10*/  LEA.HI.X R29, R8, c[0x0][0x17c], RZ, 0x4, P3 ;  /* 0x00005f00081d7a11 */ /* 0x000fe200018f24ff */
[----:B------:R-:W-:Y:S01]  /*1e20*/  FFMA.FTZ R15, R175, R30, R103 ;  /* 0x0000001eaf0f7223 */ /* 0x000fe20000010067 */
[----:B------:R-:W-:Y:S01]  /*1e30*/  LEA R30, P2, R9, c[0x0][0x178], 0x4 ;  /* 0x00005e00091e7a11 */ /* 0x000fe200078420ff */
[----:B------:R-:W-:Y:S01]  /*1e40*/  FFMA.FTZ R22, R166, R35, R94 ;  /* 0x00000023a6167223 */ /* 0x000fe2000001005e */
[----:B------:R-:W-:Y:S01]  /*1e50*/  LEA.HI.X R35, R11, c[0x0][0x17c], RZ, 0x4, P0 ;  /* 0x00005f000b237a11 */ /* 0x000fe200000f24ff */
[----:B------:R-:W-:Y:S01]  /*1e60*/  FFMA.FTZ R25, R161, R40, R89 ;  /* 0x00000028a1197223 */ /* 0x000fe20000010059 */
[----:B------:R0:W-:Y:S01]  /*1e70*/  STG.E.128 [R224.64], R12 ;  /* 0x0000000ce0007986 */ /* 0x0001e2000c101d04 */
[----:B------:R-:W-:Y:S01]  /*1e80*/  FFMA.FTZ R24, R160, R241, R88 ;  /* 0x000000f1a0187223 */ /* 0x000fe20000010058 */
[----:B------:R-:W-:Y:S01]  /*1e90*/  LEA.HI.X R31, R9, c[0x0][0x17c], RZ, 0x4, P2 ;  /* 0x00005f00091f7a11 */ /* 0x000fe200010f24ff */
[----:B------:R-:W-:Y:S01]  /*1ea0*/  FFMA.FTZ R26, R162, R43, R90 ;  /* 0x0000002ba21a7223 */ /* 0x000fe2000001005a */
[----:B------:R1:W-:Y:S01]  /*1eb0*/  STG.E.128 [R244.64], R16 ;  /* 0x00000010f4007986 */ /* 0x0003e2000c101d04 */
[----:B------:R-:W-:-:S02]  /*1ec0*/  FFMA.FTZ R27, R163, R42, R91 ;  /* 0x0000002aa31b7223 */ /* 0x000fc4000001005b */
[----:B------:R-:W-:Y:S01]  /*1ed0*/  FFMA.FTZ R9, R153, R48, R81 ;  /* 0x0000003099097223 */ /* 0x000fe20000010051 */
[----:B------:R-:W-:Y:S01]  /*1ee0*/  STG.E.128 [R232.64], R20 ;  /* 0x00000014e8007986 */ /* 0x000fe2000c101d04 */
[----:B------:R-:W-:Y:S02]  /*1ef0*/  FFMA.FTZ R8, R152, R49, R80 ;  /* 0x0000003198087223 */ /* 0x000fe40000010050 */
[----:B------:R-:W-:Y:S01]  /*1f00*/  FFMA.FTZ R10, R154, R51, R82 ;  /* 0x000000339a0a7223 */ /* 0x000fe20000010052 */
[----:B------:R2:W-:Y:S01]  /*1f10*/  STG.E.128 [R34.64], R24 ;  /* 0x0000001822007986 */ /* 0x0005e2000c101d04 */
[----:B------:R-:W-:Y:S02]  /*1f20*/  FFMA.FTZ R11, R155, R50, R83 ;  /* 0x000000329b0b7223 */ /* 0x000fe40000010053 */
[----:B------:R-:W-:Y:S02]  /*1f30*/  IMAD R236, R237, c[0x0][0x160], R236 ;  /* 0x00005800edec7a24 */ /* 0x000fe400078e02ec */
[----:B0-----:R-:W-:-:S02]  /*1f40*/  FFMA.FTZ R13, R157, R44, R85 ;  /* 0x0000002c9d0d7223 */ /* 0x001fc40000010055 */
[----:B------:R-:W-:Y:S02]  /*1f50*/  FFMA.FTZ R12, R156, R45, R84 ;  /* 0x0000002d9c0c7223 */ /* 0x000fe40000010054 */
[----:B------:R-:W-:Y:S02]  /*1f60*/  FFMA.FTZ R14, R158, R47, R86 ;  /* 0x0000002f9e0e7223 */ /* 0x000fe40000010056 */
[----:B------:R-:W-:Y:S02]  /*1f70*/  FFMA.FTZ R15, R159, R46, R87 ;  /* 0x0000002e9f0f7223 */ /* 0x000fe40000010057 */
[----:B-1----:R-:W-:Y:S02]  /*1f80*/  FFMA.FTZ R17, R149, R196, R77 ;  /* 0x000000c495117223 */ /* 0x002fe4000001004d */
[----:B------:R-:W-:Y:S01]  /*1f90*/  FFMA.FTZ R16, R148, R197, R76 ;  /* 0x000000c594107223 */ /* 0x000fe2000001004c */
[----:B------:R0:W-:Y:S01]  /*1fa0*/  STG.E.128 [R32.64], R12 ;  /* 0x0000000c20007986 */ /* 0x0001e2000c101d04 */
[----:B--2---:R-:W-:Y:S01]  /*1fb0*/  LEA R24, P0, R7, c[0x0][0x178], 0x4 ;  /* 0x00005e0007187a11 */ /* 0x004fe200078020ff */
[----:B------:R-:W-:Y:S01]  /*1fc0*/  FFMA.FTZ R18, R150, R199, R78 ;  /* 0x000000c796127223 */ /* 0x000fe2000001004e */
[C---:B------:R-:W-:Y:S01]  /*1fd0*/  LEA R26, P1, R6.reuse, c[0x0][0x178], 0x4 ;  /* 0x00005e00061a7a11 */ /* 0x040fe200078220ff */
[----:B------:R-:W-:Y:S01]  /*1fe0*/  FFMA.FTZ R19, R151, R198, R79 ;  /* 0x000000c697137223 */ /* 0x000fe2000001004f */
[----:B------:R-:W-:Y:S01]  /*1ff0*/  LEA.HI.X R25, R7, c[0x0][0x17c], RZ, 0x4, P0 ;  /* 0x00005f0007197a11 */ /* 0x000fe200000f24ff */
[----:B------:R1:W-:Y:S01]  /*2000*/  STG.E.128 [R30.64], R8 ;  /* 0x000000081e007986 */ /* 0x0003e2000c101d04 */
[----:B------:R-:W-:Y:S01]  /*2010*/  LEA.HI.X R27, R6, c[0x0][0x17c], RZ, 0x4, P1 ;  /* 0x00005f00061b7a11 */ /* 0x000fe200008f24ff */
[----:B------:R-:W-:Y:S01]  /*2020*/  FFMA.FTZ R21, R141, R204, R69 ;  /* 0x000000cc8d157223 */ /* 0x000fe20000010045 */
[----:B------:R-:W-:Y:S01]  /*2030*/  LEA R6, P0, R5, c[0x0][0x178], 0x4 ;  /* 0x00005e0005067a11 */ /* 0x000fe200078020ff */
[----:B------:R2:W-:Y:S01]  /*2040*/  STG.E.128 [R28.64], R16 ;  /* 0x000000101c007986 */ /* 0x0005e2000c101d04 */
[----:B------:R-:W-:-:S02]  /*2050*/  FFMA.FTZ R20, R140, R205, R68 ;  /* 0x000000cd8c147223 */ /* 0x000fc40000010044 */
[----:B------:R-:W-:Y:S01]  /*2060*/  FFMA.FTZ R22, R142, R207, R70 ;  /* 0x000000cf8e167223 */ /* 0x000fe20000010046 */
[----:B------:R-:W-:Y:S01]  /*2070*/  LEA.HI.X R7, R5, c[0x0][0x17c], RZ, 0x4, P0 ;  /* 0x00005f0005077a11 */ /* 0x000fe200000f24ff */
[----:B------:R-:W-:Y:S02]  /*2080*/  FFMA.FTZ R23, R143, R206, R71 ;  /* 0x000000ce8f177223 */ /* 0x000fe40000010047 */
[----:B------:R-:W-:Y:S02]  /*2090*/  FFMA.FTZ R5, R125, R220, R53 ;  /* 0x000000dc7d057223 */ /* 0x000fe40000010035 */
[----:B0-----:R-:W-:Y:S02]  /*20a0*/  FFMA.FTZ R13, R145, R200, R73 ;  /* 0x000000c8910d7223 */ /* 0x001fe40000010049 */
[----:B------:R-:W-:Y:S02]  /*20b0*/  FFMA.FTZ R12, R144, R201, R72 ;  /* 0x000000c9900c7223 */ /* 0x000fe40000010048 */
[----:B------:R-:W-:Y:S01]  /*20c0*/  FFMA.FTZ R14, R146, R203, R74 ;  /* 0x000000cb920e7223 */ /* 0x000fe2000001004a */
[----:B-1----:R-:W-:Y:S01]  /*20d0*/  LEA R8, P1, R4, c[0x0][0x178], 0x4 ;  /* 0x00005e0004087a11 */ /* 0x002fe200078220ff */
[----:B------:R-:W-:Y:S01]  /*20e0*/  FFMA.FTZ R15, R147, R202, R75 ;  /* 0x000000ca930f7223 */ /* 0x000fe2000001004b */
[----:B------:R-:W-:Y:S01]  /*20f0*/  LEA R10, P0, R3, c[0x0][0x178], 0x4 ;  /* 0x00005e00030a7a11 */ /* 0x000fe200078020ff */
[----:B------:R-:W-:Y:S01]  /*2100*/  FFMA.FTZ R30, R138, R211, R66 ;  /* 0x000000d38a1e7223 */ /* 0x000fe20000010042 */
[----:B--2---:R-:W-:Y:S01]  /*2110*/  LEA R16, P2, R2, c[0x0][0x178], 0x4 ;  /* 0x00005e0002107a11 */ /* 0x004fe200078420ff */
[----:B------:R-:W-:Y:S01]  /*2120*/  FFMA.FTZ R29, R137, R208, R65 ;  /* 0x000000d0891d7223 */ /* 0x000fe20000010041 */
[----:B------:R0:W-:Y:S01]  /*2130*/  STG.E.128 [R24.64], R12 ;  /* 0x0000000c18007986 */ /* 0x0001e2000c101d04 */
[----:B------:R-:W-:Y:S01]  /*2140*/  FFMA.FTZ R28, R136, R209, R64 ;  /* 0x000000d1881c7223 */ /* 0x000fe20000010040 */
[----:B------:R-:W-:Y:S01]  /*2150*/  LEA.HI.X R9, R4, c[0x0][0x17c], RZ, 0x4, P1 ;  /* 0x00005f0004097a11 */ /* 0x000fe200008f24ff */
[----:B------:R-:W-:Y:S01]  /*2160*/  FFMA.FTZ R31, R139, R210, R67 ;  /* 0x000000d28b1f7223 */ /* 0x000fe20000010043 */
[----:B------:R1:W-:Y:S01]  /*2170*/  STG.E.128 [R26.64], R20 ;  /* 0x000000141a007986 */ /* 0x0003e2000c101d04 */
[----:B------:R-:W-:Y:S01]  /*2180*/  LEA.HI.X R11, R3, c[0x0][0x17c], RZ, 0x4, P0 ;  /* 0x00005f00030b7a11 */ /* 0x000fe200000f24ff */
[----:B------:R-:W-:Y:S01]  /*2190*/  FFMA.FTZ R4, R124, R221, R52 ;  /* 0x000000dd7c047223 */ /* 0x000fe20000010034 */
[----:B------:R-:W-:Y:S01]  /*21a0*/  LEA.HI.X R17, R2, c[0x0][0x17c], RZ, 0x4, P2 ;  /* 0x00005f0002117a11 */ /* 0x000fe200010f24ff */
[----:B------:R2:W-:Y:S01]  /*21b0*/  STG.E.128 [R6.64], R28 ;  /* 0x0000001c06007986 */ /* 0x0005e2000c101d04 */
[----:B------:R-:W-:Y:S01]  /*21c0*/  ISETP.GE.AND P0, PT, R236, c[0x0][0x164], PT ;  /* 0x00005900ec007a0c */ /* 0x000fe20003f06270 */
[----:B0-----:R-:W-:-:S02]  /*21d0*/  FFMA.FTZ R13, R133, R212, R61 ;  /* 0x000000d4850d7223 */ /* 0x001fc4000001003d */
[----:B------:R-:W-:Y:S02]  /*21e0*/  FFMA.FTZ R12, R132, R213, R60 ;  /* 0x000000d5840c7223 */ /* 0x000fe4000001003c */
[----:B------:R-:W-:Y:S02]  /*21f0*/  FFMA.FTZ R14, R134, R215, R62 ;  /* 0x000000d7860e7223 */ /* 0x000fe4000001003e */
[----:B------:R-:W-:Y:S02]  /*2200*/  FFMA.FTZ R15, R135, R214, R63 ;  /* 0x000000d6870f7223 */ /* 0x000fe4000001003f */
[----:B-1----:R-:W-:Y:S02]  /*2210*/  FFMA.FTZ R21, R129, R216, R57 ;  /* 0x000000d881157223 */ /* 0x002fe40000010039 */
[----:B------:R-:W-:Y:S01]  /*2220*/  FFMA.FTZ R20, R128, R217, R56 ;  /* 0x000000d980147223 */ /* 0x000fe20000010038 */
[----:B------:R0:W-:Y:S01]  /*2230*/  STG.E.128 [R8.64], R12 ;  /* 0x0000000c08007986 */ /* 0x0001e2000c101d04 */
[----:B------:R-:W-:-:S02]  /*2240*/  FFMA.FTZ R22, R130, R219, R58 ;  /* 0x000000db82167223 */ /* 0x000fc4000001003a */
[----:B------:R-:W-:Y:S02]  /*2250*/  FFMA.FTZ R23, R131, R218, R59 ;  /* 0x000000da83177223 */ /* 0x000fe4000001003b */
[----:B--2---:R-:W-:Y:S02]  /*2260*/  FFMA.FTZ R6, R126, R223, R54 ;  /* 0x000000df7e067223 */ /* 0x004fe40000010036 */
[----:B------:R-:W-:Y:S01]  /*2270*/  FFMA.FTZ R7, R127, R238, R55 ;  /* 0x000000ee7f077223 */ /* 0x000fe20000010037 */
[----:B------:R0:W-:Y:S04]  /*2280*/  STG.E.128 [R10.64], R20 ;  /* 0x000000140a007986 */ /* 0x0001e8000c101d04 */
[----:B------:R0:W-:Y:S02]  /*2290*/  STG.E.128 [R16.64], R4 ;  /* 0x0000000410007986 */ /* 0x0001e4000c101d04 */
[----:B0-----:R-:W-:Y:S01]  /*22a0*/  @P0 CALL.REL.NOINC `(.L_x_907) ;  /* 0x0000001000000944 */ /* 0x001fe20003c00000 */
[----:B------:R-:W-:Y:S05]  /*22b0*/  BRA `(.L_x_908) ;  /* 0xffffe06000007947 */ /* 0x000fea000383ffff */
.L_x_907:
[----:B------:R-:W-:Y:S05]  /*22c0*/  EXIT ;  /* 0x000000000000794d */ /* 0x000fea0003800000 */
.L_x_905:
[----:B------:R-:W-:Y:S02]  /*22d0*/  MOV R239, 0x1 ;  /* 0x0000000100ef7802 */ /* 0x000fe40000000f00 */
[----:B------:R-:W-:-:S02]  /*22e0*/  MOV R240, 0x1f ;  /* 0x0000001f00f07802 */ /* 0x000fc40000000f00 */
[----:B------:R-:W-:Y:S02]  /*22f0*/  MOV R237, 0xffffffff ;  /* 0xffffffff00ed7802 */ /* 0x000fe40000000f00 */
[----:B------:R-:W-:Y:S02]  /*2300*/  MOV R238, 0x2320 ;  /* 0x0000232000ee7802 */ /* 0x000fe40000000f00 */
[----:B-----5:R-:W-:Y:S05]  /*2310*/  CALL.REL.NOINC `($__internal_109_$__cuda_sm70_shflsync_bfly_p) ;  /* 0x00000c8000007944 */ /* 0x020fea0003c00000 */
[----:B01----:R-:W-:Y:S05]  /*2320*/  BRA `(.L_x_909) ;  /* 0xffffe82000007947 */ /* 0x003fea000383ffff */
.L_x_906:
[----:B------:R-:W-:Y:S01]  /*2330*/  HFMA2.MMA R239, -RZ, RZ, 0, 1.1920928955078125e-07 ;  /* 0x00000002ffef7435 */ /* 0x000fe200000001ff */
[----:B------:R-:W-:Y:S02]  /*2340*/  MOV R240, 0x1f ;  /* 0x0000001f00f07802 */ /* 0x000fe40000000f00 */
[----:B------:R-:W-:Y:S02]  /*2350*/  MOV R237, 0xffffffff ;  /* 0xffffffff00ed7802 */ /* 0x000fe40000000f00 */
[----:B------:R-:W-:Y:S02]  /*2360*/  MOV R238, 0x2380 ;  /* 0x0000238000ee7802 */ /* 0x000fe40000000f00 */
[----:B-----5:R-:W-:Y:S05]  /*2370*/  CALL.REL.NOINC `($__internal_109_$__cuda_sm70_shflsync_bfly_p) ;  /* 0x00000c2000007944 */ /* 0x020fea0003c00000 */
[----:B01----:R-:W-:Y:S01]  /*2380*/  FADD.FTZ R242, R242, R239 ;  /* 0x000000eff2f27221 */ /* 0x003fe20000010000 */
[----:B------:R-:W-:Y:S01]  /*2390*/  HFMA2.MMA R239, -RZ, RZ, 0, 2.384185791015625e-07 ;  /* 0x00000004ffef7435 */ /* 0x000fe200000001ff */
[----:B------:R-:W-:Y:S02]  /*23a0*/  MOV R240, 0x1f ;  /* 0x0000001f00f07802 */ /* 0x000fe40000000f00 */
[----:B------:R-:W-:-:S02]  /*23b0*/  MOV R237, 0xffffffff ;  /* 0xffffffff00ed7802 */ /* 0x000fc40000000f00 */
[----:B------:R-:W-:Y:S02]  /*23c0*/  MOV R238, 0x23e0 ;  /* 0x000023e000ee7802 */ /* 0x000fe40000000f00 */
[----:B------:R-:W-:Y:S05]  /*23d0*/  CALL.REL.NOINC `($__internal_109_$__cuda_sm70_shflsync_bfly_p) ;  /* 0x00000bc000007944 */ /* 0x000fea0003c00000 */
[----:B01----:R-:W-:Y:S01]  /*23e0*/  FADD.FTZ R242, R242, R239 ;  /* 0x000000eff2f27221 */ /* 0x003fe20000010000 */
[----:B------:R-:W-:Y:S01]  /*23f0*/  HFMA2.MMA R239, -RZ, RZ, 0, 4.76837158203125e-07 ;  /* 0x00000008ffef7435 */ /* 0x000fe200000001ff */
[----:B------:R-:W-:Y:S02]  /*2400*/  MOV R240, 0x1f ;  /* 0x0000001f00f07802 */ /* 0x000fe40000000f00 */
[----:B------:R-:W-:Y:S02]  /*2410*/  MOV R237, 0xffffffff ;  /* 0xffffffff00ed7802 */ /* 0x000fe40000000f00 */
[----:B------:R-:W-:Y:S02]  /*2420*/  MOV R238, 0x2440 ;  /* 0x0000244000ee7802 */ /* 0x000fe40000000f00 */
[----:B------:R-:W-:Y:S05]  /*2430*/  CALL.REL.NOINC `($__internal_109_$__cuda_sm70_shflsync_bfly_p) ;  /* 0x00000b6000007944 */ /* 0x000fea0003c00000 */
[----:B01----:R-:W-:Y:S01]  /*2440*/  FADD.FTZ R242, R242, R239 ;  /* 0x000000eff2f27221 */ /* 0x003fe20000010000 */
[----:B------:R-:W-:Y:S01]  /*2450*/  HFMA2.MMA R239, -RZ, RZ, 0, 9.5367431640625e-07 ;  /* 0x00000010ffef7435 */ /* 0x000fe200000001ff */
[----:B------:R-:W-:Y:S02]  /*2460*/  MOV R240, 0x1f ;  /* 0x0000001f00f07802 */ /* 0x000fe40000000f00 */
[----:B------:R-:W-:-:S02]  /*2470*/  MOV R237, 0xffffffff ;  /* 0xffffffff00ed7802 */ /* 0x000fc40000000f00 */
[----:B------:R-:W-:Y:S02]  /*2480*/  MOV R238, 0x24a0 ;  /* 0x000024a000ee7802 */ /* 0x000fe40000000f00 */
[----:B------:R-:W-:Y:S05]  /*2490*/  CALL.REL.NOINC `($__internal_109_$__cuda_sm70_shflsync_bfly_p) ;  /* 0x00000b0000007944 */ /* 0x000fea0003c00000 */
[----:B-1----:R-:W-:Y:S01]  /*24a0*/  FADD.FTZ R0, R242, R239 ;  /* 0x000000eff2007221 */ /* 0x002fe20000010000 */
[----:B------:R-:W-:Y:S01]  /*24b0*/  HFMA2.MMA R239, -RZ, RZ, 0, 5.9604644775390625e-08 ;  /* 0x00000001ffef7435 */ /* 0x000fe200000001ff */
[----:B0-----:R-:W-:Y:S02]  /*24c0*/  MOV R240, 0x1f ;  /* 0x0000001f00f07802 */ /* 0x001fe40000000f00 */
        /* <DEDUP_REMOVED lines=63> */
[----:B------:R-:W-:Y:S01]  /*28c0*/  FFMA.FTZ R238, R22, R22, R237 ;  /* 0x0000001616ee7223 */ /* 0x000fe200000100ed */
[----:B------:R-:W-:Y:S01]  /*28d0*/  MOV R237, 0xffffffff ;  /* 0xffffffff00ed7802 */ /* 0x000fe20000000f00 */
[----:B------:R-:W-:Y:S02]  /*28e0*/  FADD.FTZ R241, R16, -R0 ;  /* 0x8000000010f17221 */ /* 0x000fe40000010000 */
[----:B------:R-:W-:Y:S02]  /*28f0*/  FFMA.FTZ R238, R23, R23, R238 ;  /* 0x0000001717ee7223 */ /* 0x000fe400000100ee */
[----:B------:R-:W-:-:S02]  /*2900*/  FADD.FTZ R243, R17, -R0 ;  /* 0x8000000011f37221 */ /* 0x000fc40000010000 */
[----:B------:R-:W-:Y:S02]  /*2910*/  FFMA.FTZ R238, R241, R241, R238 ;  /* 0x000000f1f1ee7223 */ /* 0x000fe400000100ee */
[----:B------:R-:W-:Y:S02]  /*2920*/  FADD.FTZ R244, R18, -R0 ;  /* 0x8000000012f47221 */ /* 0x000fe40000010000 */
[----:B------:R-:W-:Y:S01]  /*2930*/  FFMA.FTZ R17, R243, R243, R238 ;  /* 0x000000f3f3117223 */ /* 0x000fe200000100ee */
[----:B------:R-:W-:Y:S01]  /*2940*/  MOV R238, 0x2e10 ;  /* 0x00002e1000ee7802 */ /* 0x000fe20000000f00 */
        /* <DEDUP_REMOVED lines=74> */
[----:B------:R-:W-:Y:S02]  /*2df0*/  FFMA.FTZ R242, R227, R227, R12 ;  /* 0x000000e3e3f27223 */ /* 0x000fe4000001000c */
[----:B------:R-:W-:Y:S05]  /*2e00*/  CALL.REL.NOINC `($__internal_109_$__cuda_sm70_shflsync_bfly_p) ;  /* 0x0000019000007944 */ /* 0x000fea0003c00000 */
[----:B01----:R-:W-:Y:S01]  /*2e10*/  FADD.FTZ R242, R242, R239 ;  /* 0x000000eff2f27221 */ /* 0x003fe20000010000 */
[----:B------:R-:W-:Y:S01]  /*2e20*/  HFMA2.MMA R239, -RZ, RZ, 0, 1.1920928955078125e-07 ;  /* 0x00000002ffef7435 */ /* 0x000fe200000001ff */
[----:B------:R-:W-:Y:S02]  /*2e30*/  MOV R240, 0x1f ;  /* 0x0000001f00f07802 */ /* 0x000fe40000000f00 */
[----:B------:R-:W-:Y:S02]  /*2e40*/  MOV R237, 0xffffffff ;  /* 0xffffffff00ed7802 */ /* 0x000fe40000000f00 */
[----:B------:R-:W-:Y:S02]  /*2e50*/  MOV R238, 0x2e70 ;  /* 0x00002e7000ee7802 */ /* 0x000fe40000000f00 */
[----:B------:R-:W-:Y:S05]  /*2e60*/  CALL.REL.NOINC `($__internal_109_$__cuda_sm70_shflsync_bfly_p) ;  /* 0x0000013000007944 */ /* 0x000fea0003c00000 */
        /* <DEDUP_REMOVED lines=18> */
[----:B01----:R-:W-:Y:S05]  /*2f90*/  BRA `(.L_x_910) ;  /* 0xffffe5f000007947 */ /* 0x003fea000383ffff */
        .weak           $__internal_109_$__cuda_sm70_shflsync_bfly_p
        .type           $__internal_109_$__cuda_sm70_shflsync_bfly_p,@function
        .size           $__internal_109_$__cuda_sm70_shflsync_bfly_p,(.L_x_1158 - $__internal_109_$__cuda_sm70_shflsync_bfly_p)
$__internal_109_$__cuda_sm70_shflsync_bfly_p:
[----:B------:R-:W-:Y:S01]  /*2fa0*/  HFMA2.MMA R251, -RZ, RZ, 0, 0 ;  /* 0x00000000fffb7435 */ /* 0x000fe200000001ff */
[----:B------:R-:W-:Y:S01]  /*2fb0*/  MOV R250, R238 ;  /* 0x000000ee00fa7202 */ /* 0x000fe20000000f00 */
[----:B------:R-:W-:Y:S04]  /*2fc0*/  WARPSYNC R237 ;  /* 0x000000ed00007348 */ /* 0x000fe80003800000 */
[----:B------:R0:W1:Y:S01]  /*2fd0*/  SHFL.BFLY PT, R239, R242, R239, R240 ;  /* 0x0c0000eff2ef7389 */ /* 0x00006200000e00f0 */
[----:B------:R-:W-:Y:S05]  /*2fe0*/  RET.REL.NODEC R250 `(_ZN10layer_norm13ln_fwd_kernelINS_13Kernel_traitsIffffjLj2304ELj1ELj4ELj1ELj16ENS_18Kernel_traits_baseILj2304EffffjLj128EEEEEEEvNS_9FwdParamsE) ;  /* 0xffffd010fa007950 */ /* 0x000fea0003c3ffff */
.L_x_911:
        /* <DEDUP_REMOVED lines=9> */
.L_x_1158:


//--------------------- .text._ZN10layer_norm13ln_fwd_kernelINS_13Kernel_traitsI13__nv_bfloat16fS2_fjLj2048ELj1ELj4ELj1ELj16ENS_18Kernel_traits_baseILj2048ES2_fS2_fjLj128EEEEEEEvNS_9FwdParamsE --------------------------
	.section	.text._ZN10layer_norm13ln_fwd_kernelINS_13Kernel_traitsI13__nv_bfloat16fS2_fjLj2048ELj1ELj4ELj1ELj16ENS_18Kernel_traits_baseILj2048ES2_fS2_fjLj128EEEEEEEvNS_9FwdParamsE,"ax",@progbits
	.sectioninfo	@"SHI_REGISTERS=147"
	.align	128
        .global         _ZN10layer_norm13ln_fwd_kernelINS_13Kernel_traitsI13__nv_bfloat16fS2_fjLj2048ELj1ELj4ELj1ELj16ENS_18Kernel_traits_baseILj2048ES2_fS2_fjLj128EEEEEEEvNS_9FwdParamsE
        .type           _ZN10layer_norm13ln_fwd_kernelINS_13Kernel_traitsI13__nv_bfloat16fS2_fjLj2048ELj1ELj4ELj1ELj16ENS_18Kernel_traits_baseILj2048ES2_fS2_fjLj128EEEEEEEvNS_9FwdParamsE,@function
        .size           _ZN10layer_norm13ln_fwd_kernelINS_13Kernel_traitsI13__nv_bfloat16fS2_fjLj2048ELj1ELj4ELj1ELj16ENS_18Kernel_traits_baseILj2048ES2_fS2_fjLj128EEEEEEEvNS_9FwdParamsE,(.L_x_1159 - _ZN10layer_norm13ln_fwd_kernelINS_13Kernel_traitsI13__nv_bfloat16fS2_fjLj2048ELj1ELj4ELj1ELj16ENS_18Kernel_traits_baseILj2048ES2_fS2_fjLj128EEEEEEEvNS_9FwdParamsE)
        .other          _ZN10layer_norm13ln_fwd_kernelINS_13Kernel_traitsI13__nv_bfloat16fS2_fjLj2048ELj1ELj4ELj1ELj16ENS_18Kernel_traits_baseILj2048ES2_fS2_fjLj128EEEEEEEvNS_9FwdParamsE,@"STO_CUDA_ENTRY STV_DEFAULT"
_ZN10layer_norm13ln_fwd_kernelINS_13Kernel_traitsI13__nv_bfloat16fS2_fjLj2048ELj1ELj4ELj1ELj16ENS_18Kernel_traits_baseILj2048ES2_fS2_fjLj128EEEEEEEvNS_9FwdParamsE:
.text._ZN10layer_norm13ln_fwd_kernelINS_13Kernel_traitsI13__nv_bfloat16fS2_fjLj2048ELj1ELj4ELj1ELj16ENS_18Kernel_traits_baseILj2048ES2_fS2_fjLj128EEEEEEEvNS_9FwdParamsE:
        /* <DEDUP_REMOVED lines=45> */
[----:B0-----:R1:W5:Y:S02]  /*02d0*/  LDG.E.64 R2, [R4.64+0xf00] ;  /* 0x000f000404027981 */ /* 0x001364000c1e1b00 */
.L_x_915:
[----:B------:R-:W0:Y:S01]  /*02e0*/  S2R R65, SR_TID.X ;  /* 0x0000000000417919 */ /* 0x000e220000002100 */
[----:B------:R-:W-:Y:S01]  /*02f0*/  HFMA2.MMA R64, -RZ, RZ, 0, 9.5367431640625e-07 ;  /* 0x00000010ff407435 */ /* 0x000fe200000001ff */
[----:B-1----:R-:W-:-:S02]  /*0300*/  SHF.L.U32 R4, R0, 0x9, RZ ;  /* 0x0000000900047819 */ /* 0x002fc400000006ff */
[----:B0-----:R-:W-:-:S04]  /*0310*/  LOP3.LUT P0, R65, R65, 0x1f, RZ, 0xc0, !PT ;  /* 0x0000001f41417812 */ /* 0x001fc8000780c0ff */
        /* <DEDUP_REMOVED lines=114> */
.L_x_916:
        /* <DEDUP_REMOVED lines=148> */
.L_x_917:
[----:B------:R-:W-:Y:S01]  /*1380*/  MOV R30, 0x3a000000 ;  /* 0x3a000000001e7802 */ /* 0x000fe20000000f00 */
[----:B-1----:R-:W-:Y:S01]  /*1390*/  FADD.FTZ R133, R133, R136 ;  /* 0x0000008885857221 */ /* 0x002fe20000010000 */
[----:B------:R-:W-:Y:S01]  /*13a0*/  HFMA2.MMA R131, -RZ, RZ, 0, 2.384185791015625e-07 ;  /* 0x00000004ff837435 */ /* 0x000fe200000001ff */
[----:B------:R-:W1:Y:S01]  /*13b0*/  S2R R130, SR_TID.X ;  /* 0x0000000000827919 */ /* 0x000e620000002100 */
[----:B------:R-:W-:Y:S01]  /*13c0*/  SHF.L.U32 R135, R0, 0x9, RZ ;  /* 0x0000000900877819 */ /* 0x000fe200000006ff */
[----:B------:R-:W-:Y:S01]  /*13d0*/  FFMA.FTZ R133, R133, R30, c[0x0][0x1b0] ;  /* 0x00006c0085857623 */ /* 0x000fe2000001001e */
[----:B-----5:R-:W-:Y:S02]  /*13e0*/  SHF.R.U32.HI R144, RZ, 0x10, R109 ;  /* 0x00000010ff907819 */ /* 0x020fe4000001166d */
[----:B------:R-:W-:-:S03]  /*13f0*/  SHF.R.U64 R142, R122, 0x10, R123 ;  /* 0x000000107a8e7819 */ /* 0x000fc6000000127b */
[----:B------:R-:W2:Y:S01]  /*1400*/  MUFU.RSQ R133, R133 ;  /* 0x0000008500857308 */ /* 0x000ea20000001400 */
[----:B------:R-:W-:-:S04]  /*1410*/  @!P0 IMAD.WIDE R30, R0, R131, c[0x0][0x180] ;  /* 0x00006000001e8625 */ /* 0x000fc800078e0283 */
[----:B------:R-:W-:Y:S01]  /*1420*/  @!P0 IMAD.WIDE R32, R0, R131, c[0x0][0x188] ;  /* 0x0000620000208625 */ /* 0x000fe200078e0283 */
[----:B------:R-:W-:Y:S03]  /*1430*/  @!P0 STG.E [R30.64], R132 ;  /* 0x000000841e008986 */ /* 0x000fe6000c101904 */
[----:B------:R-:W-:Y:S02]  /*1440*/  IMAD R0, R131, c[0x0][0x160], R0 ;  /* 0x0000580083007a24 */ /* 0x000fe400078e0200 */
[C---:B--2---:R-:W-:Y:S01]  /*1450*/  FMUL.FTZ R49, R133.reuse, R49 ;  /* 0x0000003185317220 */ /* 0x044fe20000410000 */
[----:B------:R2:W-:Y:S01]  /*1460*/  @!P0 STG.E [R32.64], R133 ;  /* 0x0000008520008986 */ /* 0x0005e2000c101904 */
[C---:B------:R-:W-:Y:S01]  /*1470*/  FMUL.FTZ R64, R133.reuse, R64 ;  /* 0x0000004085407220 */ /* 0x040fe20000410000 */
[----:B-1----:R-:W-:Y:S01]  /*1480*/  LOP3.LUT R130, R130, 0x1f, RZ, 0xc0, !PT ;  /* 0x0000001f82827812 */ /* 0x002fe200078ec0ff */
[C---:B------:R-:W-:Y:S01]  /*1490*/  FMUL.FTZ R7, R133.reuse, R7 ;  /* 0x0000000785077220 */ /* 0x040fe20000410000 */
[----:B------:R-:W-:Y:S01]  /*14a0*/  ISETP.GE.AND P0, PT, R0, c[0x0][0x164], PT ;  /* 0x0000590000007a0c */ /* 0x000fe20003f06270 */
[----:B------:R-:W-:Y:S01]  /*14b0*/  FMUL.FTZ R51, R133, R51 ;  /* 0x0000003385337220 */ /* 0x000fe20000410000 */
[----:B------:R-:W-:Y:S01]  /*14c0*/  LOP3.LUT R130, R135, 0xfffffe00, R130, 0xe2, !PT ;  /* 0xfffffe0087827812 */ /* 0x000fe200078ee282 */
[C---:B------:R-:W-:Y:S01]  /*14d0*/  FMUL.FTZ R56, R133.reuse, R56 ;  /* 0x0000003885387220 */ /* 0x040fe20000410000 */
[----:B------:R-:W-:Y:S01]  /*14e0*/  F2FP.BF16.PACK_AB R7, RZ, R7 ;  /* 0x00000007ff07723e */ /* 0x000fe200000010ff */
[----:B------:R-:W-:-:S02]  /*14f0*/  FMUL.FTZ R5, R133, R5 ;  /* 0x0000000585057220 */ /* 0x000fc40000410000 */
[C---:B------:R-:W-:Y:S01]  /*1500*/  FMUL.FTZ R11, R133.reuse, R11 ;  /* 0x0000000b850b7220 */ /* 0x040fe20000410000 */
[----:B--2---:R-:W-:Y:S01]  /*1510*/  F2FP.BF16.PACK_AB R32, RZ, R49 ;  /* 0x00000031ff20723e */ /* 0x004fe200000010ff */
[C---:B------:R-:W-:Y:S01]  /*1520*/  FMUL.FTZ R138, R133.reuse, R138 ;  /* 0x0000008a858a7220 */ /* 0x040fe20000410000 */
[----:B------:R-:W-:Y:S01]  /*1530*/  F2FP.BF16.PACK_AB R49, RZ, R64 ;  /* 0x00000040ff31723e */ /* 0x000fe200000010ff */
[C---:B------:R-:W-:Y:S01]  /*1540*/  FMUL.FTZ R140, R133.reuse, R140 ;  /* 0x0000008c858c7220 */ /* 0x040fe20000410000 */
[--C-:B------:R-:W-:Y:S01]  /*1550*/  SHF.R.U32.HI R64, RZ, 0x10, R129.reuse ;  /* 0x00000010ff407819 */ /* 0x100fe20000011681 */
[C---:B------:R-:W-:Y:S01]  /*1560*/  FMUL.FTZ R13, R133.reuse, R13 ;  /* 0x0000000d850d7220 */ /* 0x040fe20000410000 */
[----:B------:R-:W-:Y:S01]  /*1570*/  F2FP.BF16.PACK_AB R33, RZ, R51 ;  /* 0x00000033ff21723e */ /* 0x000fe200000010ff */
[C---:B------:R-:W-:Y:S01]  /*1580*/  FMUL.FTZ R15, R133.reuse, R15 ;  /* 0x0000000f850f7220 */ /* 0x040fe20000410000 */
[----:B------:R-:W-:Y:S01]  /*1590*/  F2FP.BF16.PACK_AB R51, RZ, R56 ;  /* 0x00000038ff33723e */ /* 0x000fe200000010ff */
[----:B------:R-:W-:Y:S01]  /*15a0*/  HFMA2.BF16_V2 R7, R64.H0_H0, R7.H0_H0, -RZ.H0_H0 ;  /* 0x2000000740077231 */ /* 0x000fe200003408ff */
        /* <DEDUP_REMOVED lines=10> */
[----:B------:R-:W-:Y:S01]  /*1650*/  SHF.R.U32.HI R64, RZ, 0x10, R127 ;  /* 0x00000010ff407819 */ /* 0x000fe2000001167f */
[C---:B------:R-:W-:Y:S01]  /*1660*/  FMUL.FTZ R53, R133.reuse, R53 ;  /* 0x0000003585357220 */ /* 0x040fe20000410000 */
[----:B------:R-:W-:Y:S01]  /*1670*/  F2FP.BF16.PACK_AB R13, RZ, R13 ;  /* 0x0000000dff0d723e */ /* 0x000fe200000010ff */
[----:B------:R-:W-:Y:S01]  /*1680*/  HFMA2.BF16_V2 R5, R56.H0_H0, R5.H0_H0, -RZ.H0_H0 ;  /* 0x2000000538057231 */ /* 0x000fe200003408ff */
[----:B------:R-:W-:Y:S01]  /*1690*/  F2FP.BF16.PACK_AB R15, RZ, R15 ;  /* 0x0000000fff0f723e */ /* 0x000fe200000010ff */
[----:B------:R-:W-:Y:S01]  /*16a0*/  HFMA2.BF16_V2 R11, R64.H0_H0, R11.H0_H0, -RZ.H0_H0 ;  /* 0x2000000b400b7231 */ /* 0x000fe200003408ff */
[--C-:B------:R-:W-:Y:S01]  /*16b0*/  SHF.R.U64 R138, R124, 0x10, R125.reuse ;  /* 0x000000107c8a7819 */ /* 0x100fe2000000127d */
        /* <DEDUP_REMOVED lines=9> */
[--C-:B------:R-:W-:Y:S01]  /*1750*/  SHF.R.U64 R64, R120, 0x10, R121.reuse ;  /* 0x0000001078407819 */ /* 0x100fe20000001279 */
[C---:B------:R-:W-:Y:S01]  /*1760*/  FMUL.FTZ R55, R133.reuse, R55 ;  /* 0x0000003785377220 */ /* 0x040fe20000410000 */
[----:B------:R-:W-:Y:S01]  /*1770*/  F2FP.BF16.PACK_AB R23, RZ, R23 ;  /* 0x00000017ff17723e */ /* 0x000fe200000010ff */
[----:B------:R-:W-:Y:S01]  /*1780*/  HFMA2.BF16_V2 R9, R56.H0_H0, R9.H0_H0, -RZ.H0_H0 ;  /* 0x2000000938097231 */ /* 0x000fe200003408ff */
[----:B------:R-:W-:Y:S01]  /*1790*/  F2FP.BF16.PACK_AB R25, RZ, R25 ;  /* 0x00000019ff19723e */ /* 0x000fe200000010ff */
[----:B------:R-:W-:Y:S01]  /*17a0*/  HFMA2.BF16_V2 R21, R64.H0_H0, R21.H0_H0, -RZ.H0_H0 ;  /* 0x2000001540157231 */ /* 0x000fe200003408ff */
[----:B------:R-:W-:Y:S01]  /*17b0*/  SHF.R.U32.HI R138, RZ, 0x10, R121 ;  /* 0x00000010ff8a7819 */ /* 0x000fe20000011679 */
[C---:B------:R-:W-:Y:S01]  /*17c0*/  FMUL.FTZ R29, R133.reuse, R29 ;  /* 0x0000001d851d7220 */ /* 0x040fe20000410000 */
[----:B------:R-:W-:Y:S01]  /*17d0*/  SHF.R.U64 R140, R118, 0x10, R119 ;  /* 0x00000010768c7819 */ /* 0x000fe20000001277 */
        /* <DEDUP_REMOVED lines=17> */
[----:B------:R-:W-:Y:S01]  /*18f0*/  SHF.R.U64 R140, R112, 0x10, R113 ;  /* 0x00000010708c7819 */ /* 0x000fe20000001271 */
        /* <DEDUP_REMOVED lines=9> */
[----:B------:R-:W-:Y:S01]  /*1990*/  SHF.R.U64 R56, R116, 0x10, R117 ;  /* 0x0000001074387819 */ /* 0x000fe20000001275 */
        /* <DEDUP_REMOVED lines=11> */
[----:B------:R-:W-:Y:S01]  /*1a50*/  SHF.R.U64 R37, R106, 0x10, R107 ;  /* 0x000000106a257819 */ /* 0x000fe2000000126b */
[C---:B------:R-:W-:Y:S01]  /*1a60*/  FMUL.FTZ R137, R133.reuse, R137 ;  /* 0x0000008985897220 */ /* 0x040fe20000410000 */
[----:B------:R-:W-:Y:S01]  /*1a70*/  F2FP.BF16.PACK_AB R134, RZ, R57 ;  /* 0x00000039ff86723e */ /* 0x000fe200000010ff */
[C---:B------:R-:W-:Y:S01]  /*1a80*/  FMUL.FTZ R139, R133.reuse, R139 ;  /* 0x0000008b858b7220 */ /* 0x040fe20000410000 */
[----:B------:R-:W-:Y:S01]  /*1a90*/  SHF.R.U64 R61, R104, 0x10, R105 ;  /* 0x00000010683d7819 */ /* 0x000fe20000001269 */
[C---:B------:R-:W-:Y:S01]  /*1aa0*/  FMUL.FTZ R34, R133.reuse, R34 ;  /* 0x0000002285227220 */ /* 0x040fe20000410000 */
        /* <DEDUP_REMOVED lines=37> */
[C---:B------:R-:W-:Y:S01]  /*1d00*/  FMUL.FTZ R65, R133.reuse, R65 ;  /* 0x0000004185417220 */ /* 0x040fe20000410000 */
[----:B------:R-:W-:Y:S01]  /*1d10*/  HFMA2.BF16_V2 R27, R142.H0_H0, R27.H0_H0, -RZ.H0_H0 ;  /* 0x2000001b8e1b7231 */ /* 0x000fe200003408ff */
[C---:B------:R-:W-:Y:S01]  /*1d20*/  FMUL.FTZ R66, R133.reuse, R66 ;  /* 0x0000004285427220 */ /* 0x040fe20000410000 */
[----:B0-----:R-:W-:Y:S01]  /*1d30*/  F2FP.BF16.PACK_AB R136, RZ, R63 ;  /* 0x0000003fff88723e */ /* 0x001fe200000010ff */
[----:B------:R-:W-:Y:S01]  /*1d40*/  FMUL.FTZ R67, R133, R67 ;  /* 0x0000004385437220 */ /* 0x000fe20000410000 */
[----:B------:R-:W-:Y:S01]  /*1d50*/  F2FP.BF16.PACK_AB R133, RZ, R55 ;  /* 0x00000037ff85723e */ /* 0x000fe200000010ff */
        /* <DEDUP_REMOVED lines=35> */
[----:B------:R-:W-:Y:S01]  /*1f90*/  F2FP.BF16.PACK_AB R10, RZ, R10 ;  /* 0x0000000aff0a723e */ /* 0x000fe200000010ff */
[----:B------:R-:W-:Y:S01]  /*1fa0*/  HFMA2.BF16_V2 R64, R64.H0_H0, 1, 1, R67.H0_H0 ;  /* 0x3f803f8040407831 */ /* 0x000fe20000240843 */
[----:B------:R-:W-:Y:S01]  /*1fb0*/  F2FP.BF16.PACK_AB R14, RZ, R14 ;  /* 0x0000000eff0e723e */ /* 0x000fe200000010ff */
[----:B------:R-:W-:Y:S01]  /*1fc0*/  HFMA2.BF16_V2 R6, R6.H0_H0, 1, 1, R97.H0_H0 ;  /* 0x3f803f8006067831 */ /* 0x000fe20000240861 */
[----:B------:R-:W-:Y:S01]  /*1fd0*/  SHF.R.U64 R136, R92, 0x10, R93 ;  /* 0x000000105c887819 */ /* 0x000fe2000000125d */
[----:B------:R-:W-:Y:S01]  /*1fe0*/  HFMA2.BF16_V2 R8, R126.H0_H0, R8.H0_H0, -RZ.H0_H0 ;  /* 0x200000087e087231 */ /* 0x000fe200003408ff */
[----:B------:R-:W-:Y:S01]  /*1ff0*/  SHF.R.U64 R65, R2, 0x10, R3 ;  /* 0x0000001002417819 */ /* 0x000fe20000001203 */
[----:B------:R-:W-:Y:S01]  /*2000*/  HFMA2.BF16_V2 R10, R127.H0_H0, R10.H0_H0, -RZ.H0_H0 ;  /* 0x2000000a7f0a7231 */ /* 0x000fe200003408ff */
[----:B------:R-:W-:Y:S01]  /*2010*/  SHF.R.U64 R140, R90, 0x10, R91 ;  /* 0x000000105a8c7819 */ /* 0x000fe2000000125b */
[----:B------:R-:W-:Y:S01]  /*2020*/  HFMA2.BF16_V2 R14, R125.H0_H0, R14.H0_H0, -RZ.H0_H0 ;  /* 0x2000000e7d0e7231 */ /* 0x000fe200003408ff */
[----:B------:R-:W-:Y:S01]  /*2030*/  SHF.R.U32.HI R134, RZ, 0x10, R95 ;  /* 0x00000010ff867819 */ /* 0x000fe2000001165f */
[----:B------:R-:W-:Y:S01]  /*2040*/  HFMA2.BF16_V2 R13, R13.H0_H0, 1, 1, R136.H0_H0 ;  /* 0x3f803f800d0d7831 */ /* 0x000fe20000240888 */
[----:B------:R-:W-:Y:S01]  /*2050*/  LOP3.LUT R67, R5, 0xffff, RZ, 0xc0, !PT ;  /* 0x0000ffff05437812 */ /* 0x000fe200078ec0ff */
[----:B------:R-:W-:Y:S01]  /*2060*/  HFMA2.BF16_V2 R32, R32.H0_H0, 1, 1, R65.H0_H0 ;  /* 0x3f803f8020207831 */ /* 0x000fe20000240841 */
[----:B------:R-:W-:Y:S01]  /*2070*/  SHF.R.U32.HI R138, RZ, 0x10, R93 ;  /* 0x00000010ff8a7819 */ /* 0x000fe2000001165d */
[----:B------:R-:W-:Y:S01]  /*2080*/  HFMA2.BF16_V2 R4, R4.H0_H0, 1, 1, R96.H0_H0 ;  /* 0x3f803f8004047831 */ /* 0x000fe20000240860 */
[----:B------:R-:W-:Y:S01]  /*2090*/  LOP3.LUT R133, R9, 0xffff, RZ, 0xc0, !PT ;  /* 0x0000ffff09857812 */ /* 0x000fe200078ec0ff */
[----:B------:R-:W-:Y:S01]  /*20a0*/  HFMA2.BF16_V2 R17, R17.H0_H0, 1, 1, R140.H0_H0 ;  /* 0x3f803f8011117831 */ /* 0x000fe2000024088c */
[----:B------:R-:W-:Y:S01]  /*20b0*/  F2FP.BF16.PACK_AB R16, RZ, R16 ;  /* 0x00000010ff10723e */ /* 0x000fe200000010ff */
[----:B------:R-:W-:Y:S01]  /*20c0*/  HFMA2.BF16_V2 R11, R11.H0_H0, 1, 1, R134.H0_H0 ;  /* 0x3f803f800b0b7831 */ /* 0x000fe20000240886 */
[----:B------:R-:W-:Y:S01]  /*20d0*/  F2FP.BF16.PACK_AB R12, RZ, R12 ;  /* 0x0000000cff0c723e */ /* 0x000fe200000010ff */
[----:B------:R-:W-:Y:S01]  /*20e0*/  HFMA2.BF16_V2 R8, R8.H0_H0, 1, 1, R94.H0_H0 ;  /* 0x3f803f8008087831 */ /* 0x000fe2000024085e */
[----:B------:R-:W-:Y:S01]  /*20f0*/  LOP3.LUT R5, R6, 0xffff, RZ, 0xc0, !PT ;  /* 0x0000ffff06057812 */ /* 0x000fe200078ec0ff */
[----:B------:R-:W-:Y:S01]  /*2100*/  HFMA2.BF16_V2 R10, R10.H0_H0, 1, 1, R95.H0_H0 ;  /* 0x3f803f800a0a7831 */ /* 0x000fe2000024085f */
[C---:B------:R-:W-:Y:S01]  /*2110*/  SHF.L.U32 R65, R67.reuse, 0x10, RZ ;  /* 0x0000001043417819 */ /* 0x040fe200000006ff */
[----:B------:R-:W-:Y:S01]  /*2120*/  HFMA2.BF16_V2 R15, R15.H0_H0, 1, 1, R138.H0_H0 ;  /* 0x3f803f800f0f7831 */ /* 0x000fe2000024088a */
[----:B------:R-:W-:Y:S01]  /*2130*/  SHF.L.U64.HI R6, R67, 0x10, RZ ;  /* 0x0000001043067819 */ /* 0x000fe200000102ff */
[----:B------:R-:W-:Y:S01]  /*2140*/  HFMA2.BF16_V2 R14, R14.H0_H0, 1, 1, R93.H0_H0 ;  /* 0x3f803f800e0e7831 */ /* 0x000fe2000024085d */
[----:B------:R-:W-:Y:S01]  /*2150*/  SHF.R.U64 R134, R88, 0x10, R89 ;  /* 0x0000001058867819 */ /* 0x000fe20000001259 */
[----:B------:R-:W-:Y:S01]  /*2160*/  HFMA2.BF16_V2 R16, R122.H0_H0, R16.H0_H0, -RZ.H0_H0 ;  /* 0x200000107a107231 */ /* 0x000fe200003408ff */
        /* <DEDUP_REMOVED lines=8> */
[----:B------:R-:W-:Y:S01]  /*21f0*/  SHF.R.U64 R138, R86, 0x10, R87 ;  /* 0x00000010568a7819 */ /* 0x000fe20000001257 */
[----:B------:R-:W-:Y:S01]  /*2200*/  HFMA2.BF16_V2 R22, R121.H0_H0, R22.H0_H0, -RZ.H0_H0 ;  /* 0x2000001679167231 */ /* 0x000fe200003408ff */
[----:B------:R-:W-:Y:S01]  /*2210*/  LOP3.LUT R4, R65, 0xffff, R4, 0xf8, !PT ;  /* 0x0000ffff41047812 */ /* 0x000fe200078ef804 */
[----:B------:R-:W-:Y:S01]  /*2220*/  HFMA2.BF16_V2 R19, R19.H0_H0, 1, 1, R132.H0_H0 ;  /* 0x3f803f8013137831 */ /* 0x000fe20000240884 */
[----:B------:R-:W-:Y:S01]  /*2230*/  LOP3.LUT R13, R13, 0xffff, RZ, 0xc0, !PT ;  /* 0x0000ffff0d0d7812 */ /* 0x000fe200078ec0ff */
[----:B------:R-:W-:Y:S01]  /*2240*/  HFMA2.BF16_V2 R25, R25.H0_H0, 1, 1, R138.H0_H0 ;  /* 0x3f803f8019197831 */ /* 0x000fe2000024088a */
[----:B------:R-:W-:Y:S01]  /*2250*/  LOP3.LUT R5, R5, 0xffff0000, R6, 0xf8, !PT ;  /* 0xffff000005057812 */ /* 0x000fe200078ef806 */
[----:B------:R-:W-:Y:S01]  /*2260*/  HFMA2.BF16_V2 R12, R12.H0_H0, 1, 1, R92.H0_H0 ;  /* 0x3f803f800c0c7831 */ /* 0x000fe2000024085c */
[----:B------:R-:W-:Y:S01]  /*2270*/  LOP3.LUT R65, R17, 0xffff, RZ, 0xc0, !PT ;  /* 0x0000ffff11417812 */ /* 0x000fe200078ec0ff */
[----:B------:R-:W-:Y:S01]  /*2280*/  HFMA2.BF16_V2 R18, R18.H0_H0, 1, 1, R91.H0_H0 ;  /* 0x3f803f8012127831 */ /* 0x000fe2000024085b */
[----:B------:R-:W-:Y:S01]  /*2290*/  LOP3.LUT R6, R9, 0xffff, R8, 0xf8, !PT ;  /* 0x0000ffff09067812 */ /* 0x000fe200078ef808 */
[----:B------:R-:W-:Y:S01]  /*22a0*/  HFMA2.BF16_V2 R22, R22.H0_H0, 1, 1, R89.H0_H0 ;  /* 0x3f803f8016167831 */ /* 0x000fe20000240859 */
[----:B------:R-:W-:Y:S01]  /*22b0*/  LOP3.LUT R8, R10, 0xffff, RZ, 0xc0, !PT ;  /* 0x0000ffff0a087812 */ /* 0x000fe200078ec0ff */
[----:B------:R-:W-:Y:S01]  /*22c0*/  HFMA2.BF16_V2 R51, R102.H0_H0, R51.H0_H0, -RZ.H0_H0 ;  /* 0x2000003366337231 */ /* 0x000fe200003408ff */
[----:B------:R-:W-:Y:S01]  /*22d0*/  F2FP.BF16.PACK_AB R20, RZ, R20 ;  /* 0x00000014ff14723e */ /* 0x000fe200000010ff */
[----:B------:R-:W-:Y:S01]  /*22e0*/  HFMA2.BF16_V2 R49, R98.H0_H0, R49.H0_H0, -RZ.H0_H0 ;  /* 0x2000003162317231 */ /* 0x000fe200003408ff */
[----:B------:R-:W-:Y:S01]  /*22f0*/  F2FP.BF16.PACK_AB R24, RZ, R24 ;  /* 0x00000018ff18723e */ /* 0x000fe200000010ff */
[----:B------:R-:W-:Y:S01]  /*2300*/  HFMA2.BF16_V2 R51, R51.H0_H0, 1, 1, R70.H0_H0 ;  /* 0x3f803f8033337831 */ /* 0x000fe20000240846 */
[----:B------:R-:W-:Y:S01]  /*2310*/  LOP3.LUT R9, R14, 0xffff, RZ, 0xc0, !PT ;  /* 0x0000ffff0e097812 */ /* 0x000fe200078ec0ff */
[----:B------:R-:W-:Y:S01]  /*2320*/  HFMA2.BF16_V2 R20, R120.H0_H0, R20.H0_H0, -RZ.H0_H0 ;  /* 0x2000001478147231 */ /* 0x000fe200003408ff */
[----:B------:R-:W-:Y:S01]  /*2330*/  SHF.L.U64.HI R10, R13, 0x10, RZ ;  /* 0x000000100d0a7819 */ /* 0x000fe200000102ff */
[----:B------:R-:W-:Y:S01]  /*2340*/  HFMA2.BF16_V2 R24, R118.H0_H0, R24.H0_H0, -RZ.H0_H0 ;  /* 0x2000001876187231 */ /* 0x000fe200003408ff */
[----:B------:R-:W-:Y:S01]  /*2350*/  F2FP.BF16.PACK_AB R26, RZ, R26 ;  /* 0x0000001aff1a723e */ /* 0x000fe200000010ff */
[----:B------:R-:W-:Y:S01]  /*2360*/  HFMA2.BF16_V2 R20, R20.H0_H0, 1, 1, R88.H0_H0 ;  /* 0x3f803f8014147831 */ /* 0x000fe20000240858 */
[----:B------:R-:W-:Y:S01]  /*2370*/  SHF.L.U64.HI R133, R133, 0x10, RZ ;  /* 0x0000001085857819 */ /* 0x000fe200000102ff */
[----:B------:R-:W-:Y:S01]  /*2380*/  HFMA2.BF16_V2 R24, R24.H0_H0, 1, 1, R86.H0_H0 ;  /* 0x3f803f8018187831 */ /* 0x000fe20000240856 */
[----:B------:R-:W-:Y:S01]  /*2390*/  SHF.L.U32 R17, R65, 0x10, RZ ;  /* 0x0000001041117819 */ /* 0x000fe200000006ff */
[----:B------:R-:W-:Y:S01]  /*23a0*/  HFMA2.BF16_V2 R26, R119.H0_H0, R26.H0_H0, -RZ.H0_H0 ;  /* 0x2000001a771a7231 */ /* 0x000fe200003408ff */
[----:B------:R-:W-:Y:S01]  /*23b0*/  SHF.R.U64 R132, R84, 0x10, R85 ;  /* 0x0000001054847819 */ /* 0x000fe20000001255 */
[----:B------:R-:W-:Y:S01]  /*23c0*/  HFMA2.BF16_V2 R49, R49.H0_H0, 1, 1, R2.H0_H0 ;  /* 0x3f803f8031317831 */ /* 0x000fe20000240802 */
[----:B------:R-:W-:Y:S01]  /*23d0*/  SHF.L.U32 R67, R13, 0x10, RZ ;  /* 0x000000100d437819 */ /* 0x000fe200000006ff */
[----:B------:R-:W-:Y:S01]  /*23e0*/  HFMA2.BF16_V2 R26, R26.H0_H0, 1, 1, R87.H0_H0 ;  /* 0x3f803f801a1a7831 */ /* 0x000fe20000240857 */
[----:B------:R-:W-:Y:S01]  /*23f0*/  SHF.R.U32.HI R136, RZ, 0x10, R89 ;  /* 0x00000010ff887819 */ /* 0x000fe20000011659 */
[----:B------:R-:W-:Y:S01]  /*2400*/  HFMA2.BF16_V2 R29, R29.H0_H0, 1, 1, R132.H0_H0 ;  /* 0x3f803f801d1d7831 */ /* 0x000fe20000240884 */
[----:B------:R-:W-:-:S02]  /*2410*/  LOP3.LUT R9, R9, 0xffff0000, R10, 0xf8, !PT ;  /* 0xffff000009097812 */ /* 0x000fc400078ef80a */
[----:B------:R-:W-:Y:S01]  /*2420*/  LOP3.LUT R14, R21, 0xffff, RZ, 0xc0, !PT ;  /* 0x0000ffff150e7812 */ /* 0x000fe200078ec0ff */
[----:B------:R-:W-:Y:S01]  /*2430*/  HFMA2.BF16_V2 R23, R23.H0_H0, 1, 1, R136.H0_H0 ;  /* 0x3f803f8017177831 */ /* 0x000fe20000240888 */
[----:B------:R-:W-:Y:S02]  /*2440*/  SHF.R.U64 R134, R82, 0x10, R83 ;  /* 0x0000001052867819 */ /* 0x000fe40000001253 */
[----:B------:R-:W-:Y:S02]  /*2450*/  LOP3.LUT R13, R8, 0xffff0000, R133, 0xf8, !PT ;  /* 0xffff0000080d7812 */ /* 0x000fe400078ef885 */
[----:B------:R-:W-:Y:S01]  /*2460*/  LOP3.LUT R10, R17, 0xffff, R16, 0xf8, !PT ;  /* 0x0000ffff110a7812 */ /* 0x000fe200078ef810 */
[----:B------:R-:W-:Y:S01]  /*2470*/  HFMA2.BF16_V2 R31, R31.H0_H0, 1, 1, R134.H0_H0 ;  /* 0x3f803f801f1f7831 */ /* 0x000fe20000240886 */
[----:B------:R-:W-:Y:S02]  /*2480*/  F2FP.BF16.PACK_AB R28, RZ, R28 ;  /* 0x0000001cff1c723e */ /* 0x000fe400000010ff */
[----:B------:R-:W-:-:S02]  /*2490*/  LOP3.LUT R8, R67, 0xffff, R12, 0xf8, !PT ;  /* 0x0000ffff43087812 */ /* 0x000fc400078ef80c */
[----:B------:R-:W-:Y:S01]  /*24a0*/  LOP3.LUT R16, R25, 0xffff, RZ, 0xc0, !PT ;  /* 0x0000ffff19107812 */ /* 0x000fe200078ec0ff */
[----:B------:R-:W-:Y:S01]  /*24b0*/  HFMA2.BF16_V2 R28, R116.H0_H0, R28.H0_H0, -RZ.H0_H0 ;  /* 0x2000001c741c7231 */ /* 0x000fe200003408ff */
[----:B------:R-:W-:Y:S02]  /*24c0*/  F2FP.BF16.PACK_AB R34, RZ, R34 ;  /* 0x00000022ff22723e */ /* 0x000fe400000010ff */
[----:B------:R-:W-:Y:S01]  /*24d0*/  SHF.L.U64.HI R12, R65, 0x10, RZ ;  /* 0x00000010410c7819 */ /* 0x000fe200000102ff */
[----:B------:R-:W-:Y:S01]  /*24e0*/  HFMA2.BF16_V2 R28, R28.H0_H0, 1, 1, R84.H0_H0 ;  /* 0x3f803f801c1c7831 */ /* 0x000fe20000240854 */
[----:B------:R-:W-:Y:S01]  /*24f0*/  SHF.R.U64 R132, R78, 0x10, R79 ;  /* 0x000000104e847819 */ /* 0x000fe2000000124f */
[----:B------:R-:W-:Y:S01]  /*2500*/  HFMA2.BF16_V2 R34, R115.H0_H0, R34.H0_H0, -RZ.H0_H0 ;  /* 0x2000002273227231 */ /* 0x000fe200003408ff */
[----:B------:R-:W-:Y:S02]  /*2510*/  SHF.L.U32 R65, R14, 0x10, RZ ;  /* 0x000000100e417819 */ /* 0x000fe400000006ff */
[----:B------:R-:W-:Y:S01]  /*2520*/  LOP3.LUT R17, R18, 0xffff, RZ, 0xc0, !PT ;  /* 0x0000ffff12117812 */ /* 0x000fe200078ec0ff */
[----:B------:R-:W-:Y:S01]  /*2530*/  HFMA2.BF16_V2 R63, R63.H0_H0, 1, 1, R132.H0_H0 ;  /* 0x3f803f803f3f7831 */ /* 0x000fe20000240884 */
[----:B------:R-:W-:Y:S01]  /*2540*/  LOP3.LUT R21, R22, 0xffff, RZ, 0xc0, !PT ;  /* 0x0000ffff16157812 */ /* 0x000fe200078ec0ff */
[----:B------:R-:W-:Y:S01]  /*2550*/  HFMA2.BF16_V2 R34, R34.H0_H0, 1, 1, R83.H0_H0 ;  /* 0x3f803f8022227831 */ /* 0x000fe20000240853 */
[----:B------:R-:W-:-:S02]  /*2560*/  SHF.L.U64.HI R14, R14, 0x10, RZ ;  /* 0x000000100e0e7819 */ /* 0x000fc400000102ff */
[----:B------:R-:W-:Y:S02]  /*2570*/  F2FP.BF16.PACK_AB R137, RZ, R137 ;  /* 0x00000089ff89723e */ /* 0x000fe400000010ff */
[----:B------:R-:W-:Y:S02]  /*2580*/  SHF.R.U32.HI R136, RZ, 0x10, R83 ;  /* 0x00000010ff887819 */ /* 0x000fe40000011653 */
[----:B------:R-:W-:Y:S01]  /*2590*/  SHF.L.U32 R25, R16, 0x10, RZ ;  /* 0x0000001010197819 */ /* 0x000fe200000006ff */
[----:B------:R-:W-:Y:S01]  /*25a0*/  HFMA2.BF16_V2 R137, R117.H0_H0, R137.H0_H0, -RZ.H0_H0 ;  /* 0x2000008975897231 */ /* 0x000fe200003408ff */
[----:B------:R-:W-:Y:S01]  /*25b0*/  F2FP.BF16.PACK_AB R38, RZ, R38 ;  /* 0x00000026ff26723e */ /* 0x000fe200000010ff */
[----:B------:R-:W-:Y:S01]  /*25c0*/  HFMA2.BF16_V2 R55, R55.H0_H0, 1, 1, R136.H0_H0 ;  /* 0x3f803f8037377831 */ /* 0x000fe20000240888 */
[----:B------:R-:W-:Y:S01]  /*25d0*/  F2FP.BF16.PACK_AB R40, RZ, R40 ;  /* 0x00000028ff28723e */ /* 0x000fe200000010ff */
[----:B------:R-:W-:Y:S01]  /*25e0*/  HFMA2.BF16_V2 R137, R137.H0_H0, 1, 1, R85.H0_H0 ;  /* 0x3f803f8089897831 */ /* 0x000fe20000240855 */
[----:B------:R-:W-:Y:S01]  /*25f0*/  LOP3.LUT R22, R29, 0xffff, RZ, 0xc0, !PT ;  /* 0x0000ffff1d167812 */ /* 0x000fe200078ec0ff */
[----:B------:R-:W-:Y:S01]  /*2600*/  HFMA2.BF16_V2 R38, R113.H0_H0, R38.H0_H0, -RZ.H0_H0 ;  /* 0x2000002671267231 */ /* 0x000fe200003408ff */
[----:B------:R-:W-:Y:S01]  /*2610*/  LOP3.LUT R17, R17, 0xffff0000, R12, 0xf8, !PT ;  /* 0xffff000011117812 */ /* 0x000fe200078ef80c */
[----:B------:R-:W-:Y:S01]  /*2620*/  HFMA2.BF16_V2 R40, R110.H0_H0, R40.H0_H0, -RZ.H0_H0 ;  /* 0x200000286e287231 */ /* 0x000fe200003408ff */
[----:B------:R-:W-:Y:S01]  /*2630*/  LOP3.LUT R21, R21, 0xffff0000, R14, 0xf8, !PT ;  /* 0xffff000015157812 */ /* 0x000fe200078ef80e */
[----:B------:R-:W-:Y:S01]  /*2640*/  HFMA2.BF16_V2 R38, R38.H0_H0, 1, 1, R81.H0_H0 ;  /* 0x3f803f8026267831 */ /* 0x000fe20000240851 */
[----:B------:R-:W-:Y:S01]  /*2650*/  LOP3.LUT R12, R65, 0xffff, R20, 0xf8, !PT ;  /* 0x0000ffff410c7812 */ /* 0x000fe200078ef814 */
[----:B------:R-:W-:Y:S01]  /*2660*/  HFMA2.BF16_V2 R40, R40.H0_H0, 1, 1, R78.H0_H0 ;  /* 0x3f803f8028287831 */ /* 0x000fe2000024084e */
[----:B------:R-:W-:-:S02]  /*2670*/  LOP3.LUT R14, R25, 0xffff, R24, 0xf8, !PT ;  /* 0x0000ffff190e7812 */ /* 0x000fc400078ef818 */
[----:B------:R-:W-:Y:S02]  /*2680*/  F2FP.BF16.PACK_AB R36, RZ, R36 ;  /* 0x00000024ff24723e */ /* 0x000fe400000010ff */
[----:B------:R-:W-:Y:S02]  /*2690*/  LOP3.LUT R25, R26, 0xffff, RZ, 0xc0, !PT ;  /* 0x0000ffff1a197812 */ /* 0x000fe400078ec0ff */
[----:B------:R-:W-:Y:S01]  /*26a0*/  LOP3.LUT R20, R31, 0xffff, RZ, 0xc0, !PT ;  /* 0x0000ffff1f147812 */ /* 0x000fe200078ec0ff */
[----:B------:R-:W-:Y:S01]  /*26b0*/  HFMA2.BF16_V2 R36, R112.H0_H0, R36.H0_H0, -RZ.H0_H0 ;  /* 0x2000002470247231 */ /* 0x000fe200003408ff */
[----:B------:R-:W-:Y:S02]  /*26c0*/  SHF.L.U64.HI R16, R16, 0x10, RZ ;  /* 0x0000001010107819 */ /* 0x000fe400000102ff */
[----:B------:R-:W-:Y:S01]  /*26d0*/  SHF.R.U64 R136, R76, 0x10, R77 ;  /* 0x000000104c887819 */ /* 0x000fe2000000124d */
[----:B------:R-:W-:Y:S01]  /*26e0*/  HFMA2.BF16_V2 R36, R36.H0_H0, 1, 1, R80.H0_H0 ;  /* 0x3f803f8024247831 */ /* 0x000fe20000240850 */
[----:B------:R-:W-:-:S02]  /*26f0*/  SHF.L.U32 R31, R22, 0x10, RZ ;  /* 0x00000010161f7819 */ /* 0x000fc400000006ff */
[----:B------:R-:W-:Y:S01]  /*2700*/  SHF.R.U64 R132, R74, 0x10, R75 ;  /* 0x000000104a847819 */ /* 0x000fe2000000124b */
[----:B------:R-:W-:Y:S01]  /*2710*/  HFMA2.BF16_V2 R43, R43.H0_H0, 1, 1, R136.H0_H0 ;  /* 0x3f803f802b2b7831 */ /* 0x000fe20000240888 */
[----:B------:R-:W-:Y:S02]  /*2720*/  LOP3.LUT R24, R63, 0xffff, RZ, 0xc0, !PT ;  /* 0x0000ffff3f187812 */ /* 0x000fe400078ec0ff */
[----:B------:R-:W-:Y:S01]  /*2730*/  LOP3.LUT R25, R25, 0xffff0000, R16, 0xf8, !PT ;  /* 0xffff000019197812 */ /* 0x000fe200078ef810 */
[----:B------:R-:W-:Y:S01]  /*2740*/  HFMA2.BF16_V2 R37, R37.H0_H0, 1, 1, R132.H0_H0 ;  /* 0x3f803f8025257831 */ /* 0x000fe20000240884 */
[----:B------:R-:W-:Y:S02]  /*2750*/  SHF.L.U32 R18, R20, 0x10, RZ ;  /* 0x0000001014127819 */ /* 0x000fe400000006ff */
[----:B------:R-:W-:Y:S02]  /*2760*/  LOP3.LUT R16, R31, 0xffff, R28, 0xf8, !PT ;  /* 0x0000ffff1f107812 */ /* 0x000fe400078ef81c */
[----:B------:R-:W-:-:S02]  /*2770*/  F2FP.BF16.PACK_AB R48, RZ, R48 ;  /* 0x00000030ff30723e */ /* 0x000fc400000010ff */
[----:B------:R-:W-:Y:S02]  /*2780*/  LOP3.LUT R31, R34, 0xffff, RZ, 0xc0, !PT ;  /* 0x0000ffff221f7812 */ /* 0x000fe400078ec0ff */
[----:B------:R-:W-:Y:S01]  /*2790*/  LOP3.LUT R64, R64, 0xffff, RZ, 0xc0, !PT ;  /* 0x0000ffff40407812 */ /* 0x000fe200078ec0ff */
[----:B------:R-:W-:Y:S01]  /*27a0*/  HFMA2.BF16_V2 R48, R106.H0_H0, R48.H0_H0, -RZ.H0_H0 ;  /* 0x200000306a307231 */ /* 0x000fe200003408ff */
[----:B------:R-:W-:Y:S02]  /*27b0*/  SHF.L.U64.HI R20, R20, 0x10, RZ ;  /* 0x0000001014147819 */ /* 0x000fe400000102ff */
[----:B------:R-:W-:Y:S01]  /*27c0*/  SHF.L.U32 R63, R24, 0x10, RZ ;  /* 0x00000010183f7819 */ /* 0x000fe200000006ff */
[----:B------:R-:W-:Y:S01]  /*27d0*/  HFMA2.BF16_V2 R48, R48.H0_H0, 1, 1, R74.H0_H0 ;  /* 0x3f803f8030307831 */ /* 0x000fe2000024084a */
[----:B------:R-:W-:Y:S02]  /*27e0*/  LOP3.LUT R29, R137, 0xffff, RZ, 0xc0, !PT ;  /* 0x0000ffff891d7812 */ /* 0x000fe400078ec0ff */
[----:B------:R-:W-:-:S02]  /*27f0*/  SHF.L.U64.HI R22, R22, 0x10, RZ ;  /* 0x0000001016167819 */ /* 0x000fc400000102ff */
[----:B------:R-:W-:Y:S02]  /*2800*/  LOP3.LUT R38, R38, 0xffff, RZ, 0xc0, !PT ;  /* 0x0000ffff26267812 */ /* 0x000fe400078ec0ff */
[C---:B------:R-:W-:Y:S02]  /*2810*/  SHF.L.U32 R65, R64.reuse, 0x10, RZ ;  /* 0x0000001040417819 */ /* 0x040fe400000006ff */
[----:B------:R-:W-:Y:S02]  /*2820*/  SHF.L.U64.HI R67, R64, 0x10, RZ ;  /* 0x0000001040437819 */ /* 0x000fe400000102ff */
[----:B------:R-:W-:Y:S02]  /*2830*/  LOP3.LUT R31, R31, 0xffff0000, R20, 0xf8, !PT ;  /* 0xffff00001f1f7812 */ /* 0x000fe400078ef814 */
[----:B------:R-:W-:Y:S02]  /*2840*/  LOP3.LUT R20, R63, 0xffff, R40, 0xf8, !PT ;  /* 0x0000ffff3f147812 */ /* 0x000fe400078ef828 */
[----:B------:R-:W-:-:S02]  /*2850*/  LOP3.LUT R43, R43, 0xffff, RZ, 0xc0, !PT ;  /* 0x0000ffff2b2b7812 */ /* 0x000fc400078ec0ff */
[----:B------:R-:W-:Y:S02]  /*2860*/  SHF.R.U32.HI R134, RZ, 0x10, R79 ;  /* 0x00000010ff867819 */ /* 0x000fe4000001164f */
[----:B------:R-:W-:Y:S02]  /*2870*/  LOP3.LUT R63, R37, 0xffff, RZ, 0xc0, !PT ;  /* 0x0000ffff253f7812 */ /* 0x000fe400078ec0ff */
[----:B------:R-:W-:Y:S01]  /*2880*/  LOP3.LUT R29, R29, 0xffff0000, R22, 0xf8, !PT ;  /* 0xffff00001d1d7812 */ /* 0x000fe200078ef816 */
[----:B------:R-:W-:Y:S01]  /*2890*/  HFMA2.BF16_V2 R57, R57.H0_H0, 1, 1, R134.H0_H0 ;  /* 0x3f803f8039397831 */ /* 0x000fe20000240886 */
[----:B------:R-:W-:Y:S02]  /*28a0*/  LOP3.LUT R22, R65, 0xffff, R36, 0xf8, !PT ;  /* 0x0000ffff41167812 */ /* 0x000fe400078ef824 */
[----:B------:R-:W-:Y:S02]  /*28b0*/  LOP3.LUT R38, R38, 0xffff0000, R67, 0xf8, !PT ;  /* 0xffff000026267812 */ /* 0x000fe400078ef843 */
[----:B------:R-:W-:-:S02]  /*28c0*/  SHF.L.U32 R65, R43, 0x10, RZ ;  /* 0x000000102b417819 */ /* 0x000fc400000006ff */
[----:B------:R-:W-:Y:S02]  /*28d0*/  SHF.L.U64.HI R67, R43, 0x10, RZ ;  /* 0x000000102b437819 */ /* 0x000fe400000102ff */
[----:B------:R-:W-:Y:S02]  /*28e0*/  SHF.L.U32 R43, R63, 0x10, RZ ;  /* 0x000000103f2b7819 */ /* 0x000fe400000006ff */
[----:B------:R-:W-:Y:S02]  /*28f0*/  SHF.R.U32.HI R140, RZ, 0x10, R87 ;  /* 0x00000010ff8c7819 */ /* 0x000fe40000011657 */
[----:B------:R-:W-:Y:S02]  /*2900*/  SHF.R.U32.HI R134, RZ, 0x10, R75 ;  /* 0x00000010ff867819 */ /* 0x000fe4000001164b */
[----:B------:R-:W-:Y:S01]  /*2910*/  SHF.R.U64 R136, R72, 0x10, R73 ;  /* 0x0000001048887819 */ /* 0x000fe20000001249 */
[----:B------:R-:W-:Y:S01]  /*2920*/  HFMA2.BF16_V2 R27, R27.H0_H0, 1, 1, R140.H0_H0 ;  /* 0x3f803f801b1b7831 */ /* 0x000fe2000024088c */
[----:B------:R-:W-:Y:S01]  /*2930*/  SHF.L.U64.HI R37, R24, 0x10, RZ ;  /* 0x0000001018257819 */ /* 0x000fe200000102ff */
[----:B------:R-:W-:Y:S01]  /*2940*/  HFMA2.BF16_V2 R39, R39.H0_H0, 1, 1, R134.H0_H0 ;  /* 0x3f803f8027277831 */ /* 0x000fe20000240886 */
[----:B------:R-:W-:Y:S01]  /*2950*/  F2FP.BF16.PACK_AB R42, RZ, R42 ;  /* 0x0000002aff2a723e */ /* 0x000fe200000010ff */
[----:B------:R-:W-:Y:S01]  /*2960*/  HFMA2.BF16_V2 R61, R61.H0_H0, 1, 1, R136.H0_H0 ;  /* 0x3f803f803d3d7831 */ /* 0x000fe20000240888 */
[----:B------:R-:W-:-:S02]  /*2970*/  F2FP.BF16.PACK_AB R54, RZ, R54 ;  /* 0x00000036ff36723e */ /* 0x000fc400000010ff */
[----:B------:R-:W-:Y:S01]  /*2980*/  LOP3.LUT R24, R43, 0xffff, R48, 0xf8, !PT ;  /* 0x0000ffff2b187812 */ /* 0x000fe200078ef830 */
[----:B------:R-:W-:Y:S01]  /*2990*/  HFMA2.BF16_V2 R42, R111.H0_H0, R42.H0_H0, -RZ.H0_H0 ;  /* 0x2000002a6f2a7231 */ /* 0x000fe200003408ff */
[----:B------:R-:W-:Y:S01]  /*29a0*/  LOP3.LUT R48, R7, 0xffff, RZ, 0xc0, !PT ;  /* 0x0000ffff07307812 */ /* 0x000fe200078ec0ff */
        /* <DEDUP_REMOVED lines=9> */
[----:B------:R-:W-:Y:S01]  /*2a40*/  PRMT R5, R5, 0x5410, R48 ;  /* 0x0000541005057816 */ /* 0x000fe20000000030 */
[----:B------:R-:W-:Y:S01]  /*2a50*/  HFMA2.BF16_V2 R33, R33.H0_H0, 1, 1, R134.H0_H0 ;  /* 0x3f803f8021217831 */ /* 0x000fe20000240886 */
[----:B------:R-:W-:Y:S01]  /*2a60*/  LOP3.LUT R48, R11, 0xffff, RZ, 0xc0, !PT ;  /* 0x0000ffff0b307812 */ /* 0x000fe200078ec0ff */
[----:B------:R-:W-:Y:S01]  /*2a70*/  HFMA2.BF16_V2 R50, R107.H0_H0, R50.H0_H0, -RZ.H0_H0 ;  /* 0x200000326b327231 */ /* 0x000fe200003408ff */
[----:B------:R-:W-:Y:S01]  /*2a80*/  F2FP.BF16.PACK_AB R60, RZ, R60 ;  /* 0x0000003cff3c723e */ /* 0x000fe200000010ff */
[----:B------:R-:W-:Y:S01]  /*2a90*/  HFMA2.BF16_V2 R52, R52.H0_H0, 1, 1, R72.H0_H0 ;  /* 0x3f803f8034347831 */ /* 0x000fe20000240848 */
[----:B------:R-:W-:Y:S01]  /*2aa0*/  LOP3.LUT R36, R61, 0xffff, RZ, 0xc0, !PT ;  /* 0x0000ffff3d247812 */ /* 0x000fe200078ec0ff */
[----:B------:R-:W-:Y:S01]  /*2ab0*/  HFMA2.BF16_V2 R50, R50.H0_H0, 1, 1, R75.H0_H0 ;  /* 0x3f803f8032327831 */ /* 0x000fe2000024084b */
[----:B------:R-:W-:Y:S01]  /*2ac0*/  PRMT R7, R13, 0x5410, R48 ;  /* 0x000054100d077816 */ /* 0x000fe20000000030 */
[----:B------:R-:W-:Y:S01]  /*2ad0*/  HFMA2.BF16_V2 R60, R100.H0_H0, R60.H0_H0, -RZ.H0_H0 ;  /* 0x2000003c643c7231 */ /* 0x000fe200003408ff */
[----:B------:R-:W-:-:S02]  /*2ae0*/  SHF.R.U32.HI R138, RZ, 0x10, R77 ;  /* 0x00000010ff8a7819 */ /* 0x000fc4000001164d */
[----:B------:R-:W-:Y:S01]  /*2af0*/  LOP3.LUT R48, R23, 0xffff, RZ, 0xc0, !PT ;  /* 0x0000ffff17307812 */ /* 0x000fe200078ec0ff */
[----:B------:R-:W-:Y:S01]  /*2b00*/  HFMA2.BF16_V2 R60, R60.H0_H0, 1, 1, R68.H0_H0 ;  /* 0x3f803f803c3c7831 */ /* 0x000fe20000240844 */
[----:B------:R-:W-:Y:S01]  /*2b10*/  SHF.L.U32 R61, R36, 0x10, RZ ;  /* 0x00000010243d7819 */ /* 0x000fe200000006ff */
[----:B------:R-:W-:Y:S01]  /*2b20*/  HFMA2.BF16_V2 R53, R53.H0_H0, 1, 1, R138.H0_H0 ;  /* 0x3f803f8035357831 */ /* 0x000fe2000024088a */
[----:B------:R-:W-:Y:S02]  /*2b30*/  LOP3.LUT R47, R47, 0xffff, RZ, 0xc0, !PT ;  /* 0x0000ffff2f2f7812 */ /* 0x000fe400078ec0ff */
[----:B------:R-:W-:Y:S02]  /*2b40*/  F2FP.BF16.PACK_AB R46, RZ, R46 ;  /* 0x0000002eff2e723e */ /* 0x000fe400000010ff */
[----:B------:R-:W-:Y:S02]  /*2b50*/  F2FP.BF16.PACK_AB R58, RZ, R58 ;  /* 0x0000003aff3a723e */ /* 0x000fe400000010ff */
[----:B------:R-:W-:Y:S01]  /*2b60*/  LOP3.LUT R42, R42, 0xffff, RZ, 0xc0, !PT ;  /* 0x0000ffff2a2a7812 */ /* 0x000fe200078ec0ff */
[----:B------:R-:W-:Y:S01]  /*2b70*/  HFMA2.BF16_V2 R46, R109.H0_H0, R46.H0_H0, -RZ.H0_H0 ;  /* 0x2000002e6d2e7231 */ /* 0x000fe200003408ff */
[----:B------:R-:W-:Y:S01]  /*2b80*/  LOP3.LUT R43, R54, 0xffff, RZ, 0xc0, !PT ;  /* 0x0000ffff362b7812 */ /* 0x000fe200078ec0ff */
[----:B------:R-:W-:Y:S01]  /*2b90*/  HFMA2.BF16_V2 R58, R103.H0_H0, R58.H0_H0, -RZ.H0_H0 ;  /* 0x2000003a673a7231 */ /* 0x000fe200003408ff */
[----:B------:R-:W-:Y:S01]  /*2ba0*/  SHF.L.U64.HI R36, R36, 0x10, RZ ;  /* 0x0000001024247819 */ /* 0x000fe200000102ff */
[----:B------:R-:W-:Y:S01]  /*2bb0*/  HFMA2.BF16_V2 R46, R46.H0_H0, 1, 1, R77.H0_H0 ;  /* 0x3f803f802e2e7831 */ /* 0x000fe2000024084d */
[----:B------:R-:W-:Y:S01]  /*2bc0*/  LOP3.LUT R33, R33, 0xffff, RZ, 0xc0, !PT ;  /* 0x0000ffff21217812 */ /* 0x000fe200078ec0ff */
[----:B------:R-:W-:Y:S01]  /*2bd0*/  HFMA2.BF16_V2 R58, R58.H0_H0, 1, 1, R71.H0_H0 ;  /* 0x3f803f803a3a7831 */ /* 0x000fe20000240847 */
[----:B------:R-:W-:-:S02]  /*2be0*/  PRMT R13, R21, 0x5410, R48 ;  /* 0x00005410150d7816 */ /* 0x000fc40000000030 */
[----:B------:R-:W-:Y:S02]  /*2bf0*/  F2FP.BF16.PACK_AB R44, RZ, R44 ;  /* 0x0000002cff2c723e */ /* 0x000fe400000010ff */
[----:B------:R-:W-:Y:S02]  /*2c00*/  LOP3.LUT R28, R61, 0xffff, R52, 0xf8, !PT ;  /* 0x0000ffff3d1c7812 */ /* 0x000fe400078ef834 */
[----:B------:R-:W-:Y:S01]  /*2c10*/  LOP3.LUT R48, R30, 0xffff, RZ, 0xc0, !PT ;  /* 0x0000ffff1e307812 */ /* 0x000fe200078ec0ff */
[----:B------:R-:W-:Y:S01]  /*2c20*/  HFMA2.BF16_V2 R44, R108.H0_H0, R44.H0_H0, -RZ.H0_H0 ;  /* 0x2000002c6c2c7231 */ /* 0x000fe200003408ff */
[----:B------:R-:W-:Y:S02]  /*2c30*/  F2FP.BF16.PACK_AB R62, RZ, R62 ;  /* 0x0000003eff3e723e */ /* 0x000fe400000010ff */
[----:B------:R-:W-:Y:S01]  /*2c40*/  SHF.R.U32.HI R138, RZ, 0x10, R73 ;  /* 0x00000010ff8a7819 */ /* 0x000fe20000011649 */
[----:B------:R-:W-:Y:S01]  /*2c50*/  HFMA2.BF16_V2 R44, R44.H0_H0, 1, 1, R76.H0_H0 ;  /* 0x3f803f802c2c7831 */ /* 0x000fe2000024084c */
[C---:B------:R-:W-:Y:S01]  /*2c60*/  SHF.L.U32 R34, R47.reuse, 0x10, RZ ;  /* 0x000000102f227819 */ /* 0x040fe200000006ff */
[----:B------:R-:W-:Y:S01]  /*2c70*/  HFMA2.BF16_V2 R62, R101.H0_H0, R62.H0_H0, -RZ.H0_H0 ;  /* 0x2000003e653e7231 */ /* 0x000fe200003408ff */
[----:B------:R-:W-:Y:S01]  /*2c80*/  SHF.L.U64.HI R61, R47, 0x10, RZ ;  /* 0x000000102f3d7819 */ /* 0x000fe200000102ff */
[----:B------:R-:W-:Y:S01]  /*2c90*/  HFMA2.BF16_V2 R45, R45.H0_H0, 1, 1, R138.H0_H0 ;  /* 0x3f803f802d2d7831 */ /* 0x000fe2000024088a */
[----:B------:R-:W-:Y:S01]  /*2ca0*/  LOP3.LUT R30, R55, 0xffff, RZ, 0xc0, !PT ;  /* 0x0000ffff371e7812 */ /* 0x000fe200078ec0ff */
[----:B------:R-:W-:Y:S01]  /*2cb0*/  HFMA2.BF16_V2 R62, R62.H0_H0, 1, 1, R69.H0_H0 ;  /* 0x3f803f803e3e7831 */ /* 0x000fe20000240845 */
[----:B------:R-:W-:-:S02]  /*2cc0*/  F2FP.BF16.PACK_AB R66, RZ, R66 ;  /* 0x00000042ff42723e */ /* 0x000fc400000010ff */
[----:B------:R-:W-:Y:S02]  /*2cd0*/  LOP3.LUT R37, R42, 0xffff0000, R37, 0xf8, !PT ;  /* 0xffff00002a257812 */ /* 0x000fe400078ef825 */
[--C-:B------:R-:W-:Y:S01]  /*2ce0*/  LOP3.LUT R43, R43, 0xffff0000, R36.reuse, 0xf8, !PT ;  /* 0xffff00002b2b7812 */ /* 0x100fe200078ef824 */
[----:B------:R-:W-:Y:S01]  /*2cf0*/  HFMA2.BF16_V2 R66, R99.H0_H0, R66.H0_H0, -RZ.H0_H0 ;  /* 0x2000004263427231 */ /* 0x000fe200003408ff */
[----:B------:R-:W-:Y:S02]  /*2d00*/  SHF.L.U32 R47, R33, 0x10, RZ ;  /* 0x00000010212f7819 */ /* 0x000fe400000006ff */
[----:B------:R-:W-:Y:S01]  /*2d10*/  LOP3.LUT R42, R50, 0xffff, RZ, 0xc0, !PT ;  /* 0x0000ffff322a7812 */ /* 0x000fe200078ec0ff */
[----:B------:R-:W-:Y:S01]  /*2d20*/  HFMA2.BF16_V2 R66, R66.H0_H0, 1, 1, R3.H0_H0 ;  /* 0x3f803f8042427831 */ /* 0x000fe20000240803 */
[----:B------:R-:W-:Y:S02]  /*2d30*/  PRMT R36, R32, 0x7610, R36 ;  /* 0x0000761020247816 */ /* 0x000fe40000000024 */
[----:B------:R-:W-:-:S02]  /*2d40*/  LOP3.LUT R50, R19, 0xffff, RZ, 0xc0, !PT ;  /* 0x0000ffff13327812 */ /* 0x000fc400078ec0ff */
[----:B------:R-:W-:Y:S02]  /*2d50*/  LOP3.LUT R21, R56, 0xffff, RZ, 0xc0, !PT ;  /* 0x0000ffff38157812 */ /* 0x000fe400078ec0ff */
[----:B------:R-:W-:Y:S02]  /*2d60*/  PRMT R19, R31, 0x5410, R30 ;  /* 0x000054101f137816 */ /* 0x000fe4000000001e */
[----:B------:R-:W-:Y:S02]  /*2d70*/  SHF.R.U32.HI R132, RZ, 0x10, R71 ;  /* 0x00000010ff847819 */ /* 0x000fe40000011647 */
[----:B------:R-:W-:Y:S02]  /*2d80*/  LOP3.LUT R32, R47, 0xffff, R60, 0xf8, !PT ;  /* 0x0000ffff2f207812 */ /* 0x000fe400078ef83c */
[----:B------:R-:W-:Y:S01]  /*2d90*/  LOP3.LUT R30, R57, 0xffff, RZ, 0xc0, !PT ;  /* 0x0000ffff391e7812 */ /* 0x000fe200078ec0ff */
[----:B------:R-:W-:Y:S01]  /*2da0*/  HFMA2.BF16_V2 R35, R35.H0_H0, 1, 1, R132.H0_H0 ;  /* 0x3f803f8023237831 */ /* 0x000fe20000240884 */
[----:B------:R-:W-:-:S02]  /*2db0*/  LOP3.LUT R47, R36, 0xffff, RZ, 0xc0, !PT ;  /* 0x0000ffff242f7812 */ /* 0x000fc400078ec0ff */
[----:B------:R-:W-:Y:S02]  /*2dc0*/  SHF.R.U32.HI R136, RZ, 0x10, R69 ;  /* 0x00000010ff887819 */ /* 0x000fe40000011645 */
[----:B------:R-:W-:Y:S02]  /*2dd0*/  PRMT R23, R38, 0x5410, R21 ;  /* 0x0000541026177816 */ /* 0x000fe40000000015 */
[----:B------:R-:W-:Y:S01]  /*2de0*/  SHF.R.U32.HI R138, RZ, 0x10, R3 ;  /* 0x00000010ff8a7819 */ /* 0x000fe20000011603 */
[----:B------:R-:W-:Y:S01]  /*2df0*/  HFMA2.BF16_V2 R41, R41.H0_H0, 1, 1, R136.H0_H0 ;  /* 0x3f803f8029297831 */ /* 0x000fe20000240888 */
[----:B------:R-:W-:Y:S02]  /*2e00*/  PRMT R21, R37, 0x5410, R30 ;  /* 0x0000541025157816 */ /* 0x000fe4000000001e */
[----:B------:R-:W-:Y:S01]  /*2e10*/  SHF.L.U32 R36, R47, 0x10, RZ ;  /* 0x000000102f247819 */ /* 0x000fe200000006ff */
[----:B------:R-:W-:Y:S01]  /*2e20*/  HFMA2.BF16_V2 R59, R59.H0_H0, 1, 1, R138.H0_H0 ;  /* 0x3f803f803b3b7831 */ /* 0x000fe2000024088a */
[----:B------:R-:W-:-:S02]  /*2e30*/  LOP3.LUT R30, R45, 0xffff, RZ, 0xc0, !PT ;  /* 0x0000ffff2d1e7812 */ /* 0x000fc400078ec0ff */
[----:B------:R-:W-:Y:S02]  /*2e40*/  LOP3.LUT R40, R46, 0xffff, RZ, 0xc0, !PT ;  /* 0x0000ffff2e287812 */ /* 0x000fe400078ec0ff */
[----:B------:R-:W-:Y:S02]  /*2e50*/  LOP3.LUT R58, R58, 0xffff, RZ, 0xc0, !PT ;  /* 0x0000ffff3a3a7812 */ /* 0x000fe400078ec0ff */
[----:B------:R-:W-:Y:S02]  /*2e60*/  PRMT R11, R17, 0x5410, R50 ;  /* 0x00005410110b7816 */ /* 0x000fe40000000032 */
[----:B------:R-:W-:Y:S02]  /*2e70*/  LOP3.LUT R26, R65, 0xffff, R44, 0xf8, !PT ;  /* 0x0000ffff411a7812 */ /* 0x000fe400078ef82c */
[----:B------:R-:W-:Y:S02]  /*2e80*/  SHF.L.U64.HI R63, R63, 0x10, RZ ;  /* 0x000000103f3f7819 */ /* 0x000fe400000102ff */
[----:B------:R-:W-:-:S02]  /*2e90*/  LOP3.LUT R34, R34, 0xffff, R51, 0xf8, !PT ;  /* 0x0000ffff22227812 */ /* 0x000fc400078ef833 */
[----:B------:R-:W-:Y:S02]  /*2ea0*/  PRMT R17, R29, 0x5410, R48 ;  /* 0x000054101d117816 */ /* 0x000fe40000000030 */
[----:B------:R-:W-:Y:S02]  /*2eb0*/  LOP3.LUT R44, R62, 0xffff, RZ, 0xc0, !PT ;  /* 0x0000ffff3e2c7812 */ /* 0x000fe400078ec0ff */
[----:B------:R-:W-:Y:S02]  /*2ec0*/  SHF.L.U64.HI R51, R33, 0x10, RZ ;  /* 0x0000001021337819 */ /* 0x000fe400000102ff */
[----:B------:R-:W-:Y:S02]  /*2ed0*/  LOP3.LUT R36, R36, 0xffff, R49, 0xf8, !PT ;  /* 0x0000ffff24247812 */ /* 0x000fe400078ef831 */
[----:B------:R-:W-:Y:S02]  /*2ee0*/  PRMT R29, R43, 0x5410, R30 ;  /* 0x000054102b1d7816 */ /* 0x000fe4000000001e */
[----:B------:R-:W-:-:S02]  /*2ef0*/  LOP3.LUT R40, R40, 0xffff0000, R67, 0xf8, !PT ;  /* 0xffff000028287812 */ /* 0x000fc400078ef843 */
[----:B------:R-:W-:Y:S02]  /*2f00*/  LOP3.LUT R33, R58, 0xffff0000, R61, 0xf8, !PT ;  /* 0xffff00003a217812 */ /* 0x000fe400078ef83d */
[----:B------:R-:W-:Y:S02]  /*2f10*/  LOP3.LUT R46, R66, 0xffff, RZ, 0xc0, !PT ;  /* 0x0000ffff422e7812 */ /* 0x000fe400078ec0ff */
[----:B------:R-:W-:Y:S02]  /*2f20*/  SHF.L.U64.HI R47, R47, 0x10, RZ ;  /* 0x000000102f2f7819 */ /* 0x000fe400000102ff */
[----:B------:R-:W-:Y:S02]  /*2f30*/  LOP3.LUT R53, R53, 0xffff, RZ, 0xc0, !PT ;  /* 0x0000ffff35357812 */ /* 0x000fe400078ec0ff */
[----:B------:R-:W-:Y:S02]  /*2f40*/  LOP3.LUT R30, R35, 0xffff, RZ, 0xc0, !PT ;  /* 0x0000ffff231e7812 */ /* 0x000fe400078ec0ff */
[----:B------:R-:W-:-:S02]  /*2f50*/  MOV R49, 0x8 ;  /* 0x0000000800317802 */ /* 0x000fc40000000f00 */
[----:B------:R-:W-:Y:S02]  /*2f60*/  LOP3.LUT R50, R27, 0xffff, RZ, 0xc0, !PT ;  /* 0x0000ffff1b327812 */ /* 0x000fe400078ec0ff */
[----:B------:R-:W-:Y:S02]  /*2f70*/  LOP3.LUT R42, R42, 0xffff0000, R63, 0xf8, !PT ;  /* 0xffff00002a2a7812 */ /* 0x000fe400078ef83f */
[----:B------:R-:W-:Y:S02]  /*2f80*/  LOP3.LUT R39, R39, 0xffff, RZ, 0xc0, !PT ;  /* 0x0000ffff27277812 */ /* 0x000fe400078ec0ff */
[----:B------:R-:W-:Y:S02]  /*2f90*/  LOP3.LUT R44, R44, 0xffff0000, R51, 0xf8, !PT ;  /* 0xffff00002c2c7812 */ /* 0x000fe400078ef833 */
[----:B------:R-:W-:Y:S02]  /*2fa0*/  LOP3.LUT R41, R41, 0xffff, RZ, 0xc0, !PT ;  /* 0x0000ffff29297812 */ /* 0x000fe400078ec0ff */
[----:B------:R-:W-:-:S02]  /*2fb0*/  LOP3.LUT R46, R46, 0xffff0000, R47, 0xf8, !PT ;  /* 0xffff00002e2e7812 */ /* 0x000fc400078ef82f */
[----:B------:R-:W-:Y:S02]  /*2fc0*/  LOP3.LUT R52, R15, 0xffff, RZ, 0xc0, !PT ;  /* 0x0000ffff0f347812 */ /* 0x000fe400078ec0ff */
[----:B------:R-:W-:Y:S02]  /*2fd0*/  PRMT R27, R40, 0x5410, R53 ;  /* 0x00005410281b7816 */ /* 0x000fe40000000035 */
[----:B------:R-:W-:Y:S01]  /*2fe0*/  PRMT R35, R33, 0x5410, R30 ;  /* 0x0000541021237816 */ /* 0x000fe2000000001e */
[C---:B------:R-:W-:Y:S01]  /*2ff0*/  IMAD.WIDE.U32 R30, R130.reuse, R49, c[0x0][0x178] ;  /* 0x00005e00821e7625 */ /* 0x040fe200078e0031 */
[----:B------:R-:W-:Y:S02]  /*3000*/  LOP3.LUT R59, R59, 0xffff, RZ, 0xc0, !PT ;  /* 0x0000ffff3b3b7812 */ /* 0x000fe400078ec0ff */
[----:B------:R-:W-:Y:S02]  /*3010*/  IADD3 R38, R130, 0x20, RZ ;  /* 0x0000002082267810 */ /* 0x000fe40007ffe0ff */
[----:B------:R-:W-:Y:S01]  /*3020*/  F2FP.BF16.PACK_AB R139, RZ, R139 ;  /* 0x0000008bff8b723e */ /* 0x000fe200000010ff */
[----:B------:R0:W-:Y:S01]  /*3030*/  STG.E.64 [R30.64], R4 ;  /* 0x000000041e007986 */ /* 0x0001e2000c101b04 */
[----:B------:R-:W-:-:S02]  /*3040*/  PRMT R15, R25, 0x5410, R50 ;  /* 0x00005410190f7816 */ /* 0x000fc40000000032 */
[----:B------:R-:W-:Y:S01]  /*3050*/  IADD3 R40, R130, 0x40, RZ ;  /* 0x0000004082287810 */ /* 0x000fe20007ffe0ff */
[----:B------:R-:W-:Y:S01]  /*3060*/  HFMA2.BF16_V2 R139, R114.H0_H0, R139.H0_H0, -RZ.H0_H0 ;  /* 0x2000008b728b7231 */ /* 0x000fe200003408ff */
[----:B------:R-:W-:Y:S01]  /*3070*/  PRMT R25, R42, 0x5410, R39 ;  /* 0x000054102a197816 */ /* 0x000fe20000000027 */
[-C--:B------:R-:W-:Y:S01]  /*3080*/  IMAD.WIDE.U32 R38, R38, R49.reuse, c[0x0][0x178] ;  /* 0x00005e0026267625 */ /* 0x080fe200078e0031 */
[----:B------:R-:W-:Y:S01]  /*3090*/  PRMT R33, R44, 0x5410, R41 ;  /* 0x000054102c217816 */ /* 0x000fe20000000029 */
[----:B------:R-:W-:Y:S01]  /*30a0*/  HFMA2.BF16_V2 R139, R139.H0_H0, 1, 1, R82.H0_H0 ;  /* 0x3f803f808b8b7831 */ /* 0x000fe20000240852 */
[----:B------:R-:W-:Y:S01]  /*30b0*/  IADD3 R42, R130, 0x60, RZ ;  /* 0x00000060822a7810 */ /* 0x000fe20007ffe0ff */
[-C--:B------:R-:W-:Y:S01]  /*30c0*/  IMAD.WIDE.U32 R40, R40, R49.reuse, c[0x0][0x178] ;  /* 0x00005e0028287625 */ /* 0x080fe200078e0031 */
[----:B------:R-:W-:Y:S01]  /*30d0*/  PRMT R37, R46, 0x5410, R59 ;  /* 0x000054102e257816 */ /* 0x000fe2000000003b */
[----:B------:R1:W-:Y:S01]  /*30e0*/  STG.E.64 [R38.64], R6 ;  /* 0x0000000626007986 */ /* 0x0003e2000c101b04 */
[----:B------:R-:W-:Y:S01]  /*30f0*/  IADD3 R44, R130, 0x80, RZ ;  /* 0x00000080822c7810 */ /* 0x000fe20007ffe0ff */
[----:B------:R-:W-:Y:S01]  /*3100*/  IMAD.WIDE.U32 R42, R42, R49, c[0x0][0x178] ;  /* 0x00005e002a2a7625 */ /* 0x000fe200078e0031 */
[----:B------:R-:W-:-:S02]  /*3110*/  IADD3 R46, R130, 0xa0, RZ ;  /* 0x000000a0822e7810 */ /* 0x000fc40007ffe0ff */
[----:B------:R-:W-:Y:S01]  /*3120*/  PRMT R9, R9, 0x5410, R52 ;  /* 0x0000541009097816 */ /* 0x000fe20000000034 */
[-C--:B------:R-:W-:Y:S01]  /*3130*/  IMAD.WIDE.U32 R44, R44, R49.reuse, c[0x0][0x178] ;  /* 0x00005e002c2c7625 */ /* 0x080fe200078e0031 */
[C---:B0-----:R-:W-:Y:S02]  /*3140*/  IADD3 R30, R130.reuse, 0xe0, RZ ;  /* 0x000000e0821e7810 */ /* 0x041fe40007ffe0ff */
[----:B------:R-:W-:Y:S01]  /*3150*/  IADD3 R47, R130, 0xc0, RZ ;  /* 0x000000c0822f7810 */ /* 0x000fe20007ffe0ff */
[-C--:B------:R-:W-:Y:S01]  /*3160*/  IMAD.WIDE.U32 R4, R46, R49.reuse, c[0x0][0x178] ;  /* 0x00005e002e047625 */ /* 0x080fe200078e0031 */
[----:B------:R0:W-:Y:S01]  /*3170*/  STG.E.64 [R40.64], R8 ;  /* 0x0000000828007986 */ /* 0x0001e2000c101b04 */
[----:B------:R-:W-:Y:S02]  /*3180*/  IADD3 R31, R130, 0x100, RZ ;  /* 0x00000100821f7810 */ /* 0x000fe40007ffe0ff */
[----:B-1----:R-:W-:Y:S01]  /*3190*/  IMAD.WIDE.U32 R6, R47, R49, c[0x0][0x178] ;  /* 0x00005e002f067625 */ /* 0x002fe200078e0031 */
[----:B------:R1:W-:Y:S01]  /*31a0*/  STG.E.64 [R42.64], R10 ;  /* 0x0000000a2a007986 */ /* 0x0003e2000c101b04 */
[----:B------:R-:W-:-:S03]  /*31b0*/  LOP3.LUT R18, R18, 0xffff, R139, 0xf8, !PT ;  /* 0x0000ffff12127812 */ /* 0x000fc600078ef88b */
[----:B------:R2:W-:Y:S04]  /*31c0*/  STG.E.64 [R44.64], R12 ;  /* 0x0000000c2c007986 */ /* 0x0005e8000c101b04 */
[----:B------:R3:W-:Y:S01]  /*31d0*/  STG.E.64 [R4.64], R14 ;  /* 0x0000000e04007986 */ /* 0x0007e2000c101b04 */
[-C--:B0-----:R-:W-:Y:S01]  /*31e0*/  IMAD.WIDE.U32 R8, R30, R49.reuse, c[0x0][0x178] ;  /* 0x00005e001e087625 */ /* 0x081fe200078e0031 */
[C---:B------:R-:W-:Y:S02]  /*31f0*/  IADD3 R30, R130.reuse, 0x120, RZ ;  /* 0x00000120821e7810 */ /* 0x040fe40007ffe0ff */
[----:B------:R0:W-:Y:S01]  /*3200*/  STG.E.64 [R6.64], R16 ;  /* 0x0000001006007986 */ /* 0x0001e2000c101b04 */
[----:B-1----:R-:W-:Y:S01]  /*3210*/  IMAD.WIDE.U32 R10, R31, R49, c[0x0][0x178] ;  /* 0x00005e001f0a7625 */ /* 0x002fe200078e0031 */
[----:B------:R-:W-:-:S02]  /*3220*/  IADD3 R31, R130, 0x140, RZ ;  /* 0x00000140821f7810 */ /* 0x000fc40007ffe0ff */
[----:B------:R1:W-:Y:S01]  /*3230*/  STG.E.64 [R8.64], R18 ;  /* 0x0000001208007986 */ /* 0x0003e2000c101b04 */
[-C--:B--2---:R-:W-:Y:S01]  /*3240*/  IMAD.WIDE.U32 R12, R30, R49.reuse, c[0x0][0x178] ;  /* 0x00005e001e0c7625 */ /* 0x084fe200078e0031 */
[C---:B------:R-:W-:Y:S02]  /*3250*/  IADD3 R30, R130.reuse, 0x160, RZ ;  /* 0x00000160821e7810 */ /* 0x040fe40007ffe0ff */
[----:B------:R2:W-:Y:S01]  /*3260*/  STG.E.64 [R10.64], R22 ;  /* 0x000000160a007986 */ /* 0x0005e2000c101b04 */
[C---:B---3--:R-:W-:Y:S01]  /*3270*/  IADD3 R14, R130.reuse, 0x180, RZ ;  /* 0x00000180820e7810 */ /* 0x048fe20007ffe0ff */
[-C--:B------:R-:W-:Y:S01]  /*3280*/  IMAD.WIDE.U32 R4, R31, R49.reuse, c[0x0][0x178] ;  /* 0x00005e001f047625 */ /* 0x080fe200078e0031 */
[----:B------:R-:W-:Y:S01]  /*3290*/  IADD3 R15, R130, 0x1a0, RZ ;  /* 0x000001a0820f7810 */ /* 0x000fe20007ffe0ff */
[----:B------:R3:W-:Y:S02]  /*32a0*/  STG.E.64 [R12.64], R20 ;  /* 0x000000140c007986 */ /* 0x0007e4000c101b04 */
[----:B0-----:R-:W-:-:S02]  /*32b0*/  IMAD.WIDE.U32 R6, R30, R49, c[0x0][0x178] ;  /* 0x00005e001e067625 */ /* 0x001fc400078e0031 */
[----:B------:R0:W-:Y:S02]  /*32c0*/  STG.E.64 [R4.64], R26 ;  /* 0x0000001a04007986 */ /* 0x0001e4000c101b04 */
[-C--:B-1----:R-:W-:Y:S01]  /*32d0*/  IMAD.WIDE.U32 R8, R14, R49.reuse, c[0x0][0x178] ;  /* 0x00005e000e087625 */ /* 0x082fe200078e0031 */
[C---:B------:R-:W-:Y:S01]  /*32e0*/  IADD3 R14, R130.reuse, 0x1c0, RZ ;  /* 0x000001c0820e7810 */ /* 0x040fe20007ffe0ff */
[----:B------:R0:W-:Y:S01]  /*32f0*/  STG.E.64 [R6.64], R24 ;  /* 0x0000001806007986 */ /* 0x0001e2000c101b04 */
[----:B------:R-:W-:Y:S01]  /*3300*/  IADD3 R130, R130, 0x1e0, RZ ;  /* 0x000001e082827810 */ /* 0x000fe20007ffe0ff */
[-C--:B--2---:R-:W-:Y:S02]  /*3310*/  IMAD.WIDE.U32 R10, R15, R49.reuse, c[0x0][0x178] ;  /* 0x00005e000f0a7625 */ /* 0x084fe400078e0031 */
[----:B------:R0:W-:Y:S02]  /*3320*/  STG.E.64 [R8.64], R28 ;  /* 0x0000001c08007986 */ /* 0x0001e4000c101b04 */
[----:B---3--:R-:W-:-:S02]  /*3330*/  IMAD.WIDE.U32 R12, R14, R49, c[0x0][0x178] ;  /* 0x00005e000e0c7625 */ /* 0x008fc400078e0031 */
[----:B------:R0:W-:Y:S02]  /*3340*/  STG.E.64 [R10.64], R34 ;  /* 0x000000220a007986 */ /* 0x0001e4000c101b04 */
[----:B------:R-:W-:Y:S02]  /*3350*/  IMAD.WIDE.U32 R14, R130, R49, c[0x0][0x178] ;  /* 0x00005e00820e7625 */ /* 0x000fe400078e0031 */
[----:B------:R0:W-:Y:S04]  /*3360*/  STG.E.64 [R12.64], R32 ;  /* 0x000000200c007986 */ /* 0x0001e8000c101b04 */
[----:B------:R0:W-:Y:S02]  /*3370*/  STG.E.64 [R14.64], R36 ;  /* 0x000000240e007986 */ /* 0x0001e4000c101b04 */
[----:B0-----:R-:W-:Y:S01]  /*3380*/  @P0 CALL.REL.NOINC `(.L_x_914) ;  /* 0x0000001000000944 */ /* 0x001fe20003c00000 */
[----:B------:R-:W-:Y:S05]  /*3390*/  BRA `(.L_x_915) ;  /* 0xffffcf4000007947 */ /* 0x000fea000383ffff */
.L_x_914:
[----:B------:R-:W-:Y:S05]  /*33a0*/  EXIT ;  /* 0x000000000000794d */ /* 0x000fea0003800000 */
.L_x_912:
[----:B------:R-:W-:Y:S02]  /*33b0*/  MOV R135, 0x1 ;  /* 0x0000000100877802 */ /* 0x000fe40000000f00 */
[----:B------:R-:W-:-:S02]  /*33c0*/  MOV R134, 0x1f ;  /* 0x0000001f00867802 */ /* 0x000fc40000000f00 */
[----:B------:R-:W-:Y:S02]  /*33d0*/  MOV R133, 0xffffffff ;  /* 0xffffffff00857802 */ /* 0x000fe40000000f00 */
[----:B------:R-:W-:Y:S02]  /*33e0*/  MOV R130, 0x3400 ;  /* 0x0000340000827802 */ /* 0x000fe40000000f00 */
[----:B-----5:R-:W-:Y:S05]  /*33f0*/  CALL.REL.NOINC `($__internal_110_$__cuda_sm70_shflsync_bfly_p) ;  /* 0x00000b8000007944 */ /* 0x020fea0003c00000 */
[----:B01----:R-:W-:Y:S05]  /*3400*/  BRA `(.L_x_916) ;  /* 0xffffd63000007947 */ /* 0x003fea000383ffff */
.L_x_913:
[----:B------:R-:W-:Y:S01]  /*3410*/  HFMA2.MMA R135, -RZ, RZ, 0, 1.1920928955078125e-07 ;  /* 0x00000002ff877435 */ /* 0x000fe200000001ff */
[----:B------:R-:W-:Y:S02]  /*3420*/  MOV R134, 0x1f ;  /* 0x0000001f00867802 */ /* 0x000fe40000000f00 */
[----:B------:R-:W-:Y:S02]  /*3430*/  MOV R133, 0xffffffff ;  /* 0xffffffff00857802 */ /* 0x000fe40000000f00 */
[----:B------:R-:W-:Y:S02]  /*3440*/  MOV R130, 0x3460 ;  /* 0x0000346000827802 */ /* 0x000fe40000000f00 */
[----:B-----5:R-:W-:Y:S05]  /*3450*/  CALL.REL.NOINC `($__internal_110_$__cuda_sm70_shflsync_bfly_p) ;  /* 0x00000b2000007944 */ /* 0x020fea0003c00000 */
[----:B0-----:R-:W-:Y:S01]  /*3460*/  HFMA2.MMA R135, -RZ, RZ, 0, 2.384185791015625e-07 ;  /* 0x00000004ff877435 */ /* 0x001fe200000001ff */
[----:B-1----:R-:W-:Y:S01]  /*3470*/  FADD.FTZ R136, R136, R133 ;  /* 0x0000008588887221 */ /* 0x002fe20000010000 */
[----:B------:R-:W-:Y:S02]  /*3480*/  MOV R134, 0x1f ;  /* 0x0000001f00867802 */ /* 0x000fe40000000f00 */
[----:B------:R-:W-:-:S02]  /*3490*/  MOV R133, 0xffffffff ;  /* 0xffffffff00857802 */ /* 0x000fc40000000f00 */
[----:B------:R-:W-:Y:S02]  /*34a0*/  MOV R130, 0x34c0 ;  /* 0x000034c000827802 */ /* 0x000fe40000000f00 */
[----:B------:R-:W-:Y:S05]  /*34b0*/  CALL.REL.NOINC `($__internal_110_$__cuda_sm70_shflsync_bfly_p) ;  /* 0x00000ac000007944 */ /* 0x000fea0003c00000 */
[----:B0-----:R-:W-:Y:S01]  /*34c0*/  HFMA2.MMA R135, -RZ, RZ, 0, 4.76837158203125e-07 ;  /* 0x00000008ff877435 */ /* 0x001fe200000001ff */
[----:B-1----:R-:W-:Y:S01]  /*34d0*/  FADD.FTZ R136, R136, R133 ;  /* 0x0000008588887221 */ /* 0x002fe20000010000 */
[----:B------:R-:W-:Y:S02]  /*34e0*/  MOV R134, 0x1f ;  /* 0x0000001f00867802 */ /* 0x000fe40000000f00 */
[----:B------:R-:W-:Y:S02]  /*34f0*/  MOV R133, 0xffffffff ;  /* 0xffffffff00857802 */ /* 0x000fe40000000f00 */
[----:B------:R-:W-:Y:S02]  /*3500*/  MOV R130, 0x3520 ;  /* 0x0000352000827802 */ /* 0x000fe40000000f00 */
[----:B------:R-:W-:Y:S05]  /*3510*/  CALL.REL.NOINC `($__internal_110_$__cuda_sm70_shflsync_bfly_p) ;  /* 0x00000a6000007944 */ /* 0x000fea0003c00000 */
[----:B0-----:R-:W-:Y:S01]  /*3520*/  HFMA2.MMA R135, -RZ, RZ, 0, 9.5367431640625e-07 ;  /* 0x00000010ff877435 */ /* 0x001fe200000001ff */
[----:B-1----:R-:W-:Y:S01]  /*3530*/  FADD.FTZ R136, R136, R133 ;  /* 0x0000008588887221 */ /* 0x002fe20000010000 */
[----:B------:R-:W-:Y:S02]  /*3540*/  MOV R134, 0x1f ;  /* 0x0000001f00867802 */ /* 0x000fe40000000f00 */
[----:B------:R-:W-:-:S02]  /*3550*/  MOV R133, 0xffffffff ;  /* 0xffffffff00857802 */ /* 0x000fc40000000f00 */
[----:B------:R-:W-:Y:S02]  /*3560*/  MOV R130, 0x3580 ;  /* 0x0000358000827802 */ /* 0x000fe40000000f00 */
[----:B------:R-:W-:Y:S05]  /*3570*/  CALL.REL.NOINC `($__internal_110_$__cuda_sm70_shflsync_bfly_p) ;  /* 0x00000a0000007944 */ /* 0x000fea0003c00000 */
[----:B-1----:R-:W-:Y:S01]  /*3580*/  FADD.FTZ R132, R136, R133 ;  /* 0x0000008588847221 */ /* 0x002fe20000010000 */
[----:B0-----:R-:W-:Y:S01]  /*3590*/  HFMA2.MMA R135, -RZ, RZ, 0, 5.9604644775390625e-08 ;  /* 0x00000001ff877435 */ /* 0x001fe200000001ff */
[----:B------:R-:W-:Y:S02]  /*35a0*/  MOV R134, 0x1f ;  /* 0x0000001f00867802 */ /* 0x000fe40000000f00 */
[----:B------:R-:W-:Y:S01]  /*35b0*/  FMUL.FTZ R132, R132, 0.00048828125 ;  /* 0x3a00000084847820 */ /* 0x000fe20000410000 */
[----:B------:R-:W-:-:S03]  /*35c0*/  MOV R133, 0xffffffff ;  /* 0xffffffff00857802 */ /* 0x000fc60000000f00 */
        /* <DEDUP_REMOVED lines=54> */
[----:B------:R-:W-:Y:S01]  /*3930*/  FFMA.FTZ R31, R137, R137, R130 ;  /* 0x00000089891f7223 */ /* 0x000fe20000010082 */
[----:B------:R-:W-:Y:S01]  /*3940*/  MOV R130, 0x3df0 ;  /* 0x00003df000827802 */ /* 0x000fe20000000f00 */
        /* <DEDUP_REMOVED lines=72> */
[----:B------:R-:W-:Y:S02]  /*3dd0*/  FFMA.FTZ R136, R67, R67, R30 ;  /* 0x0000004343887223 */ /* 0x000fe4000001001e */
[----:B------:R-:W-:Y:S05]  /*3de0*/  CALL.REL.NOINC `($__internal_110_$__cuda_sm70_shflsync_bfly_p) ;  /* 0x0000019000007944 */ /* 0x000fea0003c00000 */
[----:B0-----:R-:W-:Y:S01]  /*3df0*/  HFMA2.MMA R135, -RZ, RZ, 0, 1.1920928955078125e-07 ;  /* 0x00000002ff877435 */ /* 0x001fe200000001ff */
[----:B-1----:R-:W-:Y:S01]  /*3e00*/  FADD.FTZ R136, R136, R133 ;  /* 0x0000008588887221 */ /* 0x002fe20000010000 */
[----:B------:R-:W-:Y:S02]  /*3e10*/  MOV R134, 0x1f ;  /* 0x0000001f00867802 */ /* 0x000fe40000000f00 */
[----:B------:R-:W-:Y:S02]  /*3e20*/  MOV R133, 0xffffffff ;  /* 0xffffffff00857802 */ /* 0x000fe40000000f00 */
[----:B------:R-:W-:Y:S02]  /*3e30*/  MOV R130, 0x3e50 ;  /* 0x00003e5000827802 */ /* 0x000fe40000000f00 */
[----:B------:R-:W-:Y:S05]  /*3e40*/  CALL.REL.NOINC `($__internal_110_$__cuda_sm70_shflsync_bfly_p) ;  /* 0x0000013000007944 */ /* 0x000fea0003c00000 */
        /* <DEDUP_REMOVED lines=18> */
[----:B01----:R-:W-:Y:S05]  /*3f70*/  BRA `(.L_x_917) ;  /* 0xffffd40000007947 */ /* 0x003fea000383ffff */
        .weak           $__internal_110_$__cuda_sm70_shflsync_bfly_p
        .type           $__internal_110_$__cuda_sm70_shflsync_bfly_p,@function
        .size           $__internal_110_$__cuda_sm70_shflsync_bfly_p,(.L_x_1159 - $__internal_110_$__cuda_sm70_shflsync_bfly_p)
$__internal_110_$__cuda_sm70_shflsync_bfly_p:
[----:B------:R-:W-:Y:S01]  /*3f80*/  HFMA2.MMA R131, -RZ, RZ, 0, 0 ;  /* 0x00000000ff837435 */ /* 0x000fe200000001ff */
[----:B------:R-:W-:Y:S04]  /*3f90*/  WARPSYNC R133 ;  /* 0x0000008500007348 */ /* 0x000fe80003800000 */
[----:B------:R0:W1:Y:S01]  /*3fa0*/  SHFL.BFLY PT, R133, R136, R135, R134 ;  /* 0x0c00008788857389 */ /* 0x00006200000e0086 */
[----:B------:R-:W-:Y:S05]  /*3fb0*/  RET.REL.NODEC R130 `(_ZN10layer_norm13ln_fwd_kernelINS_13Kernel_traitsI13__nv_bfloat16fS2_fjLj2048ELj1ELj4ELj1ELj16ENS_18Kernel_traits_baseILj2048ES2_fS2_fjLj128EEEEEEEvNS_9FwdParamsE) ;  /* 0xffffc04082007950 */ /* 0x000fea0003c3ffff */
.L_x_918:
        /* <DEDUP_REMOVED lines=12> */
.L_x_1159:


//--------------------- .text._ZN10layer_norm13ln_fwd_kernelINS_13Kernel_traitsI13__nv_bfloat16S2_S2_fjLj2048ELj1ELj4ELj1ELj16ENS_18Kernel_traits_baseILj2048ES2_S2_S2_fjLj128EEEEEEEvNS_9FwdParamsE --------------------------
	.section	.text._ZN10layer_norm13ln_fwd_kernelINS_13Kernel_traitsI13__nv_bfloat16S2_S2_fjLj2048ELj1ELj4ELj1ELj16ENS_18Kernel_traits_baseILj2048ES2_S2_S2_fjLj128EEEEEEEvNS_9FwdParamsE,"ax",@progbits
	.sectioninfo	@"SHI_REGISTERS=162"
	.align	128
        .global         _ZN10layer_norm13ln_fwd_kernelINS_13Kernel_traitsI13__nv_bfloat16S2_S2_fjLj2048ELj1ELj4ELj1ELj16ENS_18Kernel_traits_baseILj2048ES2_S2_S2_fjLj128EEEEEEEvNS_9FwdParamsE
        .type           _ZN10layer_norm13ln_fwd_kernelINS_13Kernel_traitsI13__nv_bfloat16S2_S2_fjLj2048ELj1ELj4ELj1ELj16ENS_18Kernel_traits_baseILj2048ES2_S2_S2_fjLj128EEEEEEEvNS_9FwdParamsE,@function
        .size           _ZN10layer_norm13ln_fwd_kernelINS_13Kernel_traitsI13__nv_bfloat16S2_S2_fjLj2048ELj1ELj4ELj1ELj16ENS_18Kernel_traits_baseILj2048ES2_S2_S2_fjLj128EEEEEEEvNS_9FwdParamsE,(.L_x_1160 - _ZN10layer_norm13ln_fwd_kernelINS_13Kernel_traitsI13__nv_bfloat16S2_S2_fjLj2048ELj1ELj4ELj1ELj16ENS_18Kernel_traits_baseILj2048ES2_S2_S2_fjLj128EEEEEEEvNS_9FwdParamsE)
        .other          _ZN10layer_norm13ln_fwd_kernelINS_13Kernel_traitsI13__nv_bfloat16S2_S2_fjLj2048ELj1ELj4ELj1ELj16ENS_18Kernel_traits_baseILj2048ES2_S2_S2_fjLj128EEEEEEEvNS_9FwdParamsE,@"STO_CUDA_ENTRY STV_DEFAULT"
_ZN10layer_norm13ln_fwd_kernelINS_13Kernel_traitsI13__nv_bfloat16S2_S2_fjLj2048ELj1ELj4ELj1ELj16ENS_18Kernel_traits_baseILj2048ES2_S2_S2_fjLj128EEEEEEEvNS_9FwdParamsE:
.text._ZN10layer_norm13ln_fwd_kernelINS_13Kernel_traitsI13__nv_bfloat16S2_S2_fjLj2048ELj1ELj4ELj1ELj16ENS_18Kernel_traits_baseILj2048ES2_S2_S2_fjLj128EEEEEEEvNS_9FwdParamsE:
        /* <DEDUP_REMOVED lines=29> */
[----:B------:R0:W5:Y:S02]  /*01d0*/  LDG.E.128 R4, [R68.64+0xe00] ;  /* 0x000e000444047981 */ /* 0x000164000c1e1d00 */
.L_x_922:
[----:B------:R-:W1:Y:S01]  /*01e0*/  S2R R0, SR_TID.X ;  /* 0x0000000000007919 */ /* 0x000e620000002100 */
[----:B------:R-:W-:Y:S01]  /*01f0*/  HFMA2.MMA R81, -RZ, RZ, 0, 9.5367431640625e-07 ;  /* 0x00000010ff517435 */ /* 0x000fe200000001ff */
[----:B-1----:R-:W-:-:S04]  /*0200*/  LOP3.LUT P0, R0, R0, 0x1f, RZ, 0xc0, !PT ;  /* 0x0000001f00007812 */ /* 0x002fc8000780c0ff */
[----:B------:R-:W-:-:S05]  /*0210*/  PRMT R0, R97, 0x2104, R0 ;  /* 0x0000210461007816 */ /* 0x000fca0000000000 */
        /* <DEDUP_REMOVED lines=11> */
[----:B0-----:R-:W-:-:S05]  /*02d0*/  LOP3.LUT R68, R0, 0x80, RZ, 0xfc, !PT ;  /* 0x0000008000447812 */ /* 0x001fca00078efcff */
        /* <DEDUP_REMOVED lines=11> */
[--C-:B--2---:R-:W-:Y:S02]  /*0390*/  PRMT R120, RZ, 0x5410, R156.reuse ;  /* 0x00005410ff787816 */ /* 0x104fe4000000009c */
[----:B------:R-:W-:Y:S02]  /*03a0*/  PRMT R156, RZ, 0x7610, R156 ;  /* 0x00007610ff9c7816 */ /* 0x000fe4000000009c */
[--C-:B------:R-:W-:Y:S01]  /*03b0*/  PRMT R154, RZ, 0x5410, R157.reuse ;  /* 0x00005410ff9a7816 */ /* 0x100fe2000000009d */
[----:B------:R-:W-:Y:S01]  /*03c0*/  FADD.FTZ R3, RZ, R120 ;  /* 0x00000078ff037221 */ /* 0x000fe20000010000 */
[----:B------:R-:W-:Y:S02]  /*03d0*/  PRMT R152, RZ, 0x7610, R157 ;  /* 0x00007610ff987816 */ /* 0x000fe4000000009d */
[--C-:B------:R-:W-:Y:S01]  /*03e0*/  PRMT R150, RZ, 0x5410, R158.reuse ;  /* 0x00005410ff967816 */ /* 0x100fe2000000009e */
[----:B------:R-:W-:Y:S01]  /*03f0*/  FADD.FTZ R3, R156, R3 ;  /* 0x000000039c037221 */ /* 0x000fe20000010000 */
[----:B------:R-:W-:-:S02]  /*0400*/  PRMT R148, RZ, 0x7610, R158 ;  /* 0x00007610ff947816 */ /* 0x000fc4000000009e */
[----:B------:R-:W-:Y:S01]  /*0410*/  PRMT R146, RZ, 0x5410, R159 ;  /* 0x00005410ff927816 */ /* 0x000fe2000000009f */
[----:B------:R-:W-:Y:S01]  /*0420*/  FADD.FTZ R3, R154, R3 ;  /* 0x000000039a037221 */ /* 0x000fe20000010000 */
[----:B------:R-:W-:Y:S02]  /*0430*/  PRMT R144, RZ, 0x7610, R159 ;  /* 0x00007610ff907816 */ /* 0x000fe4000000009f */
[--C-:B---3--:R-:W-:Y:S01]  /*0440*/  PRMT R113, RZ, 0x5410, R88.reuse ;  /* 0x00005410ff717816 */ /* 0x108fe20000000058 */
        /* <DEDUP_REMOVED lines=11> */
[--C-:B----4-:R-:W-:Y:S01]  /*0500*/  PRMT R95, RZ, 0x5410, R100.reuse ;  /* 0x00005410ff5f7816 */ /* 0x110fe20000000064 */
[----:B------:R-:W-:Y:S01]  /*0510*/  FADD.FTZ R0, R144, R3 ;  /* 0x0000000390007221 */ /* 0x000fe20000010000 */
[----:B------:R-:W-:-:S02]  /*0520*/  PRMT R94, RZ, 0x7610, R100 ;  /* 0x00007610ff5e7816 */ /* 0x000fc40000000064 */
[--C-:B------:R-:W-:Y:S01]  /*0530*/  PRMT R93, RZ, 0x5410, R101.reuse ;  /* 0x00005410ff5d7816 */ /* 0x100fe20000000065 */
[----:B------:R-:W-:Y:S01]  /*0540*/  FADD.FTZ R3, R113, R0 ;  /* 0x0000000071037221 */ /* 0x000fe20000010000 */
        /* <DEDUP_REMOVED lines=102> */
.L_x_923:
        /* <DEDUP_REMOVED lines=148> */
.L_x_924:
[----:B------:R-:W-:Y:S01]  /*14f0*/  MOV R2, 0x3a000000 ;  /* 0x3a00000000027802 */ /* 0x000fe20000000f00 */
[----:B-1----:R-:W-:Y:S01]  /*1500*/  FADD.FTZ R127, R127, R142 ;  /* 0x0000008e7f7f7221 */ /* 0x002fe20000010000 */
[----:B------:R-:W-:-:S03]  /*1510*/  HFMA2.MMA R122, -RZ, RZ, 0, 2.384185791015625e-07 ;  /* 0x00000004ff7a7435 */ /* 0x000fc600000001ff */
[----:B------:R-:W-:-:S06]  /*1520*/  FFMA.FTZ R127, R127, R2, c[0x0][0x1b0] ;  /* 0x00006c007f7f7623 */ /* 0x000fcc0000010002 */
[----:B------:R-:W1:Y:S01]  /*1530*/  MUFU.RSQ R127, R127 ;  /* 0x0000007f007f7308 */ /* 0x000e620000001400 */
[----:B------:R-:W-:-:S04]  /*1540*/  @!P0 IMAD.WIDE R2, R97, R122, c[0x0][0x180] ;  /* 0x0000600061028625 */ /* 0x000fc800078e027a */
[----:B------:R-:W-:Y:S01]  /*1550*/  @!P0 IMAD.WIDE R68, R97, R122, c[0x0][0x188] ;  /* 0x0000620061448625 */ /* 0x000fe200078e027a */
[----:B------:R2:W-:Y:S03]  /*1560*/  @!P0 STG.E [R2.64], R121 ;  /* 0x0000007902008986 */ /* 0x0005e6000c101904 */
[C---:B-1----:R-:W-:Y:S01]  /*1570*/  FMUL.FTZ R82, R127.reuse, R82 ;  /* 0x000000527f527220 */ /* 0x042fe20000410000 */
[----:B------:R1:W-:Y:S01]  /*1580*/  @!P0 STG.E [R68.64], R127 ;  /* 0x0000007f44008986 */ /* 0x0003e2000c101904 */
[C---:B------:R-:W-:Y:S02]  /*1590*/  FMUL.FTZ R120, R127.reuse, R120 ;  /* 0x000000787f787220 */ /* 0x040fe40000410000 */
[C---:B------:R-:W-:Y:S01]  /*15a0*/  FMUL.FTZ R129, R127.reuse, R81 ;  /* 0x000000517f817220 */ /* 0x040fe20000410000 */
[----:B--2---:R-:W2:Y:S01]  /*15b0*/  S2R R121, SR_TID.X ;  /* 0x0000000000797919 */ /* 0x004ea20000002100 */
[----:B------:R-:W-:Y:S01]  /*15c0*/  F2FP.BF16.PACK_AB R81, RZ, R82 ;  /* 0x00000052ff51723e */ /* 0x000fe200000010ff */
[----:B------:R-:W-:-:S02]  /*15d0*/  FMUL.FTZ R79, R127, R79 ;  /* 0x0000004f7f4f7220 */ /* 0x000fc40000410000 */
[C---:B------:R-:W-:Y:S02]  /*15e0*/  FMUL.FTZ R82, R127.reuse, R113 ;  /* 0x000000717f527220 */ /* 0x040fe40000410000 */
[C---:B------:R-:W-:Y:S01]  /*15f0*/  FMUL.FTZ R83, R127.reuse, R83 ;  /* 0x000000537f537220 */ /* 0x040fe20000410000 */
[----:B-1----:R-:W-:Y:S01]  /*1600*/  F2FP.BF16.PACK_AB R69, RZ, R120 ;  /* 0x00000078ff45723e */ /* 0x002fe200000010ff */
        /* <DEDUP_REMOVED lines=32> */
[----:B--2---:R-:W-:Y:S01]  /*1810*/  LOP3.LUT R82, R121, 0x1f, RZ, 0xc0, !PT ;  /* 0x0000001f79527812 */ /* 0x004fe200078ec0ff */
        /* <DEDUP_REMOVED lines=42> */
[C---:B------:R-:W-:Y:S01]  /*1ac0*/  FMUL.FTZ R106, R127.reuse, R106 ;  /* 0x0000006a7f6a7220 */ /* 0x040fe20000410000 */
[----:B-----5:R-:W-:Y:S01]  /*1ad0*/  HFMA2.BF16_V2 R68, R64, R69, -RZ.H0_H0 ;  /* 0x0000004540447231 */ /* 0x020fe200003400ff */
        /* <DEDUP_REMOVED lines=8> */
[----:B0-----:R-:W-:Y:S01]  /*1b60*/  FMUL.FTZ R142, R127, R73 ;  /* 0x000000497f8e7220 */ /* 0x001fe20000410000 */
        /* <DEDUP_REMOVED lines=60> */
[----:B------:R-:W-:Y:S01]  /*1f30*/  F2FP.BF16.PACK_AB R118, RZ, R118 ;  /* 0x00000076ff76723e */ /* 0x000fe200000010ff */
[----:B------:R-:W-:Y:S01]  /*1f40*/  IMAD R97, R122, c[0x0][0x160], R97 ;  /* 0x000058007a617a24 */ /* 0x000fe200078e0261 */
[----:B------:R-:W-:Y:S01]  /*1f50*/  F2FP.BF16.PACK_AB R140, RZ, R140 ;  /* 0x0000008cff8c723e */ /* 0x000fe200000010ff */
[----:B------:R0:W-:Y:S01]  /*1f60*/  STG.E.128 [R84.64], R72 ;  /* 0x0000004854007986 */ /* 0x0001e2000c101d04 */
[----:B------:R-:W-:-:S02]  /*1f70*/  F2FP.BF16.PACK_AB R141, RZ, R141 ;  /* 0x0000008dff8d723e */ /* 0x000fc400000010ff */
[----:B------:R-:W-:Y:S01]  /*1f80*/  F2FP.BF16.PACK_AB R108, RZ, R108 ;  /* 0x0000006cff6c723e */ /* 0x000fe200000010ff */
[----:B------:R1:W-:Y:S01]  /*1f90*/  STG.E.128 [R86.64], R76 ;  /* 0x0000004c56007986 */ /* 0x0003e2000c101d04 */
        /* <DEDUP_REMOVED lines=8> */
[----:B------:R-:W-:Y:S02]  /*2020*/  F2FP.BF16.PACK_AB R144, RZ, R144 ;  /* 0x00000090ff90723e */ /* 0x000fe400000010ff */
[----:B------:R-:W-:Y:S01]  /*2030*/  F2FP.BF16.PACK_AB R128, RZ, R128 ;  /* 0x00000080ff80723e */ /* 0x000fe200000010ff */
[----:B0-----:R-:W-:Y:S01]  /*2040*/  HFMA2.BF16_V2 R84, R47, R143, -RZ.H0_H0 ;  /* 0x0000008f2f547231 */ /* 0x001fe200003400ff */
[----:B------:R-:W-:-:S02]  /*2050*/  F2FP.BF16.PACK_AB R126, RZ, R126 ;  /* 0x0000007eff7e723e */ /* 0x000fc400000010ff */
[----:B------:R-:W-:Y:S01]  /*2060*/  F2FP.BF16.PACK_AB R132, RZ, R132 ;  /* 0x00000084ff84723e */ /* 0x000fe200000010ff */
[----:B------:R-:W-:Y:S01]  /*2070*/  HFMA2.BF16_V2 R95, R84, 1, 1, R15 ;  /* 0x3f803f80545f7831 */ /* 0x000fe2000020000f */
[----:B------:R-:W-:Y:S02]  /*2080*/  F2FP.BF16.PACK_AB R130, RZ, R130 ;  /* 0x00000082ff82723e */ /* 0x000fe400000010ff */
[----:B------:R-:W-:Y:S02]  /*2090*/  F2FP.BF16.PACK_AB R136, RZ, R136 ;  /* 0x00000088ff88723e */ /* 0x000fe400000010ff */
[----:B------:R-:W-:Y:S02]  /*20a0*/  F2FP.BF16.PACK_AB R134, RZ, R134 ;  /* 0x00000086ff86723e */ /* 0x000fe400000010ff */
[----:B------:R-:W-:Y:S02]  /*20b0*/  F2FP.BF16.PACK_AB R127, RZ, R127 ;  /* 0x0000007fff7f723e */ /* 0x000fe400000010ff */
[----:B------:R-:W-:-:S02]  /*20c0*/  PRMT R0, R0, 0x5410, R98 ;  /* 0x0000541000007816 */ /* 0x000fc40000000062 */
[----:B------:R-:W-:Y:S02]  /*20d0*/  PRMT R90, R90, 0x5410, R100 ;  /* 0x000054105a5a7816 */ /* 0x000fe40000000064 */
        /* <DEDUP_REMOVED lines=41> */
[----:B------:R-:W-:Y:S01]  /*2370*/  HFMA2.BF16_V2 R76, R76, 1, 1, R20 ;  /* 0x3f803f804c4c7831 */ /* 0x000fe20000200014 */
[----:B------:R-:W-:Y:S01]  /*2380*/  IADD3 R89, R89, 0xe0, RZ ;  /* 0x000000e059597810 */ /* 0x000fe20007ffe0ff */
[----:B------:R-:W-:Y:S01]  /*2390*/  HFMA2.BF16_V2 R77, R77, 1, 1, R21 ;  /* 0x3f803f804d4d7831 */ /* 0x000fe20000200015 */
        /* <DEDUP_REMOVED lines=29> */
.L_x_921:
[----:B------:R-:W-:Y:S05]  /*2570*/  EXIT ;  /* 0x000000000000794d */ /* 0x000fea0003800000 */
.L_x_919:
[----:B------:R-:W-:Y:S02]  /*2580*/  MOV R129, 0x1 ;  /* 0x0000000100817802 */ /* 0x000fe40000000f00 */
[----:B------:R-:W-:Y:S02]  /*2590*/  MOV R140, 0x1f ;  /* 0x0000001f008c7802 */ /* 0x000fe40000000f00 */
[----:B------:R-:W-:Y:S02]  /*25a0*/  MOV R127, 0xffffffff ;  /* 0xffffffff007f7802 */ /* 0x000fe40000000f00 */
[----:B------:R-:W-:Y:S02]  /*25b0*/  MOV R2, 0x25d0 ;  /* 0x000025d000027802 */ /* 0x000fe40000000f00 */
[----:B-----5:R-:W-:Y:S05]  /*25c0*/  CALL.REL.NOINC `($__internal_111_$__cuda_sm70_shflsync_bfly_p) ;  /* 0x00000b8000007944 */ /* 0x020fea0003c00000 */
[----:B01----:R-:W-:Y:S05]  /*25d0*/  BRA `(.L_x_923) ;  /* 0xffffe5d000007947 */ /* 0x003fea000383ffff */
.L_x_920:
[----:B------:R-:W-:Y:S01]  /*25e0*/  HFMA2.MMA R129, -RZ, RZ, 0, 1.1920928955078125e-07 ;  /* 0x00000002ff817435 */ /* 0x000fe200000001ff */
[----:B------:R-:W-:Y:S02]  /*25f0*/  MOV R140, 0x1f ;  /* 0x0000001f008c7802 */ /* 0x000fe40000000f00 */
[----:B------:R-:W-:-:S02]  /*2600*/  MOV R127, 0xffffffff ;  /* 0xffffffff007f7802 */ /* 0x000fc40000000f00 */
[----:B------:R-:W-:Y:S02]  /*2610*/  MOV R2, 0x2630 ;  /* 0x0000263000027802 */ /* 0x000fe40000000f00 */
[----:B-----5:R-:W-:Y:S05]  /*2620*/  CALL.REL.NOINC `($__internal_111_$__cuda_sm70_shflsync_bfly_p) ;  /* 0x00000b2000007944 */ /* 0x020fea0003c00000 */
[----:B0-----:R-:W-:Y:S01]  /*2630*/  HFMA2.MMA R129, -RZ, RZ, 0, 2.384185791015625e-07 ;  /* 0x00000004ff817435 */ /* 0x001fe200000001ff */
[----:B-1----:R-:W-:Y:S01]  /*2640*/  FADD.FTZ R142, R142, R127 ;  /* 0x0000007f8e8e7221 */ /* 0x002fe20000010000 */
[----:B------:R-:W-:Y:S02]  /*2650*/  MOV R140, 0x1f ;  /* 0x0000001f008c7802 */ /* 0x000fe40000000f00 */
[----:B------:R-:W-:Y:S02]  /*2660*/  MOV R127, 0xffffffff ;  /* 0xffffffff007f7802 */ /* 0x000fe40000000f00 */
[----:B------:R-:W-:Y:S02]  /*2670*/  MOV R2, 0x2690 ;  /* 0x0000269000027802 */ /* 0x000fe40000000f00 */
[----:B------:R-:W-:Y:S05]  /*2680*/  CALL.REL.NOINC `($__internal_111_$__cuda_sm70_shflsync_bfly_p) ;  /* 0x00000ac000007944 */ /* 0x000fea0003c00000 */
[----:B0-----:R-:W-:Y:S01]  /*2690*/  HFMA2.MMA R129, -RZ, RZ, 0, 4.76837158203125e-07 ;  /* 0x00000008ff817435 */ /* 0x001fe200000001ff */
[----:B-1----:R-:W-:Y:S01]  /*26a0*/  FADD.FTZ R142, R142, R127 ;  /* 0x0000007f8e8e7221 */ /* 0x002fe20000010000 */
[----:B------:R-:W-:Y:S02]  /*26b0*/  MOV R140, 0x1f ;  /* 0x0000001f008c7802 */ /* 0x000fe40000000f00 */
[----:B------:R-:W-:-:S02]  /*26c0*/  MOV R127, 0xffffffff ;  /* 0xffffffff007f7802 */ /* 0x000fc40000000f00 */
[----:B------:R-:W-:Y:S02]  /*26d0*/  MOV R2, 0x26f0 ;  /* 0x000026f000027802 */ /* 0x000fe40000000f00 */
[----:B------:R-:W-:Y:S05]  /*26e0*/  CALL.REL.NOINC `($__internal_111_$__cuda_sm70_shflsync_bfly_p) ;  /* 0x00000a6000007944 */ /* 0x000fea0003c00000 */
[----:B0-----:R-:W-:Y:S01]  /*26f0*/  HFMA2.MMA R129, -RZ, RZ, 0, 9.5367431640625e-07 ;  /* 0x00000010ff817435 */ /* 0x001fe200000001ff */
[----:B-1----:R-:W-:Y:S01]  /*2700*/  FADD.FTZ R142, R142, R127 ;  /* 0x0000007f8e8e7221 */ /* 0x002fe20000010000 */
[----:B------:R-:W-:Y:S02]  /*2710*/  MOV R140, 0x1f ;  /* 0x0000001f008c7802 */ /* 0x000fe40000000f00 */
[----:B------:R-:W-:Y:S02]  /*2720*/  MOV R127, 0xffffffff ;  /* 0xffffffff007f7802 */ /* 0x000fe40000000f00 */
[----:B------:R-:W-:Y:S02]  /*2730*/  MOV R2, 0x2750 ;  /* 0x0000275000027802 */ /* 0x000fe40000000f00 */
[----:B------:R-:W-:Y:S05]  /*2740*/  CALL.REL.NOINC `($__internal_111_$__cuda_sm70_shflsync_bfly_p) ;  /* 0x00000a0000007944 */ /* 0x000fea0003c00000 */
        /* <DEDUP_REMOVED lines=133> */
[----:B------:R-:W-:Y:S02]  /*2fa0*/  FFMA.FTZ R142, R138, R138, R3 ;  /* 0x0000008a8a8e7223 */ /* 0x000fe40000010003 */
[----:B------:R-:W-:Y:S05]  /*2fb0*/  CALL.REL.NOINC `($__internal_111_$__cuda_sm70_shflsync_bfly_p) ;  /* 0x0000019000007944 */ /* 0x000fea0003c00000 */
[----:B0-----:R-:W-:Y:S01]  /*2fc0*/  HFMA2.MMA R129, -RZ, RZ, 0, 1.1920928955078125e-07 ;  /* 0x00000002ff817435 */ /* 0x001fe200000001ff */
[----:B-1----:R-:W-:Y:S01]  /*2fd0*/  FADD.FTZ R142, R142, R127 ;  /* 0x0000007f8e8e7221 */ /* 0x002fe20000010000 */
[----:B------:R-:W-:Y:S02]  /*2fe0*/  MOV R140, 0x1f ;  /* 0x0000001f008c7802 */ /* 0x000fe40000000f00 */
[----:B------:R-:W-:Y:S02]  /*2ff0*/  MOV R127, 0xffffffff ;  /* 0xffffffff007f7802 */ /* 0x000fe40000000f00 */
[----:B------:R-:W-:Y:S02]  /*3000*/  MOV R2, 0x3020 ;  /* 0x0000302000027802 */ /* 0x000fe40000000f00 */
[----:B------:R-:W-:Y:S05]  /*3010*/  CALL.REL.NOINC `($__internal_111_$__cuda_sm70_shflsync_bfly_p) ;  /* 0x0000013000007944 */ /* 0x000fea0003c00000 */
[----:B0-----:R-:W-:Y:S01]  /*3020*/  HFMA2.MMA R129, -RZ, RZ, 0, 2.384185791015625e-07 ;  /* 0x00000004ff817435 */ /* 0x001fe200000001ff */
[----:B-1----:R-:W-:Y:S01]  /*3030*/  FADD.FTZ R142, R142, R127 ;  /* 0x0000007f8e8e7221 */ /* 0x002fe20000010000 */
[----:B------:R-:W-:Y:S02]  /*3040*/  MOV R140, 0x1f ;  /* 0x0000001f008c7802 */ /* 0x000fe40000000f00 */
[----:B------:R-:W-:-:S02]  /*3050*/  MOV R127, 0xffffffff ;  /* 0xffffffff007f7802 */ /* 0x000fc40000000f00 */
[----:B------:R-:W-:Y:S02]  /*3060*/  MOV R2, 0x3080 ;  /* 0x0000308000027802 */ /* 0x000fe40000000f00 */
[----:B------:R-:W-:Y:S05]  /*3070*/  CALL.REL.NOINC `($__internal_111_$__cuda_sm70_shflsync_bfly_p) ;  /* 0x000000d000007944 */ /* 0x000fea0003c00000 */
[----:B0-----:R-:W-:Y:S01]  /*3080*/  HFMA2.MMA R129, -RZ, RZ, 0, 4.76837158203125e-07 ;  /* 0x00000008ff817435 */ /* 0x001fe200000001ff */
[----:B-1----:R-:W-:Y:S01]  /*3090*/  FADD.FTZ R142, R142, R127 ;  /* 0x0000007f8e8e7221 */ /* 0x002fe20000010000 */
[----:B------:R-:W-:Y:S02]  /*30a0*/  MOV R140, 0x1f ;  /* 0x0000001f008c7802 */ /* 0x000fe40000000f00 */
[----:B------:R-:W-:Y:S02]  /*30b0*/  MOV R127, 0xffffffff ;  /* 0xffffffff007f7802 */ /* 0x000fe40000000f00 */
[----:B------:R-:W-:Y:S02]  /*30c0*/  MOV R2, 0x30e0 ;  /* 0x000030e000027802 */ /* 0x000fe40000000f00 */
[----:B------:R-:W-:Y:S05]  /*30d0*/  CALL.REL.NOINC `($__internal_111_$__cuda_sm70_shflsync_bfly_p) ;  /* 0x0000007000007944 */ /* 0x000fea0003c00000 */
[----:B0-----:R-:W-:Y:S01]  /*30e0*/  HFMA2.MMA R129, -RZ, RZ, 0, 9.5367431640625e-07 ;  /* 0x00000010ff817435 */ /* 0x001fe200000001ff */
[----:B-1----:R-:W-:Y:S01]  /*30f0*/  FADD.FTZ R142, R142, R127 ;  /* 0x0000007f8e8e7221 */ /* 0x002fe20000010000 */
[----:B------:R-:W-:Y:S02]  /*3100*/  MOV R140, 0x1f ;  /* 0x0000001f008c7802 */ /* 0x000fe40000000f00 */
[----:B------:R-:W-:-:S02]  /*3110*/  MOV R127, 0xffffffff ;  /* 0xffffffff007f7802 */ /* 0x000fc40000000f00 */
[----:B------:R-:W-:Y:S02]  /*3120*/  MOV R2, 0x3140 ;  /* 0x0000314000027802 */ /* 0x000fe40000000f00 */
[----:B------:R-:W-:Y:S05]  /*3130*/  CALL.REL.NOINC `($__internal_111_$__cuda_sm70_shflsync_bfly_p) ;  /* 0x0000001000007944 */ /* 0x000fea0003c00000 */
[----:B01----:R-:W-:Y:S05]  /*3140*/  BRA `(.L_x_924) ;  /* 0xffffe3a000007947 */ /* 0x003fea000383ffff */
        .weak           $__internal_111_$__cuda_sm70_shflsync_bfly_p
        .type           $__internal_111_$__cuda_sm70_shflsync_bfly_p,@function
        .size           $__internal_111_$__cuda_sm70_shflsync_bfly_p,(.L_x_1160 - $__internal_111_$__cuda_sm70_shflsync_bfly_p)
$__internal_111_$__cuda_sm70_shflsync_bfly_p:
[----:B------:R-:W-:Y:S01]  /*3150*/  HFMA2.MMA R3, -RZ, RZ, 0, 0 ;  /* 0x00000000ff037435 */ /* 0x000fe200000001ff */
[----:B------:R-:W-:Y:S04]  /*3160*/  WARPSYNC R127 ;  /* 0x0000007f00007348 */ /* 0x000fe80003800000 */
[----:B------:R0:W1:Y:S01]  /*3170*/  SHFL.BFLY PT, R127, R142, R129, R140 ;  /* 0x0c0000818e7f7389 */ /* 0x00006200000e008c */
[----:B------:R-:W-:Y:S05]  /*3180*/  RET.REL.NODEC R2 `(_ZN10layer_norm13ln_fwd_kernelINS_13Kernel_traitsI13__nv_bfloat16S2_S2_fjLj2048ELj1ELj4ELj1ELj16ENS_18Kernel_traits_baseILj2048ES2_S2_S2_fjLj128EEEEEEEvNS_9FwdParamsE) ;  /* 0xffffce7002007950 */ /* 0x000fea0003c3ffff */
.L_x_925:
        /* <DEDUP_REMOVED lines=15> */
.L_x_1160:


//--------------------- .text._ZN10layer_norm13ln_fwd_kernelINS_13Kernel_traitsI6__halffS2_fjLj2048ELj1ELj4ELj1ELj16ENS_18Kernel_traits_baseILj2048ES2_fS2_fjLj128EEEEEEEvNS_9FwdParamsE --------------------------
	.section	.text._ZN10layer_norm13ln_fwd_kernelINS_13Kernel_traitsI6__halffS2_fjLj2048ELj1ELj4ELj1ELj16ENS_18Kernel_traits_baseILj2048ES2_fS2_fjLj128EEEEEEEvNS_9FwdParamsE,"ax",@progbits
	.sectioninfo	@"SHI_REGISTERS=147"
	.align	128
        .global         _ZN10layer_norm13ln_fwd_kernelINS_13Kernel_traitsI6__halffS2_fjLj2048ELj1ELj4ELj1ELj16ENS_18Kernel_traits_baseILj2048ES2_fS2_fjLj128EEEEEEEvNS_9FwdParamsE
        .type           _ZN10layer_norm13ln_fwd_kernelINS_13Kernel_traitsI6__halffS2_fjLj2048ELj1ELj4ELj1ELj16ENS_18Kernel_traits_baseILj2048ES2_fS2_fjLj128EEEEEEEvNS_9FwdParamsE,@function
        .size           _ZN10layer_norm13ln_fwd_kernelINS_13Kernel_traitsI6__halffS2_fjLj2048ELj1ELj4ELj1ELj16ENS_18Kernel_traits_baseILj2048ES2_fS2_fjLj128EEEEEEEvNS_9FwdParamsE,(.L_x_1161 - _ZN10layer_norm13ln_fwd_kernelINS_13Kernel_traitsI6__halffS2_fjLj2048ELj1ELj4ELj1ELj16ENS_18Kernel_traits_baseILj2048ES2_fS2_fjLj128EEEEEEEvNS_9FwdParamsE)
        .other          _ZN10layer_norm13ln_fwd_kernelINS_13Kernel_traitsI6__halffS2_fjLj2048ELj1ELj4ELj1ELj16ENS_18Kernel_traits_baseILj2048ES2_fS2_fjLj128EEEEEEEvNS_9FwdParamsE,@"STO_CUDA_ENTRY STV_DEFAULT"
_ZN10layer_norm13ln_fwd_kernelINS_13Kernel_traitsI6__halffS2_fjLj2048ELj1ELj4ELj1ELj16ENS_18Kernel_traits_baseILj2048ES2_fS2_fjLj128EEEEEEEvNS_9FwdParamsE:
.text._ZN10layer_norm13ln_fwd_kernelINS_13Kernel_traitsI6__halffS2_fjLj2048ELj1ELj4ELj1ELj16ENS_18Kernel_traits_baseILj2048ES2_fS2_fjLj128EEEEEEEvNS_9FwdParamsE:
        /* <DEDUP_REMOVED lines=46> */
.L_x_929:
        /* <DEDUP_REMOVED lines=118> */
.L_x_930:
        /* <DEDUP_REMOVED lines=148> */
.L_x_931:
[----:B------:R-:W-:Y:S01]  /*1380*/  MOV R30, 0x3a000000 ;  /* 0x3a000000001e7802 */ /* 0x000fe20000000f00 */
[----:B-1----:R-:W-:Y:S01]  /*1390*/  FADD.FTZ R133, R133, R136 ;  /* 0x0000008885857221 */ /* 0x002fe20000010000 */
[----:B------:R-:W-:Y:S01]  /*13a0*/  HFMA2.MMA R131, -RZ, RZ, 0, 2.384185791015625e-07 ;  /* 0x00000004ff837435 */ /* 0x000fe200000001ff */
[----:B------:R-:W1:Y:S01]  /*13b0*/  S2R R130, SR_TID.X ;  /* 0x0000000000827919 */ /* 0x000e620000002100 */
[----:B-----5:R-:W-:Y:S01]  /*13c0*/  SHF.R.U64 R144, R122, 0x10, R123 ;  /* 0x000000107a907819 */ /* 0x020fe2000000127b */
[----:B------:R-:W-:Y:S01]  /*13d0*/  FFMA.FTZ R133, R133, R30, c[0x0][0x1b0] ;  /* 0x00006c0085857623 */ /* 0x000fe2000001001e */
[----:B------:R-:W-:Y:S02]  /*13e0*/  SHF.L.U32 R135, R0, 0x9, RZ ;  /* 0x0000000900877819 */ /* 0x000fe400000006ff */
[----:B------:R-:W-:-:S03]  /*13f0*/  SHF.R.U32.HI R142, RZ, 0x10, R125 ;  /* 0x00000010ff8e7819 */ /* 0x000fc6000001167d */
[----:B------:R-:W2:Y:S01]  /*1400*/  MUFU.RSQ R133, R133 ;  /* 0x0000008500857308 */ /* 0x000ea20000001400 */
[----:B------:R-:W-:-:S04]  /*1410*/  @!P0 IMAD.WIDE R30, R0, R131, c[0x0][0x180] ;  /* 0x00006000001e8625 */ /* 0x000fc800078e0283 */
[----:B------:R-:W-:Y:S01]  /*1420*/  @!P0 IMAD.WIDE R32, R0, R131, c[0x0][0x188] ;  /* 0x0000620000208625 */ /* 0x000fe200078e0283 */
[----:B------:R3:W-:Y:S03]  /*1430*/  @!P0 STG.E [R30.64], R132 ;  /* 0x000000841e008986 */ /* 0x0007e6000c101904 */
[----:B------:R-:W-:Y:S02]  /*1440*/  IMAD R0, R131, c[0x0][0x160], R0 ;  /* 0x0000580083007a24 */ /* 0x000fe400078e0200 */
[C---:B--2---:R-:W-:Y:S01]  /*1450*/  FMUL.FTZ R39, R133.reuse, R39 ;  /* 0x0000002785277220 */ /* 0x044fe20000410000 */
[----:B------:R2:W-:Y:S01]  /*1460*/  @!P0 STG.E [R32.64], R133 ;  /* 0x0000008520008986 */ /* 0x0005e2000c101904 */
[C---:B------:R-:W-:Y:S01]  /*1470*/  FMUL.FTZ R37, R133.reuse, R37 ;  /* 0x0000002585257220 */ /* 0x040fe20000410000 */
[----:B-1----:R-:W-:Y:S01]  /*1480*/  LOP3.LUT R130, R130, 0x1f, RZ, 0xc0, !PT ;  /* 0x0000001f82827812 */ /* 0x002fe200078ec0ff */
[C---:B------:R-:W-:Y:S01]  /*1490*/  FMUL.FTZ R40, R133.reuse, R40 ;  /* 0x0000002885287220 */ /* 0x040fe20000410000 */
[----:B---3--:R-:W-:Y:S01]  /*14a0*/  F2FP.PACK_AB R31, RZ, R39 ;  /* 0x00000027ff1f723e */ /* 0x008fe200000000ff */
        /* <DEDUP_REMOVED lines=26> */
[C---:B------:R-:W-:Y:S01]  /*1650*/  FMUL.FTZ R64, R133.reuse, R64 ;  /* 0x0000004085407220 */ /* 0x040fe20000410000 */
[----:B--2---:R-:W-:Y:S01]  /*1660*/  F2FP.PACK_AB R33, RZ, R49 ;  /* 0x00000031ff21723e */ /* 0x004fe200000000ff */
        /* <DEDUP_REMOVED lines=39> */
[----:B------:R-:W-:Y:S01]  /*18e0*/  LOP3.LUT R130, R135, 0xfffffe00, R130, 0xe2, !PT ;  /* 0xfffffe0087827812 */ /* 0x000fe200078ee282 */
        /* <DEDUP_REMOVED lines=17> */
[----:B------:R-:W-:Y:S01]  /*1a00*/  SHF.R.U64 R9, R88, 0x10, R89 ;  /* 0x0000001058097819 */ /* 0x000fe20000001259 */
[C---:B------:R-:W-:Y:S01]  /*1a10*/  FMUL.FTZ R38, R133.reuse, R38 ;  /* 0x0000002685267220 */ /* 0x040fe20000410000 */
[----:B------:R-:W-:Y:S01]  /*1a20*/  SHF.R.U64 R56, R120, 0x10, R121 ;  /* 0x0000001078387819 */ /* 0x000fe20000001279 */
[C---:B------:R-:W-:Y:S01]  /*1a30*/  FMUL.FTZ R41, R133.reuse, R41 ;  /* 0x0000002985297220 */ /* 0x040fe20000410000 */
[----:B------:R-:W-:Y:S01]  /*1a40*/  SHF.R.U32.HI R17, RZ, 0x10, R87 ;  /* 0x00000010ff117819 */ /* 0x000fe20000011657 */
[C---:B------:R-:W-:Y:S01]  /*1a50*/  FMUL.FTZ R42, R133.reuse, R42 ;  /* 0x0000002a852a7220 */ /* 0x040fe20000410000 */
[--C-:B------:R-:W-:Y:S01]  /*1a60*/  SHF.R.U32.HI R144, RZ, 0x10, R119.reuse ;  /* 0x00000010ff907819 */ /* 0x100fe20000011677 */
[C---:B------:R-:W-:Y:S01]  /*1a70*/  FMUL.FTZ R43, R133.reuse, R43 ;  /* 0x0000002b852b7220 */ /* 0x040fe20000410000 */
[----:B------:R-:W-:Y:S01]  /*1a80*/  F2FP.PACK_AB R25, RZ, R25 ;  /* 0x00000019ff19723e */ /* 0x000fe200000000ff */
[C---:B------:R-:W-:Y:S01]  /*1a90*/  FMUL.FTZ R44, R133.reuse, R44 ;  /* 0x0000002c852c7220 */ /* 0x040fe20000410000 */
[----:B------:R-:W-:Y:S01]  /*1aa0*/  SHF.R.U64 R142, R118, 0x10, R119 ;  /* 0x00000010768e7819 */ /* 0x000fe20000001277 */
        /* <DEDUP_REMOVED lines=19> */
[----:B------:R-:W-:Y:S01]  /*1be0*/  SHF.R.U32.HI R21, RZ, 0x10, R83 ;  /* 0x00000010ff157819 */ /* 0x000fe20000011653 */
[C---:B------:R-:W-:Y:S01]  /*1bf0*/  FMUL.FTZ R65, R133.reuse, R65 ;  /* 0x0000004185417220 */ /* 0x040fe20000410000 */
[----:B------:R-:W-:Y:S01]  /*1c00*/  F2FP.PACK_AB R29, RZ, R29 ;  /* 0x0000001dff1d723e */ /* 0x000fe200000000ff */
[C---:B------:R-:W-:Y:S01]  /*1c10*/  FMUL.FTZ R66, R133.reuse, R66 ;  /* 0x0000004285427220 */ /* 0x040fe20000410000 */
[----:B------:R-:W-:Y:S01]  /*1c20*/  HFMA2 R57, R142.H0_H0, R25.H0_H0, R57.H0_H0 ;  /* 0x200000198e397231 */ /* 0x000fe20000040839 */
[----:B------:R-:W-:Y:S01]  /*1c30*/  FMUL.FTZ R67, R133, R67 ;  /* 0x0000004385437220 */ /* 0x000fe20000410000 */
[----:B------:R-:W-:Y:S01]  /*1c40*/  F2FP.PACK_AB R133, RZ, R53 ;  /* 0x00000035ff85723e */ /* 0x000fe200000000ff */
[----:B------:R-:W-:Y:S01]  /*1c50*/  HFMA2 R37, R106.H0_H0, R37.H0_H0, R74.H0_H0 ;  /* 0x200000256a257231 */ /* 0x000fe2000004084a */
[----:B------:R-:W-:Y:S01]  /*1c60*/  SHF.R.U64 R53, R92, 0x10, R93 ;  /* 0x000000105c357819 */ /* 0x000fe2000000125d */
[----:B------:R-:W-:Y:S01]  /*1c70*/  HFMA2 R51, R102.H0_H0, R51.H0_H0, R70.H0_H0 ;  /* 0x2000003366337231 */ /* 0x000fe20000040846 */
[----:B------:R-:W-:Y:S01]  /*1c80*/  F2FP.PACK_AB R138, RZ, R138 ;  /* 0x0000008aff8a723e */ /* 0x000fe200000000ff */
[----:B------:R-:W-:Y:S01]  /*1c90*/  HFMA2 R49, R98.H0_H0, R49.H0_H0, R2.H0_H0 ;  /* 0x2000003162317231 */ /* 0x000fe20000040802 */
[----:B------:R-:W-:Y:S01]  /*1ca0*/  SHF.R.U64 R47, R84, 0x10, R85 ;  /* 0x00000010542f7819 */ /* 0x000fe20000001255 */
[----:B------:R-:W-:Y:S01]  /*1cb0*/  HFMA2 R53, R64.H0_H0, R13.H0_H0, R53.H0_H0 ;  /* 0x2000000d40357231 */ /* 0x000fe20000040835 */
[----:B------:R-:W-:-:S02]  /*1cc0*/  SHF.R.U32.HI R13, RZ, 0x10, R89 ;  /* 0x00000010ff0d7819 */ /* 0x000fc40000011659 */
[----:B------:R-:W-:Y:S02]  /*1cd0*/  SHF.R.U32.HI R64, RZ, 0x10, R121 ;  /* 0x00000010ff407819 */ /* 0x000fe40000011679 */
[----:B------:R-:W-:Y:S02]  /*1ce0*/  SHF.R.U64 R56, R116, 0x10, R117 ;  /* 0x0000001074387819 */ /* 0x000fe40000001275 */
[----:B------:R-:W-:Y:S01]  /*1cf0*/  SHF.R.U32.HI R9, RZ, 0x10, R85 ;  /* 0x00000010ff097819 */ /* 0x000fe20000011655 */
[----:B------:R-:W-:Y:S01]  /*1d00*/  HFMA2 R23, R64.H0_H0, R23.H0_H0, R13.H0_H0 ;  /* 0x2000001740177231 */ /* 0x000fe2000004080d */
[--C-:B------:R-:W-:Y:S01]  /*1d10*/  SHF.R.U64 R13, R114, 0x10, R115.reuse ;  /* 0x00000010720d7819 */ /* 0x100fe20000001273 */
[----:B------:R-:W-:Y:S01]  /*1d20*/  HFMA2 R47, R56.H0_H0, R29.H0_H0, R47.H0_H0 ;  /* 0x2000001d382f7231 */ /* 0x000fe2000004082f */
[----:B------:R-:W-:Y:S02]  /*1d30*/  SHF.R.U32.HI R64, RZ, 0x10, R115 ;  /* 0x00000010ff407819 */ /* 0x000fe40000011673 */
[----:B------:R-:W-:Y:S01]  /*1d40*/  SHF.R.U32.HI R5, RZ, 0x10, R117 ;  /* 0x00000010ff057819 */ /* 0x000fe20000011675 */
[----:B------:R-:W-:Y:S01]  /*1d50*/  HFMA2 R140, R13.H0_H0, R140.H0_H0, R17.H0_H0 ;  /* 0x2000008c0d8c7231 */ /* 0x000fe20000040811 */
[----:B------:R-:W-:Y:S01]  /*1d60*/  SHF.R.U64 R25, R80, 0x10, R81 ;  /* 0x0000001050197819 */ /* 0x000fe20000001251 */
[----:B------:R-:W-:Y:S01]  /*1d70*/  HFMA2 R35, R64.H0_H0, R35.H0_H0, R21.H0_H0 ;  /* 0x2000002340237231 */ /* 0x000fe20000040815 */
[----:B------:R-:W-:Y:S01]  /*1d80*/  SHF.R.U64 R45, R112, 0x10, R113 ;  /* 0x00000010702d7819 */ /* 0x000fe20000001271 */
[----:B------:R-:W-:Y:S01]  /*1d90*/  HFMA2 R138, R5.H0_H0, R138.H0_H0, R9.H0_H0 ;  /* 0x2000008a058a7231 */ /* 0x000fe20000040809 */
[----:B------:R-:W-:-:S02]  /*1da0*/  F2FP.PACK_AB R43, RZ, R43 ;  /* 0x0000002bff2b723e */ /* 0x000fc400000000ff */
[----:B------:R-:W-:Y:S01]  /*1db0*/  SHF.R.U32.HI R13, RZ, 0x10, R79 ;  /* 0x00000010ff0d7819 */ /* 0x000fe2000001164f */
[----:B------:R-:W-:Y:S01]  /*1dc0*/  HFMA2 R45, R45.H0_H0, R30.H0_H0, R25.H0_H0 ;  /* 0x2000001e2d2d7231 */ /* 0x000fe20000040819 */
[----:B------:R-:W-:Y:S02]  /*1dd0*/  SHF.R.U32.HI R64, RZ, 0x10, R111 ;  /* 0x00000010ff407819 */ /* 0x000fe4000001166f */
[----:B------:R-:W-:Y:S02]  /*1de0*/  F2FP.PACK_AB R41, RZ, R41 ;  /* 0x00000029ff29723e */ /* 0x000fe400000000ff */
[----:B------:R-:W-:Y:S01]  /*1df0*/  SHF.R.U32.HI R5, RZ, 0x10, R81 ;  /* 0x00000010ff057819 */ /* 0x000fe20000011651 */
[----:B------:R-:W-:Y:S01]  /*1e00*/  HFMA2 R43, R64.H0_H0, R43.H0_H0, R13.H0_H0 ;  /* 0x2000002b402b7231 */ /* 0x000fe2000004080d */
[----:B------:R-:W-:Y:S02]  /*1e10*/  SHF.R.U32.HI R30, RZ, 0x10, R113 ;  /* 0x00000010ff1e7819 */ /* 0x000fe40000011671 */
        /* <DEDUP_REMOVED lines=31> */
[----:B------:R-:W-:Y:S02]  /*2010*/  F2FP.PACK_AB R6, RZ, R6 ;  /* 0x00000006ff06723e */ /* 0x000fe400000000ff */
[----:B------:R-:W-:Y:S01]  /*2020*/  F2FP.PACK_AB R67, RZ, R67 ;  /* 0x00000043ff43723e */ /* 0x000fe200000000ff */
[----:B------:R-:W-:Y:S01]  /*2030*/  HFMA2 R5, R134.H0_H0, R65.H0_H0, R21.H0_H0 ;  /* 0x2000004186057231 */ /* 0x000fe20000040815 */
[----:B------:R-:W-:Y:S01]  /*2040*/  SHF.R.U32.HI R133, RZ, 0x10, R3 ;  /* 0x00000010ff857819 */ /* 0x000fe20000011603 */
[----:B------:R-:W-:Y:S01]  /*2050*/  HFMA2 R6, R129.H0_H0, R6.H0_H0, R97.H0_H0 ;  /* 0x2000000681067231 */ /* 0x000fe20000040861 */
[----:B------:R-:W-:-:S02]  /*2060*/  SHF.R.U32.HI R142, RZ, 0x10, R99 ;  /* 0x00000010ff8e7819 */ /* 0x000fc40000011663 */
[----:B------:R-:W-:Y:S02]  /*2070*/  F2FP.PACK_AB R8, RZ, R8 ;  /* 0x00000008ff08723e */ /* 0x000fe400000000ff */
[----:B------:R-:W-:Y:S01]  /*2080*/  SHF.R.U64 R9, R68, 0x10, R69 ;  /* 0x0000001044097819 */ /* 0x000fe20000001245 */
[----:B------:R-:W-:Y:S01]  /*2090*/  HFMA2 R21, R142.H0_H0, R67.H0_H0, R133.H0_H0 ;  /* 0x200000438e157231 */ /* 0x000fe20000040885 */
[----:B------:R-:W-:Y:S01]  /*20a0*/  SHF.R.U64 R64, R100, 0x10, R101 ;  /* 0x0000001064407819 */ /* 0x000fe20000001265 */
[----:B------:R-:W-:Y:S01]  /*20b0*/  HFMA2 R67, R126.H0_H0, R8.H0_H0, R94.H0_H0 ;  /* 0x200000087e437231 */ /* 0x000fe2000004085e */
[----:B------:R-:W-:Y:S02]  /*20c0*/  F2FP.PACK_AB R16, RZ, R16 ;  /* 0x00000010ff10723e */ /* 0x000fe400000000ff */
        /* <DEDUP_REMOVED lines=10> */
[----:B------:R-:W-:Y:S01]  /*2170*/  SHF.R.U32.HI R25, RZ, 0x10, R69 ;  /* 0x00000010ff197819 */ /* 0x000fe20000011645 */
[----:B------:R-:W-:Y:S01]  /*2180*/  HFMA2 R24, R110.H0_H0, R39.H0_H0, R78.H0_H0 ;  /* 0x200000276e187231 */ /* 0x000fe2000004084e */
[----:B------:R-:W-:-:S02]  /*2190*/  SHF.R.U32.HI R132, RZ, 0x10, R101 ;  /* 0x00000010ff847819 */ /* 0x000fc40000011665 */
[----:B------:R-:W-:Y:S02]  /*21a0*/  F2FP.PACK_AB R4, RZ, R4 ;  /* 0x00000004ff04723e */ /* 0x000fe400000000ff */
[----:B------:R-:W-:Y:S01]  /*21b0*/  F2FP.PACK_AB R14, RZ, R14 ;  /* 0x0000000eff0e723e */ /* 0x000fe200000000ff */
[----:B------:R-:W-:Y:S01]  /*21c0*/  HFMA2 R25, R132.H0_H0, R63.H0_H0, R25.H0_H0 ;  /* 0x2000003f84197231 */ /* 0x000fe20000040819 */
[----:B------:R-:W-:Y:S01]  /*21d0*/  LOP3.LUT R61, R61, 0xffff, RZ, 0xc0, !PT ;  /* 0x0000ffff3d3d7812 */ /* 0x000fe200078ec0ff */
[----:B------:R-:W-:Y:S01]  /*21e0*/  HFMA2 R4, R128.H0_H0, R4.H0_H0, R96.H0_H0 ;  /* 0x2000000480047231 */ /* 0x000fe20000040860 */
[----:B------:R-:W-:Y:S01]  /*21f0*/  F2FP.PACK_AB R20, RZ, R20 ;  /* 0x00000014ff14723e */ /* 0x000fe200000000ff */
[----:B------:R-:W-:Y:S01]  /*2200*/  HFMA2 R63, R125.H0_H0, R14.H0_H0, R93.H0_H0 ;  /* 0x2000000e7d3f7231 */ /* 0x000fe2000004085d */
[----:B------:R-:W-:Y:S02]  /*2210*/  F2FP.PACK_AB R10, RZ, R10 ;  /* 0x0000000aff0a723e */ /* 0x000fe400000000ff */
[C---:B------:R-:W-:Y:S01]  /*2220*/  SHF.L.U32 R55, R65.reuse, 0x10, RZ ;  /* 0x0000001041377819 */ /* 0x040fe200000006ff */
[----:B------:R-:W-:Y:S01]  /*2230*/  HFMA2 R14, R120.H0_H0, R20.H0_H0, R88.H0_H0 ;  /* 0x20000014780e7231 */ /* 0x000fe20000040858 */
[----:B------:R-:W-:Y:S01]  /*2240*/  LOP3.LUT R6, R6, 0xffff, RZ, 0xc0, !PT ;  /* 0x0000ffff06067812 */ /* 0x000fe200078ec0ff */
[----:B------:R-:W-:Y:S01]  /*2250*/  HFMA2 R10, R127.H0_H0, R10.H0_H0, R95.H0_H0 ;  /* 0x2000000a7f0a7231 */ /* 0x000fe2000004085f */
[----:B------:R-:W-:-:S02]  /*2260*/  SHF.L.U64.HI R65, R65, 0x10, RZ ;  /* 0x0000001041417819 */ /* 0x000fc400000102ff */
[----:B------:R-:W-:Y:S02]  /*2270*/  PRMT R38, R67, 0x7610, R38 ;  /* 0x0000761043267816 */ /* 0x000fe40000000026 */
[----:B------:R-:W-:Y:S02]  /*2280*/  SHF.L.U32 R39, R61, 0x10, RZ ;  /* 0x000000103d277819 */ /* 0x000fe400000006ff */
[----:B------:R-:W-:Y:S02]  /*2290*/  F2FP.PACK_AB R18, RZ, R18 ;  /* 0x00000012ff12723e */ /* 0x000fe400000000ff */
[----:B------:R-:W-:Y:S02]  /*22a0*/  LOP3.LUT R53, R53, 0xffff, RZ, 0xc0, !PT ;  /* 0x0000ffff35357812 */ /* 0x000fe400078ec0ff */
[----:B------:R-:W-:Y:S01]  /*22b0*/  LOP3.LUT R20, R6, 0xffff0000, R65, 0xf8, !PT ;  /* 0xffff000006147812 */ /* 0x000fe200078ef841 */
[----:B------:R-:W-:Y:S01]  /*22c0*/  HFMA2 R18, R123.H0_H0, R18.H0_H0, R91.H0_H0 ;  /* 0x200000127b127231 */ /* 0x000fe2000004085b */
[----:B------:R-:W-:-:S02]  /*22d0*/  LOP3.LUT R6, R39, 0xffff, R38, 0xf8, !PT ;  /* 0x0000ffff27067812 */ /* 0x000fc400078ef826 */
[----:B------:R-:W-:Y:S02]  /*22e0*/  LOP3.LUT R59, R59, 0xffff, RZ, 0xc0, !PT ;  /* 0x0000ffff3b3b7812 */ /* 0x000fe400078ec0ff */
[----:B------:R-:W-:Y:S02]  /*22f0*/  SHF.L.U64.HI R39, R61, 0x10, RZ ;  /* 0x000000103d277819 */ /* 0x000fe400000102ff */
[----:B------:R-:W-:Y:S02]  /*2300*/  F2FP.PACK_AB R22, RZ, R22 ;  /* 0x00000016ff16723e */ /* 0x000fe400000000ff */
[----:B------:R-:W-:Y:S02]  /*2310*/  F2FP.PACK_AB R26, RZ, R26 ;  /* 0x0000001aff1a723e */ /* 0x000fe400000000ff */
[----:B------:R-:W-:Y:S01]  /*2320*/  LOP3.LUT R4, R55, 0xffff, R4, 0xf8, !PT ;  /* 0x0000ffff37047812 */ /* 0x000fe200078ef804 */
[----:B------:R-:W-:Y:S01]  /*2330*/  HFMA2 R22, R121.H0_H0, R22.H0_H0, R89.H0_H0 ;  /* 0x2000001679167231 */ /* 0x000fe20000040859 */
[----:B------:R-:W-:Y:S01]  /*2340*/  LOP3.LUT R38, R63, 0xffff, RZ, 0xc0, !PT ;  /* 0x0000ffff3f267812 */ /* 0x000fe200078ec0ff */
[----:B------:R-:W-:Y:S01]  /*2350*/  HFMA2 R26, R119.H0_H0, R26.H0_H0, R87.H0_H0 ;  /* 0x2000001a771a7231 */ /* 0x000fe20000040857 */
[----:B------:R-:W-:-:S02]  /*2360*/  SHF.L.U64.HI R61, R53, 0x10, RZ ;  /* 0x00000010353d7819 */ /* 0x000fc400000102ff */
[----:B------:R-:W-:Y:S02]  /*2370*/  F2FP.PACK_AB R137, RZ, R137 ;  /* 0x00000089ff89723e */ /* 0x000fe400000000ff */
[----:B------:R-:W-:Y:S02]  /*2380*/  SHF.L.U32 R55, R53, 0x10, RZ ;  /* 0x0000001035377819 */ /* 0x000fe400000006ff */
[----:B------:R-:W-:Y:S01]  /*2390*/  LOP3.LUT R10, R10, 0xffff, RZ, 0xc0, !PT ;  /* 0x0000ffff0a0a7812 */ /* 0x000fe200078ec0ff */
[----:B------:R-:W-:Y:S01]  /*23a0*/  HFMA2 R137, R117.H0_H0, R137.H0_H0, R85.H0_H0 ;  /* 0x2000008975897231 */ /* 0x000fe20000040855 */
[----:B------:R-:W-:Y:S02]  /*23b0*/  LOP3.LUT R57, R57, 0xffff, RZ, 0xc0, !PT ;  /* 0x0000ffff39397812 */ /* 0x000fe400078ec0ff */
[----:B------:R-:W-:Y:S02]  /*23c0*/  SHF.L.U32 R53, R59, 0x10, RZ ;  /* 0x000000103b357819 */ /* 0x000fe400000006ff */
[----:B------:R-:W-:-:S02]  /*23d0*/  LOP3.LUT R38, R38, 0xffff0000, R61, 0xf8, !PT ;  /* 0xffff000026267812 */ /* 0x000fc400078ef83d */
[----:B------:R-:W-:Y:S02]  /*23e0*/  LOP3.LUT R48, R48, 0xffff, RZ, 0xc0, !PT ;  /* 0x0000ffff30307812 */ /* 0x000fe400078ec0ff */
[----:B------:R-:W-:Y:S02]  /*23f0*/  LOP3.LUT R8, R55, 0xffff, R8, 0xf8, !PT ;  /* 0x0000ffff37087812 */ /* 0x000fe400078ef808 */
[----:B------:R-:W-:Y:S02]  /*2400*/  LOP3.LUT R18, R18, 0xffff, RZ, 0xc0, !PT ;  /* 0x0000ffff12127812 */ /* 0x000fe400078ec0ff */
[----:B------:R-:W-:Y:S02]  /*2410*/  SHF.L.U64.HI R61, R59, 0x10, RZ ;  /* 0x000000103b3d7819 */ /* 0x000fe400000102ff */
[----:B------:R-:W-:Y:S02]  /*2420*/  F2FP.PACK_AB R34, RZ, R34 ;  /* 0x00000022ff22723e */ /* 0x000fe400000000ff */
[----:B------:R-:W-:-:S02]  /*2430*/  LOP3.LUT R39, R10, 0xffff0000, R39, 0xf8, !PT ;  /* 0xffff00000a277812 */ /* 0x000fc400078ef827 */
[----:B------:R-:W-:Y:S01]  /*2440*/  SHF.L.U32 R55, R57, 0x10, RZ ;  /* 0x0000001039377819 */ /* 0x000fe200000006ff */
[----:B------:R-:W-:Y:S01]  /*2450*/  HFMA2 R34, R115.H0_H0, R34.H0_H0, R83.H0_H0 ;  /* 0x2000002273227231 */ /* 0x000fe20000040853 */
[----:B------:R-:W-:Y:S02]  /*2460*/  LOP3.LUT R10, R53, 0xffff, R64, 0xf8, !PT ;  /* 0x0000ffff350a7812 */ /* 0x000fe400078ef840 */
[----:B------:R-:W-:Y:S02]  /*2470*/  LOP3.LUT R47, R47, 0xffff, RZ, 0xc0, !PT ;  /* 0x0000ffff2f2f7812 */ /* 0x000fe400078ec0ff */
[C---:B------:R-:W-:Y:S02]  /*2480*/  SHF.L.U32 R53, R48.reuse, 0x10, RZ ;  /* 0x0000001030357819 */ /* 0x040fe400000006ff */
[----:B------:R-:W-:Y:S02]  /*2490*/  SHF.L.U64.HI R59, R48, 0x10, RZ ;  /* 0x00000010303b7819 */ /* 0x000fe400000102ff */
[----:B------:R-:W-:-:S02]  /*24a0*/  LOP3.LUT R48, R18, 0xffff0000, R61, 0xf8, !PT ;  /* 0xffff000012307812 */ /* 0x000fc400078ef83d */
[----:B------:R-:W-:Y:S02]  /*24b0*/  F2FP.PACK_AB R28, RZ, R28 ;  /* 0x0000001cff1c723e */ /* 0x000fe400000000ff */
[----:B------:R-:W-:Y:S02]  /*24c0*/  LOP3.LUT R22, R22, 0xffff, RZ, 0xc0, !PT ;  /* 0x0000ffff16167812 */ /* 0x000fe400078ec0ff */
[----:B------:R-:W-:Y:S01]  /*24d0*/  LOP3.LUT R16, R55, 0xffff, R16, 0xf8, !PT ;  /* 0x0000ffff37107812 */ /* 0x000fe200078ef810 */
[----:B------:R-:W-:Y:S01]  /*24e0*/  HFMA2 R28, R116.H0_H0, R28.H0_H0, R84.H0_H0 ;  /* 0x2000001c741c7231 */ /* 0x000fe20000040854 */
[----:B------:R-:W-:Y:S02]  /*24f0*/  LOP3.LUT R18, R26, 0xffff, RZ, 0xc0, !PT ;  /* 0x0000ffff1a127812 */ /* 0x000fe400078ec0ff */
[----:B------:R-:W-:Y:S02]  /*2500*/  LOP3.LUT R55, R137, 0xffff, RZ, 0xc0, !PT ;  /* 0x0000ffff89377812 */ /* 0x000fe400078ec0ff */
[----:B------:R-:W-:-:S02]  /*2510*/  SHF.L.U64.HI R26, R47, 0x10, RZ ;  /* 0x000000102f1a7819 */ /* 0x000fc400000102ff */
[----:B------:R-:W-:Y:S02]  /*2520*/  LOP3.LUT R14, R53, 0xffff, R14, 0xf8, !PT ;  /* 0x0000ffff350e7812 */ /* 0x000fe400078ef80e */
[----:B------:R-:W-:Y:S02]  /*2530*/  LOP3.LUT R53, R22, 0xffff0000, R59, 0xf8, !PT ;  /* 0xffff000016357812 */ /* 0x000fe400078ef83b */
[----:B------:R-:W-:Y:S02]  /*2540*/  SHF.L.U64.HI R59, R57, 0x10, RZ ;  /* 0x00000010393b7819 */ /* 0x000fe400000102ff */
[----:B------:R-:W-:Y:S02]  /*2550*/  LOP3.LUT R55, R55, 0xffff0000, R26, 0xf8, !PT ;  /* 0xffff000037377812 */ /* 0x000fe400078ef81a */
[----:B------:R-:W-:Y:S02]  /*2560*/  SHF.L.U32 R57, R47, 0x10, RZ ;  /* 0x000000102f397819 */ /* 0x000fe400000006ff */
[----:B------:R-:W-:-:S02]  /*2570*/  LOP3.LUT R26, R34, 0xffff, RZ, 0xc0, !PT ;  /* 0x0000ffff221a7812 */ /* 0x000fc400078ec0ff */
[----:B------:R-:W-:Y:S02]  /*2580*/  LOP3.LUT R45, R45, 0xffff, RZ, 0xc0, !PT ;  /* 0x0000ffff2d2d7812 */ /* 0x000fe400078ec0ff */
[----:B------:R-:W-:Y:S02]  /*2590*/  LOP3.LUT R34, R56, 0xffff, RZ, 0xc0, !PT ;  /* 0x0000ffff38227812 */ /* 0x000fe400078ec0ff */
[----:B------:R-:W-:Y:S02]  /*25a0*/  LOP3.LUT R47, R18, 0xffff0000, R59, 0xf8, !PT ;  /* 0xffff0000122f7812 */ /* 0x000fe400078ef83b */
[----:B------:R-:W-:Y:S02]  /*25b0*/  LOP3.LUT R18, R57, 0xffff, R28, 0xf8, !PT ;  /* 0x0000ffff39127812 */ /* 0x000fe400078ef81c */
[----:B------:R-:W-:Y:S02]  /*25c0*/  LOP3.LUT R12, R12, 0xffff, RZ, 0xc0, !PT ;  /* 0x0000ffff0c0c7812 */ /* 0x000fe400078ec0ff */
[----:B------:R-:W-:-:S02]  /*25d0*/  SHF.L.U64.HI R61, R45, 0x10, RZ ;  /* 0x000000102d3d7819 */ /* 0x000fc400000102ff */
[----:B------:R-:W-:Y:S02]  /*25e0*/  SHF.L.U32 R57, R34, 0x10, RZ ;  /* 0x0000001022397819 */ /* 0x000fe400000006ff */
[----:B------:R-:W-:Y:S02]  /*25f0*/  LOP3.LUT R56, R12, 0xffff0000, R61, 0xf8, !PT ;  /* 0xffff00000c387812 */ /* 0x000fe400078ef83d */
[----:B------:R-:W-:Y:S02]  /*2600*/  LOP3.LUT R12, R57, 0xffff, R24, 0xf8, !PT ;  /* 0x0000ffff390c7812 */ /* 0x000fe400078ef818 */
[----:B------:R-:W-:Y:S02]  /*2610*/  LOP3.LUT R24, R41, 0xffff, RZ, 0xc0, !PT ;  /* 0x0000ffff29187812 */ /* 0x000fe400078ec0ff */
[----:B------:R-:W-:Y:S02]  /*2620*/  PRMT R28, R37, 0x7610, R28 ;  /* 0x00007610251c7816 */ /* 0x000fe4000000001c */
[----:B------:R-:W-:-:S02]  /*2630*/  SHF.L.U32 R57, R24, 0x10, RZ ;  /* 0x0000001018397819 */ /* 0x000fc400000006ff */
[----:B------:R-:W-:Y:S02]  /*2640*/  F2FP.PACK_AB R36, RZ, R36 ;  /* 0x00000024ff24723e */ /* 0x000fe400000000ff */
[----:B------:R-:W-:Y:S02]  /*2650*/  F2FP.PACK_AB R42, RZ, R42 ;  /* 0x0000002aff2a723e */ /* 0x000fe400000000ff */
[----:B------:R-:W-:Y:S01]  /*2660*/  F2FP.PACK_AB R52, RZ, R52 ;  /* 0x00000034ff34723e */ /* 0x000fe200000000ff */
[----:B------:R-:W-:Y:S01]  /*2670*/  HFMA2 R36, R112.H0_H0, R36.H0_H0, R80.H0_H0 ;  /* 0x2000002470247231 */ /* 0x000fe20000040850 */
[----:B------:R-:W-:Y:S01]  /*2680*/  LOP3.LUT R140, R140, 0xffff, RZ, 0xc0, !PT ;  /* 0x0000ffff8c8c7812 */ /* 0x000fe200078ec0ff */
[----:B------:R-:W-:Y:S01]  /*2690*/  HFMA2 R42, R111.H0_H0, R42.H0_H0, R79.H0_H0 ;  /* 0x2000002a6f2a7231 */ /* 0x000fe2000004084f */
[----:B------:R-:W-:Y:S01]  /*26a0*/  F2FP.PACK_AB R66, RZ, R66 ;  /* 0x00000042ff42723e */ /* 0x000fe200000000ff */
[----:B------:R-:W-:Y:S01]  /*26b0*/  HFMA2 R52, R104.H0_H0, R52.H0_H0, R72.H0_H0 ;  /* 0x2000003468347231 */ /* 0x000fe20000040848 */
[----:B------:R-:W-:-:S02]  /*26c0*/  LOP3.LUT R28, R57, 0xffff, R28, 0xf8, !PT ;  /* 0x0000ffff391c7812 */ /* 0x000fc400078ef81c */
[----:B------:R-:W-:Y:S01]  /*26d0*/  LOP3.LUT R57, R17, 0xffff, RZ, 0xc0, !PT ;  /* 0x0000ffff11397812 */ /* 0x000fe200078ec0ff */
[----:B------:R-:W-:Y:S01]  /*26e0*/  HFMA2 R66, R99.H0_H0, R66.H0_H0, R3.H0_H0 ;  /* 0x2000004263427231 */ /* 0x000fe20000040803 */
[----:B------:R-:W-:Y:S02]  /*26f0*/  SHF.L.U64.HI R63, R140, 0x10, RZ ;  /* 0x000000108c3f7819 */ /* 0x000fe400000102ff */
[----:B------:R-:W-:Y:S02]  /*2700*/  SHF.L.U32 R59, R45, 0x10, RZ ;  /* 0x000000102d3b7819 */ /* 0x000fe400000006ff */
[----:B------:R-:W-:Y:S02]  /*2710*/  SHF.L.U32 R17, R57, 0x10, RZ ;  /* 0x0000001039117819 */ /* 0x000fe400000006ff */
[----:B------:R-:W-:Y:S02]  /*2720*/  LOP3.LUT R5, R5, 0xffff, RZ, 0xc0, !PT ;  /* 0x0000ffff05057812 */ /* 0x000fe400078ec0ff */
[----:B------:R-:W-:-:S02]  /*2730*/  LOP3.LUT R45, R26, 0xffff0000, R63, 0xf8, !PT ;  /* 0xffff00001a2d7812 */ /* 0x000fc400078ef83f */
[----:B------:R-:W-:Y:S02]  /*2740*/  LOP3.LUT R26, R59, 0xffff, R36, 0xf8, !PT ;  /* 0x0000ffff3b1a7812 */ /* 0x000fe400078ef824 */
[----:B------:R-:W-:Y:S02]  /*2750*/  LOP3.LUT R37, R42, 0xffff, RZ, 0xc0, !PT ;  /* 0x0000ffff2a257812 */ /* 0x000fe400078ec0ff */
[----:B------:R-:W-:Y:S02]  /*2760*/  LOP3.LUT R40, R40, 0xffff, RZ, 0xc0, !PT ;  /* 0x0000ffff28287812 */ /* 0x000fe400078ec0ff */
[----:B------:R-:W-:Y:S02]  /*2770*/  LOP3.LUT R36, R17, 0xffff, R52, 0xf8, !PT ;  /* 0x0000ffff11247812 */ /* 0x000fe400078ef834 */
[----:B------:R-:W-:Y:S02]  /*2780*/  SHF.L.U32 R42, R5, 0x10, RZ ;  /* 0x00000010052a7819 */ /* 0x000fe400000006ff */
[----:B------:R-:W-:-:S02]  /*2790*/  F2FP.PACK_AB R50, RZ, R50 ;  /* 0x00000032ff32723e */ /* 0x000fc400000000ff */
[----:B------:R-:W-:Y:S02]  /*27a0*/  LOP3.LUT R52, R66, 0xffff, RZ, 0xc0, !PT ;  /* 0x0000ffff42347812 */ /* 0x000fe400078ec0ff */
[----:B------:R-:W-:Y:S01]  /*27b0*/  SHF.L.U64.HI R5, R5, 0x10, RZ ;  /* 0x0000001005057819 */ /* 0x000fe200000102ff */
[----:B------:R-:W-:Y:S01]  /*27c0*/  HFMA2 R50, R107.H0_H0, R50.H0_H0, R75.H0_H0 ;  /* 0x200000326b327231 */ /* 0x000fe2000004084b */
[----:B------:R-:W-:Y:S02]  /*27d0*/  LOP3.LUT R7, R7, 0xffff, RZ, 0xc0, !PT ;  /* 0x0000ffff07077812 */ /* 0x000fe400078ec0ff */
[C---:B------:R-:W-:Y:S02]  /*27e0*/  SHF.L.U32 R41, R40.reuse, 0x10, RZ ;  /* 0x0000001028297819 */ /* 0x040fe400000006ff */
[----:B------:R-:W-:Y:S02]  /*27f0*/  SHF.L.U64.HI R59, R40, 0x10, RZ ;  /* 0x00000010283b7819 */ /* 0x000fe400000102ff */
[----:B------:R-:W-:-:S02]  /*2800*/  F2FP.PACK_AB R60, RZ, R60 ;  /* 0x0000003cff3c723e */ /* 0x000fc400000000ff */
[----:B------:R-:W-:Y:S02]  /*2810*/  LOP3.LUT R40, R33, 0xffff, RZ, 0xc0, !PT ;  /* 0x0000ffff21287812 */ /* 0x000fe400078ec0ff */
[----:B------:R-:W-:Y:S01]  /*2820*/  LOP3.LUT R52, R52, 0xffff0000, R5, 0xf8, !PT ;  /* 0xffff000034347812 */ /* 0x000fe200078ef805 */
[----:B------:R-:W-:Y:S01]  /*2830*/  HFMA2 R60, R100.H0_H0, R60.H0_H0, R68.H0_H0 ;  /* 0x2000003c643c7231 */ /* 0x000fe20000040844 */
[----:B------:R-:W-:Y:S02]  /*2840*/  F2FP.PACK_AB R62, RZ, R62 ;  /* 0x0000003eff3e723e */ /* 0x000fe400000000ff */
[----:B------:R-:W-:Y:S02]  /*2850*/  LOP3.LUT R17, R9, 0xffff, RZ, 0xc0, !PT ;  /* 0x0000ffff09117812 */ /* 0x000fe400078ec0ff */
[----:B------:R-:W-:Y:S01]  /*2860*/  PRMT R5, R20, 0x5410, R7 ;  /* 0x0000541014057816 */ /* 0x000fe20000000007 */
[----:B------:R-:W-:Y:S01]  /*2870*/  HFMA2 R62, R101.H0_H0, R62.H0_H0, R69.H0_H0 ;  /* 0x2000003e653e7231 */ /* 0x000fe20000040845 */
[----:B------:R-:W-:-:S02]  /*2880*/  SHF.L.U64.HI R33, R24, 0x10, RZ ;  /* 0x0000001018217819 */ /* 0x000fc400000102ff */
[----:B------:R-:W-:Y:S02]  /*2890*/  LOP3.LUT R20, R11, 0xffff, RZ, 0xc0, !PT ;  /* 0x0000ffff0b147812 */ /* 0x000fe400078ec0ff */
[----:B------:R-:W-:Y:S02]  /*28a0*/  SHF.L.U32 R24, R40, 0x10, RZ ;  /* 0x0000001028187819 */ /* 0x000fe400000006ff */
[----:B------:R-:W-:Y:S02]  /*28b0*/  SHF.L.U32 R9, R17, 0x10, RZ ;  /* 0x0000001011097819 */ /* 0x000fe400000006ff */
[----:B------:R-:W-:Y:S02]  /*28c0*/  LOP3.LUT R50, R50, 0xffff, RZ, 0xc0, !PT ;  /* 0x0000ffff32327812 */ /* 0x000fe400078ec0ff */
[----:B------:R-:W-:Y:S02]  /*28d0*/  LOP3.LUT R15, R15, 0xffff, RZ, 0xc0, !PT ;  /* 0x0000ffff0f0f7812 */ /* 0x000fe400078ec0ff */
[----:B------:R-:W-:-:S02]  /*28e0*/  PRMT R7, R39, 0x5410, R20 ;  /* 0x0000541027077816 */ /* 0x000fc40000000014 */
[----:B------:R-:W-:Y:S02]  /*28f0*/  LOP3.LUT R24, R24, 0xffff, R51, 0xf8, !PT ;  /* 0x0000ffff18187812 */ /* 0x000fe400078ef833 */
[----:B------:R-:W-:Y:S02]  /*2900*/  LOP3.LUT R20, R23, 0xffff, RZ, 0xc0, !PT ;  /* 0x0000ffff17147812 */ /* 0x000fe400078ec0ff */
[----:B------:R-:W-:Y:S02]  /*2910*/  SHF.L.U64.HI R51, R40, 0x10, RZ ;  /* 0x0000001028337819 */ /* 0x000fe400000102ff */
[----:B------:R-:W-:Y:S02]  /*2920*/  F2FP.PACK_AB R44, RZ, R44 ;  /* 0x0000002cff2c723e */ /* 0x000fe400000000ff */
[----:B------:R-:W-:Y:S02]  /*2930*/  LOP3.LUT R40, R9, 0xffff, R60, 0xf8, !PT ;  /* 0x0000ffff09287812 */ /* 0x000fe400078ef83c */
[----:B------:R-:W-:Y:S01]  /*2940*/  F2FP.PACK_AB R46, RZ, R46 ;  /* 0x0000002eff2e723e */ /* 0x000fe200000000ff */
[----:B------:R-:W-:Y:S01]  /*2950*/  HFMA2 R44, R108.H0_H0, R44.H0_H0, R76.H0_H0 ;  /* 0x2000002c6c2c7231 */ /* 0x000fe2000004084c */
[----:B------:R-:W-:-:S02]  /*2960*/  F2FP.PACK_AB R54, RZ, R54 ;  /* 0x00000036ff36723e */ /* 0x000fc400000000ff */
[----:B------:R-:W-:Y:S01]  /*2970*/  LOP3.LUT R33, R50, 0xffff0000, R33, 0xf8, !PT ;  /* 0xffff000032217812 */ /* 0x000fe200078ef821 */
[----:B------:R-:W-:Y:S01]  /*2980*/  HFMA2 R46, R109.H0_H0, R46.H0_H0, R77.H0_H0 ;  /* 0x2000002e6d2e7231 */ /* 0x000fe2000004084d */
[----:B------:R-:W-:Y:S01]  /*2990*/  PRMT R9, R38, 0x5410, R15 ;  /* 0x0000541026097816 */ /* 0x000fe2000000000f */
[----:B------:R-:W-:Y:S01]  /*29a0*/  HFMA2 R54, R105.H0_H0, R54.H0_H0, R73.H0_H0 ;  /* 0x2000003669367231 */ /* 0x000fe20000040849 */
[----:B------:R-:W-:Y:S02]  /*29b0*/  LOP3.LUT R50, R62, 0xffff, RZ, 0xc0, !PT ;  /* 0x0000ffff3e327812 */ /* 0x000fe400078ec0ff */
[----:B------:R-:W-:Y:S02]  /*29c0*/  SHF.L.U64.HI R17, R17, 0x10, RZ ;  /* 0x0000001011117819 */ /* 0x000fe400000102ff */
[----:B------:R-:W-:Y:S02]  /*29d0*/  PRMT R15, R53, 0x5410, R20 ;  /* 0x00005410350f7816 */ /* 0x000fe40000000014 */
[----:B------:R-:W-:-:S02]  /*29e0*/  LOP3.LUT R20, R27, 0xffff, RZ, 0xc0, !PT ;  /* 0x0000ffff1b147812 */ /* 0x000fc400078ec0ff */
[----:B------:R-:W-:Y:S02]  /*29f0*/  SHF.L.U64.HI R34, R34, 0x10, RZ ;  /* 0x0000001022227819 */ /* 0x000fe400000102ff */
[----:B------:R-:W-:Y:S02]  /*2a00*/  F2FP.PACK_AB R58, RZ, R58 ;  /* 0x0000003aff3a723e */ /* 0x000fe400000000ff */
[----:B------:R-:W-:Y:S02]  /*2a10*/  LOP3.LUT R50, R50, 0xffff0000, R17, 0xf8, !PT ;  /* 0xffff000032327812 */ /* 0x000fe400078ef811 */
[----:B------:R-:W-:Y:S01]  /*2a20*/  PRMT R17, R47, 0x5410, R20 ;  /* 0x000054102f117816 */ /* 0x000fe20000000014 */
[----:B------:R-:W-:Y:S01]  /*2a30*/  HFMA2 R58, R103.H0_H0, R58.H0_H0, R71.H0_H0 ;  /* 0x2000003a673a7231 */ /* 0x000fe20000040847 */
[----:B------:R-:W-:Y:S02]  /*2a40*/  LOP3.LUT R20, R35, 0xffff, RZ, 0xc0, !PT ;  /* 0x0000ffff23147812 */ /* 0x000fe400078ec0ff */
[----:B------:R-:W-:-:S02]  /*2a50*/  LOP3.LUT R37, R37, 0xffff0000, R34, 0xf8, !PT ;  /* 0xffff000025257812 */ /* 0x000fc400078ef822 */
[----:B------:R-:W-:Y:S02]  /*2a60*/  LOP3.LUT R34, R41, 0xffff, R44, 0xf8, !PT ;  /* 0x0000ffff29227812 */ /* 0x000fe400078ef82c */
[----:B------:R-:W-:Y:S02]  /*2a70*/  LOP3.LUT R31, R31, 0xffff, RZ, 0xc0, !PT ;  /* 0x0000ffff1f1f7812 */ /* 0x000fe400078ec0ff */
[----:B------:R-:W-:Y:S02]  /*2a80*/  LOP3.LUT R46, R46, 0xffff, RZ, 0xc0, !PT ;  /* 0x0000ffff2e2e7812 */ /* 0x000fe400078ec0ff */
[----:B------:R-:W-:Y:S02]  /*2a90*/  LOP3.LUT R44, R54, 0xffff, RZ, 0xc0, !PT ;  /* 0x0000ffff362c7812 */ /* 0x000fe400078ec0ff */
[----:B------:R-:W-:Y:S02]  /*2aa0*/  SHF.L.U64.HI R57, R57, 0x10, RZ ;  /* 0x0000001039397819 */ /* 0x000fe400000102ff */
[----:B------:R-:W-:-:S02]  /*2ab0*/  PRMT R23, R45, 0x5410, R20 ;  /* 0x000054102d177816 */ /* 0x000fc40000000014 */
[----:B------:R-:W-:Y:S02]  /*2ac0*/  LOP3.LUT R20, R43, 0xffff, RZ, 0xc0, !PT ;  /* 0x0000ffff2b147812 */ /* 0x000fe400078ec0ff */
[----:B------:R-:W-:Y:S02]  /*2ad0*/  PRMT R27, R56, 0x5410, R31 ;  /* 0x00005410381b7816 */ /* 0x000fe4000000001f */
[----:B------:R-:W-:Y:S02]  /*2ae0*/  LOP3.LUT R41, R46, 0xffff0000, R59, 0xf8, !PT ;  /* 0xffff00002e297812 */ /* 0x000fe400078ef83b */
[----:B------:R-:W-:Y:S02]  /*2af0*/  LOP3.LUT R44, R44, 0xffff0000, R57, 0xf8, !PT ;  /* 0xffff00002c2c7812 */ /* 0x000fe400078ef839 */
[----:B------:R-:W-:Y:S02]  /*2b00*/  LOP3.LUT R31, R32, 0xffff, RZ, 0xc0, !PT ;  /* 0x0000ffff201f7812 */ /* 0x000fe400078ec0ff */
[----:B------:R-:W-:-:S02]  /*2b10*/  LOP3.LUT R46, R58, 0xffff, RZ, 0xc0, !PT ;  /* 0x0000ffff3a2e7812 */ /* 0x000fc400078ec0ff */
[----:B------:R-:W-:Y:S02]  /*2b20*/  LOP3.LUT R38, R13, 0xffff, RZ, 0xc0, !PT ;  /* 0x0000ffff0d267812 */ /* 0x000fe400078ec0ff */
[----:B------:R-:W-:Y:S02]  /*2b30*/  PRMT R13, R37, 0x5410, R20 ;  /* 0x00005410250d7816 */ /* 0x000fe40000000014 */
[----:B------:R-:W-:Y:S02]  /*2b40*/  LOP3.LUT R20, R29, 0xffff, RZ, 0xc0, !PT ;  /* 0x0000ffff1d147812 */ /* 0x000fe400078ec0ff */
[----:B------:R-:W-:Y:S02]  /*2b50*/  PRMT R37, R44, 0x5410, R31 ;  /* 0x000054102c257816 */ /* 0x000fe4000000001f */
[----:B------:R-:W-:Y:S02]  /*2b60*/  LOP3.LUT R46, R46, 0xffff0000, R51, 0xf8, !PT ;  /* 0xffff00002e2e7812 */ /* 0x000fe400078ef833 */
[----:B------:R-:W-:-:S02]  /*2b70*/  LOP3.LUT R42, R42, 0xffff, R49, 0xf8, !PT ;  /* 0x0000ffff2a2a7812 */ /* 0x000fc400078ef831 */
[----:B------:R-:W-:Y:S02]  /*2b80*/  LOP3.LUT R31, R30, 0xffff, RZ, 0xc0, !PT ;  /* 0x0000ffff1e1f7812 */ /* 0x000fe400078ec0ff */
[----:B------:R-:W-:Y:S02]  /*2b90*/  MOV R49, 0x8 ;  /* 0x0000000800317802 */ /* 0x000fe40000000f00 */
[----:B------:R-:W-:Y:S02]  /*2ba0*/  PRMT R29, R33, 0x5410, R20 ;  /* 0x00005410211d7816 */ /* 0x000fe40000000014 */
[----:B------:R-:W-:Y:S02]  /*2bb0*/  LOP3.LUT R33, R25, 0xffff, RZ, 0xc0, !PT ;  /* 0x0000ffff19217812 */ /* 0x000fe400078ec0ff */
[----:B------:R-:W-:Y:S02]  /*2bc0*/  PRMT R25, R46, 0x5410, R31 ;  /* 0x000054102e197816 */ /* 0x000fe4000000001f */
[----:B------:R-:W-:Y:S01]  /*2bd0*/  LOP3.LUT R31, R21, 0xffff, RZ, 0xc0, !PT ;  /* 0x0000ffff151f7812 */ /* 0x000fe200078ec0ff */
[C---:B------:R-:W-:Y:S01]  /*2be0*/  IMAD.WIDE.U32 R20, R130.reuse, R49, c[0x0][0x178] ;  /* 0x00005e0082147625 */ /* 0x040fe200078e0031 */
[----:B------:R-:W-:-:S02]  /*2bf0*/  IADD3 R30, R130, 0x20, RZ ;  /* 0x00000020821e7810 */ /* 0x000fc40007ffe0ff */
[C---:B------:R-:W-:Y:S02]  /*2c00*/  IADD3 R32, R130.reuse, 0x40, RZ ;  /* 0x0000004082207810 */ /* 0x040fe40007ffe0ff */
[----:B------:R-:W-:Y:S01]  /*2c10*/  PRMT R35, R41, 0x5410, R38 ;  /* 0x0000541029237816 */ /* 0x000fe20000000026 */
[----:B------:R0:W-:Y:S01]  /*2c20*/  STG.E.64 [R20.64], R4 ;  /* 0x0000000414007986 */ /* 0x0001e2000c101b04 */
[----:B------:R-:W-:Y:S02]  /*2c30*/  IADD3 R38, R130, 0x60, RZ ;  /* 0x0000006082267810 */ /* 0x000fe40007ffe0ff */
[----:B------:R-:W-:Y:S02]  /*2c40*/  LOP3.LUT R19, R19, 0xffff, RZ, 0xc0, !PT ;  /* 0x0000ffff13137812 */ /* 0x000fe400078ec0ff */
[----:B------:R-:W-:Y:S01]  /*2c50*/  PRMT R43, R52, 0x5410, R31 ;  /* 0x00005410342b7816 */ /* 0x000fe2000000001f */
[----:B------:R-:W-:Y:S01]  /*2c60*/  IMAD.WIDE.U32 R30, R30, R49, c[0x0][0x178] ;  /* 0x00005e001e1e7625 */ /* 0x000fe200078e0031 */
[----:B------:R-:W-:-:S02]  /*2c70*/  IADD3 R44, R130, 0x80, RZ ;  /* 0x00000080822c7810 */ /* 0x000fc40007ffe0ff */
[----:B------:R-:W-:Y:S01]  /*2c80*/  F2FP.PACK_AB R139, RZ, R139 ;  /* 0x0000008bff8b723e */ /* 0x000fe200000000ff */
[-C--:B------:R-:W-:Y:S01]  /*2c90*/  IMAD.WIDE.U32 R38, R38, R49.reuse, c[0x0][0x178] ;  /* 0x00005e0026267625 */ /* 0x080fe200078e0031 */
[----:B------:R-:W-:Y:S01]  /*2ca0*/  PRMT R41, R50, 0x5410, R33 ;  /* 0x0000541032297816 */ /* 0x000fe20000000021 */
[----:B------:R1:W-:Y:S01]  /*2cb0*/  STG.E.64 [R30.64], R6 ;  /* 0x000000061e007986 */ /* 0x0003e2000c101b04 */
[----:B------:R-:W-:Y:S01]  /*2cc0*/  IADD3 R46, R130, 0xa0, RZ ;  /* 0x000000a0822e7810 */ /* 0x000fe20007ffe0ff */
[-C--:B------:R-:W-:Y:S01]  /*2cd0*/  IMAD.WIDE.U32 R32, R32, R49.reuse, c[0x0][0x178] ;  /* 0x00005e0020207625 */ /* 0x080fe200078e0031 */
[----:B0-----:R-:W-:Y:S01]  /*2ce0*/  IADD3 R20, R130, 0xe0, RZ ;  /* 0x000000e082147810 */ /* 0x001fe20007ffe0ff */
[----:B------:R-:W-:Y:S01]  /*2cf0*/  HFMA2 R139, R114.H0_H0, R139.H0_H0, R82.H0_H0 ;  /* 0x2000008b728b7231 */ /* 0x000fe20000040852 */
[----:B------:R-:W-:Y:S01]  /*2d00*/  PRMT R11, R48, 0x5410, R19 ;  /* 0x00005410300b7816 */ /* 0x000fe20000000013 */
[-C--:B------:R-:W-:Y:S01]  /*2d10*/  IMAD.WIDE.U32 R44, R44, R49.reuse, c[0x0][0x178] ;  /* 0x00005e002c2c7625 */ /* 0x080fe200078e0031 */
[----:B------:R-:W-:Y:S01]  /*2d20*/  IADD3 R47, R130, 0xc0, RZ ;  /* 0x000000c0822f7810 */ /* 0x000fe20007ffe0ff */
[----:B------:R0:W-:Y:S01]  /*2d30*/  STG.E.64 [R32.64], R8 ;  /* 0x0000000820007986 */ /* 0x0001e2000c101b04 */
[----:B------:R-:W-:Y:S01]  /*2d40*/  LOP3.LUT R138, R138, 0xffff, RZ, 0xc0, !PT ;  /* 0x0000ffff8a8a7812 */ /* 0x000fe200078ec0ff */
[-C--:B------:R-:W-:Y:S01]  /*2d50*/  IMAD.WIDE.U32 R4, R46, R49.reuse, c[0x0][0x178] ;  /* 0x00005e002e047625 */ /* 0x080fe200078e0031 */
[----:B------:R-:W-:Y:S01]  /*2d60*/  SHF.L.U32 R22, R140, 0x10, RZ ;  /* 0x000000108c167819 */ /* 0x000fe200000006ff */
[----:B------:R2:W-:Y:S01]  /*2d70*/  STG.E.64 [R38.64], R10 ;  /* 0x0000000a26007986 */ /* 0x0005e2000c101b04 */
[----:B------:R-:W-:Y:S01]  /*2d80*/  IADD3 R21, R130, 0x100, RZ ;  /* 0x0000010082157810 */ /* 0x000fe20007ffe0ff */
[----:B-1----:R-:W-:Y:S01]  /*2d90*/  IMAD.WIDE.U32 R6, R47, R49, c[0x0][0x178] ;  /* 0x00005e002f067625 */ /* 0x002fe200078e0031 */
[----:B------:R-:W-:Y:S01]  /*2da0*/  PRMT R19, R55, 0x5410, R138 ;  /* 0x0000541037137816 */ /* 0x000fe2000000008a */
[----:B------:R1:W-:Y:S01]  /*2db0*/  STG.E.64 [R44.64], R14 ;  /* 0x0000000e2c007986 */ /* 0x0003e2000c101b04 */
[----:B------:R-:W-:-:S02]  /*2dc0*/  LOP3.LUT R22, R22, 0xffff, R139, 0xf8, !PT ;  /* 0x0000ffff16167812 */ /* 0x000fc400078ef88b */
[----:B------:R-:W-:Y:S01]  /*2dd0*/  ISETP.GE.AND P0, PT, R0, c[0x0][0x164], PT ;  /* 0x0000590000007a0c */ /* 0x000fe20003f06270 */
        /* <DEDUP_REMOVED lines=12> */
[----:B------:R-:W-:Y:S01]  /*2ea0*/  IADD3 R17, R130, 0x1a0, RZ ;  /* 0x000001a082117810 */ /* 0x000fe20007ffe0ff */
[----:B------:R3:W-:Y:S02]  /*2eb0*/  STG.E.64 [R14.64], R12 ;  /* 0x0000000c0e007986 */ /* 0x0007e4000c101b04 */
[-C--:B0-----:R-:W-:Y:S02]  /*2ec0*/  IMAD.WIDE.U32 R6, R20, R49.reuse, c[0x0][0x178] ;  /* 0x00005e0014067625 */ /* 0x081fe400078e0031 */
[----:B------:R0:W-:Y:S02]  /*2ed0*/  STG.E.64 [R4.64], R34 ;  /* 0x0000002204007986 */ /* 0x0001e4000c101b04 */
[-C--:B--2---:R-:W-:Y:S01]  /*2ee0*/  IMAD.WIDE.U32 R8, R16, R49.reuse, c[0x0][0x178] ;  /* 0x00005e0010087625 */ /* 0x084fe200078e0031 */
[C---:B------:R-:W-:Y:S01]  /*2ef0*/  IADD3 R16, R130.reuse, 0x1c0, RZ ;  /* 0x000001c082107810 */ /* 0x040fe20007ffe0ff */
[----:B------:R0:W-:Y:S01]  /*2f00*/  STG.E.64 [R6.64], R28 ;  /* 0x0000001c06007986 */ /* 0x0001e2000c101b04 */
[----:B------:R-:W-:Y:S01]  /*2f10*/  IADD3 R130, R130, 0x1e0, RZ ;  /* 0x000001e082827810 */ /* 0x000fe20007ffe0ff */
        /* <DEDUP_REMOVED lines=9> */
.L_x_928:
[----:B------:R-:W-:Y:S05]  /*2fb0*/  EXIT ;  /* 0x000000000000794d */ /* 0x000fea0003800000 */
.L_x_926:
[----:B------:R-:W-:Y:S02]  /*2fc0*/  MOV R135, 0x1 ;  /* 0x0000000100877802 */ /* 0x000fe40000000f00 */
[----:B------:R-:W-:-:S02]  /*2fd0*/  MOV R134, 0x1f ;  /* 0x0000001f00867802 */ /* 0x000fc40000000f00 */
[----:B------:R-:W-:Y:S02]  /*2fe0*/  MOV R133, 0xffffffff ;  /* 0xffffffff00857802 */ /* 0x000fe40000000f00 */
[----:B------:R-:W-:Y:S02]  /*2ff0*/  MOV R130, 0x3010 ;  /* 0x0000301000827802 */ /* 0x000fe40000000f00 */
[----:B-----5:R-:W-:Y:S05]  /*3000*/  CALL.REL.NOINC `($__internal_112_$__cuda_sm70_shflsync_bfly_p) ;  /* 0x00000b8000007944 */ /* 0x020fea0003c00000 */
[----:B01----:R-:W-:Y:S05]  /*3010*/  BRA `(.L_x_930) ;  /* 0xffffda2000007947 */ /* 0x003fea000383ffff */
.L_x_927:
[----:B------:R-:W-:Y:S01]  /*3020*/  HFMA2.MMA R135, -RZ, RZ, 0, 1.1920928955078125e-07 ;  /* 0x00000002ff877435 */ /* 0x000fe200000001ff */
[----:B------:R-:W-:Y:S02]  /*3030*/  MOV R134, 0x1f ;  /* 0x0000001f00867802 */ /* 0x000fe40000000f00 */
[----:B------:R-:W-:Y:S02]  /*3040*/  MOV R133, 0xffffffff ;  /* 0xffffffff00857802 */ /* 0x000fe40000000f00 */
[----:B------:R-:W-:Y:S02]  /*3050*/  MOV R130, 0x3070 ;  /* 0x0000307000827802 */ /* 0x000fe40000000f00 */
[----:B-----5:R-:W-:Y:S05]  /*3060*/  CALL.REL.NOINC `($__internal_112_$__cuda_sm70_shflsync_bfly_p) ;  /* 0x00000b2000007944 */ /* 0x020fea0003c00000 */
[----:B0-----:R-:W-:Y:S01]  /*3070*/  HFMA2.MMA R135, -RZ, RZ, 0, 2.384185791015625e-07 ;  /* 0x00000004ff877435 */ /* 0x001fe200000001ff */
[----:B-1----:R-:W-:Y:S01]  /*3080*/  FADD.FTZ R136, R136, R133 ;  /* 0x0000008588887221 */ /* 0x002fe20000010000 */
[----:B------:R-:W-:Y:S02]  /*3090*/  MOV R134, 0x1f ;  /* 0x0000001f00867802 */ /* 0x000fe40000000f00 */
[----:B------:R-:W-:-:S02]  /*30a0*/  MOV R133, 0xffffffff ;  /* 0xffffffff00857802 */ /* 0x000fc40000000f00 */
[----:B------:R-:W-:Y:S02]  /*30b0*/  MOV R130, 0x30d0 ;  /* 0x000030d000827802 */ /* 0x000fe40000000f00 */
[----:B------:R-:W-:Y:S05]  /*30c0*/  CALL.REL.NOINC `($__internal_112_$__cuda_sm70_shflsync_bfly_p) ;  /* 0x00000ac000007944 */ /* 0x000fea0003c00000 */
[----:B0-----:R-:W-:Y:S01]  /*30d0*/  HFMA2.MMA R135, -RZ, RZ, 0, 4.76837158203125e-07 ;  /* 0x00000008ff877435 */ /* 0x001fe200000001ff */
[----:B-1----:R-:W-:Y:S01]  /*30e0*/  FADD.FTZ R136, R136, R133 ;  /* 0x0000008588887221 */ /* 0x002fe20000010000 */
[----:B------:R-:W-:Y:S02]  /*30f0*/  MOV R134, 0x1f ;  /* 0x0000001f00867802 */ /* 0x000fe40000000f00 */
[----:B------:R-:W-:Y:S02]  /*3100*/  MOV R133, 0xffffffff ;  /* 0xffffffff00857802 */ /* 0x000fe40000000f00 */
[----:B------:R-:W-:Y:S02]  /*3110*/  MOV R130, 0x3130 ;  /* 0x0000313000827802 */ /* 0x000fe40000000f00 */
[----:B------:R-:W-:Y:S05]  /*3120*/  CALL.REL.NOINC `($__internal_112_$__cuda_sm70_shflsync_bfly_p) ;  /* 0x00000a6000007944 */ /* 0x000fea0003c00000 */
[----:B0-----:R-:W-:Y:S01]  /*3130*/  HFMA2.MMA R135, -RZ, RZ, 0, 9.5367431640625e-07 ;  /* 0x00000010ff877435 */ /* 0x001fe200000001ff */
[----:B-1----:R-:W-:Y:S01]  /*3140*/  FADD.FTZ R136, R136, R133 ;  /* 0x0000008588887221 */ /* 0x002fe20000010000 */
[----:B------:R-:W-:Y:S02]  /*3150*/  MOV R134, 0x1f ;  /* 0x0000001f00867802 */ /* 0x000fe40000000f00 */
[----:B------:R-:W-:-:S02]  /*3160*/  MOV R133, 0xffffffff ;  /* 0xffffffff00857802 */ /* 0x000fc40000000f00 */
[----:B------:R-:W-:Y:S02]  /*3170*/  MOV R130, 0x3190 ;  /* 0x0000319000827802 */ /* 0x000fe40000000f00 */
[----:B------:R-:W-:Y:S05]  /*3180*/  CALL.REL.NOINC `($__internal_112_$__cuda_sm70_shflsync_bfly_p) ;  /* 0x00000a0000007944 */ /* 0x000fea0003c00000 */
        /* <DEDUP_REMOVED lines=134> */
[----:B------:R-:W-:Y:S05]  /*39f0*/  CALL.REL.NOINC `($__internal_112_$__cuda_sm70_shflsync_bfly_p) ;  /* 0x0000019000007944 */ /* 0x000fea0003c00000 */
[----:B0-----:R-:W-:Y:S01]  /*3a00*/  HFMA2.MMA R135, -RZ, RZ, 0, 1.1920928955078125e-07 ;  /* 0x00000002ff877435 */ /* 0x001fe200000001ff */
[----:B-1----:R-:W-:Y:S01]  /*3a10*/  FADD.FTZ R136, R136, R133 ;  /* 0x0000008588887221 */ /* 0x002fe20000010000 */
[----:B------:R-:W-:Y:S02]  /*3a20*/  MOV R134, 0x1f ;  /* 0x0000001f00867802 */ /* 0x000fe40000000f00 */
[----:B------:R-:W-:Y:S02]  /*3a30*/  MOV R133, 0xffffffff ;  /* 0xffffffff00857802 */ /* 0x000fe40000000f00 */
[----:B------:R-:W-:Y:S02]  /*3a40*/  MOV R130, 0x3a60 ;  /* 0x00003a6000827802 */ /* 0x000fe40000000f00 */
[----:B------:R-:W-:Y:S05]  /*3a50*/  CALL.REL.NOINC `($__internal_112_$__cuda_sm70_shflsync_bfly_p) ;  /* 0x0000013000007944 */ /* 0x000fea0003c00000 */
        /* <DEDUP_REMOVED lines=18> */
[----:B01----:R-:W-:Y:S05]  /*3b80*/  BRA `(.L_x_931) ;  /* 0xffffd7f000007947 */ /* 0x003fea000383ffff */
        .weak           $__internal_112_$__cuda_sm70_shflsync_bfly_p
        .type           $__internal_112_$__cuda_sm70_shflsync_bfly_p,@function
        .size           $__internal_112_$__cuda_sm70_shflsync_bfly_p,(.L_x_1161 - $__internal_112_$__cuda_sm70_shflsync_bfly_p)
$__internal_112_$__cuda_sm70_shflsync_bfly_p:
[----:B------:R-:W-:Y:S01]  /*3b90*/  HFMA2.MMA R131, -RZ, RZ, 0, 0 ;  /* 0x00000000ff837435 */ /* 0x000fe200000001ff */
[----:B------:R-:W-:Y:S04]  /*3ba0*/  WARPSYNC R133 ;  /* 0x0000008500007348 */ /* 0x000fe80003800000 */
[----:B------:R0:W1:Y:S01]  /*3bb0*/  SHFL.BFLY PT, R133, R136, R135, R134 ;  /* 0x0c00008788857389 */ /* 0x00006200000e0086 */
[----:B------:R-:W-:Y:S05]  /*3bc0*/  RET.REL.NODEC R130 `(_ZN10layer_norm13ln_fwd_kernelINS_13Kernel_traitsI6__halffS2_fjLj2048ELj1ELj4ELj1ELj16ENS_18Kernel_traits_baseILj2048ES2_fS2_fjLj128EEEEEEEvNS_9FwdParamsE) ;  /* 0xffffc43082007950 */ /* 0x000fea0003c3ffff */
.L_x_932:
        /* <DEDUP_REMOVED lines=11> */
.L_x_1161:


//--------------------- .text._ZN10layer_norm13ln_fwd_kernelINS_13Kernel_traitsI6__halfS2_S2_fjLj2048ELj1ELj4ELj1ELj16ENS_18Kernel_traits_baseILj2048ES2_S2_S2_fjLj128EEEEEEEvNS_9FwdParamsE --------------------------
	.section	.text._ZN10layer_norm13ln_fwd_kernelINS_13Kernel_traitsI6__halfS2_S2_fjLj2048ELj1ELj4ELj1ELj16ENS_18Kernel_traits_baseILj2048ES2_S2_S2_fjLj128EEEEEEEvNS_9FwdParamsE,"ax",@progbits
	.sectioninfo	@"SHI_REGISTERS=157"
	.align	128
        .global         _ZN10layer_norm13ln_fwd_kernelINS_13Kernel_traitsI6__halfS2_S2_fjLj2048ELj1ELj4ELj1ELj16ENS_18Kernel_traits_baseILj2048ES2_S2_S2_fjLj128EEEEEEEvNS_9FwdParamsE
        .type           _ZN10layer_norm13ln_fwd_kernelINS_13Kernel_traitsI6__halfS2_S2_fjLj2048ELj1ELj4ELj1ELj16ENS_18Kernel_traits_baseILj2048ES2_S2_S2_fjLj128EEEEEEEvNS_9FwdParamsE,@function
        .size           _ZN10layer_norm13ln_fwd_kernelINS_13Kernel_traitsI6__halfS2_S2_fjLj2048ELj1ELj4ELj1ELj16ENS_18Kernel_traits_baseILj2048ES2_S2_S2_fjLj128EEEEEEEvNS_9FwdParamsE,(.L_x_1162 - _ZN10layer_norm13ln_fwd_kernelINS_13Kernel_traitsI6__halfS2_S2_fjLj2048ELj1ELj4ELj1ELj16ENS_18Kernel_traits_baseILj2048ES2_S2_S2_fjLj128EEEEEEEvNS_9FwdParamsE)
        .other          _ZN10layer_norm13ln_fwd_kernelINS_13Kernel_traitsI6__halfS2_S2_fjLj2048ELj1ELj4ELj1ELj16ENS_18Kernel_traits_baseILj2048ES2_S2_S2_fjLj128EEEEEEEvNS_9FwdParamsE,@"STO_CUDA_ENTRY STV_DEFAULT"
_ZN10layer_norm13ln_fwd_kernelINS_13Kernel_traitsI6__halfS2_S2_fjLj2048ELj1ELj4ELj1ELj16ENS_18Kernel_traits_baseILj2048ES2_S2_S2_fjLj128EEEEEEEvNS_9FwdParamsE:
.text._ZN10layer_norm13ln_fwd_kernelINS_13Kernel_traitsI6__halfS2_S2_fjLj2048ELj1ELj4ELj1ELj16ENS_18Kernel_traits_baseILj2048ES2_S2_S2_fjLj128EEEEEEEvNS_9FwdParamsE:
        /* <DEDUP_REMOVED lines=30> */
.L_x_936:
[----:B0-----:R-:W0:Y:S01]  /*01e0*/  S2R R3, SR_TID.X ;  /* 0x0000000000037919 */ /* 0x001e220000002100 */
[----:B------:R-:W-:Y:S01]  /*01f0*/  HFMA2.MMA R85, -RZ, RZ, 0, 9.5367431640625e-07 ;  /* 0x00000010ff557435 */ /* 0x000fe200000001ff */
[----:B0-----:R-:W-:-:S04]  /*0200*/  LOP3.LUT P0, R3, R3, 0x1f, RZ, 0xc0, !PT ;  /* 0x0000001f03037812 */ /* 0x001fc8000780c0ff */
        /* <DEDUP_REMOVED lines=154> */
.L_x_937:
        /* <DEDUP_REMOVED lines=148> */
.L_x_938:
        /* <DEDUP_REMOVED lines=8> */
[C---:B0-----:R-:W-:Y:S01]  /*1570*/  FMUL.FTZ R86, R129.reuse, R86 ;  /* 0x0000005681567220 */ /* 0x041fe20000410000 */
[----:B------:R0:W-:Y:S01]  /*1580*/  @!P0 STG.E [R68.64], R129 ;  /* 0x0000008144008986 */ /* 0x0001e2000c101904 */
[C---:B------:R-:W-:Y:S02]  /*1590*/  FMUL.FTZ R85, R129.reuse, R85 ;  /* 0x0000005581557220 */ /* 0x040fe40000410000 */
[C---:B------:R-:W-:Y:S02]  /*15a0*/  FMUL.FTZ R135, R129.reuse, R83 ;  /* 0x0000005381877220 */ /* 0x040fe40000410000 */
[----:B-1----:R-:W-:Y:S01]  /*15b0*/  FMUL.FTZ R2, R129, R97 ;  /* 0x0000006181027220 */ /* 0x002fe20000410000 */
[----:B------:R-:W-:Y:S01]  /*15c0*/  F2FP.PACK_AB R83, R85, R86 ;  /* 0x000000565553723e */ /* 0x000fe200000000ff */
[C---:B------:R-:W-:Y:S01]  /*15d0*/  FMUL.FTZ R85, R129.reuse, R100 ;  /* 0x0000006481557220 */ /* 0x040fe20000410000 */
[----:B------:R-:W1:Y:S01]  /*15e0*/  S2R R86, SR_TID.X ;  /* 0x0000000000567919 */ /* 0x000e620000002100 */
[----:B------:R-:W-:-:S02]  /*15f0*/  FMUL.FTZ R84, R129, R84 ;  /* 0x0000005481547220 */ /* 0x000fc40000410000 */
[C---:B------:R-:W-:Y:S02]  /*1600*/  FMUL.FTZ R90, R129.reuse, R90 ;  /* 0x0000005a815a7220 */ /* 0x040fe40000410000 */
[----:B------:R-:W-:Y:S01]  /*1610*/  FMUL.FTZ R91, R129, R91 ;  /* 0x0000005b815b7220 */ /* 0x000fe20000410000 */
[----:B0-----:R-:W-:Y:S01]  /*1620*/  F2FP.PACK_AB R69, R135, R84 ;  /* 0x000000548745723e */ /* 0x001fe200000000ff */
        /* <DEDUP_REMOVED lines=12> */
[----:B-----5:R-:W-:Y:S01]  /*16f0*/  HFMA2 R69, R65, R69, R33 ;  /* 0x0000004541457231 */ /* 0x020fe20000000021 */
[----:B------:R-:W-:-:S02]  /*1700*/  FMUL.FTZ R94, R129, R93 ;  /* 0x0000005d815e7220 */ /* 0x000fc40000410000 */
[C---:B------:R-:W-:Y:S01]  /*1710*/  FMUL.FTZ R92, R129.reuse, R92 ;  /* 0x0000005c815c7220 */ /* 0x040fe20000410000 */
[----:B-1----:R-:W-:Y:S01]  /*1720*/  LOP3.LUT R91, R86, 0x1f, RZ, 0xc0, !PT ;  /* 0x0000001f565b7812 */ /* 0x002fe200078ec0ff */
[C---:B------:R-:W-:Y:S01]  /*1730*/  FMUL.FTZ R93, R129.reuse, R95 ;  /* 0x0000005f815d7220 */ /* 0x040fe20000410000 */
[----:B------:R-:W-:Y:S01]  /*1740*/  F2FP.PACK_AB R97, R84, R105 ;  /* 0x000000695461723e */ /* 0x000fe200000000ff */
[C---:B------:R-:W-:Y:S01]  /*1750*/  FMUL.FTZ R68, R129.reuse, R99 ;  /* 0x0000006381447220 */ /* 0x040fe20000410000 */
[----:B------:R-:W-:Y:S01]  /*1760*/  PRMT R91, R0, 0x2104, R91 ;  /* 0x00002104005b7816 */ /* 0x000fe2000000005b */
[----:B------:R-:W-:Y:S01]  /*1770*/  FMUL.FTZ R116, R129, R116 ;  /* 0x0000007481747220 */ /* 0x000fe20000410000 */
[----:B------:R-:W-:Y:S01]  /*1780*/  F2FP.PACK_AB R95, R85, R92 ;  /* 0x0000005c555f723e */ /* 0x000fe200000000ff */
[C---:B------:R-:W-:Y:S01]  /*1790*/  FMUL.FTZ R111, R129.reuse, R111 ;  /* 0x0000006f816f7220 */ /* 0x040fe20000410000 */
[----:B------:R-:W-:Y:S01]  /*17a0*/  F2FP.PACK_AB R93, R68, R93 ;  /* 0x0000005d445d723e */ /* 0x000fe200000000ff */
[----:B------:R-:W-:Y:S01]  /*17b0*/  FMUL.FTZ R87, R129, R96 ;  /* 0x0000006081577220 */ /* 0x000fe20000410000 */
[----:B------:R-:W-:Y:S01]  /*17c0*/  IADD3 R85, R91, 0x20, RZ ;  /* 0x000000205b557810 */ /* 0x000fe20007ffe0ff */
        /* <DEDUP_REMOVED lines=20> */
[----:B------:R-:W-:-:S02]  /*1910*/  FMUL.FTZ R104, R129, R104 ;  /* 0x0000006881687220 */ /* 0x000fc40000410000 */
[C---:B------:R-:W-:Y:S02]  /*1920*/  FMUL.FTZ R133, R129.reuse, R133 ;  /* 0x0000008581857220 */ /* 0x040fe40000410000 */
        /* <DEDUP_REMOVED lines=9> */
[----:B------:R-:W-:Y:S01]  /*19c0*/  HFMA2.MMA R78, R58, R93, R26 ;  /* 0x0000005d3a4e7235 */ /* 0x000fe2000000001a */
[C---:B------:R-:W-:Y:S01]  /*19d0*/  FMUL.FTZ R119, R129.reuse, R80 ;  /* 0x0000005081777220 */ /* 0x040fe20000410000 */
[----:B------:R-:W-:Y:S01]  /*19e0*/  F2FP.PACK_AB R99, R102, R99 ;  /* 0x000000636663723e */ /* 0x000fe200000000ff */
[----:B------:R-:W-:-:S02]  /*19f0*/  FMUL.FTZ R120, R129, R81 ;  /* 0x0000005181787220 */ /* 0x000fc40000410000 */
[C---:B------:R-:W-:Y:S01]  /*1a00*/  FMUL.FTZ R107, R129.reuse, R73 ;  /* 0x00000049816b7220 */ /* 0x040fe20000410000 */
[----:B------:R-:W-:Y:S01]  /*1a10*/  HFMA2 R73, R61, R89, R29 ;  /* 0x000000593d497231 */ /* 0x000fe2000000001d */
[C---:B------:R-:W-:Y:S01]  /*1a20*/  FMUL.FTZ R109, R129.reuse, R75 ;  /* 0x0000004b816d7220 */ /* 0x040fe20000410000 */
[----:B------:R-:W-:Y:S01]  /*1a30*/  HFMA2 R75, R63, R2, R31 ;  /* 0x000000023f4b7231 */ /* 0x000fe2000000001f */
[C---:B------:R-:W-:Y:S01]  /*1a40*/  FMUL.FTZ R116, R129.reuse, R115 ;  /* 0x0000007381747220 */ /* 0x040fe20000410000 */
[----:B------:R-:W-:Y:S01]  /*1a50*/  F2FP.PACK_AB R107, R108, R107 ;  /* 0x0000006b6c6b723e */ /* 0x000fe200000000ff */
[----:B------:R-:W-:Y:S01]  /*1a60*/  FMUL.FTZ R142, R129, R118 ;  /* 0x00000076818e7220 */ /* 0x000fe20000410000 */
[----:B------:R-:W-:Y:S01]  /*1a70*/  F2FP.PACK_AB R119, R144, R119 ;  /* 0x000000779077723e */ /* 0x000fe200000000ff */
[----:B------:R-:W-:Y:S01]  /*1a80*/  IMAD.WIDE.U32 R80, R91, R90, c[0x0][0x178] ;  /* 0x00005e005b507625 */ /* 0x000fe200078e005a */
[----:B------:R-:W-:Y:S02]  /*1a90*/  F2FP.PACK_AB R111, R116, R111 ;  /* 0x0000006f746f723e */ /* 0x000fe400000000ff */
[----:B------:R-:W-:Y:S01]  /*1aa0*/  F2FP.PACK_AB R117, R142, R117 ;  /* 0x000000758e75723e */ /* 0x000fe200000000ff */
[C---:B------:R-:W-:Y:S01]  /*1ab0*/  FMUL.FTZ R113, R129.reuse, R113 ;  /* 0x0000007181717220 */ /* 0x040fe20000410000 */
[----:B------:R0:W-:Y:S01]  /*1ac0*/  STG.E.128 [R80.64], R68 ;  /* 0x0000004450007986 */ /* 0x0001e2000c101d04 */
[C---:B------:R-:W-:Y:S01]  /*1ad0*/  FMUL.FTZ R114, R129.reuse, R114 ;  /* 0x0000007281727220 */ /* 0x040fe20000410000 */
[----:B------:R-:W-:Y:S01]  /*1ae0*/  HFMA2 R93, R41, R119, R9 ;  /* 0x00000077295d7231 */ /* 0x000fe20000000009 */
        /* <DEDUP_REMOVED lines=8> */
[----:B------:R1:W-:Y:S01]  /*1b70*/  STG.E.128 [R84.64], R72 ;  /* 0x0000004854007986 */ /* 0x0003e2000c101d04 */
[----:B------:R-:W-:Y:S01]  /*1b80*/  FMUL.FTZ R106, R129, R106 ;  /* 0x0000006a816a7220 */ /* 0x000fe20000410000 */
[----:B------:R-:W-:Y:S01]  /*1b90*/  F2FP.PACK_AB R118, R123, R118 ;  /* 0x000000767b76723e */ /* 0x000fe200000000ff */
[----:B------:R-:W-:Y:S02]  /*1ba0*/  FMUL.FTZ R121, R129, R121 ;  /* 0x0000007981797220 */ /* 0x000fe40000410000 */
[----:B------:R-:W-:Y:S01]  /*1bb0*/  IMAD.WIDE.U32 R86, R87, R90, c[0x0][0x178] ;  /* 0x00005e0057567625 */ /* 0x000fe200078e005a */
[----:B------:R-:W-:Y:S01]  /*1bc0*/  F2FP.PACK_AB R106, R106, R131 ;  /* 0x000000836a6a723e */ /* 0x000fe200000000ff */
[----:B0-----:R-:W-:Y:S01]  /*1bd0*/  HFMA2.MMA R68, R52, R101, R20 ;  /* 0x0000006534447235 */ /* 0x001fe20000000014 */
[----:B------:R-:W-:Y:S01]  /*1be0*/  F2FP.PACK_AB R120, R121, R120 ;  /* 0x000000787978723e */ /* 0x000fe200000000ff */
[C---:B------:R-:W-:Y:S01]  /*1bf0*/  FMUL.FTZ R110, R129.reuse, R110 ;  /* 0x0000006e816e7220 */ /* 0x040fe20000410000 */
[----:B------:R0:W-:Y:S01]  /*1c00*/  STG.E.128 [R86.64], R76 ;  /* 0x0000004c56007986 */ /* 0x0001e2000c101d04 */
[----:B------:R-:W-:Y:S01]  /*1c10*/  FMUL.FTZ R112, R129, R112 ;  /* 0x0000007081707220 */ /* 0x000fe20000410000 */
[----:B------:R-:W-:Y:S01]  /*1c20*/  IADD3 R81, R91, 0xc0, RZ ;  /* 0x000000c05b517810 */ /* 0x000fe20007ffe0ff */
[C---:B------:R-:W-:Y:S01]  /*1c30*/  FMUL.FTZ R122, R129.reuse, R122 ;  /* 0x0000007a817a7220 */ /* 0x040fe20000410000 */
        /* <DEDUP_REMOVED lines=9> */
[----:B------:R-:W-:Y:S01]  /*1cd0*/  FMUL.FTZ R125, R129, R124 ;  /* 0x0000007c817d7220 */ /* 0x000fe20000410000 */
[----:B------:R-:W-:Y:S01]  /*1ce0*/  F2FP.PACK_AB R130, R139, R130 ;  /* 0x000000828b82723e */ /* 0x000fe200000000ff */
[C---:B------:R-:W-:Y:S01]  /*1cf0*/  FMUL.FTZ R126, R129.reuse, R126 ;  /* 0x0000007e817e7220 */ /* 0x040fe20000410000 */
[----:B------:R-:W-:Y:S01]  /*1d00*/  HFMA2.MMA R74, R50, R107, R18 ;  /* 0x0000006b324a7235 */ /* 0x000fe20000000012 */
[----:B------:R-:W-:Y:S01]  /*1d10*/  FMUL.FTZ R137, R129, R132 ;  /* 0x0000008481897220 */ /* 0x000fe20000410000 */
[----:B0-----:R-:W-:Y:S01]  /*1d20*/  IADD3 R77, R91, 0x80, RZ ;  /* 0x000000805b4d7810 */ /* 0x001fe20007ffe0ff */
[----:B------:R-:W-:Y:S01]  /*1d30*/  FMUL.FTZ R134, R129, R134 ;  /* 0x0000008681867220 */ /* 0x000fe20000410000 */
[----:B------:R-:W-:Y:S01]  /*1d40*/  IADD3 R79, R91, 0xa0, RZ ;  /* 0x000000a05b4f7810 */ /* 0x000fe20007ffe0ff */
[----:B------:R-:W-:Y:S01]  /*1d50*/  FMUL.FTZ R129, R129, R138 ;  /* 0x0000008a81817220 */ /* 0x000fe20000410000 */
[----:B------:R-:W-:Y:S01]  /*1d60*/  F2FP.PACK_AB R82, R125, R82 ;  /* 0x000000527d52723e */ /* 0x000fe200000000ff */
[----:B------:R-:W-:Y:S01]  /*1d70*/  IMAD.WIDE.U32 R2, R3, R90, c[0x0][0x178] ;  /* 0x00005e0003027625 */ /* 0x000fe200078e005a */
[----:B------:R-:W-:Y:S01]  /*1d80*/  F2FP.PACK_AB R126, R137, R126 ;  /* 0x0000007e897e723e */ /* 0x000fe200000000ff */
[----:B------:R-:W-:Y:S01]  /*1d90*/  HFMA2 R69, R53, R106, R21 ;  /* 0x0000006a35457231 */ /* 0x000fe20000000015 */
[----:B------:R-:W-:Y:S01]  /*1da0*/  F2FP.PACK_AB R134, R129, R134 ;  /* 0x000000868186723e */ /* 0x000fe200000000ff */
[----:B------:R-:W-:Y:S01]  /*1db0*/  HFMA2 R71, R55, R98, R23 ;  /* 0x0000006237477231 */ /* 0x000fe20000000017 */
[----:B------:R-:W-:Y:S01]  /*1dc0*/  IADD3 R91, R91, 0xe0, RZ ;  /* 0x000000e05b5b7810 */ /* 0x000fe20007ffe0ff */
[----:B------:R-:W-:Y:S01]  /*1dd0*/  HFMA2.MMA R84, R44, R113, R12 ;  /* 0x000000712c547235 */ /* 0x000fe2000000000c */
[-C--:B------:R-:W-:Y:S01]  /*1de0*/  IMAD.WIDE.U32 R76, R77, R90.reuse, c[0x0][0x178] ;  /* 0x00005e004d4c7625 */ /* 0x080fe200078e005a */
[----:B------:R-:W-:Y:S01]  /*1df0*/  HFMA2.MMA R86, R46, R115, R14 ;  /* 0x000000732e567235 */ /* 0x000fe2000000000e */
        /* <DEDUP_REMOVED lines=15> */
[----:B------:R0:W-:Y:S02]  /*1ef0*/  STG.E.128 [R76.64], R72 ;  /* 0x000000484c007986 */ /* 0x0001e4000c101d04 */
[----:B------:R-:W-:-:S02]  /*1f00*/  IMAD R0, R127, c[0x0][0x160], R0 ;  /* 0x000058007f007a24 */ /* 0x000fc400078e0200 */
[----:B------:R0:W-:Y:S03]  /*1f10*/  STG.E.128 [R78.64], R84 ;  /* 0x000000544e007986 */ /* 0x0001e6000c101d04 */
[----:B------:R-:W-:Y:S01]  /*1f20*/  ISETP.GE.AND P0, PT, R0, c[0x0][0x164], PT ;  /* 0x0000590000007a0c */ /* 0x000fe20003f06270 */
[----:B------:R0:W-:Y:S04]  /*1f30*/  STG.E.128 [R80.64], R92 ;  /* 0x0000005c50007986 */ /* 0x0001e8000c101d04 */
[----:B------:R0:W-:Y:S08]  /*1f40*/  STG.E.128 [R90.64], R128 ;  /* 0x000000805a007986 */ /* 0x0001f0000c101d04 */
[----:B0-----:R-:W-:Y:S01]  /*1f50*/  @P0 CALL.REL.NOINC `(.L_x_935) ;  /* 0x0000001000000944 */ /* 0x001fe20003c00000 */
[----:B------:R-:W-:Y:S05]  /*1f60*/  BRA `(.L_x_936) ;  /* 0xffffe27000007947 */ /* 0x000fea000383ffff */
.L_x_935:
[----:B------:R-:W-:Y:S05]  /*1f70*/  EXIT ;  /* 0x000000000000794d */ /* 0x000fea0003800000 */
.L_x_933:
[----:B------:R-:W-:Y:S02]  /*1f80*/  MOV R129, 0x1 ;  /* 0x0000000100817802 */ /* 0x000fe40000000f00 */
[----:B------:R-:W-:-:S02]  /*1f90*/  MOV R140, 0x1f ;  /* 0x0000001f008c7802 */ /* 0x000fc40000000f00 */
[----:B------:R-:W-:Y:S02]  /*1fa0*/  MOV R127, 0xffffffff ;  /* 0xffffffff007f7802 */ /* 0x000fe40000000f00 */
[----:B------:R-:W-:Y:S02]  /*1fb0*/  MOV R2, 0x1fd0 ;  /* 0x00001fd000027802 */ /* 0x000fe40000000f00 */
[----:B-----5:R-:W-:Y:S05]  /*1fc0*/  CALL.REL.NOINC `($__internal_113_$__cuda_sm70_shflsync_bfly_p) ;  /* 0x00000b8000007944 */ /* 0x020fea0003c00000 */
[----:B01----:R-:W-:Y:S05]  /*1fd0*/  BRA `(.L_x_937) ;  /* 0xffffebd000007947 */ /* 0x003fea000383ffff */
.L_x_934:
[----:B------:R-:W-:Y:S01]  /*1fe0*/  HFMA2.MMA R140, -RZ, RZ, 0, 1.847743988037109375e-06 ;  /* 0x0000001fff8c7435 */ /* 0x000fe200000001ff */
[----:B------:R-:W-:Y:S02]  /*1ff0*/  MOV R129, 0x2 ;  /* 0x0000000200817802 */ /* 0x000fe40000000f00 */
[----:B------:R-:W-:Y:S02]  /*2000*/  MOV R127, 0xffffffff ;  /* 0xffffffff007f7802 */ /* 0x000fe40000000f00 */
[----:B------:R-:W-:Y:S02]  /*2010*/  MOV R2, 0x2030 ;  /* 0x0000203000027802 */ /* 0x000fe40000000f00 */
[----:B-----5:R-:W-:Y:S05]  /*2020*/  CALL.REL.NOINC `($__internal_113_$__cuda_sm70_shflsync_bfly_p) ;  /* 0x00000b2000007944 */ /* 0x020fea0003c00000 */
[----:B0-----:R-:W-:Y:S01]  /*2030*/  HFMA2.MMA R129, -RZ, RZ, 0, 2.384185791015625e-07 ;  /* 0x00000004ff817435 */ /* 0x001fe200000001ff */
[----:B-1----:R-:W-:Y:S01]  /*2040*/  FADD.FTZ R142, R142, R127 ;  /* 0x0000007f8e8e7221 */ /* 0x002fe20000010000 */
[----:B------:R-:W-:Y:S02]  /*2050*/  MOV R140, 0x1f ;  /* 0x0000001f008c7802 */ /* 0x000fe40000000f00 */
[----:B------:R-:W-:-:S02]  /*2060*/  MOV R127, 0xffffffff ;  /* 0xffffffff007f7802 */ /* 0x000fc40000000f00 */
[----:B------:R-:W-:Y:S02]  /*2070*/  MOV R2, 0x2090 ;  /* 0x0000209000027802 */ /* 0x000fe40000000f00 */
[----:B------:R-:W-:Y:S05]  /*2080*/  CALL.REL.NOINC `($__internal_113_$__cuda_sm70_shflsync_bfly_p) ;  /* 0x00000ac000007944 */ /* 0x000fea0003c00000 */
[----:B0-----:R-:W-:Y:S01]  /*2090*/  HFMA2.MMA R129, -RZ, RZ, 0, 4.76837158203125e-07 ;  /* 0x00000008ff817435 */ /* 0x001fe200000001ff */
[----:B-1----:R-:W-:Y:S01]  /*20a0*/  FADD.FTZ R142, R142, R127 ;  /* 0x0000007f8e8e7221 */ /* 0x002fe20000010000 */
[----:B------:R-:W-:Y:S02]  /*20b0*/  MOV R140, 0x1f ;  /* 0x0000001f008c7802 */ /* 0x000fe40000000f00 */
[----:B------:R-:W-:Y:S02]  /*20c0*/  MOV R127, 0xffffffff ;  /* 0xffffffff007f7802 */ /* 0x000fe40000000f00 */
[----:B------:R-:W-:Y:S02]  /*20d0*/  MOV R2, 0x20f0 ;  /* 0x000020f000027802 */ /* 0x000fe40000000f00 */
[----:B------:R-:W-:Y:S05]  /*20e0*/  CALL.REL.NOINC `($__internal_113_$__cuda_sm70_shflsync_bfly_p) ;  /* 0x00000a6000007944 */ /* 0x000fea0003c00000 */
[----:B0-----:R-:W-:Y:S01]  /*20f0*/  HFMA2.MMA R129, -RZ, RZ, 0, 9.5367431640625e-07 ;  /* 0x00000010ff817435 */ /* 0x001fe200000001ff */
[----:B-1----:R-:W-:Y:S01]  /*2100*/  FADD.FTZ R142, R142, R127 ;  /* 0x0000007f8e8e7221 */ /* 0x002fe20000010000 */
[----:B------:R-:W-:Y:S02]  /*2110*/  MOV R140, 0x1f ;  /* 0x0000001f008c7802 */ /* 0x000fe40000000f00 */
[----:B------:R-:W-:-:S02]  /*2120*/  MOV R127, 0xffffffff ;  /* 0xffffffff007f7802 */ /* 0x000fc40000000f00 */
[----:B------:R-:W-:Y:S02]  /*2130*/  MOV R2, 0x2150 ;  /* 0x0000215000027802 */ /* 0x000fe40000000f00 */
[----:B------:R-:W-:Y:S05]  /*2140*/  CALL.REL.NOINC `($__internal_113_$__cuda_sm70_shflsync_bfly_p) ;  /* 0x00000a0000007944 */ /* 0x000fea0003c00000 */
        /* <DEDUP_REMOVED lines=134> */
[----:B------:R-:W-:Y:S05]  /*29b0*/  CALL.REL.NOINC `($__internal_113_$__cuda_sm70_shflsync_bfly_p) ;  /* 0x0000019000007944 */ /* 0x000fea0003c00000 */
[----:B0-----:R-:W-:Y:S01]  /*29c0*/  HFMA2.MMA R129, -RZ, RZ, 0, 1.1920928955078125e-07 ;  /* 0x00000002ff817435 */ /* 0x001fe200000001ff */
[----:B-1----:R-:W-:Y:S01]  /*29d0*/  FADD.FTZ R142, R142, R127 ;  /* 0x0000007f8e8e7221 */ /* 0x002fe20000010000 */
[----:B------:R-:W-:Y:S02]  /*29e0*/  MOV R140, 0x1f ;  /* 0x0000001f008c7802 */ /* 0x000fe40000000f00 */
[----:B------:R-:W-:Y:S02]  /*29f0*/  MOV R127, 0xffffffff ;  /* 0xffffffff007f7802 */ /* 0x000fe40000000f00 */
[----:B------:R-:W-:Y:S02]  /*2a00*/  MOV R2, 0x2a20 ;  /* 0x00002a2000027802 */ /* 0x000fe40000000f00 */
[----:B------:R-:W-:Y:S05]  /*2a10*/  CALL.REL.NOINC `($__internal_113_$__cuda_sm70_shflsync_bfly_p) ;  /* 0x0000013000007944 */ /* 0x000fea0003c00000 */
        /* <DEDUP_REMOVED lines=18> */
[----:B01----:R-:W-:Y:S05]  /*2b40*/  BRA `(.L_x_938) ;  /* 0xffffe9a000007947 */ /* 0x003fea000383ffff */
        .weak           $__internal_113_$__cuda_sm70_shflsync_bfly_p
        .type           $__internal_113_$__cuda_sm70_shflsync_bfly_p,@function
        .size           $__internal_113_$__cuda_sm70_shflsync_bfly_p,(.L_x_1162 - $__internal_113_$__cuda_sm70_shflsync_bfly_p)
$__internal_113_$__cuda_sm70_shflsync_bfly_p:
[----:B------:R-:W-:Y:S01]  /*2b50*/  HFMA2.MMA R3, -RZ, RZ, 0, 0 ;  /* 0x00000000ff037435 */ /* 0x000fe200000001ff */
[----:B------:R-:W-:Y:S04]  /*2b60*/  WARPSYNC R127 ;  /* 0x0000007f00007348 */ /* 0x000fe80003800000 */
[----:B------:R0:W1:Y:S01]  /*2b70*/  SHFL.BFLY PT, R127, R142, R129, R140 ;  /* 0x0c0000818e7f7389 */ /* 0x00006200000e008c */
[----:B------:R-:W-:Y:S05]  /*2b80*/  RET.REL.NODEC R2 `(_ZN10layer_norm13ln_fwd_kernelINS_13Kernel_traitsI6__halfS2_S2_fjLj2048ELj1ELj4ELj1ELj16ENS_18Kernel_traits_baseILj2048ES2_S2_S2_fjLj128EEEEEEEvNS_9FwdParamsE) ;  /* 0xffffd47002007950 */ /* 0x000fea0003c3ffff */
.L_x_939:
        /* <DEDUP_REMOVED lines=15> */
.L_x_1162:


//--------------------- .text._ZN10layer_norm13ln_fwd_kernelINS_13Kernel_traitsIffffjLj2048ELj1ELj4ELj1ELj16ENS_18Kernel_traits_baseILj2048EffffjLj128EEEEEEEvNS_9FwdParamsE --------------------------
	.section	.text._ZN10layer_norm13ln_fwd_kernelINS_13Kernel_traitsIffffjLj2048ELj1ELj4ELj1ELj16ENS_18Kernel_traits_baseILj2048EffffjLj128EEEEEEEvNS_9FwdParamsE,"ax",@progbits
	.sectioninfo	@"SHI_REGISTERS=224"
	.align	128
        .global         _ZN10layer_norm13ln_fwd_kernelINS_13Kernel_traitsIffffjLj2048ELj1ELj4ELj1ELj16ENS_18Kernel_traits_baseILj2048EffffjLj128EEEEEEEvNS_9FwdParamsE
        .type           _ZN10layer_norm13ln_fwd_kernelINS_13Kernel_traitsIffffjLj2048ELj1ELj4ELj1ELj16ENS_18Kernel_traits_baseILj2048EffffjLj128EEEEEEEvNS_9FwdParamsE,@function
        .size           _ZN10layer_norm13ln_fwd_kernelINS_13Kernel_traitsIffffjLj2048ELj1ELj4ELj1ELj16ENS_18Kernel_traits_baseILj2048EffffjLj128EEEEEEEvNS_9FwdParamsE,(.L_x_1163 - _ZN10layer_norm13ln_fwd_kernelINS_13Kernel_traitsIffffjLj2048ELj1ELj4ELj1ELj16ENS_18Kernel_traits_baseILj2048EffffjLj128EEEEEEEvNS_9FwdParamsE)
        .other          _ZN10layer_norm13ln_fwd_kernelINS_13Kernel_traitsIffffjLj2048ELj1ELj4ELj1ELj16ENS_18Kernel_traits_baseILj2048EffffjLj128EEEEEEEvNS_9FwdParamsE,@"STO_CUDA_ENTRY STV_DEFAULT"
_ZN10layer_norm13ln_fwd_kernelINS_13Kernel_traitsIffffjLj2048ELj1ELj4ELj1ELj16ENS_18Kernel_traits_baseILj2048EffffjLj128EEEEEEEvNS_9FwdParamsE:
.text._ZN10layer_norm13ln_fwd_kernelINS_13Kernel_traitsIffffjLj2048ELj1ELj4ELj1ELj16ENS_18Kernel_traits_baseILj2048EffffjLj128EEEEEEEvNS_9FwdParamsE:
[----:B------:R-:W-:Y:S02]  /*0000*/  MOV R1, c[0x0][0x28] ;  /* 0x00000a0000017a02 */ /* 0x000fe40000000f00 */
[----:B------:R-:W0:Y:S04]  /*0010*/  S2R R196, SR_TID.X ;  /* 0x0000000000c47919 */ /* 0x000e280000002100 */
[----:B------:R-:W1:Y:S01]  /*0020*/  S2R R195, SR_CTAID.X ;  /* 0x0000000000c37919 */ /* 0x000e620000002500 */
[----:B0-----:R-:W-:-:S04]  /*0030*/  SHF.R.U32.HI R0, RZ, 0x5, R196 ;  /* 0x00000005ff007819 */ /* 0x001fc800000116c4 */
[----:B-1----:R-:W-:-:S04]  /*0040*/  LEA R195, R195, R0, 0x2 ;  /* 0x00000000c3c37211 */ /* 0x002fc800078e10ff */
[----:B------:R-:W-:-:S13]  /*0050*/  ISETP.GE.AND P0, PT, R195, c[0x0][0x164], PT ;  /* 0x00005900c3007a0c */ /* 0x000fda0003f06270 */
[----:B------:R-:W-:Y:S05]  /*0060*/  @P0 EXIT ;  /* 0x000000000000094d */ /* 0x000fea0003800000 */
[----:B------:R-:W-:Y:S01]  /*0070*/  HFMA2.MMA R5, -RZ, RZ, 0, 9.5367431640625e-07 ;  /* 0x00000010ff057435 */ /* 0x000fe200000001ff */
[----:B------:R-:W-:Y:S01]  /*0080*/  LOP3.LUT R196, R196, 0x1f, RZ, 0xc0, !PT ;  /* 0x0000001fc4c47812 */ /* 0x000fe200078ec0ff */
[----:B------:R-:W-:-:S08]  /*0090*/  ULDC.64 UR4, c[0x0][0x118] ;  /* 0x0000460000047ab9 */ /* 0x000fd00000000a00 */
        /* <DEDUP_REMOVED lines=34> */
.L_x_943:
[----:B------:R-:W-:Y:S02]  /*02c0*/  LEA R0, R195, R196, 0x9 ;  /* 0x000000c4c3007211 */ /* 0x000fe400078e48ff */
[----:B0-----:R-:W-:-:S05]  /*02d0*/  MOV R5, 0x10 ;  /* 0x0000001000057802 */ /* 0x001fca0000000f00 */
        /* <DEDUP_REMOVED lines=113> */
.L_x_944:
        /* <DEDUP_REMOVED lines=148> */
.L_x_945:
[----:B------:R-:W-:Y:S01]  /*1330*/  HFMA2.MMA R199, -RZ, RZ, 0.75, 0 ;  /* 0x3a000000ffc77435 */ /* 0x000fe200000001ff */
[----:B------:R-:W2:Y:S01]  /*1340*/  S2R R2, SR_TID.X ;  /* 0x0000000000027919 */ /* 0x000ea20000002100 */
[----:B-1----:R-:W-:Y:S01]  /*1350*/  FADD.FTZ R198, R198, R201 ;  /* 0x000000c9c6c67221 */ /* 0x002fe20000010000 */
[----:B------:R-:W-:Y:S02]  /*1360*/  ISETP.NE.AND P0, PT, R196, RZ, PT ;  /* 0x000000ffc400720c */ /* 0x000fe40003f05270 */
[----:B------:R-:W-:-:S05]  /*1370*/  MOV R6, 0x4 ;  /* 0x0000000400067802 */ /* 0x000fca0000000f00 */
[----:B------:R-:W-:-:S06]  /*1380*/  FFMA.FTZ R199, R198, R199, c[0x0][0x1b0] ;  /* 0x00006c00c6c77623 */ /* 0x000fcc00000100c7 */
[----:B------:R-:W1:Y:S01]  /*1390*/  MUFU.RSQ R199, R199 ;  /* 0x000000c700c77308 */ /* 0x000e620000001400 */
[----:B------:R-:W-:-:S05]  /*13a0*/  @!P0 IMAD.WIDE R4, R195, R6, c[0x0][0x180] ;  /* 0x00006000c3048625 */ /* 0x000fca00078e0206 */
[----:B------:R3:W-:Y:S01]  /*13b0*/  @!P0 STG.E [R4.64], R197 ;  /* 0x000000c504008986 */ /* 0x0007e2000c101904 */
[----:B--2---:R-:W-:Y:S01]  /*13c0*/  LOP3.LUT R196, R2, 0x1f, RZ, 0xc0, !PT ;  /* 0x0000001f02c47812 */ /* 0x004fe200078ec0ff */
[----:B------:R-:W-:-:S03]  /*13d0*/  @!P0 IMAD.WIDE R2, R195, R6, c[0x0][0x188] ;  /* 0x00006200c3028625 */ /* 0x000fc600078e0206 */
[----:B------:R-:W-:Y:S01]  /*13e0*/  LEA R7, R195, R196, 0x9 ;  /* 0x000000c4c3077211 */ /* 0x000fe200078e48ff */
[----:B------:R-:W-:Y:S01]  /*13f0*/  IMAD R195, R6, c[0x0][0x160], R195 ;  /* 0x0000580006c37a24 */ /* 0x000fe200078e02c3 */
[----:B-1----:R1:W-:Y:S01]  /*1400*/  @!P0 STG.E [R2.64], R199 ;  /* 0x000000c702008986 */ /* 0x0023e2000c101904 */
[C---:B------:R-:W-:Y:S02]  /*1410*/  FMUL.FTZ R209, R199.reuse, R192 ;  /* 0x000000c0c7d17220 */ /* 0x040fe40000410000 */
[C---:B---3--:R-:W-:Y:S02]  /*1420*/  FMUL.FTZ R5, R199.reuse, R32 ;  /* 0x00000020c7057220 */ /* 0x048fe40000410000 */
[C---:B------:R-:W-:Y:S02]  /*1430*/  FMUL.FTZ R32, R199.reuse, R35 ;  /* 0x00000023c7207220 */ /* 0x040fe40000410000 */
[C---:B------:R-:W-:Y:S02]  /*1440*/  FMUL.FTZ R35, R199.reuse, R28 ;  /* 0x0000001cc7237220 */ /* 0x040fe40000410000 */
[----:B------:R-:W-:Y:S01]  /*1450*/  FMUL.FTZ R197, R199, R16 ;  /* 0x00000010c7c57220 */ /* 0x000fe20000410000 */
[----:B------:R-:W-:Y:S01]  /*1460*/  IADD3 R16, R7, 0x20, RZ ;  /* 0x0000002007107810 */ /* 0x000fe20007ffe0ff */
[----:B------:R-:W-:Y:S01]  /*1470*/  FMUL.FTZ R28, R199, R29 ;  /* 0x0000001dc71c7220 */ /* 0x000fe20000410000 */
[----:B-1----:R-:W-:Y:S01]  /*1480*/  LEA R2, P0, R7, c[0x0][0x178], 0x4 ;  /* 0x00005e0007027a11 */ /* 0x002fe200078020ff */
[----:B------:R-:W-:-:S02]  /*1490*/  FMUL.FTZ R29, R199, R30 ;  /* 0x0000001ec71d7220 */ /* 0x000fc40000410000 */
[----:B------:R-:W-:Y:S01]  /*14a0*/  FMUL.FTZ R192, R199, R0 ;  /* 0x00000000c7c07220 */ /* 0x000fe20000410000 */
[----:B------:R-:W-:Y:S01]  /*14b0*/  LEA.HI.X R3, R7, c[0x0][0x17c], RZ, 0x4, P0 ;  /* 0x00005f0007037a11 */ /* 0x000fe200000f24ff */
[C---:B------:R-:W-:Y:S02]  /*14c0*/  FMUL.FTZ R30, R199.reuse, R31 ;  /* 0x0000001fc71e7220 */ /* 0x040fe40000410000 */
[C---:B0-----:R-:W-:Y:S02]  /*14d0*/  FMUL.FTZ R201, R199.reuse, R194 ;  /* 0x000000c2c7c97220 */ /* 0x041fe40000410000 */
[C---:B------:R-:W-:Y:S02]  /*14e0*/  FMUL.FTZ R198, R199.reuse, R193 ;  /* 0x000000c1c7c67220 */ /* 0x040fe40000410000 */
[C---:B------:R-:W-:Y:S02]  /*14f0*/  FMUL.FTZ R207, R199.reuse, R190 ;  /* 0x000000bec7cf7220 */ /* 0x040fe40000410000 */
[----:B------:R-:W-:-:S02]  /*1500*/  FMUL.FTZ R0, R199, R41 ;  /* 0x00000029c7007220 */ /* 0x000fc40000410000 */
[C---:B------:R-:W-:Y:S01]  /*1510*/  FMUL.FTZ R31, R199.reuse, R24 ;  /* 0x00000018c71f7220 */ /* 0x040fe20000410000 */
[----:B------:R-:W-:Y:S01]  /*1520*/  LEA R24, P0, R16, c[0x0][0x178], 0x4 ;  /* 0x00005e0010187a11 */ /* 0x000fe200078020ff */
        /* <DEDUP_REMOVED lines=12> */
[C---:B------:R-:W-:Y:S01]  /*15f0*/  FMUL.FTZ R34, R199.reuse, R25 ;  /* 0x00000019c7227220 */ /* 0x040fe20000410000 */
[----:B------:R-:W-:Y:S01]  /*1600*/  LEA.HI.X R25, R16, c[0x0][0x17c], RZ, 0x4, P0 ;  /* 0x00005f0010197a11 */ /* 0x000fe200000f24ff */
[C---:B------:R-:W-:Y:S02]  /*1610*/  FMUL.FTZ R26, R199.reuse, R27 ;  /* 0x0000001bc71a7220 */ /* 0x040fe40000410000 */
[C---:B------:R-:W-:Y:S02]  /*1620*/  FMUL.FTZ R213, R199.reuse, R12 ;  /* 0x0000000cc7d57220 */ /* 0x040fe40000410000 */
[C---:B------:R-:W-:Y:S02]  /*1630*/  FMUL.FTZ R208, R199.reuse, R13 ;  /* 0x0000000dc7d07220 */ /* 0x040fe40000410000 */
[----:B------:R-:W-:-:S02]  /*1640*/  FMUL.FTZ R215, R199, R14 ;  /* 0x0000000ec7d77220 */ /* 0x000fc40000410000 */
[----:B------:R-:W-:Y:S02]  /*1650*/  FMUL.FTZ R210, R199, R15 ;  /* 0x0000000fc7d27220 */ /* 0x000fe40000410000 */
[----:B-----5:R-:W-:Y:S02]  /*1660*/  FFMA.FTZ R9, R181, R198, R117 ;  /* 0x000000c6b5097223 */ /* 0x020fe40000010075 */
[----:B------:R-:W-:Y:S02]  /*1670*/  FFMA.FTZ R8, R180, R201, R116 ;  /* 0x000000c9b4087223 */ /* 0x000fe40000010074 */
[----:B------:R-:W-:Y:S02]  /*1680*/  FFMA.FTZ R10, R182, R209, R118 ;  /* 0x000000d1b60a7223 */ /* 0x000fe40000010076 */
[----:B------:R-:W-:Y:S02]  /*1690*/  FFMA.FTZ R11, R183, R192, R119 ;  /* 0x000000c0b70b7223 */ /* 0x000fe40000010077 */
[----:B------:R-:W-:Y:S01]  /*16a0*/  FMUL.FTZ R27, R199, R20 ;  /* 0x00000014c71b7220 */ /* 0x000fe20000410000 */
[----:B------:R-:W-:Y:S01]  /*16b0*/  IADD3 R20, R7, 0x40, RZ ;  /* 0x0000004007147810 */ /* 0x000fe20007ffe0ff */
[----:B------:R-:W-:Y:S01]  /*16c0*/  FFMA.FTZ R13, R177, R194, R113 ;  /* 0x000000c2b10d7223 */ /* 0x000fe20000010071 */
[----:B------:R0:W-:Y:S01]  /*16d0*/  STG.E.128 [R2.64], R8 ;  /* 0x0000000802007986 */ /* 0x0001e2000c101d04 */
[----:B------:R-:W-:Y:S01]  /*16e0*/  FFMA.FTZ R12, R176, R193, R112 ;  /* 0x000000c1b00c7223 */ /* 0x000fe20000010070 */
[----:B------:R-:W-:Y:S01]  /*16f0*/  IADD3 R193, R7, 0x60, RZ ;  /* 0x0000006007c17810 */ /* 0x000fe20007ffe0ff */
[----:B------:R-:W-:-:S02]  /*1700*/  FFMA.FTZ R14, R178, R207, R114 ;  /* 0x000000cfb20e7223 */ /* 0x000fc40000010072 */
[----:B------:R-:W-:Y:S01]  /*1710*/  FFMA.FTZ R15, R179, R190, R115 ;  /* 0x000000beb30f7223 */ /* 0x000fe20000010073 */
[----:B------:R-:W-:Y:S01]  /*1720*/  LEA R190, P0, R20, c[0x0][0x178], 0x4 ;  /* 0x00005e0014be7a11 */ /* 0x000fe200078020ff */
[----:B------:R-:W-:Y:S01]  /*1730*/  FMUL.FTZ R191, R199, R186 ;  /* 0x000000bac7bf7220 */ /* 0x000fe20000410000 */
[----:B------:R-:W-:Y:S01]  /*1740*/  LEA R192, P1, R193, c[0x0][0x178], 0x4 ;  /* 0x00005e00c1c07a11 */ /* 0x000fe200078220ff */
[C---:B------:R-:W-:Y:S01]  /*1750*/  FMUL.FTZ R188, R199.reuse, R53 ;  /* 0x00000035c7bc7220 */ /* 0x040fe20000410000 */
[----:B------:R1:W-:Y:S01]  /*1760*/  STG.E.128 [R24.64], R12 ;  /* 0x0000000c18007986 */ /* 0x0003e2000c101d04 */
[----:B------:R-:W-:Y:S01]  /*1770*/  FMUL.FTZ R53, R199, R48 ;  /* 0x00000030c7357220 */ /* 0x000fe20000410000 */
[----:B------:R-:W-:Y:S01]  /*1780*/  LEA.HI.X R193, R193, c[0x0][0x17c], RZ, 0x4, P1 ;  /* 0x00005f00c1c17a11 */ /* 0x000fe200008f24ff */
[C---:B------:R-:W-:Y:S02]  /*1790*/  FMUL.FTZ R189, R199.reuse, R184 ;  /* 0x000000b8c7bd7220 */ /* 0x040fe40000410000 */
[----:B------:R-:W-:-:S02]  /*17a0*/  FMUL.FTZ R186, R199, R187 ;  /* 0x000000bbc7ba7220 */ /* 0x000fc40000410000 */
[----:B------:R-:W-:Y:S01]  /*17b0*/  FMUL.FTZ R48, R199, R49 ;  /* 0x00000031c7307220 */ /* 0x000fe20000410000 */
[----:B0-----:R-:W-:Y:S01]  /*17c0*/  IADD3 R3, R7, 0xa0, RZ ;  /* 0x000000a007037810 */ /* 0x001fe20007ffe0ff */
[C---:B------:R-:W-:Y:S02]  /*17d0*/  FMUL.FTZ R184, R199.reuse, R185 ;  /* 0x000000b9c7b87220 */ /* 0x040fe40000410000 */
[----:B------:R-:W-:Y:S01]  /*17e0*/  FMUL.FTZ R187, R199, R54 ;  /* 0x00000036c7bb7220 */ /* 0x000fe20000410000 */
[----:B------:R-:W-:Y:S01]  /*17f0*/  LEA R2, P1, R3, c[0x0][0x178], 0x4 ;  /* 0x00005e0003027a11 */ /* 0x000fe200078220ff */
[C---:B------:R-:W-:Y:S02]  /*1800*/  FMUL.FTZ R49, R199.reuse, R44 ;  /* 0x0000002cc7317220 */ /* 0x040fe40000410000 */
[----:B------:R-:W-:Y:S01]  /*1810*/  FMUL.FTZ R211, R199, R18 ;  /* 0x00000012c7d37220 */ /* 0x000fe20000410000 */
[----:B------:R-:W-:Y:S01]  /*1820*/  LEA.HI.X R3, R3, c[0x0][0x17c], RZ, 0x4, P1 ;  /* 0x00005f0003037a11 */ /* 0x000fe200008f24ff */
[----:B------:R-:W-:Y:S01]  /*1830*/  FMUL.FTZ R185, R199, R52 ;  /* 0x00000034c7b97220 */ /* 0x000fe20000410000 */
[----:B-1----:R-:W-:Y:S01]  /*1840*/  IADD3 R12, R7, 0x80, RZ ;  /* 0x00000080070c7810 */ /* 0x002fe20007ffe0ff */
[----:B------:R-:W-:-:S02]  /*1850*/  FMUL.FTZ R54, R199, R55 ;  /* 0x00000037c7367220 */ /* 0x000fc40000410000 */
[C---:B------:R-:W-:Y:S02]  /*1860*/  FMUL.FTZ R44, R199.reuse, R47 ;  /* 0x0000002fc72c7220 */ /* 0x040fe40000410000 */
[----:B------:R-:W-:Y:S01]  /*1870*/  FFMA.FTZ R18, R174, R191, R110 ;  /* 0x000000bfae127223 */ /* 0x000fe2000001006e */
[----:B------:R-:W-:Y:S01]  /*1880*/  LEA.HI.X R191, R20, c[0x0][0x17c], RZ, 0x4, P0 ;  /* 0x00005f0014bf7a11 */ /* 0x000fe200000f24ff */
[C---:B------:R-:W-:Y:S01]  /*1890*/  FMUL.FTZ R55, R199.reuse, R50 ;  /* 0x00000032c7377220 */ /* 0x040fe20000410000 */
[C---:B------:R-:W-:Y:S01]  /*18a0*/  LEA R24, P0, R12.reuse, c[0x0][0x178], 0x4 ;  /* 0x00005e000c187a11 */ /* 0x040fe200078020ff */
[C---:B------:R-:W-:Y:S02]  /*18b0*/  FMUL.FTZ R52, R199.reuse, R45 ;  /* 0x0000002dc7347220 */ /* 0x040fe40000410000 */
[C---:B------:R-:W-:Y:S01]  /*18c0*/  FMUL.FTZ R47, R199.reuse, R42 ;  /* 0x0000002ac72f7220 */ /* 0x040fe20000410000 */
[----:B------:R-:W-:Y:S01]  /*18d0*/  LEA.HI.X R25, R12, c[0x0][0x17c], RZ, 0x4, P0 ;  /* 0x00005f000c197a11 */ /* 0x000fe200000f24ff */
        /* <DEDUP_REMOVED lines=19> */
[----:B------:R-:W-:Y:S01]  /*1a10*/  FFMA.FTZ R12, R160, R49, R96 ;  /* 0x00000031a00c7223 */ /* 0x000fe20000010060 */
[----:B------:R-:W-:Y:S01]  /*1a20*/  IADD3 R49, R7, 0xe0, RZ ;  /* 0x000000e007317810 */ /* 0x000fe20007ffe0ff */
[----:B------:R-:W-:Y:S01]  /*1a30*/  FFMA.FTZ R9, R165, R48, R101 ;  /* 0x00000030a5097223 */ /* 0x000fe20000010065 */
[----:B------:R1:W-:Y:S01]  /*1a40*/  STG.E.128 [R192.64], R20 ;  /* 0x00000014c0007986 */ /* 0x0003e2000c101d04 */
[----:B------:R-:W-:Y:S01]  /*1a50*/  FFMA.FTZ R8, R164, R53, R100 ;  /* 0x00000035a4087223 */ /* 0x000fe20000010064 */
[----:B------:R-:W-:Y:S01]  /*1a60*/  LEA R48, P1, R49, c[0x0][0x178], 0x4 ;  /* 0x00005e0031307a11 */ /* 0x000fe200078220ff */
[----:B------:R-:W-:-:S02]  /*1a70*/  FFMA.FTZ R10, R166, R55, R102 ;  /* 0x00000037a60a7223 */ /* 0x000fc40000010066 */
[----:B------:R-:W-:Y:S01]  /*1a80*/  FFMA.FTZ R11, R167, R50, R103 ;  /* 0x00000032a70b7223 */ /* 0x000fe20000010067 */
[----:B------:R-:W-:Y:S01]  /*1a90*/  LEA.HI.X R49, R49, c[0x0][0x17c], RZ, 0x4, P1 ;  /* 0x00005f0031317a11 */ /* 0x000fe200008f24ff */
[----:B------:R-:W-:Y:S02]  /*1aa0*/  FFMA.FTZ R15, R163, R44, R99 ;  /* 0x0000002ca30f7223 */ /* 0x000fe40000010063 */
[----:B------:R-:W-:Y:S01]  /*1ab0*/  FFMA.FTZ R13, R161, R52, R97 ;  /* 0x00000034a10d7223 */ /* 0x000fe20000010061 */
[----:B------:R2:W-:Y:S01]  /*1ac0*/  STG.E.128 [R24.64], R8 ;  /* 0x0000000818007986 */ /* 0x0005e2000c101d04 */
[----:B0-----:R-:W-:Y:S01]  /*1ad0*/  FFMA.FTZ R17, R157, R0, R93 ;  /* 0x000000009d117223 */ /* 0x001fe2000001005d */
[----:B------:R-:W-:Y:S01]  /*1ae0*/  IADD3 R0, R7, 0x120, RZ ;  /* 0x0000012007007810 */ /* 0x000fe20007ffe0ff */
[----:B------:R-:W-:Y:S02]  /*1af0*/  FFMA.FTZ R14, R162, R51, R98 ;  /* 0x00000033a20e7223 */ /* 0x000fe40000010062 */
[----:B------:R-:W-:-:S02]  /*1b00*/  FFMA.FTZ R16, R156, R45, R92 ;  /* 0x0000002d9c107223 */ /* 0x000fc4000001005c */
[----:B------:R-:W-:Y:S01]  /*1b10*/  FFMA.FTZ R18, R158, R47, R94 ;  /* 0x0000002f9e127223 */ /* 0x000fe2000001005e */
[----:B-1----:R-:W-:Y:S01]  /*1b20*/  IADD3 R20, R7, 0xc0, RZ ;  /* 0x000000c007147810 */ /* 0x002fe20007ffe0ff */
[----:B------:R-:W-:Y:S01]  /*1b30*/  FFMA.FTZ R19, R159, R40, R95 ;  /* 0x000000289f137223 */ /* 0x000fe2000001005f */
[----:B------:R0:W-:Y:S01]  /*1b40*/  STG.E.128 [R2.64], R12 ;  /* 0x0000000c02007986 */ /* 0x0001e2000c101d04 */
[----:B------:R-:W-:Y:S01]  /*1b50*/  FFMA.FTZ R21, R153, R42, R89 ;  /* 0x0000002a99157223 */ /* 0x000fe20000010059 */
[----:B------:R-:W-:Y:S01]  /*1b60*/  LEA R44, P0, R20, c[0x0][0x178], 0x4 ;  /* 0x00005e00142c7a11 */ /* 0x000fe200078020ff */
[----:B------:R-:W-:Y:S02]  /*1b70*/  FFMA.FTZ R22, R154, R37, R90 ;  /* 0x000000259a167223 */ /* 0x000fe4000001005a */
[----:B------:R-:W-:Y:S01]  /*1b80*/  FFMA.FTZ R23, R155, R36, R91 ;  /* 0x000000249b177223 */ /* 0x000fe2000001005b */
[----:B------:R-:W-:Y:S01]  /*1b90*/  LEA.HI.X R45, R20, c[0x0][0x17c], RZ, 0x4, P0 ;  /* 0x00005f00142d7a11 */ /* 0x000fe200000f24ff */
[----:B------:R-:W-:Y:S01]  /*1ba0*/  FFMA.FTZ R20, R152, R41, R88 ;  /* 0x0000002998147223 */ /* 0x000fe20000010058 */
[----:B--2---:R-:W-:Y:S01]  /*1bb0*/  LEA R24, P1, R0, c[0x0][0x178], 0x4 ;  /* 0x00005e0000187a11 */ /* 0x004fe200078220ff */
[----:B------:R-:W-:Y:S01]  /*1bc0*/  FFMA.FTZ R8, R148, R5, R84 ;  /* 0x0000000594087223 */ /* 0x000fe20000010054 */
[----:B------:R-:W-:Y:S01]  /*1bd0*/  IADD3 R5, R7, 0x140, RZ ;  /* 0x0000014007057810 */ /* 0x000fe20007ffe0ff */
[----:B------:R1:W-:Y:S01]  /*1be0*/  STG.E.128 [R44.64], R16 ;  /* 0x000000102c007986 */ /* 0x0003e2000c101d04 */
[----:B------:R-:W-:Y:S01]  /*1bf0*/  LEA.HI.X R25, R0, c[0x0][0x17c], RZ, 0x4, P1 ;  /* 0x00005f0000197a11 */ /* 0x000fe200008f24ff */
[----:B------:R-:W-:Y:S01]  /*1c00*/  FFMA.FTZ R9, R149, R4, R85 ;  /* 0x0000000495097223 */ /* 0x000fe20000010055 */
[C---:B------:R-:W-:Y:S01]  /*1c10*/  IADD3 R0, R7.reuse, 0x160, RZ ;  /* 0x0000016007007810 */ /* 0x040fe20007ffe0ff */
[----:B------:R2:W-:Y:S01]  /*1c20*/  STG.E.128 [R48.64], R20 ;  /* 0x0000001430007986 */ /* 0x0005e2000c101d04 */
[----:B------:R-:W-:Y:S01]  /*1c30*/  FFMA.FTZ R10, R150, R33, R86 ;  /* 0x00000021960a7223 */ /* 0x000fe20000010056 */
[----:B0-----:R-:W-:Y:S01]  /*1c40*/  IADD3 R3, R7, 0x100, RZ ;  /* 0x0000010007037810 */ /* 0x001fe20007ffe0ff */
[----:B------:R-:W-:-:S02]  /*1c50*/  FFMA.FTZ R11, R151, R32, R87 ;  /* 0x00000020970b7223 */ /* 0x000fc40000010057 */
[----:B------:R-:W-:Y:S01]  /*1c60*/  FFMA.FTZ R13, R145, R28, R81 ;  /* 0x0000001c910d7223 */ /* 0x000fe20000010051 */
[C---:B------:R-:W-:Y:S01]  /*1c70*/  LEA R2, P0, R3.reuse, c[0x0][0x178], 0x4 ;  /* 0x00005e0003027a11 */ /* 0x040fe200078020ff */
[----:B------:R-:W-:Y:S02]  /*1c80*/  FFMA.FTZ R12, R144, R35, R80 ;  /* 0x00000023900c7223 */ /* 0x000fe40000010050 */
[----:B------:R-:W-:Y:S01]  /*1c90*/  FFMA.FTZ R14, R146, R29, R82 ;  /* 0x0000001d920e7223 */ /* 0x000fe20000010052 */
[----:B------:R-:W-:Y:S01]  /*1ca0*/  LEA.HI.X R3, R3, c[0x0][0x17c], RZ, 0x4, P0 ;  /* 0x00005f0003037a11 */ /* 0x000fe200000f24ff */
[----:B------:R-:W-:Y:S01]  /*1cb0*/  FFMA.FTZ R15, R147, R30, R83 ;  /* 0x0000001e930f7223 */ /* 0x000fe20000010053 */
[----:B------:R-:W-:Y:S01]  /*1cc0*/  LEA R4, P0, R5, c[0x0][0x178], 0x4 ;  /* 0x00005e0005047a11 */ /* 0x000fe200078020ff */
[----:B-1----:R-:W-:Y:S02]  /*1cd0*/  FFMA.FTZ R17, R141, R34, R77 ;  /* 0x000000228d117223 */ /* 0x002fe4000001004d */
[----:B------:R0:W-:Y:S01]  /*1ce0*/  STG.E.128 [R2.64], R8 ;  /* 0x0000000802007986 */ /* 0x0001e2000c101d04 */
[----:B------:R-:W-:Y:S01]  /*1cf0*/  LEA.HI.X R5, R5, c[0x0][0x17c], RZ, 0x4, P0 ;  /* 0x00005f0005057a11 */ /* 0x000fe200000f24ff */
[----:B------:R-:W-:Y:S01]  /*1d00*/  FFMA.FTZ R16, R140, R31, R76 ;  /* 0x0000001f8c107223 */ /* 0x000fe2000001004c */
[----:B--2---:R-:W-:Y:S01]  /*1d10*/  LEA R20, P1, R0, c[0x0][0x178], 0x4 ;  /* 0x00005e0000147a11 */ /* 0x004fe200078220ff */
[----:B------:R-:W-:Y:S01]  /*1d20*/  FFMA.FTZ R18, R142, R39, R78 ;  /* 0x000000278e127223 */ /* 0x000fe2000001004e */
[----:B------:R1:W-:Y:S01]  /*1d30*/  STG.E.128 [R24.64], R12 ;  /* 0x0000000c18007986 */ /* 0x0003e2000c101d04 */
[----:B------:R-:W-:Y:S01]  /*1d40*/  FFMA.FTZ R19, R143, R26, R79 ;  /* 0x0000001a8f137223 */ /* 0x000fe2000001004f */
[----:B------:R-:W-:Y:S01]  /*1d50*/  LEA.HI.X R21, R0, c[0x0][0x17c], RZ, 0x4, P1 ;  /* 0x00005f0000157a11 */ /* 0x000fe200008f24ff */
[----:B------:R-:W-:Y:S01]  /*1d60*/  FFMA.FTZ R29, R137, R38, R73 ;  /* 0x00000026891d7223 */ /* 0x000fe20000010049 */
[----:B------:R-:W-:Y:S01]  /*1d70*/  IADD3 R0, R7, 0x180, RZ ;  /* 0x0000018007007810 */ /* 0x000fe20007ffe0ff */
[----:B------:R-:W-:Y:S01]  /*1d80*/  FFMA.FTZ R28, R136, R27, R72 ;  /* 0x0000001b881c7223 */ /* 0x000fe20000010048 */
[----:B------:R2:W-:Y:S01]  /*1d90*/  STG.E.128 [R4.64], R16 ;  /* 0x0000001004007986 */ /* 0x0005e2000c101d04 */
[----:B------:R-:W-:-:S02]  /*1da0*/  FFMA.FTZ R30, R138, R43, R74 ;  /* 0x0000002b8a1e7223 */ /* 0x000fc4000001004a */
[----:B------:R-:W-:Y:S02]  /*1db0*/  FFMA.FTZ R31, R139, R46, R75 ;  /* 0x0000002e8b1f7223 */ /* 0x000fe4000001004b */
[C---:B------:R-:W-:Y:S01]  /*1dc0*/  FMUL.FTZ R221, R199.reuse, R202 ;  /* 0x000000cac7dd7220 */ /* 0x040fe20000410000 */
[C---:B0-----:R-:W-:Y:S01]  /*1dd0*/  LEA R2, P0, R0.reuse, c[0x0][0x178], 0x4 ;  /* 0x00005e0000027a11 */ /* 0x041fe200078020ff */
[----:B------:R-:W-:Y:S01]  /*1de0*/  FMUL.FTZ R202, R199, R205 ;  /* 0x000000cdc7ca7220 */ /* 0x000fe20000410000 */
[----:B------:R-:W-:Y:S01]  /*1df0*/  IADD3 R9, R7, 0x1a0, RZ ;  /* 0x000001a007097810 */ /* 0x000fe20007ffe0ff */
[----:B------:R-:W-:Y:S01]  /*1e00*/  FMUL.FTZ R203, R199, R203 ;  /* 0x000000cbc7cb7220 */ /* 0x000fe20000410000 */
[----:B------:R-:W-:Y:S01]  /*1e10*/  LEA.HI.X R3, R0, c[0x0][0x17c], RZ, 0x4, P0 ;  /* 0x00005f0000037a11 */ /* 0x000fe200000f24ff */
[----:B-1----:R-:W-:Y:S01]  /*1e20*/  FFMA.FTZ R13, R133, R200, R69 ;  /* 0x000000c8850d7223 */ /* 0x002fe20000010045 */
[C---:B------:R-:W-:Y:S01]  /*1e30*/  IADD3 R0, R7.reuse, 0x1e0, RZ ;  /* 0x000001e007007810 */ /* 0x040fe20007ffe0ff */
[----:B------:R-:W-:Y:S01]  /*1e40*/  FFMA.FTZ R12, R132, R197, R68 ;  /* 0x000000c5840c7223 */ /* 0x000fe20000010044 */
[----:B------:R-:W-:Y:S01]  /*1e50*/  IADD3 R7, R7, 0x1c0, RZ ;  /* 0x000001c007077810 */ /* 0x000fe20007ffe0ff */
[----:B------:R-:W-:Y:S01]  /*1e60*/  FFMA.FTZ R14, R134, R211, R70 ;  /* 0x000000d3860e7223 */ /* 0x000fe20000010046 */
[----:B------:R-:W-:Y:S01]  /*1e70*/  LEA R10, P2, R0, c[0x0][0x178], 0x4 ;  /* 0x00005e00000a7a11 */ /* 0x000fe200078420ff */
[----:B------:R-:W-:Y:S01]  /*1e80*/  FFMA.FTZ R15, R135, R206, R71 ;  /* 0x000000ce870f7223 */ /* 0x000fe20000010047 */
[----:B--2---:R-:W-:Y:S01]  /*1e90*/  LEA R4, P0, R9, c[0x0][0x178], 0x4 ;  /* 0x00005e0009047a11 */ /* 0x004fe200078020ff */
[----:B------:R-:W-:Y:S01]  /*1ea0*/  FMUL.FTZ R204, R199, R204 ;  /* 0x000000ccc7cc7220 */ /* 0x000fe20000410000 */
[----:B------:R-:W-:Y:S01]  /*1eb0*/  LEA R8, P1, R7, c[0x0][0x178], 0x4 ;  /* 0x00005e0007087a11 */ /* 0x000fe200078220ff */
[----:B------:R0:W-:Y:S01]  /*1ec0*/  STG.E.128 [R20.64], R28 ;  /* 0x0000001c14007986 */ /* 0x0001e2000c101d04 */
[----:B------:R-:W-:Y:S01]  /*1ed0*/  FFMA.FTZ R17, R129, R208, R65 ;  /* 0x000000d081117223 */ /* 0x000fe20000010041 */
[----:B------:R-:W-:Y:S01]  /*1ee0*/  LEA.HI.X R5, R9, c[0x0][0x17c], RZ, 0x4, P0 ;  /* 0x00005f0009057a11 */ /* 0x000fe200000f24ff */
[----:B------:R-:W-:Y:S01]  /*1ef0*/  FFMA.FTZ R16, R128, R213, R64 ;  /* 0x000000d580107223 */ /* 0x000fe20000010040 */
[----:B------:R1:W-:Y:S01]  /*1f00*/  STG.E.128 [R2.64], R12 ;  /* 0x0000000c02007986 */ /* 0x0003e2000c101d04 */
[----:B------:R-:W-:Y:S01]  /*1f10*/  FFMA.FTZ R18, R130, R215, R66 ;  /* 0x000000d782127223 */ /* 0x000fe20000010042 */
[----:B------:R-:W-:Y:S01]  /*1f20*/  LEA.HI.X R9, R7, c[0x0][0x17c], RZ, 0x4, P1 ;  /* 0x00005f0007097a11 */ /* 0x000fe200008f24ff */
[----:B------:R-:W-:Y:S01]  /*1f30*/  FFMA.FTZ R19, R131, R210, R67 ;  /* 0x000000d283137223 */ /* 0x000fe20000010043 */
[----:B------:R-:W-:Y:S01]  /*1f40*/  LEA.HI.X R11, R0, c[0x0][0x17c], RZ, 0x4, P2 ;  /* 0x00005f00000b7a11 */ /* 0x000fe200010f24ff */
[----:B------:R-:W-:Y:S01]  /*1f50*/  FFMA.FTZ R23, R127, R214, R63 ;  /* 0x000000d67f177223 */ /* 0x000fe2000001003f */
[----:B------:R-:W-:Y:S01]  /*1f60*/  ISETP.GE.AND P0, PT, R195, c[0x0][0x164], PT ;  /* 0x00005900c3007a0c */ /* 0x000fe20003f06270 */
[----:B------:R-:W-:Y:S01]  /*1f70*/  FFMA.FTZ R22, R126, R219, R62 ;  /* 0x000000db7e167223 */ /* 0x000fe2000001003e */
[----:B------:R2:W-:Y:S01]  /*1f80*/  STG.E.128 [R4.64], R16 ;  /* 0x0000001004007986 */ /* 0x0005e2000c101d04 */
[----:B0-----:R-:W-:-:S02]  /*1f90*/  FFMA.FTZ R21, R125, R212, R61 ;  /* 0x000000d47d157223 */ /* 0x001fc4000001003d */
[----:B------:R-:W-:Y:S02]  /*1fa0*/  FFMA.FTZ R20, R124, R217, R60 ;  /* 0x000000d97c147223 */ /* 0x000fe4000001003c */
[----:B-1----:R-:W-:Y:S02]  /*1fb0*/  FFMA.FTZ R15, R123, R204, R59 ;  /* 0x000000cc7b0f7223 */ /* 0x002fe4000001003b */
[----:B------:R-:W-:Y:S01]  /*1fc0*/  FFMA.FTZ R14, R122, R203, R58 ;  /* 0x000000cb7a0e7223 */ /* 0x000fe2000001003a */
[----:B------:R2:W-:Y:S01]  /*1fd0*/  STG.E.128 [R8.64], R20 ;  /* 0x0000001408007986 */ /* 0x0005e2000c101d04 */
[----:B------:R-:W-:Y:S02]  /*1fe0*/  FFMA.FTZ R13, R121, R202, R57 ;  /* 0x000000ca790d7223 */ /* 0x000fe40000010039 */
[----:B------:R-:W-:-:S05]  /*1ff0*/  FFMA.FTZ R12, R120, R221, R56 ;  /* 0x000000dd780c7223 */ /* 0x000fca0000010038 */
[----:B------:R2:W-:Y:S02]  /*2000*/  STG.E.128 [R10.64], R12 ;  /* 0x0000000c0a007986 */ /* 0x0005e4000c101d04 */
[----:B--2---:R-:W-:Y:S01]  /*2010*/  @P0 CALL.REL.NOINC `(.L_x_942) ;  /* 0x0000001000000944 */ /* 0x004fe20003c00000 */
[----:B------:R-:W-:Y:S05]  /*2020*/  BRA `(.L_x_943) ;  /* 0xffffe29000007947 */ /* 0x000fea000383ffff */
.L_x_942:
[----:B------:R-:W-:Y:S05]  /*2030*/  EXIT ;  /* 0x000000000000794d */ /* 0x000fea0003800000 */
.L_x_940:
[----:B------:R-:W-:Y:S01]  /*2040*/  HFMA2.MMA R200, -RZ, RZ, 0, 5.9604644775390625e-08 ;  /* 0x00000001ffc87435 */ /* 0x000fe200000001ff */
[----:B------:R-:W-:Y:S02]  /*2050*/  MOV R199, 0x1f ;  /* 0x0000001f00c77802 */ /* 0x000fe40000000f00 */
[----:B------:R-:W-:Y:S02]  /*2060*/  MOV R198, 0xffffffff ;  /* 0xffffffff00c67802 */ /* 0x000fe40000000f00 */
[----:B------:R-:W-:Y:S02]  /*2070*/  MOV R2, 0x2090 ;  /* 0x0000209000027802 */ /* 0x000fe40000000f00 */
[----:B-----5:R-:W-:Y:S05]  /*2080*/  CALL.REL.NOINC `($__internal_114_$__cuda_sm70_shflsync_bfly_p) ;  /* 0x00000b8000007944 */ /* 0x020fea0003c00000 */
[----:B01----:R-:W-:Y:S05]  /*2090*/  BRA `(.L_x_944) ;  /* 0xffffe95000007947 */ /* 0x003fea000383ffff */
.L_x_941:
[----:B------:R-:W-:Y:S01]  /*20a0*/  HFMA2.MMA R200, -RZ, RZ, 0, 1.1920928955078125e-07 ;  /* 0x00000002ffc87435 */ /* 0x000fe200000001ff */
[----:B------:R-:W-:Y:S02]  /*20b0*/  MOV R199, 0x1f ;  /* 0x0000001f00c77802 */ /* 0x000fe40000000f00 */
[----:B------:R-:W-:-:S02]  /*20c0*/  MOV R198, 0xffffffff ;  /* 0xffffffff00c67802 */ /* 0x000fc40000000f00 */
[----:B------:R-:W-:Y:S02]  /*20d0*/  MOV R2, 0x20f0 ;  /* 0x000020f000027802 */ /* 0x000fe40000000f00 */
[----:B-----5:R-:W-:Y:S05]  /*20e0*/  CALL.REL.NOINC `($__internal_114_$__cuda_sm70_shflsync_bfly_p) ;  /* 0x00000b2000007944 */ /* 0x020fea0003c00000 */
[----:B0-----:R-:W-:Y:S01]  /*20f0*/  HFMA2.MMA R200, -RZ, RZ, 0, 2.384185791015625e-07 ;  /* 0x00000004ffc87435 */ /* 0x001fe200000001ff */
[----:B-1----:R-:W-:Y:S01]  /*2100*/  FADD.FTZ R201, R201, R198 ;  /* 0x000000c6c9c97221 */ /* 0x002fe20000010000 */
[----:B------:R-:W-:Y:S02]  /*2110*/  MOV R199, 0x1f ;  /* 0x0000001f00c77802 */ /* 0x000fe40000000f00 */
[----:B------:R-:W-:Y:S02]  /*2120*/  MOV R198, 0xffffffff ;  /* 0xffffffff00c67802 */ /* 0x000fe40000000f00 */
[----:B------:R-:W-:Y:S02]  /*2130*/  MOV R2, 0x2150 ;  /* 0x0000215000027802 */ /* 0x000fe40000000f00 */
[----:B------:R-:W-:Y:S05]  /*2140*/  CALL.REL.NOINC `($__internal_114_$__cuda_sm70_shflsync_bfly_p) ;  /* 0x00000ac000007944 */ /* 0x000fea0003c00000 */
[----:B0-----:R-:W-:Y:S01]  /*2150*/  HFMA2.MMA R200, -RZ, RZ, 0, 4.76837158203125e-07 ;  /* 0x00000008ffc87435 */ /* 0x001fe200000001ff */
[----:B-1----:R-:W-:Y:S01]  /*2160*/  FADD.FTZ R201, R201, R198 ;  /* 0x000000c6c9c97221 */ /* 0x002fe20000010000 */
[----:B------:R-:W-:Y:S02]  /*2170*/  MOV R199, 0x1f ;  /* 0x0000001f00c77802 */ /* 0x000fe40000000f00 */
[----:B------:R-:W-:-:S02]  /*2180*/  MOV R198, 0xffffffff ;  /* 0xffffffff00c67802 */ /* 0x000fc40000000f00 */
[----:B------:R-:W-:Y:S02]  /*2190*/  MOV R2, 0x21b0 ;  /* 0x000021b000027802 */ /* 0x000fe40000000f00 */
[----:B------:R-:W-:Y:S05]  /*21a0*/  CALL.REL.NOINC `($__internal_114_$__cuda_sm70_shflsync_bfly_p) ;  /* 0x00000a6000007944 */ /* 0x000fea0003c00000 */
[----:B0-----:R-:W-:Y:S01]  /*21b0*/  HFMA2.MMA R200, -RZ, RZ, 0, 9.5367431640625e-07 ;  /* 0x00000010ffc87435 */ /* 0x001fe200000001ff */
[----:B-1----:R-:W-:Y:S01]  /*21c0*/  FADD.FTZ R201, R201, R198 ;  /* 0x000000c6c9c97221 */ /* 0x002fe20000010000 */
[----:B------:R-:W-:Y:S02]  /*21d0*/  MOV R199, 0x1f ;  /* 0x0000001f00c77802 */ /* 0x000fe40000000f00 */
[----:B------:R-:W-:Y:S02]  /*21e0*/  MOV R198, 0xffffffff ;  /* 0xffffffff00c67802 */ /* 0x000fe40000000f00 */
[----:B------:R-:W-:Y:S02]  /*21f0*/  MOV R2, 0x2210 ;  /* 0x0000221000027802 */ /* 0x000fe40000000f00 */
[----:B------:R-:W-:Y:S05]  /*2200*/  CALL.REL.NOINC `($__internal_114_$__cuda_sm70_shflsync_bfly_p) ;  /* 0x00000a0000007944 */ /* 0x000fea0003c00000 */
        /* <DEDUP_REMOVED lines=132> */
[----:B------:R-:W-:-:S03]  /*2a50*/  MOV R2, 0x2a80 ;  /* 0x00002a8000027802 */ /* 0x000fc60000000f00 */
[----:B------:R-:W-:Y:S02]  /*2a60*/  FFMA.FTZ R201, R204, R204, R3 ;  /* 0x000000ccccc97223 */ /* 0x000fe40000010003 */
[----:B------:R-:W-:Y:S05]  /*2a70*/  CALL.REL.NOINC `($__internal_114_$__cuda_sm70_shflsync_bfly_p) ;  /* 0x0000019000007944 */ /* 0x000fea0003c00000 */
[----:B0-----:R-:W-:Y:S01]  /*2a80*/  HFMA2.MMA R200, -RZ, RZ, 0, 1.1920928955078125e-07 ;  /* 0x00000002ffc87435 */ /* 0x001fe200000001ff */
[----:B-1----:R-:W-:Y:S01]  /*2a90*/  FADD.FTZ R201, R201, R198 ;  /* 0x000000c6c9c97221 */ /* 0x002fe20000010000 */
[----:B------:R-:W-:Y:S02]  /*2aa0*/  MOV R199, 0x1f ;  /* 0x0000001f00c77802 */ /* 0x000fe40000000f00 */
[----:B------:R-:W-:Y:S02]  /*2ab0*/  MOV R198, 0xffffffff ;  /* 0xffffffff00c67802 */ /* 0x000fe40000000f00 */
[----:B------:R-:W-:Y:S02]  /*2ac0*/  MOV R2, 0x2ae0 ;  /* 0x00002ae000027802 */ /* 0x000fe40000000f00 */
[----:B------:R-:W-:Y:S05]  /*2ad0*/  CALL.REL.NOINC `($__internal_114_$__cuda_sm70_shflsync_bfly_p) ;  /* 0x0000013000007944 */ /* 0x000fea0003c00000 */
[----:B0-----:R-:W-:Y:S01]  /*2ae0*/  HFMA2.MMA R200, -RZ, RZ, 0, 2.384185791015625e-07 ;  /* 0x00000004ffc87435 */ /* 0x001fe200000001ff */
[----:B-1----:R-:W-:Y:S01]  /*2af0*/  FADD.FTZ R201, R201, R198 ;  /* 0x000000c6c9c97221 */ /* 0x002fe20000010000 */
[----:B------:R-:W-:Y:S02]  /*2b00*/  MOV R199, 0x1f ;  /* 0x0000001f00c77802 */ /* 0x000fe40000000f00 */
[----:B------:R-:W-:-:S02]  /*2b10*/  MOV R198, 0xffffffff ;  /* 0xffffffff00c67802 */ /* 0x000fc40000000f00 */
[----:B------:R-:W-:Y:S02]  /*2b20*/  MOV R2, 0x2b40 ;  /* 0x00002b4000027802 */ /* 0x000fe40000000f00 */
[----:B------:R-:W-:Y:S05]  /*2b30*/  CALL.REL.NOINC `($__internal_114_$__cuda_sm70_shflsync_bfly_p) ;  /* 0x000000d000007944 */ /* 0x000fea0003c00000 */
[----:B0-----:R-:W-:Y:S01]  /*2b40*/  HFMA2.MMA R200, -RZ, RZ, 0, 4.76837158203125e-07 ;  /* 0x00000008ffc87435 */ /* 0x001fe200000001ff */
[----:B-1----:R-:W-:Y:S01]  /*2b50*/  FADD.FTZ R201, R201, R198 ;  /* 0x000000c6c9c97221 */ /* 0x002fe20000010000 */
[----:B------:R-:W-:Y:S02]  /*2b60*/  MOV R199, 0x1f ;  /* 0x0000001f00c77802 */ /* 0x000fe40000000f00 */
[----:B------:R-:W-:Y:S02]  /*2b70*/  MOV R198, 0xffffffff ;  /* 0xffffffff00c67802 */ /* 0x000fe40000000f00 */
[----:B------:R-:W-:Y:S02]  /*2b80*/  MOV R2, 0x2ba0 ;  /* 0x00002ba000027802 */ /* 0x000fe40000000f00 */
[----:B------:R-:W-:Y:S05]  /*2b90*/  CALL.REL.NOINC `($__internal_114_$__cuda_sm70_shflsync_bfly_p) ;  /* 0x0000007000007944 */ /* 0x000fea0003c00000 */
[----:B0-----:R-:W-:Y:S01]  /*2ba0*/  HFMA2.MMA R200, -RZ, RZ, 0, 9.5367431640625e-07 ;  /* 0x00000010ffc87435 */ /* 0x001fe200000001ff */
[----:B-1----:R-:W-:Y:S01]  /*2bb0*/  FADD.FTZ R201, R201, R198 ;  /* 0x000000c6c9c97221 */ /* 0x002fe20000010000 */
[----:B------:R-:W-:Y:S02]  /*2bc0*/  MOV R199, 0x1f ;  /* 0x0000001f00c77802 */ /* 0x000fe40000000f00 */
[----:B------:R-:W-:-:S02]  /*2bd0*/  MOV R198, 0xffffffff ;  /* 0xffffffff00c67802 */ /* 0x000fc40000000f00 */
[----:B------:R-:W-:Y:S02]  /*2be0*/  MOV R2, 0x2c00 ;  /* 0x00002c0000027802 */ /* 0x000fe40000000f00 */
[----:B------:R-:W-:Y:S05]  /*2bf0*/  CALL.REL.NOINC `($__internal_114_$__cuda_sm70_shflsync_bfly_p) ;  /* 0x0000001000007944 */ /* 0x000fea0003c00000 */
[----:B01----:R-:W-:Y:S05]  /*2c00*/  BRA `(.L_x_945) ;  /* 0xffffe72000007947 */ /* 0x003fea000383ffff */
        .weak           $__internal_114_$__cuda_sm70_shflsync_bfly_p
        .type           $__internal_114_$__cuda_sm70_shflsync_bfly_p,@function
        .size           $__internal_114_$__cuda_sm70_shflsync_bfly_p,(.L_x_1163 - $__internal_114_$__cuda_sm70_shflsync_bfly_p)
$__internal_114_$__cuda_sm70_shflsync_bfly_p:
[----:B------:R-:W-:Y:S01]  /*2c10*/  HFMA2.MMA R3, -RZ, RZ, 0, 0 ;  /* 0x00000000ff037435 */ /* 0x000fe200000001ff */
[----:B------:R-:W-:Y:S04]  /*2c20*/  WARPSYNC R198 ;  /* 0x000000c600007348 */ /* 0x000fe80003800000 */
[----:B------:R0:W1:Y:S01]  /*2c30*/  SHFL.BFLY PT, R198, R201, R200, R199 ;  /* 0x0c0000c8c9c67389 */ /* 0x00006200000e00c7 */
[----:B------:R-:W-:Y:S05]  /*2c40*/  RET.REL.NODEC R2 `(_ZN10layer_norm13ln_fwd_kernelINS_13Kernel_traitsIffffjLj2048ELj1ELj4ELj1ELj16ENS_18Kernel_traits_baseILj2048EffffjLj128EEEEEEEvNS_9FwdParamsE) ;  /* 0xffffd3b002007950 */ /* 0x000fea0003c3ffff */
.L_x_946:
        /* <DEDUP_REMOVED lines=11> */
.L_x_1163:


//--------------------- .text._ZN10layer_norm13ln_fwd_kernelINS_13Kernel_traitsI13__nv_bfloat16fS2_fjLj1536ELj1ELj4ELj1ELj16ENS_18Kernel_traits_baseILj1536ES2_fS2_fjLj128EEEEEEEvNS_9FwdParamsE --------------------------
	.section	.text._ZN10layer_norm13ln_fwd_kernelINS_13Kernel_traitsI13__nv_bfloat16fS2_fjLj1536ELj1ELj4ELj1ELj16ENS_18Kernel_traits_baseILj1536ES2_fS2_fjLj128EEEEEEEvNS_9FwdParamsE,"ax",@progbits
	.sectioninfo	@"SHI_REGISTERS=115"
	.align	128
        .global         _ZN10layer_norm13ln_fwd_kernelINS_13Kernel_traitsI13__nv_bfloat16fS2_fjLj1536ELj1ELj4ELj1ELj16ENS_18Kernel_traits_baseILj1536ES2_fS2_fjLj128EEEEEEEvNS_9FwdParamsE
        .type           _ZN10layer_norm13ln_fwd_kernelINS_13Kernel_traitsI13__nv_bfloat16fS2_fjLj1536ELj1ELj4ELj1ELj16ENS_18Kernel_traits_baseILj1536ES2_fS2_fjLj128EEEEEEEvNS_9FwdParamsE,@function
        .size           _ZN10layer_norm13ln_fwd_kernelINS_13Kernel_traitsI13__nv_bfloat16fS2_fjLj1536ELj1ELj4ELj1ELj16ENS_18Kernel_traits_baseILj1536ES2_fS2_fjLj128EEEEEEEvNS_9FwdParamsE,(.L_x_1164 - _ZN10layer_norm13ln_fwd_kernelINS_13Kernel_traitsI13__nv_bfloat16fS2_fjLj1536ELj1ELj4ELj1ELj16ENS_18Kernel_traits_baseILj1536ES2_fS2_fjLj128EEEEEEEvNS_9FwdParamsE)
        .other          _ZN10layer_norm13ln_fwd_kernelINS_13Kernel_traitsI13__nv_bfloat16fS2_fjLj1536ELj1ELj4ELj1ELj16ENS_18Kernel_traits_baseILj1536ES2_fS2_fjLj128EEEEEEEvNS_9FwdParamsE,@"STO_CUDA_ENTRY STV_DEFAULT"
_ZN10layer_norm13ln_fwd_kernelINS_13Kernel_traitsI13__nv_bfloat16fS2_fjLj1536ELj1ELj4ELj1ELj16ENS_18Kernel_traits_baseILj1536ES2_fS2_fjLj128EEEEEEEvNS_9FwdParamsE:
.text._ZN10layer_norm13ln_fwd_kernelINS_13Kernel_traitsI13__nv_bfloat16fS2_fjLj1536ELj1ELj4ELj1ELj16ENS_18Kernel_traits_baseILj1536ES2_fS2_fjLj128EEEEEEEvNS_9FwdParamsE:
        /* <DEDUP_REMOVED lines=38> */
.L_x_950:
[----:B------:R-:W0:Y:S01]  /*0260*/  S2R R49, SR_TID.X ;  /* 0x0000000000317919 */ /* 0x000e220000002100 */
[----:B------:R-:W-:Y:S01]  /*0270*/  HFMA2.MMA R0, -RZ, RZ, 0, 9.5367431640625e-07 ;  /* 0x00000010ff007435 */ /* 0x000fe200000001ff */
[----:B0-----:R-:W-:-:S05]  /*0280*/  LOP3.LUT P0, R49, R49, 0x1f, RZ, 0xc0, !PT ;  /* 0x0000001f31317812 */ /* 0x001fca000780c0ff */
[----:B------:R-:W-:-:S04]  /*0290*/  IMAD R49, R100, 0x180, R49 ;  /* 0x0000018064317824 */ /* 0x000fc800078e0231 */
[C---:B-1----:R-:W-:Y:S01]  /*02a0*/  IMAD.WIDE.U32 R4, R49.reuse, R0, c[0x0][0x170] ;  /* 0x00005c0031047625 */ /* 0x042fe200078e0000 */
        /* <DEDUP_REMOVED lines=84> */
.L_x_951:
        /* <DEDUP_REMOVED lines=116> */
.L_x_952:
[----:B------:R-:W-:Y:S01]  /*0f30*/  MOV R26, 0x3a2aaaab ;  /* 0x3a2aaaab001a7802 */ /* 0x000fe20000000f00 */
[----:B-1----:R-:W-:Y:S01]  /*0f40*/  FADD.FTZ R101, R101, R104 ;  /* 0x0000006865657221 */ /* 0x002fe20000010000 */
[----:B------:R-:W-:Y:S01]  /*0f50*/  HFMA2.MMA R99, -RZ, RZ, 0, 2.384185791015625e-07 ;  /* 0x00000004ff637435 */ /* 0x000fe200000001ff */
[--C-:B-----5:R-:W-:Y:S02]  /*0f60*/  SHF.R.U64 R110, R94, 0x10, R95.reuse ;  /* 0x000000105e6e7819 */ /* 0x120fe4000000125f */
[----:B------:R-:W-:Y:S01]  /*0f70*/  FFMA.FTZ R101, R101, R26, c[0x0][0x1b0] ;  /* 0x00006c0065657623 */ /* 0x000fe2000001001a */
[----:B------:R-:W-:-:S05]  /*0f80*/  SHF.R.U32.HI R112, RZ, 0x10, R95 ;  /* 0x00000010ff707819 */ /* 0x000fca000001165f */
        /* <DEDUP_REMOVED lines=8> */
[----:B------:R-:W-:Y:S01]  /*1010*/  F2FP.BF16.PACK_AB R98, RZ, R39 ;  /* 0x00000027ff62723e */ /* 0x000fe200000010ff */
[C---:B------:R-:W-:Y:S01]  /*1020*/  FMUL.FTZ R40, R101.reuse, R40 ;  /* 0x0000002865287220 */ /* 0x040fe20000410000 */
[----:B0-----:R-:W-:Y:S01]  /*1030*/  F2FP.BF16.PACK_AB R104, RZ, R47 ;  /* 0x0000002fff68723e */ /* 0x001fe200000010ff */
[C---:B------:R-:W-:Y:S01]  /*1040*/  FMUL.FTZ R5, R101.reuse, R5 ;  /* 0x0000000565057220 */ /* 0x040fe20000410000 */
[----:B--2---:R-:W-:Y:S01]  /*1050*/  F2FP.BF16.PACK_AB R26, RZ, R23 ;  /* 0x00000017ff1a723e */ /* 0x004fe200000010ff */
        /* <DEDUP_REMOVED lines=35> */
[----:B-1----:R-:W-:Y:S01]  /*1290*/  F2FP.BF16.PACK_AB R29, RZ, R106 ;  /* 0x0000006aff1d723e */ /* 0x002fe200000010ff */
[C---:B------:R-:W-:Y:S01]  /*12a0*/  FMUL.FTZ R8, R101.reuse, R8 ;  /* 0x0000000865087220 */ /* 0x040fe20000410000 */
[----:B------:R-:W-:Y:S01]  /*12b0*/  F2FP.BF16.PACK_AB R37, RZ, R48 ;  /* 0x00000030ff25723e */ /* 0x000fe200000010ff */
[C---:B------:R-:W-:Y:S01]  /*12c0*/  FMUL.FTZ R10, R101.reuse, R10 ;  /* 0x0000000a650a7220 */ /* 0x040fe20000410000 */
[----:B------:R-:W-:Y:S01]  /*12d0*/  SHF.R.U32.HI R0, RZ, 0x10, R87 ;  /* 0x00000010ff007819 */ /* 0x000fe20000011657 */
[C---:B------:R-:W-:Y:S01]  /*12e0*/  FMUL.FTZ R11, R101.reuse, R11 ;  /* 0x0000000b650b7220 */ /* 0x040fe20000410000 */
        /* <DEDUP_REMOVED lines=24> */
[----:B------:R-:W-:Y:S01]  /*1470*/  SHF.R.U32.HI R0, RZ, 0x10, R83 ;  /* 0x00000010ff007819 */ /* 0x000fe20000011653 */
[C---:B------:R-:W-:Y:S01]  /*1480*/  FMUL.FTZ R32, R101.reuse, R32 ;  /* 0x0000002065207220 */ /* 0x040fe20000410000 */
[----:B------:R-:W-:Y:S01]  /*1490*/  F2FP.BF16.PACK_AB R8, RZ, R8 ;  /* 0x00000008ff08723e */ /* 0x000fe200000010ff */
[C---:B------:R-:W-:Y:S01]  /*14a0*/  FMUL.FTZ R34, R101.reuse, R34 ;  /* 0x0000002265227220 */ /* 0x040fe20000410000 */
[----:B------:R-:W-:Y:S01]  /*14b0*/  F2FP.BF16.PACK_AB R28, RZ, R108 ;  /* 0x0000006cff1c723e */ /* 0x000fe200000010ff */
[C---:B------:R-:W-:Y:S01]  /*14c0*/  FMUL.FTZ R36, R101.reuse, R36 ;  /* 0x0000002465247220 */ /* 0x040fe20000410000 */
[----:B------:R-:W-:Y:S01]  /*14d0*/  HFMA2.BF16_V2 R23, R23.H0_H0, 1, 1, R16.H0_H0 ;  /* 0x3f803f8017177831 */ /* 0x000fe20000240810 */
        /* <DEDUP_REMOVED lines=13> */
[----:B------:R-:W-:Y:S01]  /*15b0*/  SHF.R.U32.HI R112, RZ, 0x10, R91 ;  /* 0x00000010ff707819 */ /* 0x000fe2000001165b */
        /* <DEDUP_REMOVED lines=27> */
[----:B------:R-:W-:Y:S01]  /*1770*/  SHF.R.U64 R16, R56, 0x10, R57 ;  /* 0x0000001038107819 */ /* 0x000fe20000001239 */
[----:B------:R-:W-:Y:S01]  /*1780*/  HFMA2.BF16_V2 R41, R41.H0_H0, 1, 1, R8.H0_H0 ;  /* 0x3f803f8029297831 */ /* 0x000fe20000240808 */
[----:B------:R-:W-:Y:S01]  /*1790*/  SHF.R.U32.HI R31, RZ, 0x10, R75 ;  /* 0x00000010ff1f7819 */ /* 0x000fe2000001164b */
[----:B------:R-:W-:Y:S01]  /*17a0*/  HFMA2.BF16_V2 R43, R43.H0_H0, 1, 1, R98.H0_H0 ;  /* 0x3f803f802b2b7831 */ /* 0x000fe20000240862 */
[----:B------:R-:W-:Y:S01]  /*17b0*/  F2FP.BF16.PACK_AB R24, RZ, R24 ;  /* 0x00000018ff18723e */ /* 0x000fe200000010ff */
[----:B------:R-:W-:Y:S01]  /*17c0*/  HFMA2.BF16_V2 R13, R0.H0_H0, R103.H0_H0, -RZ.H0_H0 ;  /* 0x20000067000d7231 */ /* 0x000fe200003408ff */
[--C-:B------:R-:W-:Y:S01]  /*17d0*/  SHF.R.U32.HI R8, RZ, 0x10, R65.reuse ;  /* 0x00000010ff087819 */ /* 0x100fe20000011641 */
[----:B------:R-:W-:Y:S01]  /*17e0*/  HFMA2.BF16_V2 R0, R7.H0_H0, R106.H0_H0, -RZ.H0_H0 ;  /* 0x2000006a07007231 */ /* 0x000fe200003408ff */
[----:B------:R-:W-:Y:S01]  /*17f0*/  SHF.R.U64 R98, R64, 0x10, R65 ;  /* 0x0000001040627819 */ /* 0x000fe20000001241 */
[----:B------:R-:W-:Y:S01]  /*1800*/  HFMA2.BF16_V2 R19, R19.H0_H0, 1, 1, R16.H0_H0 ;  /* 0x3f803f8013137831 */ /* 0x000fe20000240810 */
[----:B------:R-:W-:Y:S01]  /*1810*/  F2FP.BF16.PACK_AB R15, RZ, R15 ;  /* 0x0000000fff0f723e */ /* 0x000fe200000010ff */
[----:B------:R-:W-:Y:S01]  /*1820*/  HFMA2.BF16_V2 R7, R31.H0_H0, R108.H0_H0, -RZ.H0_H0 ;  /* 0x2000006c1f077231 */ /* 0x000fe200003408ff */
[----:B------:R-:W-:Y:S01]  /*1830*/  SHF.R.U32.HI R48, RZ, 0x10, R93 ;  /* 0x00000010ff307819 */ /* 0x000fe2000001165d */
[----:B------:R-:W-:Y:S01]  /*1840*/  HFMA2.BF16_V2 R31, R86.H0_H0, R24.H0_H0, -RZ.H0_H0 ;  /* 0x20000018561f7231 */ /* 0x000fe200003408ff */
[----:B------:R-:W-:Y:S01]  /*1850*/  SHF.R.U64 R112, R78, 0x10, R79 ;  /* 0x000000104e707819 */ /* 0x000fe2000000124f */
        /* <DEDUP_REMOVED lines=21> */
[----:B------:R-:W-:Y:S01]  /*19b0*/  F2FP.BF16.PACK_AB R14, RZ, R14 ;  /* 0x0000000eff0e723e */ /* 0x000fe200000010ff */
[----:B------:R-:W-:Y:S01]  /*19c0*/  HFMA2.BF16_V2 R9, R9.H0_H0, R102.H0_H0, -RZ.H0_H0 ;  /* 0x2000006609097231 */ /* 0x000fe200003408ff */
[----:B------:R-:W-:Y:S01]  /*19d0*/  SHF.R.U32.HI R8, RZ, 0x10, R55 ;  /* 0x00000010ff087819 */ /* 0x000fe20000011637 */
[----:B------:R-:W-:Y:S01]  /*19e0*/  HFMA2.BF16_V2 R4, R4.H0_H0, 1, 1, R72.H0_H0 ;  /* 0x3f803f8004047831 */ /* 0x000fe20000240848 */
[----:B------:R-:W-:Y:S01]  /*19f0*/  SHF.R.U32.HI R101, RZ, 0x10, R69 ;  /* 0x00000010ff657819 */ /* 0x000fe20000011645 */
[----:B------:R-:W-:Y:S01]  /*1a00*/  HFMA2.BF16_V2 R6, R6.H0_H0, 1, 1, R73.H0_H0 ;  /* 0x3f803f8006067831 */ /* 0x000fe20000240849 */
[----:B------:R-:W-:Y:S01]  /*1a10*/  SHF.R.U32.HI R98, RZ, 0x10, R3 ;  /* 0x00000010ff627819 */ /* 0x000fe20000011603 */
[----:B------:R-:W-:Y:S01]  /*1a20*/  HFMA2.BF16_V2 R10, R10.H0_H0, 1, 1, R71.H0_H0 ;  /* 0x3f803f800a0a7831 */ /* 0x000fe20000240847 */
[----:B------:R-:W-:Y:S01]  /*1a30*/  F2FP.BF16.PACK_AB R18, RZ, R18 ;  /* 0x00000012ff12723e */ /* 0x000fe200000010ff */
[----:B------:R-:W-:Y:S01]  /*1a40*/  HFMA2.BF16_V2 R12, R92.H0_H0, R12.H0_H0, -RZ.H0_H0 ;  /* 0x2000000c5c0c7231 */ /* 0x000fe200003408ff */
[----:B------:R-:W-:Y:S01]  /*1a50*/  SHF.L.U32 R5, R16, 0x10, RZ ;  /* 0x0000001010057819 */ /* 0x000fe200000006ff */
[----:B------:R-:W-:Y:S01]  /*1a60*/  HFMA2.BF16_V2 R14, R93.H0_H0, R14.H0_H0, -RZ.H0_H0 ;  /* 0x2000000e5d0e7231 */ /* 0x000fe200003408ff */
[----:B------:R-:W-:Y:S01]  /*1a70*/  LOP3.LUT R21, R21, 0xffff, RZ, 0xc0, !PT ;  /* 0x0000ffff15157812 */ /* 0x000fe200078ec0ff */
[----:B------:R-:W-:Y:S01]  /*1a80*/  HFMA2.BF16_V2 R9, R9.H0_H0, 1, 1, R8.H0_H0 ;  /* 0x3f803f8009097831 */ /* 0x000fe20000240808 */
[----:B------:R-:W-:Y:S01]  /*1a90*/  LOP3.LUT R41, R41, 0xffff, RZ, 0xc0, !PT ;  /* 0x0000ffff29297812 */ /* 0x000fe200078ec0ff */
[----:B------:R-:W-:Y:S01]  /*1aa0*/  HFMA2.BF16_V2 R48, R48.H0_H0, 1, 1, R101.H0_H0 ;  /* 0x3f803f8030307831 */ /* 0x000fe20000240865 */
[----:B------:R-:W-:Y:S01]  /*1ab0*/  LOP3.LUT R4, R5, 0xffff, R4, 0xf8, !PT ;  /* 0x0000ffff05047812 */ /* 0x000fe200078ef804 */
[----:B------:R-:W-:Y:S01]  /*1ac0*/  HFMA2.BF16_V2 R8, R7.H0_H0, 1, 1, R98.H0_H0 ;  /* 0x3f803f8007087831 */ /* 0x000fe20000240862 */
[----:B------:R-:W-:Y:S01]  /*1ad0*/  SHF.R.U64 R101, R62, 0x10, R63 ;  /* 0x000000103e657819 */ /* 0x000fe2000000123f */
        /* <DEDUP_REMOVED lines=9> */
[----:B------:R-:W-:Y:S01]  /*1b70*/  SHF.L.U32 R21, R41, 0x10, RZ ;  /* 0x0000001029157819 */ /* 0x000fe200000006ff */
[----:B------:R-:W-:Y:S01]  /*1b80*/  HFMA2.BF16_V2 R33, R33.H0_H0, 1, 1, R66.H0_H0 ;  /* 0x3f803f8021217831 */ /* 0x000fe20000240842 */
[----:B------:R-:W-:Y:S01]  /*1b90*/  SHF.R.U32.HI R24, RZ, 0x10, R67 ;  /* 0x00000010ff187819 */ /* 0x000fe20000011643 */
[----:B------:R-:W-:Y:S01]  /*1ba0*/  HFMA2.BF16_V2 R31, R31.H0_H0, 1, 1, R62.H0_H0 ;  /* 0x3f803f801f1f7831 */ /* 0x000fe2000024083e */
[----:B------:R-:W-:Y:S01]  /*1bb0*/  LOP3.LUT R51, R51, 0xffff, RZ, 0xc0, !PT ;  /* 0x0000ffff33337812 */ /* 0x000fe200078ec0ff */
[----:B------:R-:W-:Y:S01]  /*1bc0*/  HFMA2.BF16_V2 R35, R35.H0_H0, 1, 1, R70.H0_H0 ;  /* 0x3f803f8023237831 */ /* 0x000fe20000240846 */
[----:B------:R-:W-:Y:S01]  /*1bd0*/  LOP3.LUT R12, R21, 0xffff, R12, 0xf8, !PT ;  /* 0x0000ffff150c7812 */ /* 0x000fe200078ef80c */
[----:B------:R-:W-:Y:S01]  /*1be0*/  HFMA2.BF16_V2 R49, R49.H0_H0, 1, 1, R24.H0_H0 ;  /* 0x3f803f8031317831 */ /* 0x000fe20000240818 */
[----:B------:R-:W-:Y:S01]  /*1bf0*/  LOP3.LUT R7, R7, 0xffff0000, R10, 0xf8, !PT ;  /* 0xffff000007077812 */ /* 0x000fe200078ef80a */
[----:B------:R-:W-:Y:S01]  /*1c00*/  HFMA2.BF16_V2 R39, R78.H0_H0, R39.H0_H0, -RZ.H0_H0 ;  /* 0x200000274e277231 */ /* 0x000fe200003408ff */
[----:B------:R-:W-:Y:S01]  /*1c10*/  LOP3.LUT R21, R14, 0xffff, RZ, 0xc0, !PT ;  /* 0x0000ffff0e157812 */ /* 0x000fe200078ec0ff */
[----:B------:R-:W-:Y:S01]  /*1c20*/  HFMA2.BF16_V2 R37, R74.H0_H0, R37.H0_H0, -RZ.H0_H0 ;  /* 0x200000254a257231 */ /* 0x000fe200003408ff */
[----:B------:R-:W-:Y:S01]  /*1c30*/  SHF.L.U64.HI R10, R41, 0x10, RZ ;  /* 0x00000010290a7819 */ /* 0x000fe200000102ff */
[----:B------:R-:W-:Y:S01]  /*1c40*/  HFMA2.BF16_V2 R39, R39.H0_H0, 1, 1, R54.H0_H0 ;  /* 0x3f803f8027277831 */ /* 0x000fe20000240836 */
[----:B------:R-:W-:Y:S01]  /*1c50*/  SHF.L.U32 R14, R51, 0x10, RZ ;  /* 0x00000010330e7819 */ /* 0x000fe200000006ff */
[----:B------:R-:W-:Y:S01]  /*1c60*/  HFMA2.BF16_V2 R37, R37.H0_H0, 1, 1, R2.H0_H0 ;  /* 0x3f803f8025257831 */ /* 0x000fe20000240802 */
[----:B------:R-:W-:-:S02]  /*1c70*/  SHF.R.U32.HI R24, RZ, 0x10, R61 ;  /* 0x00000010ff187819 */ /* 0x000fc4000001163d */
[----:B------:R-:W-:Y:S02]  /*1c80*/  SHF.L.U64.HI R16, R16, 0x10, RZ ;  /* 0x0000001010107819 */ /* 0x000fe400000102ff */
[----:B------:R-:W-:Y:S01]  /*1c90*/  LOP3.LUT R18, R18, 0xffff, RZ, 0xc0, !PT ;  /* 0x0000ffff12127812 */ /* 0x000fe200078ec0ff */
[----:B------:R-:W-:Y:S01]  /*1ca0*/  HFMA2.BF16_V2 R27, R27.H0_H0, 1, 1, R24.H0_H0 ;  /* 0x3f803f801b1b7831 */ /* 0x000fe20000240818 */
[----:B------:R-:W-:Y:S02]  /*1cb0*/  SHF.L.U64.HI R41, R51, 0x10, RZ ;  /* 0x0000001033297819 */ /* 0x000fe400000102ff */
[----:B------:R-:W-:Y:S02]  /*1cc0*/  LOP3.LUT R40, R40, 0xffff, RZ, 0xc0, !PT ;  /* 0x0000ffff28287812 */ /* 0x000fe400078ec0ff */
[----:B------:R-:W-:Y:S02]  /*1cd0*/  F2FP.BF16.PACK_AB R20, RZ, R20 ;  /* 0x00000014ff14723e */ /* 0x000fe400000010ff */
[----:B------:R-:W-:-:S02]  /*1ce0*/  LOP3.LUT R14, R14, 0xffff, R33, 0xf8, !PT ;  /* 0x0000ffff0e0e7812 */ /* 0x000fc400078ef821 */
[----:B------:R-:W-:Y:S01]  /*1cf0*/  F2FP.BF16.PACK_AB R105, RZ, R105 ;  /* 0x00000069ff69723e */ /* 0x000fe200000010ff */
[----:B------:R-:W-:Y:S01]  /*1d00*/  HFMA2.BF16_V2 R20, R88.H0_H0, R20.H0_H0, -RZ.H0_H0 ;  /* 0x2000001458147231 */ /* 0x000fe200003408ff */
[----:B------:R-:W-:Y:S02]  /*1d10*/  F2FP.BF16.PACK_AB R36, RZ, R36 ;  /* 0x00000024ff24723e */ /* 0x000fe400000010ff */
[--C-:B------:R-:W-:Y:S01]  /*1d20*/  LOP3.LUT R5, R5, 0xffff0000, R16.reuse, 0xf8, !PT ;  /* 0xffff000005057812 */ /* 0x100fe200078ef810 */
[----:B------:R-:W-:Y:S01]  /*1d30*/  HFMA2.BF16_V2 R105, R87.H0_H0, R105.H0_H0, -RZ.H0_H0 ;  /* 0x2000006957697231 */ /* 0x000fe200003408ff */
[----:B------:R-:W-:Y:S01]  /*1d40*/  LOP3.LUT R33, R18, 0xffff0000, R41, 0xf8, !PT ;  /* 0xffff000012217812 */ /* 0x000fe200078ef829 */
[----:B------:R-:W-:Y:S01]  /*1d50*/  HFMA2.BF16_V2 R36, R80.H0_H0, R36.H0_H0, -RZ.H0_H0 ;  /* 0x2000002450247231 */ /* 0x000fe200003408ff */
[----:B------:R-:W-:Y:S01]  /*1d60*/  PRMT R16, R31, 0x7610, R16 ;  /* 0x000076101f107816 */ /* 0x000fe20000000010 */
[----:B------:R-:W-:Y:S01]  /*1d70*/  HFMA2.BF16_V2 R20, R20.H0_H0, 1, 1, R64.H0_H0 ;  /* 0x3f803f8014147831 */ /* 0x000fe20000240840 */
[----:B------:R-:W-:Y:S01]  /*1d80*/  SHF.L.U32 R41, R40, 0x10, RZ ;  /* 0x0000001028297819 */ /* 0x000fe200000006ff */
[----:B------:R-:W-:Y:S01]  /*1d90*/  HFMA2.BF16_V2 R105, R105.H0_H0, 1, 1, R63.H0_H0 ;  /* 0x3f803f8069697831 */ /* 0x000fe2000024083f */
[----:B------:R-:W-:Y:S01]  /*1da0*/  SHF.R.U32.HI R24, RZ, 0x10, R57 ;  /* 0x00000010ff187819 */ /* 0x000fe20000011639 */
[----:B------:R-:W-:Y:S01]  /*1db0*/  HFMA2.BF16_V2 R36, R36.H0_H0, 1, 1, R56.H0_H0 ;  /* 0x3f803f8024247831 */ /* 0x000fe20000240838 */
[----:B------:R-:W-:-:S02]  /*1dc0*/  SHF.R.U32.HI R11, RZ, 0x10, R77 ;  /* 0x00000010ff0b7819 */ /* 0x000fc4000001164d */
[----:B------:R-:W-:Y:S01]  /*1dd0*/  LOP3.LUT R45, R45, 0xffff, RZ, 0xc0, !PT ;  /* 0x0000ffff2d2d7812 */ /* 0x000fe200078ec0ff */
[----:B------:R-:W-:Y:S01]  /*1de0*/  HFMA2.BF16_V2 R17, R17.H0_H0, 1, 1, R24.H0_H0 ;  /* 0x3f803f8011117831 */ /* 0x000fe20000240818 */
[----:B------:R-:W-:Y:S01]  /*1df0*/  LOP3.LUT R16, R41, 0xffff, R16, 0xf8, !PT ;  /* 0x0000ffff29107812 */ /* 0x000fe200078ef810 */
[----:B------:R-:W-:Y:S01]  /*1e00*/  HFMA2.BF16_V2 R11, R11.H0_H0, R104.H0_H0, -RZ.H0_H0 ;  /* 0x200000680b0b7231 */ /* 0x000fe200003408ff */
[----:B------:R-:W-:Y:S02]  /*1e10*/  LOP3.LUT R41, R19, 0xffff, RZ, 0xc0, !PT ;  /* 0x0000ffff13297812 */ /* 0x000fe400078ec0ff */
[----:B------:R-:W-:Y:S02]  /*1e20*/  SHF.R.U32.HI R24, RZ, 0x10, R53 ;  /* 0x00000010ff187819 */ /* 0x000fe40000011635 */
[----:B------:R-:W-:Y:S02]  /*1e30*/  LOP3.LUT R6, R6, 0xffff, R35, 0xf8, !PT ;  /* 0x0000ffff06067812 */ /* 0x000fe400078ef823 */
[----:B------:R-:W-:Y:S01]  /*1e40*/  SHF.L.U32 R35, R45, 0x10, RZ ;  /* 0x000000102d237819 */ /* 0x000fe200000006ff */
[----:B------:R-:W-:Y:S01]  /*1e50*/  HFMA2.BF16_V2 R11, R11.H0_H0, 1, 1, R24.H0_H0 ;  /* 0x3f803f800b0b7831 */ /* 0x000fe20000240818 */
[----:B------:R-:W-:-:S02]  /*1e60*/  SHF.L.U32 R19, R41, 0x10, RZ ;  /* 0x0000001029137819 */ /* 0x000fc400000006ff */
[----:B------:R-:W-:Y:S02]  /*1e70*/  LOP3.LUT R21, R21, 0xffff0000, R10, 0xf8, !PT ;  /* 0xffff000015157812 */ /* 0x000fe400078ef80a */
[----:B------:R-:W-:Y:S02]  /*1e80*/  LOP3.LUT R18, R35, 0xffff, R20, 0xf8, !PT ;  /* 0x0000ffff23127812 */ /* 0x000fe400078ef814 */
[----:B------:R-:W-:Y:S02]  /*1e90*/  SHF.R.U64 R101, R58, 0x10, R59 ;  /* 0x000000103a657819 */ /* 0x000fe4000000123b */
[----:B------:R-:W-:Y:S02]  /*1ea0*/  LOP3.LUT R35, R105, 0xffff, RZ, 0xc0, !PT ;  /* 0x0000ffff69237812 */ /* 0x000fe400078ec0ff */
[----:B------:R-:W-:Y:S01]  /*1eb0*/  SHF.L.U64.HI R10, R40, 0x10, RZ ;  /* 0x00000010280a7819 */ /* 0x000fe200000102ff */
[----:B------:R-:W-:Y:S01]  /*1ec0*/  HFMA2.BF16_V2 R26, R26.H0_H0, 1, 1, R101.H0_H0 ;  /* 0x3f803f801a1a7831 */ /* 0x000fe20000240865 */
[----:B------:R-:W-:-:S02]  /*1ed0*/  LOP3.LUT R24, R19, 0xffff, R36, 0xf8, !PT ;  /* 0x0000ffff13187812 */ /* 0x000fc400078ef824 */
[----:B------:R-:W-:Y:S02]  /*1ee0*/  LOP3.LUT R19, R15, 0xffff, RZ, 0xc0, !PT ;  /* 0x0000ffff0f137812 */ /* 0x000fe400078ec0ff */
[----:B------:R-:W-:Y:S02]  /*1ef0*/  F2FP.BF16.PACK_AB R38, RZ, R38 ;  /* 0x00000026ff26723e */ /* 0x000fe400000010ff */
[----:B------:R-:W-:Y:S02]  /*1f00*/  LOP3.LUT R35, R35, 0xffff0000, R10, 0xf8, !PT ;  /* 0xffff000023237812 */ /* 0x000fe400078ef80a */
[----:B------:R-:W-:Y:S01]  /*1f10*/  SHF.R.U64 R103, R60, 0x10, R61 ;  /* 0x000000103c677819 */ /* 0x000fe2000000123d */
[----:B------:R-:W-:Y:S01]  /*1f20*/  HFMA2.BF16_V2 R38, R81.H0_H0, R38.H0_H0, -RZ.H0_H0 ;  /* 0x2000002651267231 */ /* 0x000fe200003408ff */
[----:B------:R-:W-:Y:S02]  /*1f30*/  SHF.L.U32 R10, R19, 0x10, RZ ;  /* 0x00000010130a7819 */ /* 0x000fe400000006ff */
[----:B------:R-:W-:Y:S01]  /*1f40*/  F2FP.BF16.PACK_AB R44, RZ, R44 ;  /* 0x0000002cff2c723e */ /* 0x000fe200000010ff */
[----:B------:R-:W-:Y:S01]  /*1f50*/  HFMA2.BF16_V2 R28, R28.H0_H0, 1, 1, R103.H0_H0 ;  /* 0x3f803f801c1c7831 */ /* 0x000fe20000240867 */
[----:B------:R-:W-:Y:S01]  /*1f60*/  SHF.R.U64 R101, R2, 0x10, R3 ;  /* 0x0000001002657819 */ /* 0x000fe20000001203 */
[----:B------:R-:W-:Y:S01]  /*1f70*/  HFMA2.BF16_V2 R38, R38.H0_H0, 1, 1, R57.H0_H0 ;  /* 0x3f803f8026267831 */ /* 0x000fe20000240839 */
[----:B------:R-:W-:Y:S01]  /*1f80*/  F2FP.BF16.PACK_AB R22, RZ, R22 ;  /* 0x00000016ff16723e */ /* 0x000fe200000010ff */
[----:B------:R-:W-:Y:S01]  /*1f90*/  HFMA2.BF16_V2 R44, R76.H0_H0, R44.H0_H0, -RZ.H0_H0 ;  /* 0x2000002c4c2c7231 */ /* 0x000fe200003408ff */
[----:B------:R-:W-:Y:S01]  /*1fa0*/  F2FP.BF16.PACK_AB R50, RZ, R50 ;  /* 0x00000032ff32723e */ /* 0x000fe200000010ff */
[----:B------:R-:W-:Y:S01]  /*1fb0*/  HFMA2.BF16_V2 R0, R0.H0_H0, 1, 1, R101.H0_H0 ;  /* 0x3f803f8000007831 */ /* 0x000fe20000240865 */
[----:B------:R-:W-:Y:S01]  /*1fc0*/  F2FP.BF16.PACK_AB R34, RZ, R34 ;  /* 0x00000022ff22723e */ /* 0x000fe200000010ff */
[----:B------:R-:W-:Y:S01]  /*1fd0*/  HFMA2.BF16_V2 R22, R89.H0_H0, R22.H0_H0, -RZ.H0_H0 ;  /* 0x2000001659167231 */ /* 0x000fe200003408ff */
[----:B------:R-:W-:Y:S01]  /*1fe0*/  LOP3.LUT R10, R10, 0xffff, R39, 0xf8, !PT ;  /* 0x0000ffff0a0a7812 */ /* 0x000fe200078ef827 */
[----:B------:R-:W-:Y:S01]  /*1ff0*/  HFMA2.BF16_V2 R50, R75.H0_H0, R50.H0_H0, -RZ.H0_H0 ;  /* 0x200000324b327231 */ /* 0x000fe200003408ff */
[----:B------:R-:W0:Y:S01]  /*2000*/  S2R R39, SR_TID.X ;  /* 0x0000000000277919 */ /* 0x000e220000002100 */
[----:B------:R-:W-:Y:S01]  /*2010*/  F2FP.BF16.PACK_AB R32, RZ, R32 ;  /* 0x00000020ff20723e */ /* 0x000fe200000010ff */
[----:B------:R-:W-:Y:S01]  /*2020*/  HFMA2.BF16_V2 R34, R83.H0_H0, R34.H0_H0, -RZ.H0_H0 ;  /* 0x2000002253227231 */ /* 0x000fe200003408ff */
        /* <DEDUP_REMOVED lines=8> */
[----:B------:R-:W-:Y:S01]  /*20b0*/  SHF.L.U32 R13, R15, 0x10, RZ ;  /* 0x000000100f0d7819 */ /* 0x000fe200000006ff */
[----:B------:R-:W-:Y:S01]  /*20c0*/  HFMA2.BF16_V2 R34, R34.H0_H0, 1, 1, R59.H0_H0 ;  /* 0x3f803f8022227831 */ /* 0x000fe2000024083b */
[----:B------:R-:W-:Y:S01]  /*20d0*/  LOP3.LUT R0, R0, 0xffff, RZ, 0xc0, !PT ;  /* 0x0000ffff00007812 */ /* 0x000fe200078ec0ff */
[----:B------:R-:W-:Y:S01]  /*20e0*/  HFMA2.BF16_V2 R42, R79.H0_H0, R42.H0_H0, -RZ.H0_H0 ;  /* 0x2000002a4f2a7231 */ /* 0x000fe200003408ff */
[----:B------:R-:W-:Y:S01]  /*20f0*/  SHF.L.U64.HI R31, R45, 0x10, RZ ;  /* 0x000000102d1f7819 */ /* 0x000fe200000102ff */
[----:B------:R-:W-:Y:S01]  /*2100*/  HFMA2.BF16_V2 R32, R32.H0_H0, 1, 1, R58.H0_H0 ;  /* 0x3f803f8020207831 */ /* 0x000fe2000024083a */
[----:B------:R-:W-:Y:S01]  /*2110*/  LOP3.LUT R36, R38, 0xffff, RZ, 0xc0, !PT ;  /* 0x0000ffff26247812 */ /* 0x000fe200078ec0ff */
[----:B------:R-:W-:Y:S01]  /*2120*/  HFMA2.BF16_V2 R42, R42.H0_H0, 1, 1, R55.H0_H0 ;  /* 0x3f803f802a2a7831 */ /* 0x000fe20000240837 */
[----:B------:R-:W-:-:S02]  /*2130*/  SHF.L.U32 R20, R28, 0x10, RZ ;  /* 0x000000101c147819 */ /* 0x000fc400000006ff */
[----:B------:R-:W-:Y:S02]  /*2140*/  SHF.L.U64.HI R101, R28, 0x10, RZ ;  /* 0x000000101c657819 */ /* 0x000fe400000102ff */
[C---:B------:R-:W-:Y:S02]  /*2150*/  SHF.L.U32 R45, R26.reuse, 0x10, RZ ;  /* 0x000000101a2d7819 */ /* 0x040fe400000006ff */
[----:B------:R-:W-:Y:S02]  /*2160*/  SHF.L.U64.HI R51, R26, 0x10, RZ ;  /* 0x000000101a337819 */ /* 0x000fe400000102ff */
[----:B------:R-:W-:Y:S02]  /*2170*/  LOP3.LUT R38, R23, 0xffff, RZ, 0xc0, !PT ;  /* 0x0000ffff17267812 */ /* 0x000fe400078ec0ff */
[----:B------:R-:W-:Y:S02]  /*2180*/  LOP3.LUT R26, R13, 0xffff, R44, 0xf8, !PT ;  /* 0x0000ffff0d1a7812 */ /* 0x000fe400078ef82c */
[----:B------:R-:W-:-:S02]  /*2190*/  SHF.L.U32 R28, R0, 0x10, RZ ;  /* 0x00000010001c7819 */ /* 0x000fc400000006ff */
[----:B------:R-:W-:Y:S02]  /*21a0*/  F2FP.BF16.PACK_AB R30, RZ, R30 ;  /* 0x0000001eff1e723e */ /* 0x000fe400000010ff */
[----:B------:R-:W-:Y:S02]  /*21b0*/  LOP3.LUT R22, R22, 0xffff, RZ, 0xc0, !PT ;  /* 0x0000ffff16167812 */ /* 0x000fe400078ec0ff */
[----:B------:R-:W-:Y:S01]  /*21c0*/  LOP3.LUT R50, R50, 0xffff, RZ, 0xc0, !PT ;  /* 0x0000ffff32327812 */ /* 0x000fe200078ec0ff */
[----:B------:R-:W-:Y:S01]  /*21d0*/  HFMA2.BF16_V2 R30, R85.H0_H0, R30.H0_H0, -RZ.H0_H0 ;  /* 0x2000001e551e7231 */ /* 0x000fe200003408ff */
[----:B------:R-:W-:Y:S02]  /*21e0*/  SHF.L.U64.HI R13, R0, 0x10, RZ ;  /* 0x00000010000d7819 */ /* 0x000fe400000102ff */
[----:B------:R-:W-:Y:S01]  /*21f0*/  LOP3.LUT R48, R48, 0xffff, RZ, 0xc0, !PT ;  /* 0x0000ffff30307812 */ /* 0x000fe200078ec0ff */
[----:B------:R-:W-:Y:S01]  /*2200*/  HFMA2.BF16_V2 R30, R30.H0_H0, 1, 1, R61.H0_H0 ;  /* 0x3f803f801e1e7831 */ /* 0x000fe2000024083d */
[----:B------:R-:W-:-:S02]  /*2210*/  LOP3.LUT R34, R34, 0xffff, RZ, 0xc0, !PT ;  /* 0x0000ffff22227812 */ /* 0x000fc400078ec0ff */
[----:B------:R-:W-:Y:S02]  /*2220*/  PRMT R5, R5, 0x5410, R38 ;  /* 0x0000541005057816 */ /* 0x000fe40000000026 */
[----:B------:R-:W-:Y:S02]  /*2230*/  LOP3.LUT R28, R28, 0xffff, R37, 0xf8, !PT ;  /* 0x0000ffff1c1c7812 */ /* 0x000fe400078ef825 */
[----:B------:R-:W-:Y:S02]  /*2240*/  LOP3.LUT R38, R43, 0xffff, RZ, 0xc0, !PT ;  /* 0x0000ffff2b267812 */ /* 0x000fe400078ec0ff */
[----:B------:R-:W-:Y:S02]  /*2250*/  F2FP.BF16.PACK_AB R46, RZ, R46 ;  /* 0x0000002eff2e723e */ /* 0x000fe400000010ff */
[----:B------:R-:W-:Y:S02]  /*2260*/  LOP3.LUT R31, R22, 0xffff0000, R31, 0xf8, !PT ;  /* 0xffff0000161f7812 */ /* 0x000fe400078ef81f */
[----:B------:R-:W-:Y:S01]  /*2270*/  LOP3.LUT R37, R50, 0xffff0000, R13, 0xf8, !PT ;  /* 0xffff000032257812 */ /* 0x000fe200078ef80d */
[----:B------:R-:W-:Y:S01]  /*2280*/  HFMA2.BF16_V2 R46, R77.H0_H0, R46.H0_H0, -RZ.H0_H0 ;  /* 0x2000002e4d2e7231 */ /* 0x000fe200003408ff */
[----:B------:R-:W-:-:S02]  /*2290*/  LOP3.LUT R22, R45, 0xffff, R32, 0xf8, !PT ;  /* 0x0000ffff2d167812 */ /* 0x000fc400078ef820 */
[----:B------:R-:W-:Y:S01]  /*22a0*/  PRMT R13, R21, 0x5410, R48 ;  /* 0x00005410150d7816 */ /* 0x000fe20000000030 */
[----:B------:R-:W-:Y:S01]  /*22b0*/  HFMA2.BF16_V2 R46, R46.H0_H0, 1, 1, R53.H0_H0 ;  /* 0x3f803f802e2e7831 */ /* 0x000fe20000240835 */
[----:B------:R-:W-:Y:S02]  /*22c0*/  LOP3.LUT R32, R34, 0xffff0000, R51, 0xf8, !PT ;  /* 0xffff000022207812 */ /* 0x000fe400078ef833 */
[----:B------:R-:W-:Y:S02]  /*22d0*/  LOP3.LUT R21, R27, 0xffff, RZ, 0xc0, !PT ;  /* 0x0000ffff1b157812 */ /* 0x000fe400078ec0ff */
[----:B------:R-:W-:Y:S02]  /*22e0*/  PRMT R23, R17, 0x7610, R23 ;  /* 0x0000761011177816 */ /* 0x000fe40000000017 */
[----:B------:R-:W-:Y:S02]  /*22f0*/  LOP3.LUT R34, R42, 0xffff, RZ, 0xc0, !PT ;  /* 0x0000ffff2a227812 */ /* 0x000fe400078ec0ff */
[----:B------:R-:W-:-:S02]  /*2300*/  SHF.L.U64.HI R19, R19, 0x10, RZ ;  /* 0x0000001013137819 */ /* 0x000fc400000102ff */
[----:B------:R-:W-:Y:S02]  /*2310*/  PRMT R7, R7, 0x5410, R38 ;  /* 0x0000541007077816 */ /* 0x000fe40000000026 */
[----:B------:R-:W-:Y:S02]  /*2320*/  LOP3.LUT R27, R25, 0xffff, RZ, 0xc0, !PT ;  /* 0x0000ffff191b7812 */ /* 0x000fe400078ec0ff */
[----:B------:R-:W-:Y:S02]  /*2330*/  LOP3.LUT R38, R47, 0xffff, RZ, 0xc0, !PT ;  /* 0x0000ffff2f267812 */ /* 0x000fe400078ec0ff */
[----:B------:R-:W-:Y:S02]  /*2340*/  LOP3.LUT R25, R23, 0xffff, RZ, 0xc0, !PT ;  /* 0x0000ffff17197812 */ /* 0x000fe400078ec0ff */
[----:B------:R-:W-:Y:S02]  /*2350*/  LOP3.LUT R34, R34, 0xffff0000, R19, 0xf8, !PT ;  /* 0xffff000022227812 */ /* 0x000fe400078ef813 */
[----:B------:R-:W-:-:S02]  /*2360*/  PRMT R23, R32, 0x5410, R27 ;  /* 0x0000541020177816 */ /* 0x000fc4000000001b */
[----:B------:R-:W-:Y:S02]  /*2370*/  PRMT R19, R31, 0x5410, R38 ;  /* 0x000054101f137816 */ /* 0x000fe40000000026 */
[----:B------:R-:W-:Y:S02]  /*2380*/  PRMT R27, R9, 0x7610, R27 ;  /* 0x00007610091b7816 */ /* 0x000fe4000000001b */
[----:B------:R-:W-:Y:S02]  /*2390*/  LOP3.LUT R38, R29, 0xffff, RZ, 0xc0, !PT ;  /* 0x0000ffff1d267812 */ /* 0x000fe400078ec0ff */
[----:B0-----:R-:W-:Y:S02]  /*23a0*/  LOP3.LUT R9, R39, 0x1f, RZ, 0xc0, !PT ;  /* 0x0000001f27097812 */ /* 0x001fe400078ec0ff */
[----:B------:R-:W-:Y:S02]  /*23b0*/  LOP3.LUT R30, R30, 0xffff, RZ, 0xc0, !PT ;  /* 0x0000ffff1e1e7812 */ /* 0x000fe400078ec0ff */
[----:B------:R-:W-:-:S02]  /*23c0*/  SHF.L.U64.HI R41, R41, 0x10, RZ ;  /* 0x0000001029297819 */ /* 0x000fc400000102ff */
[----:B------:R-:W-:Y:S01]  /*23d0*/  PRMT R17, R35, 0x5410, R38 ;  /* 0x0000541023117816 */ /* 0x000fe20000000026 */
[----:B------:R-:W-:Y:S01]  /*23e0*/  IMAD R38, R100, 0x180, R9 ;  /* 0x0000018064267824 */ /* 0x000fe200078e0209 */
[----:B------:R-:W-:Y:S01]  /*23f0*/  LOP3.LUT R30, R30, 0xffff0000, R101, 0xf8, !PT ;  /* 0xffff00001e1e7812 */ /* 0x000fe200078ef865 */
[----:B------:R-:W-:Y:S01]  /*2400*/  IMAD R100, R99, c[0x0][0x160], R100 ;  /* 0x0000580063647a24 */ /* 0x000fe200078e0264 */
[----:B------:R-:W-:Y:S02]  /*2410*/  LOP3.LUT R46, R46, 0xffff, RZ, 0xc0, !PT ;  /* 0x0000ffff2e2e7812 */ /* 0x000fe400078ec0ff */
[----:B------:R-:W-:Y:S02]  /*2420*/  SHF.L.U64.HI R15, R15, 0x10, RZ ;  /* 0x000000100f0f7819 */ /* 0x000fe400000102ff */
[----:B------:R-:W-:Y:S02]  /*2430*/  LOP3.LUT R36, R36, 0xffff0000, R41, 0xf8, !PT ;  /* 0xffff000024247812 */ /* 0x000fe400078ef829 */
[----:B------:R-:W-:-:S02]  /*2440*/  LOP3.LUT R27, R27, 0xffff, RZ, 0xc0, !PT ;  /* 0x0000ffff1b1b7812 */ /* 0x000fc400078ec0ff */
[----:B------:R-:W-:Y:S02]  /*2450*/  LOP3.LUT R0, R46, 0xffff0000, R15, 0xf8, !PT ;  /* 0xffff00002e007812 */ /* 0x000fe400078ef80f */
[----:B------:R-:W-:Y:S02]  /*2460*/  PRMT R21, R30, 0x5410, R21 ;  /* 0x000054101e157816 */ /* 0x000fe40000000015 */
[----:B------:R-:W-:Y:S02]  /*2470*/  MOV R41, 0x8 ;  /* 0x0000000800297802 */ /* 0x000fe40000000f00 */
[----:B------:R-:W-:Y:S02]  /*2480*/  LOP3.LUT R9, R11, 0xffff, RZ, 0xc0, !PT ;  /* 0x0000ffff0b097812 */ /* 0x000fe400078ec0ff */
[----:B------:R-:W-:Y:S02]  /*2490*/  IADD3 R30, R38, 0x20, RZ ;  /* 0x00000020261e7810 */ /* 0x000fe40007ffe0ff */
[----:B------:R-:W-:-:S02]  /*24a0*/  LOP3.LUT R32, R8, 0xffff, RZ, 0xc0, !PT ;  /* 0x0000ffff08207812 */ /* 0x000fc400078ec0ff */
[----:B------:R-:W-:Y:S01]  /*24b0*/  PRMT R11, R34, 0x5410, R27 ;  /* 0x00005410220b7816 */ /* 0x000fe2000000001b */
[----:B------:R-:W-:Y:S01]  /*24c0*/  IMAD.WIDE.U32 R30, R30, R41, c[0x0][0x178] ;  /* 0x00005e001e1e7625 */ /* 0x000fe200078e0029 */
[----:B------:R-:W-:Y:S02]  /*24d0*/  PRMT R27, R0, 0x5410, R9 ;  /* 0x00005410001b7816 */ /* 0x000fe40000000009 */
[----:B------:R-:W-:Y:S01]  /*24e0*/  F2FP.BF16.PACK_AB R107, RZ, R107 ;  /* 0x0000006bff6b723e */ /* 0x000fe200000010ff */
[CC--:B------:R-:W-:Y:S01]  /*24f0*/  IMAD.WIDE.U32 R8, R38.reuse, R41.reuse, c[0x0][0x178] ;  /* 0x00005e0026087625 */ /* 0x0c0fe200078e0029 */
[----:B------:R-:W-:Y:S02]  /*2500*/  PRMT R29, R37, 0x5410, R32 ;  /* 0x00005410251d7816 */ /* 0x000fe40000000020 */
[----:B------:R-:W-:Y:S01]  /*2510*/  LOP3.LUT R40, R49, 0xffff, RZ, 0xc0, !PT ;  /* 0x0000ffff31287812 */ /* 0x000fe200078ec0ff */
[----:B------:R-:W-:Y:S01]  /*2520*/  HFMA2.BF16_V2 R107, R84.H0_H0, R107.H0_H0, -RZ.H0_H0 ;  /* 0x2000006b546b7231 */ /* 0x000fe200003408ff */
[C---:B------:R-:W-:Y:S01]  /*2530*/  IADD3 R32, R38.reuse, 0x40, RZ ;  /* 0x0000004026207810 */ /* 0x040fe20007ffe0ff */
[----:B------:R0:W-:Y:S01]  /*2540*/  STG.E.64 [R8.64], R4 ;  /* 0x0000000408007986 */ /* 0x0001e2000c101b04 */
[----:B------:R-:W-:Y:S01]  /*2550*/  IADD3 R0, R38, 0xc0, RZ ;  /* 0x000000c026007810 */ /* 0x000fe20007ffe0ff */
[----:B------:R-:W-:Y:S01]  /*2560*/  HFMA2.BF16_V2 R107, R107.H0_H0, 1, 1, R60.H0_H0 ;  /* 0x3f803f806b6b7831 */ /* 0x000fe2000024083c */
[----:B------:R-:W-:Y:S01]  /*2570*/  PRMT R15, R33, 0x5410, R40 ;  /* 0x00005410210f7816 */ /* 0x000fe20000000028 */
[----:B------:R1:W-:Y:S01]  /*2580*/  STG.E.64 [R30.64], R6 ;  /* 0x000000061e007986 */ /* 0x0003e2000c101b04 */
[----:B------:R-:W-:Y:S01]  /*2590*/  PRMT R25, R36, 0x5410, R25 ;  /* 0x0000541024197816 */ /* 0x000fe20000000019 */
[----:B------:R-:W-:Y:S01]  /*25a0*/  IMAD.WIDE.U32 R32, R32, R41, c[0x0][0x178] ;  /* 0x00005e0020207625 */ /* 0x000fe200078e0029 */
[----:B------:R-:W-:-:S02]  /*25b0*/  IADD3 R34, R38, 0x60, RZ ;  /* 0x0000006026227810 */ /* 0x000fc40007ffe0ff */
[C---:B------:R-:W-:Y:S02]  /*25c0*/  IADD3 R36, R38.reuse, 0x80, RZ ;  /* 0x0000008026247810 */ /* 0x040fe40007ffe0ff */
[----:B------:R-:W-:Y:S01]  /*25d0*/  IADD3 R39, R38, 0xa0, RZ ;  /* 0x000000a026277810 */ /* 0x000fe20007ffe0ff */
[-C--:B------:R-:W-:Y:S01]  /*25e0*/  IMAD.WIDE.U32 R34, R34, R41.reuse, c[0x0][0x178] ;  /* 0x00005e0022227625 */ /* 0x080fe200078e0029 */
[----:B------:R2:W-:Y:S01]  /*25f0*/  STG.E.64 [R32.64], R12 ;  /* 0x0000000c20007986 */ /* 0x0005e2000c101b04 */
[----:B0-----:R-:W-:Y:S02]  /*2600*/  IADD3 R8, R38, 0xe0, RZ ;  /* 0x000000e026087810 */ /* 0x001fe40007ffe0ff */
[-C--:B------:R-:W-:Y:S01]  /*2610*/  IMAD.WIDE.U32 R36, R36, R41.reuse, c[0x0][0x178] ;  /* 0x00005e0024247625 */ /* 0x080fe200078e0029 */
[----:B------:R-:W-:Y:S01]  /*2620*/  LOP3.LUT R20, R20, 0xffff, R107, 0xf8, !PT ;  /* 0x0000ffff14147812 */ /* 0x000fe200078ef86b */
[----:B------:R0:W-:Y:S01]  /*2630*/  STG.E.64 [R34.64], R14 ;  /* 0x0000000e22007986 */ /* 0x0001e2000c101b04 */
[----:B-1----:R-:W-:Y:S01]  /*2640*/  IADD3 R30, R38, 0x120, RZ ;  /* 0x00000120261e7810 */ /* 0x002fe20007ffe0ff */
[-C--:B------:R-:W-:Y:S01]  /*2650*/  IMAD.WIDE.U32 R6, R0, R41.reuse, c[0x0][0x178] ;  /* 0x00005e0000067625 */ /* 0x080fe200078e0029 */
[----:B------:R-:W-:Y:S01]  /*2660*/  IADD3 R0, R38, 0x100, RZ ;  /* 0x0000010026007810 */ /* 0x000fe20007ffe0ff */
[----:B------:R-:W-:Y:S01]  /*2670*/  STG.E.64 [R36.64], R18 ;  /* 0x0000001224007986 */ /* 0x000fe2000c101b04 */
[----:B------:R-:W-:Y:S01]  /*2680*/  ISETP.GE.AND P0, PT, R100, c[0x0][0x164], PT ;  /* 0x0000590064007a0c */ /* 0x000fe20003f06270 */
[----:B------:R-:W-:-:S04]  /*2690*/  IMAD.WIDE.U32 R4, R39, R41, c[0x0][0x178] ;  /* 0x00005e0027047625 */ /* 0x000fc800078e0029 */
[-C--:B--2---:R-:W-:Y:S01]  /*26a0*/  IMAD.WIDE.U32 R12, R0, R41.reuse, c[0x0][0x178] ;  /* 0x00005e00000c7625 */ /* 0x084fe200078e0029 */
[C---:B------:R-:W-:Y:S01]  /*26b0*/  IADD3 R0, R38.reuse, 0x140, RZ ;  /* 0x0000014026007810 */ /* 0x040fe20007ffe0ff */
[----:B------:R1:W-:Y:S01]  /*26c0*/  STG.E.64 [R4.64], R16 ;  /* 0x0000001004007986 */ /* 0x0003e2000c101b04 */
[----:B------:R-:W-:Y:S01]  /*26d0*/  IADD3 R38, R38, 0x160, RZ ;  /* 0x0000016026267810 */ /* 0x000fe20007ffe0ff */
[-C--:B------:R-:W-:Y:S02]  /*26e0*/  IMAD.WIDE.U32 R8, R8, R41.reuse, c[0x0][0x178] ;  /* 0x00005e0008087625 */ /* 0x080fe400078e0029 */
[----:B------:R2:W-:Y:S02]  /*26f0*/  STG.E.64 [R6.64], R20 ;  /* 0x0000001406007986 */ /* 0x0005e4000c101b04 */
[-C--:B0-----:R-:W-:Y:S02]  /*2700*/  IMAD.WIDE.U32 R14, R30, R41.reuse, c[0x0][0x178] ;  /* 0x00005e001e0e7625 */ /* 0x081fe400078e0029 */
[----:B------:R2:W-:Y:S04]  /*2710*/  STG.E.64 [R8.64], R22 ;  /* 0x0000001608007986 */ /* 0x0005e8000c101b04 */
        /* <DEDUP_REMOVED lines=8> */
.L_x_949:
[----:B------:R-:W-:Y:S05]  /*27a0*/  EXIT ;  /* 0x000000000000794d */ /* 0x000fea0003800000 */
.L_x_947:
[----:B------:R-:W-:Y:S02]  /*27b0*/  MOV R103, 0x1 ;  /* 0x0000000100677802 */ /* 0x000fe40000000f00 */
[----:B------:R-:W-:Y:S02]  /*27c0*/  MOV R102, 0x1f ;  /* 0x0000001f00667802 */ /* 0x000fe40000000f00 */
[----:B------:R-:W-:-:S02]  /*27d0*/  MOV R101, 0xffffffff ;  /* 0xffffffff00657802 */ /* 0x000fc40000000f00 */
[----:B------:R-:W-:Y:S02]  /*27e0*/  MOV R98, 0x2800 ;  /* 0x0000280000627802 */ /* 0x000fe40000000f00 */
[----:B-----5:R-:W-:Y:S05]  /*27f0*/  CALL.REL.NOINC `($__internal_115_$__cuda_sm70_shflsync_bfly_p) ;  /* 0x0000098000007944 */ /* 0x020fea0003c00000 */
[----:B01----:R-:W-:Y:S05]  /*2800*/  BRA `(.L_x_951) ;  /* 0xffffdfe000007947 */ /* 0x003fea000383ffff */
.L_x_948:
[----:B------:R-:W-:Y:S01]  /*2810*/  HFMA2.MMA R103, -RZ, RZ, 0, 1.1920928955078125e-07 ;  /* 0x00000002ff677435 */ /* 0x000fe200000001ff */
[----:B------:R-:W-:Y:S02]  /*2820*/  MOV R102, 0x1f ;  /* 0x0000001f00667802 */ /* 0x000fe40000000f00 */
[----:B------:R-:W-:Y:S02]  /*2830*/  MOV R101, 0xffffffff ;  /* 0xffffffff00657802 */ /* 0x000fe40000000f00 */
[----:B------:R-:W-:Y:S02]  /*2840*/  MOV R98, 0x2860 ;  /* 0x0000286000627802 */ /* 0x000fe40000000f00 */
[----:B-----5:R-:W-:Y:S05]  /*2850*/  CALL.REL.NOINC `($__internal_115_$__cuda_sm70_shflsync_bfly_p) ;  /* 0x0000092000007944 */ /* 0x020fea0003c00000 */
[----:B0-----:R-:W-:Y:S01]  /*2860*/  HFMA2.MMA R103, -RZ, RZ, 0, 2.384185791015625e-07 ;  /* 0x00000004ff677435 */ /* 0x001fe200000001ff */
[----:B-1----:R-:W-:Y:S01]  /*2870*/  FADD.FTZ R104, R104, R101 ;  /* 0x0000006568687221 */ /* 0x002fe20000010000 */
[----:B------:R-:W-:Y:S02]  /*2880*/  MOV R102, 0x1f ;  /* 0x0000001f00667802 */ /* 0x000fe40000000f00 */
[----:B------:R-:W-:Y:S02]  /*2890*/  MOV R101, 0xffffffff ;  /* 0xffffffff00657802 */ /* 0x000fe40000000f00 */
[----:B------:R-:W-:-:S02]  /*28a0*/  MOV R98, 0x28c0 ;  /* 0x000028c000627802 */ /* 0x000fc40000000f00 */
[----:B------:R-:W-:Y:S05]  /*28b0*/  CALL.REL.NOINC `($__internal_115_$__cuda_sm70_shflsync_bfly_p) ;  /* 0x000008c000007944 */ /* 0x000fea0003c00000 */
[----:B0-----:R-:W-:Y:S01]  /*28c0*/  HFMA2.MMA R103, -RZ, RZ, 0, 4.76837158203125e-07 ;  /* 0x00000008ff677435 */ /* 0x001fe200000001ff */
[----:B-1----:R-:W-:Y:S01]  /*28d0*/  FADD.FTZ R104, R104, R101 ;  /* 0x0000006568687221 */ /* 0x002fe20000010000 */
[----:B------:R-:W-:-:S02]  /*28e0*/  MOV R102, 0x1f ;  /* 0x0000001f00667802 */ /* 0x000fc40000000f00 */
[----:B------:R-:W-:Y:S02]  /*28f0*/  MOV R101, 0xffffffff ;  /* 0xffffffff00657802 */ /* 0x000fe40000000f00 */
[----:B------:R-:W-:Y:S02]  /*2900*/  MOV R98, 0x2920 ;  /* 0x0000292000627802 */ /* 0x000fe40000000f00 */
[----:B------:R-:W-:Y:S05]  /*2910*/  CALL.REL.NOINC `($__internal_115_$__cuda_sm70_shflsync_bfly_p) ;  /* 0x0000086000007944 */ /* 0x000fea0003c00000 */
[----:B0-----:R-:W-:Y:S01]  /*2920*/  HFMA2.MMA R103, -RZ, RZ, 0, 9.5367431640625e-07 ;  /* 0x00000010ff677435 */ /* 0x001fe200000001ff */
[----:B-1----:R-:W-:Y:S01]  /*2930*/  FADD.FTZ R104, R104, R101 ;  /* 0x0000006568687221 */ /* 0x002fe20000010000 */
[----:B------:R-:W-:Y:S02]  /*2940*/  MOV R102, 0x1f ;  /* 0x0000001f00667802 */ /* 0x000fe40000000f00 */
[----:B------:R-:W-:Y:S02]  /*2950*/  MOV R101, 0xffffffff ;  /* 0xffffffff00657802 */ /* 0x000fe40000000f00 */
[----:B------:R-:W-:Y:S02]  /*2960*/  MOV R98, 0x2980 ;  /* 0x0000298000627802 */ /* 0x000fe40000000f00 */
[----:B------:R-:W-:Y:S05]  /*2970*/  CALL.REL.NOINC `($__internal_115_$__cuda_sm70_shflsync_bfly_p) ;  /* 0x0000080000007944 */ /* 0x000fea0003c00000 */
[----:B-1----:R-:W-:Y:S01]  /*2980*/  FADD.FTZ R0, R104, R101 ;  /* 0x0000006568007221 */ /* 0x002fe20000010000 */
[----:B0-----:R-:W-:Y:S01]  /*2990*/  HFMA2.MMA R103, -RZ, RZ, 0, 5.9604644775390625e-08 ;  /* 0x00000001ff677435 */ /* 0x001fe200000001ff */
[----:B------:R-:W-:-:S02]  /*29a0*/  MOV R102, 0x1f ;  /* 0x0000001f00667802 */ /* 0x000fc40000000f00 */
[----:B------:R-:W-:Y:S01]  /*29b0*/  FMUL.FTZ R0, R0, 0.00065104168606922030449 ;  /* 0x3a2aaaab00007820 */ /* 0x000fe20000410000 */
        /* <DEDUP_REMOVED lines=48> */
[----:B------:R-:W-:Y:S01]  /*2cc0*/  MOV R98, 0x2ff0 ;  /* 0x00002ff000627802 */ /* 0x000fe20000000f00 */
        /* <DEDUP_REMOVED lines=49> */
[----:B------:R-:W-:Y:S05]  /*2fe0*/  CALL.REL.NOINC `($__internal_115_$__cuda_sm70_shflsync_bfly_p) ;  /* 0x0000019000007944 */ /* 0x000fea0003c00000 */
[----:B0-----:R-:W-:Y:S01]  /*2ff0*/  HFMA2.MMA R103, -RZ, RZ, 0, 1.1920928955078125e-07 ;  /* 0x00000002ff677435 */ /* 0x001fe200000001ff */
[----:B-1----:R-:W-:Y:S01]  /*3000*/  FADD.FTZ R104, R104, R101 ;  /* 0x0000006568687221 */ /* 0x002fe20000010000 */
[----:B------:R-:W-:Y:S02]  /*3010*/  MOV R102, 0x1f ;  /* 0x0000001f00667802 */ /* 0x000fe40000000f00 */
[----:B------:R-:W-:Y:S02]  /*3020*/  MOV R101, 0xffffffff ;  /* 0xffffffff00657802 */ /* 0x000fe40000000f00 */
[----:B------:R-:W-:Y:S02]  /*3030*/  MOV R98, 0x3050 ;  /* 0x0000305000627802 */ /* 0x000fe40000000f00 */
[----:B------:R-:W-:Y:S05]  /*3040*/  CALL.REL.NOINC `($__internal_115_$__cuda_sm70_shflsync_bfly_p) ;  /* 0x0000013000007944 */ /* 0x000fea0003c00000 */
[----:B0-----:R-:W-:Y:S01]  /*3050*/  HFMA2.MMA R103, -RZ, RZ, 0, 2.384185791015625e-07 ;  /* 0x00000004ff677435 */ /* 0x001fe200000001ff */
[----:B-1----:R-:W-:Y:S01]  /*3060*/  FADD.FTZ R104, R104, R101 ;  /* 0x0000006568687221 */ /* 0x002fe20000010000 */
[----:B------:R-:W-:Y:S02]  /*3070*/  MOV R102, 0x1f ;  /* 0x0000001f00667802 */ /* 0x000fe40000000f00 */
[----:B------:R-:W-:-:S02]  /*3080*/  MOV R101, 0xffffffff ;  /* 0xffffffff00657802 */ /* 0x000fc40000000f00 */
[----:B------:R-:W-:Y:S02]  /*3090*/  MOV R98, 0x30b0 ;  /* 0x000030b000627802 */ /* 0x000fe40000000f00 */
[----:B------:R-:W-:Y:S05]  /*30a0*/  CALL.REL.NOINC `($__internal_115_$__cuda_sm70_shflsync_bfly_p) ;  /* 0x000000d000007944 */ /* 0x000fea0003c00000 */
[----:B0-----:R-:W-:Y:S01]  /*30b0*/  HFMA2.MMA R103, -RZ, RZ, 0, 4.76837158203125e-07 ;  /* 0x00000008ff677435 */ /* 0x001fe200000001ff */
[----:B-1----:R-:W-:Y:S01]  /*30c0*/  FADD.FTZ R104, R104, R101 ;  /* 0x0000006568687221 */ /* 0x002fe20000010000 */
[----:B------:R-:W-:Y:S02]  /*30d0*/  MOV R102, 0x1f ;  /* 0x0000001f00667802 */ /* 0x000fe40000000f00 */
[----:B------:R-:W-:Y:S02]  /*30e0*/  MOV R101, 0xffffffff ;  /* 0xffffffff00657802 */ /* 0x000fe40000000f00 */
[----:B------:R-:W-:Y:S02]  /*30f0*/  MOV R98, 0x3110 ;  /* 0x0000311000627802 */ /* 0x000fe40000000f00 */
[----:B------:R-:W-:Y:S05]  /*3100*/  CALL.REL.NOINC `($__internal_115_$__cuda_sm70_shflsync_bfly_p) ;  /* 0x0000007000007944 */ /* 0x000fea0003c00000 */
[----:B0-----:R-:W-:Y:S01]  /*3110*/  HFMA2.MMA R103, -RZ, RZ, 0, 9.5367431640625e-07 ;  /* 0x00000010ff677435 */ /* 0x001fe200000001ff */
[----:B-1----:R-:W-:Y:S01]  /*3120*/  FADD.FTZ R104, R104, R101 ;  /* 0x0000006568687221 */ /* 0x002fe20000010000 */
[----:B------:R-:W-:Y:S02]  /*3130*/  MOV R102, 0x1f ;  /* 0x0000001f00667802 */ /* 0x000fe40000000f00 */
[----:B------:R-:W-:-:S02]  /*3140*/  MOV R101, 0xffffffff ;  /* 0xffffffff00657802 */ /* 0x000fc40000000f00 */
[----:B------:R-:W-:Y:S02]  /*3150*/  MOV R98, 0x3170 ;  /* 0x0000317000627802 */ /* 0x000fe40000000f00 */
[----:B------:R-:W-:Y:S05]  /*3160*/  CALL.REL.NOINC `($__internal_115_$__cuda_sm70_shflsync_bfly_p) ;  /* 0x0000001000007944 */ /* 0x000fea0003c00000 */
[----:B01----:R-:W-:Y:S05]  /*3170*/  BRA `(.L_x_952) ;  /* 0xffffddb000007947 */ /* 0x003fea000383ffff */
        .weak           $__internal_115_$__cuda_sm70_shflsync_bfly_p
        .type           $__internal_115_$__cuda_sm70_shflsync_bfly_p,@function
        .size           $__internal_115_$__cuda_sm70_shflsync_bfly_p,(.L_x_1164 - $__internal_115_$__cuda_sm70_shflsync_bfly_p)
$__internal_115_$__cuda_sm70_shflsync_bfly_p:
[----:B------:R-:W-:Y:S01]  /*3180*/  HFMA2.MMA R99, -RZ, RZ, 0, 0 ;  /* 0x00000000ff637435 */ /* 0x000fe200000001ff */
[----:B------:R-:W-:Y:S04]  /*3190*/  WARPSYNC R101 ;  /* 0x0000006500007348 */ /* 0x000fe80003800000 */
[----:B------:R0:W1:Y:S01]  /*31a0*/  SHFL.BFLY PT, R101, R104, R103, R102 ;  /* 0x0c00006768657389 */ /* 0x00006200000e0066 */
[----:B------:R-:W-:Y:S05]  /*31b0*/  RET.REL.NODEC R98 `(_ZN10layer_norm13ln_fwd_kernelINS_13Kernel_traitsI13__nv_bfloat16fS2_fjLj1536ELj1ELj4ELj1ELj16ENS_18Kernel_traits_baseILj1536ES2_fS2_fjLj128EEEEEEEvNS_9FwdParamsE) ;  /* 0xffffce4062007950 */ /* 0x000fea0003c3ffff */
.L_x_953:
        /* <DEDUP_REMOVED lines=12> */
.L_x_1164:


//--------------------- .text._ZN10layer_norm13ln_fwd_kernelINS_13Kernel_traitsI13__nv_bfloat16S2_S2_fjLj1536ELj1ELj4ELj1ELj16ENS_18Kernel_traits_baseILj1536ES2_S2_S2_fjLj128EEEEEEEvNS_9FwdParamsE --------------------------
	.section	.text._ZN10layer_norm13ln_fwd_kernelINS_13Kernel_traitsI13__nv_bfloat16S2_S2_fjLj1536ELj1ELj4ELj1ELj16ENS_18Kernel_traits_baseILj1536ES2_S2_S2_fjLj128EEEEEEEvNS_9FwdParamsE,"ax",@progbits
	.sectioninfo	@"SHI_REGISTERS=114"
	.align	128
        .global         _ZN10layer_norm13ln_fwd_kernelINS_13Kernel_traitsI13__nv_bfloat16S2_S2_fjLj1536ELj1ELj4ELj1ELj16ENS_18Kernel_traits_baseILj1536ES2_S2_S2_fjLj128EEEEEEEvNS_9FwdParamsE
        .type           _ZN10layer_norm13ln_fwd_kernelINS_13Kernel_traitsI13__nv_bfloat16S2_S2_fjLj1536ELj1ELj4ELj1ELj16ENS_18Kernel_traits_baseILj1536ES2_S2_S2_fjLj128EEEEEEEvNS_9FwdParamsE,@function
        .size           _ZN10layer_norm13ln_fwd_kernelINS_13Kernel_traitsI13__nv_bfloat16S2_S2_fjLj1536ELj1ELj4ELj1ELj16ENS_18Kernel_traits_baseILj1536ES2_S2_S2_fjLj128EEEEEEEvNS_9FwdParamsE,(.L_x_1165 - _ZN10layer_norm13ln_fwd_kernelINS_13Kernel_traitsI13__nv_bfloat16S2_S2_fjLj1536ELj1ELj4ELj1ELj16ENS_18Kernel_traits_baseILj1536ES2_S2_S2_fjLj128EEEEEEEvNS_9FwdParamsE)
        .other          _ZN10layer_norm13ln_fwd_kernelINS_13Kernel_traitsI13__nv_bfloat16S2_S2_fjLj1536ELj1ELj4ELj1ELj16ENS_18Kernel_traits_baseILj1536ES2_S2_S2_fjLj128EEEEEEEvNS_9FwdParamsE,@"STO_CUDA_ENTRY STV_DEFAULT"
_ZN10layer_norm13ln_fwd_kernelINS_13Kernel_traitsI13__nv_bfloat16S2_S2_fjLj1536ELj1ELj4ELj1ELj16ENS_18Kernel_traits_baseILj1536ES2_S2_S2_fjLj128EEEEEEEvNS_9FwdParamsE:
.text._ZN10layer_norm13ln_fwd_kernelINS_13Kernel_traitsI13__nv_bfloat16S2_S2_fjLj1536ELj1ELj4ELj1ELj16ENS_18Kernel_traits_baseILj1536ES2_S2_S2_fjLj128EEEEEEEvNS_9FwdParamsE:
        /* <DEDUP_REMOVED lines=25> */
[----:B------:R0:W5:Y:S02]  /*0190*/  LDG.E.128 R4, [R52.64+0xa00] ;  /* 0x000a000434047981 */ /* 0x000164000c1e1d00 */
.L_x_957:
[----:B------:R-:W1:Y:S01]  /*01a0*/  S2R R80, SR_TID.X ;  /* 0x0000000000507919 */ /* 0x000e620000002100 */
[----:B------:R-:W-:Y:S01]  /*01b0*/  HFMA2.MMA R73, -RZ, RZ, 0, 9.5367431640625e-07 ;  /* 0x00000010ff497435 */ /* 0x000fe200000001ff */
[----:B-1----:R-:W-:-:S05]  /*01c0*/  LOP3.LUT P0, R80, R80, 0x1f, RZ, 0xc0, !PT ;  /* 0x0000001f50507812 */ /* 0x002fca000780c0ff */
        /* <DEDUP_REMOVED lines=116> */
.L_x_958:
        /* <DEDUP_REMOVED lines=116> */
.L_x_959:
        /* <DEDUP_REMOVED lines=10> */
[C---:B------:R-:W-:Y:S01]  /*10f0*/  FMUL.FTZ R82, R105.reuse, R82 ;  /* 0x0000005269527220 */ /* 0x040fe20000410000 */
[----:B--2---:R-:W-:Y:S01]  /*1100*/  MOV R75, 0x10 ;  /* 0x00000010004b7802 */ /* 0x004fe20000000f00 */
        /* <DEDUP_REMOVED lines=9> */
[----:B-1----:R-:W-:Y:S01]  /*11a0*/  F2FP.BF16.PACK_AB R63, RZ, R83 ;  /* 0x00000053ff3f723e */ /* 0x002fe200000010ff */
[C---:B------:R-:W-:Y:S01]  /*11b0*/  FMUL.FTZ R62, R105.reuse, R55 ;  /* 0x00000037693e7220 */ /* 0x040fe20000410000 */
[----:B------:R-:W-:Y:S01]  /*11c0*/  F2FP.BF16.PACK_AB R86, RZ, R86 ;  /* 0x00000056ff56723e */ /* 0x000fe200000010ff */
[C---:B------:R-:W-:Y:S01]  /*11d0*/  FMUL.FTZ R83, R105.reuse, R53 ;  /* 0x0000003569537220 */ /* 0x040fe20000410000 */
[----:B------:R-:W-:Y:S01]  /*11e0*/  PRMT R55, R52, 0x5410, R63 ;  /* 0x0000541034377816 */ /* 0x000fe2000000003f */
[----:B-----5:R-:W-:Y:S01]  /*11f0*/  HFMA2.BF16_V2 R52, R48, R0, -RZ.H0_H0 ;  /* 0x0000000030347231 */ /* 0x020fe200003400ff */
[C---:B------:R-:W-:Y:S01]  /*1200*/  FMUL.FTZ R53, R105.reuse, R84 ;  /* 0x0000005469357220 */ /* 0x040fe20000410000 */
[----:B------:R-:W1:Y:S01]  /*1210*/  S2R R0, SR_TID.X ;  /* 0x0000000000007919 */ /* 0x000e620000002100 */
        /* <DEDUP_REMOVED lines=10> */
[----:B------:R-:W-:Y:S01]  /*12c0*/  HFMA2.BF16_V2 R53, R49, R55, -RZ.H0_H0 ;  /* 0x0000003731357231 */ /* 0x000fe200003400ff */
[----:B------:R-:W-:Y:S01]  /*12d0*/  PRMT R84, R84, 0x5410, R54 ;  /* 0x0000541054547816 */ /* 0x000fe20000000036 */
[C---:B------:R-:W-:Y:S01]  /*12e0*/  FMUL.FTZ R89, R105.reuse, R89 ;  /* 0x0000005969597220 */ /* 0x040fe20000410000 */
[----:B------:R-:W-:Y:S01]  /*12f0*/  HFMA2.BF16_V2 R52, R52, 1, 1, R24 ;  /* 0x3f803f8034347831 */ /* 0x000fe20000200018 */
[----:B------:R-:W-:Y:S01]  /*1300*/  IMAD.WIDE.U32 R2, R80, R75, c[0x0][0x178] ;  /* 0x00005e0050027625 */ /* 0x000fe200078e004b */
[----:B------:R-:W-:Y:S01]  /*1310*/  HFMA2.BF16_V2 R54, R50, R83, -RZ.H0_H0 ;  /* 0x0000005332367231 */ /* 0x000fe200003400ff */
[----:B------:R-:W-:Y:S01]  /*1320*/  F2FP.BF16.PACK_AB R62, RZ, R62 ;  /* 0x0000003eff3e723e */ /* 0x000fe200000010ff */
[----:B------:R-:W-:Y:S01]  /*1330*/  HFMA2.BF16_V2 R55, R51, R84, -RZ.H0_H0 ;  /* 0x0000005433377231 */ /* 0x000fe200003400ff */
[C---:B------:R-:W-:Y:S01]  /*1340*/  FMUL.FTZ R59, R105.reuse, R59 ;  /* 0x0000003b693b7220 */ /* 0x040fe20000410000 */
[----:B------:R-:W-:Y:S01]  /*1350*/  HFMA2.BF16_V2 R53, R53, 1, 1, R25 ;  /* 0x3f803f8035357831 */ /* 0x000fe20000200019 */
[C---:B------:R-:W-:Y:S01]  /*1360*/  FMUL.FTZ R90, R105.reuse, R90 ;  /* 0x0000005a695a7220 */ /* 0x040fe20000410000 */
[----:B------:R-:W-:Y:S01]  /*1370*/  HFMA2.BF16_V2 R54, R54, 1, 1, R26 ;  /* 0x3f803f8036367831 */ /* 0x000fe2000020001a */
[C---:B------:R-:W-:Y:S01]  /*1380*/  FMUL.FTZ R60, R105.reuse, R60 ;  /* 0x0000003c693c7220 */ /* 0x040fe20000410000 */
[----:B-1----:R-:W-:Y:S01]  /*1390*/  LOP3.LUT R0, R0, 0x1f, RZ, 0xc0, !PT ;  /* 0x0000001f00007812 */ /* 0x002fe200078ec0ff */
[C---:B------:R-:W-:Y:S01]  /*13a0*/  FMUL.FTZ R91, R105.reuse, R91 ;  /* 0x0000005b695b7220 */ /* 0x040fe20000410000 */
[----:B------:R-:W-:Y:S01]  /*13b0*/  HFMA2.BF16_V2 R55, R55, 1, 1, R27 ;  /* 0x3f803f8037377831 */ /* 0x000fe2000020001b */
        /* <DEDUP_REMOVED lines=58> */
[----:B-1----:R-:W-:Y:S01]  /*1760*/  IMAD.WIDE.U32 R2, R79, R75, c[0x0][0x178] ;  /* 0x00005e004f027625 */ /* 0x002fe200078e004b */
        /* <DEDUP_REMOVED lines=14> */
[----:B------:R-:W-:Y:S01]  /*1850*/  IMAD R81, R108, c[0x0][0x160], R81 ;  /* 0x000058006c517a24 */ /* 0x000fe200078e0251 */
[----:B------:R-:W-:Y:S02]  /*1860*/  F2FP.BF16.PACK_AB R105, RZ, R105 ;  /* 0x00000069ff69723e */ /* 0x000fe400000010ff */
[----:B------:R-:W-:Y:S02]  /*1870*/  PRMT R62, R62, 0x5410, R86 ;  /* 0x000054103e3e7816 */ /* 0x000fe40000000056 */
        /* <DEDUP_REMOVED lines=37> */
[----:B------:R-:W-:Y:S01]  /*1ad0*/  ISETP.GE.AND P0, PT, R81, c[0x0][0x164], PT ;  /* 0x0000590051007a0c */ /* 0x000fe20003f06270 */
[----:B------:R-:W-:-:S02]  /*1ae0*/  HFMA2.BF16_V2 R73, R30, R73, -RZ.H0_H0 ;  /* 0x000000491e497231 */ /* 0x000fc400003400ff */
[----:B------:R-:W-:Y:S02]  /*1af0*/  HFMA2.BF16_V2 R74, R31, R74, -RZ.H0_H0 ;  /* 0x0000004a1f4a7231 */ /* 0x000fe400003400ff */
[----:B------:R-:W-:Y:S02]  /*1b00*/  HFMA2.BF16_V2 R56, R56, 1, 1, R20 ;  /* 0x3f803f8038387831 */ /* 0x000fe40000200014 */
        /* <DEDUP_REMOVED lines=24> */
[----:B01----:R-:W-:Y:S01]  /*1c90*/  @P0 CALL.REL.NOINC `(.L_x_956) ;  /* 0x0000001000000944 */ /* 0x003fe20003c00000 */
[----:B------:R-:W-:Y:S05]  /*1ca0*/  BRA `(.L_x_957) ;  /* 0xffffe4f000007947 */ /* 0x000fea000383ffff */
.L_x_956:
[----:B------:R-:W-:Y:S05]  /*1cb0*/  EXIT ;  /* 0x000000000000794d */ /* 0x000fea0003800000 */
.L_x_954:
[----:B------:R-:W-:Y:S02]  /*1cc0*/  MOV R107, 0x1 ;  /* 0x00000001006b7802 */ /* 0x000fe40000000f00 */
[----:B------:R-:W-:Y:S02]  /*1cd0*/  MOV R108, 0x1f ;  /* 0x0000001f006c7802 */ /* 0x000fe40000000f00 */
[----:B------:R-:W-:Y:S02]  /*1ce0*/  MOV R105, 0xffffffff ;  /* 0xffffffff00697802 */ /* 0x000fe40000000f00 */
[----:B------:R-:W-:Y:S02]  /*1cf0*/  MOV R2, 0x1d10 ;  /* 0x00001d1000027802 */ /* 0x000fe40000000f00 */
[----:B-----5:R-:W-:Y:S05]  /*1d00*/  CALL.REL.NOINC `($__internal_116_$__cuda_sm70_shflsync_bfly_p) ;  /* 0x0000098000007944 */ /* 0x020fea0003c00000 */
[----:B01----:R-:W-:Y:S05]  /*1d10*/  BRA `(.L_x_958) ;  /* 0xffffebf000007947 */ /* 0x003fea000383ffff */
.L_x_955:
[----:B------:R-:W-:Y:S01]  /*1d20*/  HFMA2.MMA R107, -RZ, RZ, 0, 1.1920928955078125e-07 ;  /* 0x00000002ff6b7435 */ /* 0x000fe200000001ff */
[----:B------:R-:W-:Y:S02]  /*1d30*/  MOV R108, 0x1f ;  /* 0x0000001f006c7802 */ /* 0x000fe40000000f00 */
[----:B------:R-:W-:-:S02]  /*1d40*/  MOV R105, 0xffffffff ;  /* 0xffffffff00697802 */ /* 0x000fc40000000f00 */
[----:B------:R-:W-:Y:S02]  /*1d50*/  MOV R2, 0x1d70 ;  /* 0x00001d7000027802 */ /* 0x000fe40000000f00 */
[----:B-----5:R-:W-:Y:S05]  /*1d60*/  CALL.REL.NOINC `($__internal_116_$__cuda_sm70_shflsync_bfly_p) ;  /* 0x0000092000007944 */ /* 0x020fea0003c00000 */
[----:B0-----:R-:W-:Y:S01]  /*1d70*/  HFMA2.MMA R107, -RZ, RZ, 0, 2.384185791015625e-07 ;  /* 0x00000004ff6b7435 */ /* 0x001fe200000001ff */
[----:B-1----:R-:W-:Y:S01]  /*1d80*/  FADD.FTZ R110, R110, R105 ;  /* 0x000000696e6e7221 */ /* 0x002fe20000010000 */
[----:B------:R-:W-:Y:S02]  /*1d90*/  MOV R108, 0x1f ;  /* 0x0000001f006c7802 */ /* 0x000fe40000000f00 */
[----:B------:R-:W-:Y:S02]  /*1da0*/  MOV R105, 0xffffffff ;  /* 0xffffffff00697802 */ /* 0x000fe40000000f00 */
[----:B------:R-:W-:Y:S02]  /*1db0*/  MOV R2, 0x1dd0 ;  /* 0x00001dd000027802 */ /* 0x000fe40000000f00 */
[----:B------:R-:W-:Y:S05]  /*1dc0*/  CALL.REL.NOINC `($__internal_116_$__cuda_sm70_shflsync_bfly_p) ;  /* 0x000008c000007944 */ /* 0x000fea0003c00000 */
[----:B0-----:R-:W-:Y:S01]  /*1dd0*/  HFMA2.MMA R107, -RZ, RZ, 0, 4.76837158203125e-07 ;  /* 0x00000008ff6b7435 */ /* 0x001fe200000001ff */
[----:B-1----:R-:W-:Y:S01]  /*1de0*/  FADD.FTZ R110, R110, R105 ;  /* 0x000000696e6e7221 */ /* 0x002fe20000010000 */
[----:B------:R-:W-:Y:S02]  /*1df0*/  MOV R108, 0x1f ;  /* 0x0000001f006c7802 */ /* 0x000fe40000000f00 */
[----:B------:R-:W-:-:S02]  /*1e00*/  MOV R105, 0xffffffff ;  /* 0xffffffff00697802 */ /* 0x000fc40000000f00 */
[----:B------:R-:W-:Y:S02]  /*1e10*/  MOV R2, 0x1e30 ;  /* 0x00001e3000027802 */ /* 0x000fe40000000f00 */
[----:B------:R-:W-:Y:S05]  /*1e20*/  CALL.REL.NOINC `($__internal_116_$__cuda_sm70_shflsync_bfly_p) ;  /* 0x0000086000007944 */ /* 0x000fea0003c00000 */
[----:B0-----:R-:W-:Y:S01]  /*1e30*/  HFMA2.MMA R107, -RZ, RZ, 0, 9.5367431640625e-07 ;  /* 0x00000010ff6b7435 */ /* 0x001fe200000001ff */
[----:B-1----:R-:W-:Y:S01]  /*1e40*/  FADD.FTZ R110, R110, R105 ;  /* 0x000000696e6e7221 */ /* 0x002fe20000010000 */
[----:B------:R-:W-:Y:S02]  /*1e50*/  MOV R108, 0x1f ;  /* 0x0000001f006c7802 */ /* 0x000fe40000000f00 */
[----:B------:R-:W-:Y:S02]  /*1e60*/  MOV R105, 0xffffffff ;  /* 0xffffffff00697802 */ /* 0x000fe40000000f00 */
[----:B------:R-:W-:Y:S02]  /*1e70*/  MOV R2, 0x1e90 ;  /* 0x00001e9000027802 */ /* 0x000fe40000000f00 */
[----:B------:R-:W-:Y:S05]  /*1e80*/  CALL.REL.NOINC `($__internal_116_$__cuda_sm70_shflsync_bfly_p) ;  /* 0x0000080000007944 */ /* 0x000fea0003c00000 */
[----:B-1----:R-:W-:Y:S01]  /*1e90*/  FADD.FTZ R75, R110, R105 ;  /* 0x000000696e4b7221 */ /* 0x002fe20000010000 */
[----:B0-----:R-:W-:Y:S01]  /*1ea0*/  HFMA2.MMA R107, -RZ, RZ, 0, 5.9604644775390625e-08 ;  /* 0x00000001ff6b7435 */ /* 0x001fe200000001ff */
[----:B------:R-:W-:Y:S02]  /*1eb0*/  MOV R108, 0x1f ;  /* 0x0000001f006c7802 */ /* 0x000fe40000000f00 */
        /* <DEDUP_REMOVED lines=99> */
[----:B------:R-:W-:Y:S05]  /*24f0*/  CALL.REL.NOINC `($__internal_116_$__cuda_sm70_shflsync_bfly_p) ;  /* 0x0000019000007944 */ /* 0x000fea0003c00000 */
[----:B0-----:R-:W-:Y:S01]  /*2500*/  HFMA2.MMA R107, -RZ, RZ, 0, 1.1920928955078125e-07 ;  /* 0x00000002ff6b7435 */ /* 0x001fe200000001ff */
[----:B-1----:R-:W-:Y:S01]  /*2510*/  FADD.FTZ R110, R110, R105 ;  /* 0x000000696e6e7221 */ /* 0x002fe20000010000 */
[----:B------:R-:W-:Y:S02]  /*2520*/  MOV R108, 0x1f ;  /* 0x0000001f006c7802 */ /* 0x000fe40000000f00 */
[----:B------:R-:W-:Y:S02]  /*2530*/  MOV R105, 0xffffffff ;  /* 0xffffffff00697802 */ /* 0x000fe40000000f00 */
[----:B------:R-:W-:Y:S02]  /*2540*/  MOV R2, 0x2560 ;  /* 0x0000256000027802 */ /* 0x000fe40000000f00 */
[----:B------:R-:W-:Y:S05]  /*2550*/  CALL.REL.NOINC `($__internal_116_$__cuda_sm70_shflsync_bfly_p) ;  /* 0x0000013000007944 */ /* 0x000fea0003c00000 */
[----:B0-----:R-:W-:Y:S01]  /*2560*/  HFMA2.MMA R107, -RZ, RZ, 0, 2.384185791015625e-07 ;  /* 0x00000004ff6b7435 */ /* 0x001fe200000001ff */
[----:B-1----:R-:W-:Y:S01]  /*2570*/  FADD.FTZ R110, R110, R105 ;  /* 0x000000696e6e7221 */ /* 0x002fe20000010000 */
[----:B------:R-:W-:Y:S02]  /*2580*/  MOV R108, 0x1f ;  /* 0x0000001f006c7802 */ /* 0x000fe40000000f00 */
[----:B------:R-:W-:-:S02]  /*2590*/  MOV R105, 0xffffffff ;  /* 0xffffffff00697802 */ /* 0x000fc40000000f00 */
[----:B------:R-:W-:Y:S02]  /*25a0*/  MOV R2, 0x25c0 ;  /* 0x000025c000027802 */ /* 0x000fe40000000f00 */
[----:B------:R-:W-:Y:S05]  /*25b0*/  CALL.REL.NOINC `($__internal_116_$__cuda_sm70_shflsync_bfly_p) ;  /* 0x000000d000007944 */ /* 0x000fea0003c00000 */
[----:B0-----:R-:W-:Y:S01]  /*25c0*/  HFMA2.MMA R107, -RZ, RZ, 0, 4.76837158203125e-07 ;  /* 0x00000008ff6b7435 */ /* 0x001fe200000001ff */
[----:B-1----:R-:W-:Y:S01]  /*25d0*/  FADD.FTZ R110, R110, R105 ;  /* 0x000000696e6e7221 */ /* 0x002fe20000010000 */
[----:B------:R-:W-:Y:S02]  /*25e0*/  MOV R108, 0x1f ;  /* 0x0000001f006c7802 */ /* 0x000fe40000000f00 */
[----:B------:R-:W-:Y:S02]  /*25f0*/  MOV R105, 0xffffffff ;  /* 0xffffffff00697802 */ /* 0x000fe40000000f00 */
[----:B------:R-:W-:Y:S02]  /*2600*/  MOV R2, 0x2620 ;  /* 0x0000262000027802 */ /* 0x000fe40000000f00 */
[----:B------:R-:W-:Y:S05]  /*2610*/  CALL.REL.NOINC `($__internal_116_$__cuda_sm70_shflsync_bfly_p) ;  /* 0x0000007000007944 */ /* 0x000fea0003c00000 */
[----:B0-----:R-:W-:Y:S01]  /*2620*/  HFMA2.MMA R107, -RZ, RZ, 0, 9.5367431640625e-07 ;  /* 0x00000010ff6b7435 */ /* 0x001fe200000001ff */
[----:B-1----:R-:W-:Y:S01]  /*2630*/  FADD.FTZ R110, R110, R105 ;  /* 0x000000696e6e7221 */ /* 0x002fe20000010000 */
[----:B------:R-:W-:Y:S02]  /*2640*/  MOV R108, 0x1f ;  /* 0x0000001f006c7802 */ /* 0x000fe40000000f00 */
[----:B------:R-:W-:-:S02]  /*2650*/  MOV R105, 0xffffffff ;  /* 0xffffffff00697802 */ /* 0x000fc40000000f00 */
[----:B------:R-:W-:Y:S02]  /*2660*/  MOV R2, 0x2680 ;  /* 0x0000268000027802 */ /* 0x000fe40000000f00 */
[----:B------:R-:W-:Y:S05]  /*2670*/  CALL.REL.NOINC `($__internal_116_$__cuda_sm70_shflsync_bfly_p) ;  /* 0x0000001000007944 */ /* 0x000fea0003c00000 */
[----:B01----:R-:W-:Y:S05]  /*2680*/  BRA `(.L_x_959) ;  /* 0xffffe9c000007947 */ /* 0x003fea000383ffff */
        .weak           $__internal_116_$__cuda_sm70_shflsync_bfly_p
        .type           $__internal_116_$__cuda_sm70_shflsync_bfly_p,@function
        .size           $__internal_116_$__cuda_sm70_shflsync_bfly_p,(.L_x_1165 - $__internal_116_$__cuda_sm70_shflsync_bfly_p)
$__internal_116_$__cuda_sm70_shflsync_bfly_p:
[----:B------:R-:W-:Y:S01]  /*2690*/  HFMA2.MMA R3, -RZ, RZ, 0, 0 ;  /* 0x00000000ff037435 */ /* 0x000fe200000001ff */
[----:B------:R-:W-:Y:S04]  /*26a0*/  WARPSYNC R105 ;  /* 0x0000006900007348 */ /* 0x000fe80003800000 */
[----:B------:R0:W1:Y:S01]  /*26b0*/  SHFL.BFLY PT, R105, R110, R107, R108 ;  /* 0x0c00006b6e697389 */ /* 0x00006200000e006c */
[----:B------:R-:W-:Y:S05]  /*26c0*/  RET.REL.NODEC R2 `(_ZN10layer_norm13ln_fwd_kernelINS_13Kernel_traitsI13__nv_bfloat16S2_S2_fjLj1536ELj1ELj4ELj1ELj16ENS_18Kernel_traits_baseILj1536ES2_S2_S2_fjLj128EEEEEEEvNS_9FwdParamsE) ;  /* 0xffffd93002007950 */ /* 0x000fea0003c3ffff */
.L_x_960:
        /* <DEDUP_REMOVED lines=11> */
.L_x_1165:


//--------------------- .text._ZN10layer_norm13ln_fwd_kernelINS_13Kernel_traitsI6__halffS2_fjLj1536ELj1ELj4ELj1ELj16ENS_18Kernel_traits_baseILj1536ES2_fS2_fjLj128EEEEEEEvNS_9FwdParamsE --------------------------
	.section	.text._ZN10layer_norm13ln_fwd_kernelINS_13Kernel_traitsI6__halffS2_fjLj1536ELj1ELj4ELj1ELj16ENS_18Kernel_traits_baseILj1536ES2_fS2_fjLj128EEEEEEEvNS_9FwdParamsE,"ax",@progbits
	.sectioninfo	@"SHI_REGISTERS=115"
	.align	128
        .global         _ZN10layer_norm13ln_fwd_kernelINS_13Kernel_traitsI6__halffS2_fjLj1536ELj1ELj4ELj1ELj16ENS_18Kernel_traits_baseILj1536ES2_fS2_fjLj128EEEEEEEvNS_9FwdParamsE
        .type           _ZN10layer_norm13ln_fwd_kernelINS_13Kernel_traitsI6__halffS2_fjLj1536ELj1ELj4ELj1ELj16ENS_18Kernel_traits_baseILj1536ES2_fS2_fjLj128EEEEEEEvNS_9FwdParamsE,@function
        .size           _ZN10layer_norm13ln_fwd_kernelINS_13Kernel_traitsI6__halffS2_fjLj1536ELj1ELj4ELj1ELj16ENS_18Kernel_traits_baseILj1536ES2_fS2_fjLj128EEEEEEEvNS_9FwdParamsE,(.L_x_1166 - _ZN10layer_norm13ln_fwd_kernelINS_13Kernel_traitsI6__halffS2_fjLj1536ELj1ELj4ELj1ELj16ENS_18Kernel_traits_baseILj1536ES2_fS2_fjLj128EEEEEEEvNS_9FwdParamsE)
        .other          _ZN10layer_norm13ln_fwd_kernelINS_13Kernel_traitsI6__halffS2_fjLj1536ELj1ELj4ELj1ELj16ENS_18Kernel_traits_baseILj1536ES2_fS2_fjLj128EEEEEEEvNS_9FwdParamsE,@"STO_CUDA_ENTRY STV_DEFAULT"
_ZN10layer_norm13ln_fwd_kernelINS_13Kernel_traitsI6__halffS2_fjLj1536ELj1ELj4ELj1ELj16ENS_18Kernel_traits_baseILj1536ES2_fS2_fjLj128EEEEEEEvNS_9FwdParamsE:
.text._ZN10layer_norm13ln_fwd_kernelINS_13Kernel_traitsI6__halffS2_fjLj1536ELj1ELj4ELj1ELj16ENS_18Kernel_traits_baseILj1536ES2_fS2_fjLj128EEEEEEEvNS_9FwdParamsE:
        /* <DEDUP_REMOVED lines=38> */
.L_x_964:
        /* <DEDUP_REMOVED lines=89> */
.L_x_965:
        /* <DEDUP_REMOVED lines=116> */
.L_x_966:
[----:B------:R-:W-:Y:S01]  /*0f30*/  MOV R26, 0x3a2aaaab ;  /* 0x3a2aaaab001a7802 */ /* 0x000fe20000000f00 */
[----:B-1----:R-:W-:Y:S01]  /*0f40*/  FADD.FTZ R101, R101, R104 ;  /* 0x0000006865657221 */ /* 0x002fe20000010000 */
[----:B------:R-:W-:Y:S01]  /*0f50*/  HFMA2.MMA R99, -RZ, RZ, 0, 2.384185791015625e-07 ;  /* 0x00000004ff637435 */ /* 0x000fe200000001ff */
[--C-:B0----5:R-:W-:Y:S02]  /*0f60*/  SHF.R.U64 R104, R94, 0x10, R95.reuse ;  /* 0x000000105e687819 */ /* 0x121fe4000000125f */
[----:B------:R-:W-:Y:S01]  /*0f70*/  FFMA.FTZ R101, R101, R26, c[0x0][0x1b0] ;  /* 0x00006c0065657623 */ /* 0x000fe2000001001a */
[----:B------:R-:W-:Y:S02]  /*0f80*/  SHF.R.U32.HI R110, RZ, 0x10, R95 ;  /* 0x00000010ff6e7819 */ /* 0x000fe4000001165f */
[----:B------:R-:W-:Y:S02]  /*0f90*/  SHF.R.U64 R112, R88, 0x10, R89 ;  /* 0x0000001058707819 */ /* 0x000fe40000001259 */
[----:B------:R-:W-:Y:S01]  /*0fa0*/  SHF.R.U32.HI R103, RZ, 0x10, R61 ;  /* 0x00000010ff677819 */ /* 0x000fe2000001163d */
[----:B------:R-:W0:Y:S01]  /*0fb0*/  MUFU.RSQ R101, R101 ;  /* 0x0000006500657308 */ /* 0x000e220000001400 */
[----:B------:R-:W-:Y:S01]  /*0fc0*/  @!P0 IMAD.WIDE R26, R100, R99, c[0x0][0x180] ;  /* 0x00006000641a8625 */ /* 0x000fe200078e0263 */
[----:B------:R-:W-:-:S03]  /*0fd0*/  SHF.R.U64 R109, R78, 0x10, R79 ;  /* 0x000000104e6d7819 */ /* 0x000fc6000000124f */
[----:B------:R-:W-:Y:S01]  /*0fe0*/  @!P0 IMAD.WIDE R28, R100, R99, c[0x0][0x188] ;  /* 0x00006200641c8625 */ /* 0x000fe200078e0263 */
[----:B------:R1:W-:Y:S03]  /*0ff0*/  @!P0 STG.E [R26.64], R0 ;  /* 0x000000001a008986 */ /* 0x0003e6000c101904 */
[C---:B0-----:R-:W-:Y:S01]  /*1000*/  FMUL.FTZ R23, R101.reuse, R23 ;  /* 0x0000001765177220 */ /* 0x041fe20000410000 */
[----:B------:R0:W-:Y:S01]  /*1010*/  @!P0 STG.E [R28.64], R101 ;  /* 0x000000651c008986 */ /* 0x0001e2000c101904 */
[C---:B------:R-:W-:Y:S02]  /*1020*/  FMUL.FTZ R31, R101.reuse, R31 ;  /* 0x0000001f651f7220 */ /* 0x040fe40000410000 */
[C---:B------:R-:W-:Y:S01]  /*1030*/  FMUL.FTZ R32, R101.reuse, R32 ;  /* 0x0000002065207220 */ /* 0x040fe20000410000 */
[----:B-1----:R-:W-:Y:S01]  /*1040*/  F2FP.PACK_AB R0, RZ, R23 ;  /* 0x00000017ff00723e */ /* 0x002fe200000000ff */
[C---:B------:R-:W-:Y:S01]  /*1050*/  FMUL.FTZ R36, R101.reuse, R36 ;  /* 0x0000002465247220 */ /* 0x040fe20000410000 */
[----:B------:R-:W-:Y:S01]  /*1060*/  F2FP.PACK_AB R23, RZ, R31 ;  /* 0x0000001fff17723e */ /* 0x000fe200000000ff */
[----:B------:R-:W-:-:S02]  /*1070*/  FMUL.FTZ R37, R101, R37 ;  /* 0x0000002565257220 */ /* 0x000fc40000410000 */
        /* <DEDUP_REMOVED lines=36> */
[--C-:B------:R-:W-:Y:S01]  /*12c0*/  SHF.R.U64 R39, R70, 0x10, R71.reuse ;  /* 0x0000001046277819 */ /* 0x100fe20000001247 */
[C---:B------:R-:W-:Y:S01]  /*12d0*/  FMUL.FTZ R8, R101.reuse, R8 ;  /* 0x0000000865087220 */ /* 0x040fe20000410000 */
[----:B------:R-:W-:Y:S01]  /*12e0*/  SHF.R.U32.HI R35, RZ, 0x10, R71 ;  /* 0x00000010ff237819 */ /* 0x000fe20000011647 */
        /* <DEDUP_REMOVED lines=56> */
[----:B------:R-:W-:Y:S02]  /*1670*/  F2FP.PACK_AB R106, RZ, R106 ;  /* 0x0000006aff6a723e */ /* 0x000fe400000000ff */
[----:B------:R-:W-:Y:S01]  /*1680*/  F2FP.PACK_AB R108, RZ, R108 ;  /* 0x0000006cff6c723e */ /* 0x000fe200000000ff */
[----:B------:R-:W-:Y:S01]  /*1690*/  HFMA2 R33, R40.H0_H0, R25.H0_H0, R33.H0_H0 ;  /* 0x2000001928217231 */ /* 0x000fe20000040821 */
[----:B------:R-:W-:Y:S02]  /*16a0*/  SHF.R.U32.HI R17, RZ, 0x10, R63 ;  /* 0x00000010ff117819 */ /* 0x000fe4000001163f */
[----:B------:R-:W-:Y:S02]  /*16b0*/  SHF.R.U32.HI R13, RZ, 0x10, R87 ;  /* 0x00000010ff0d7819 */ /* 0x000fe40000011657 */
[----:B------:R-:W-:-:S02]  /*16c0*/  SHF.R.U64 R48, R60, 0x10, R61 ;  /* 0x000000103c307819 */ /* 0x000fc4000000123d */
[--C-:B------:R-:W-:Y:S01]  /*16d0*/  SHF.R.U64 R21, R84, 0x10, R85.reuse ;  /* 0x0000001054157819 */ /* 0x100fe20000001255 */
[----:B------:R-:W-:Y:S01]  /*16e0*/  HFMA2 R9, R13.H0_H0, R106.H0_H0, R17.H0_H0 ;  /* 0x2000006a0d097231 */ /* 0x000fe20000040811 */
[----:B------:R-:W-:Y:S02]  /*16f0*/  SHF.R.U32.HI R104, RZ, 0x10, R85 ;  /* 0x00000010ff687819 */ /* 0x000fe40000011655 */
        /* <DEDUP_REMOVED lines=13> */
[--C-:B------:R-:W-:Y:S02]  /*17d0*/  SHF.R.U64 R104, R54, 0x10, R55.reuse ;  /* 0x0000001036687819 */ /* 0x100fe40000001237 */
        /* <DEDUP_REMOVED lines=15> */
[----:B------:R-:W-:Y:S02]  /*18d0*/  F2FP.PACK_AB R6, RZ, R6 ;  /* 0x00000006ff06723e */ /* 0x000fe400000000ff */
        /* <DEDUP_REMOVED lines=8> */
[----:B------:R-:W-:Y:S01]  /*1960*/  F2FP.PACK_AB R8, RZ, R8 ;  /* 0x00000008ff08723e */ /* 0x000fe200000000ff */
[----:B------:R-:W-:Y:S01]  /*1970*/  HFMA2 R12, R78.H0_H0, R27.H0_H0, R54.H0_H0 ;  /* 0x2000001b4e0c7231 */ /* 0x000fe20000040836 */
[----:B------:R-:W-:Y:S01]  /*1980*/  SHF.L.U32 R27, R49, 0x10, RZ ;  /* 0x00000010311b7819 */ /* 0x000fe200000006ff */
[----:B------:R-:W-:Y:S01]  /*1990*/  HFMA2 R10, R95.H0_H0, R10.H0_H0, R71.H0_H0 ;  /* 0x2000000a5f0a7231 */ /* 0x000fe20000040847 */
[----:B------:R-:W-:Y:S01]  /*19a0*/  F2FP.PACK_AB R16, RZ, R16 ;  /* 0x00000010ff10723e */ /* 0x000fe200000000ff */
[----:B------:R-:W-:Y:S01]  /*19b0*/  HFMA2 R47, R94.H0_H0, R8.H0_H0, R70.H0_H0 ;  /* 0x200000085e2f7231 */ /* 0x000fe20000040846 */
[----:B------:R-:W-:-:S02]  /*19c0*/  LOP3.LUT R4, R27, 0xffff, R4, 0xf8, !PT ;  /* 0x0000ffff1b047812 */ /* 0x000fc400078ef804 */
[----:B------:R-:W-:Y:S01]  /*19d0*/  PRMT R27, R43, 0x7610, R27 ;  /* 0x000076102b1b7816 */ /* 0x000fe2000000001b */
[----:B------:R-:W-:Y:S01]  /*19e0*/  HFMA2 R8, R90.H0_H0, R16.H0_H0, R66.H0_H0 ;  /* 0x200000105a087231 */ /* 0x000fe20000040842 */
[----:B------:R-:W-:Y:S01]  /*19f0*/  F2FP.PACK_AB R14, RZ, R14 ;  /* 0x0000000eff0e723e */ /* 0x000fe200000000ff */
[----:B------:R-:W-:Y:S01]  /*1a00*/  HFMA2 R16, R80.H0_H0, R28.H0_H0, R56.H0_H0 ;  /* 0x2000001c50107231 */ /* 0x000fe20000040838 */
[----:B------:R-:W-:Y:S02]  /*1a10*/  LOP3.LUT R45, R39, 0xffff, RZ, 0xc0, !PT ;  /* 0x0000ffff272d7812 */ /* 0x000fe400078ec0ff */
[----:B------:R-:W-:Y:S01]  /*1a20*/  F2FP.PACK_AB R18, RZ, R18 ;  /* 0x00000012ff12723e */ /* 0x000fe200000000ff */
[----:B------:R-:W-:Y:S01]  /*1a30*/  HFMA2 R14, R93.H0_H0, R14.H0_H0, R69.H0_H0 ;  /* 0x2000000e5d0e7231 */ /* 0x000fe20000040845 */
[----:B------:R-:W-:Y:S02]  /*1a40*/  PRMT R43, R6, 0x7610, R43 ;  /* 0x00007610062b7816 */ /* 0x000fe4000000002b */
[----:B------:R-:W-:Y:S01]  /*1a50*/  LOP3.LUT R39, R27, 0xffff, RZ, 0xc0, !PT ;  /* 0x0000ffff1b277812 */ /* 0x000fe200078ec0ff */
[----:B------:R-:W-:Y:S01]  /*1a60*/  HFMA2 R18, R91.H0_H0, R18.H0_H0, R67.H0_H0 ;  /* 0x200000125b127231 */ /* 0x000fe20000040843 */
[----:B------:R-:W-:-:S02]  /*1a70*/  SHF.L.U32 R6, R45, 0x10, RZ ;  /* 0x000000102d067819 */ /* 0x000fc400000006ff */
[----:B------:R-:W-:Y:S02]  /*1a80*/  LOP3.LUT R28, R10, 0xffff, RZ, 0xc0, !PT ;  /* 0x0000ffff0a1c7812 */ /* 0x000fe400078ec0ff */
[----:B------:R-:W-:Y:S02]  /*1a90*/  SHF.L.U64.HI R45, R45, 0x10, RZ ;  /* 0x000000102d2d7819 */ /* 0x000fe400000102ff */
[----:B------:R-:W-:Y:S02]  /*1aa0*/  F2FP.PACK_AB R22, RZ, R22 ;  /* 0x00000016ff16723e */ /* 0x000fe400000000ff */
[----:B------:R-:W-:Y:S02]  /*1ab0*/  SHF.L.U32 R10, R39, 0x10, RZ ;  /* 0x00000010270a7819 */ /* 0x000fe400000006ff */
[----:B------:R-:W-:Y:S01]  /*1ac0*/  LOP3.LUT R35, R35, 0xffff, RZ, 0xc0, !PT ;  /* 0x0000ffff23237812 */ /* 0x000fe200078ec0ff */
[----:B------:R-:W-:Y:S01]  /*1ad0*/  HFMA2 R22, R89.H0_H0, R22.H0_H0, R65.H0_H0 ;  /* 0x2000001659167231 */ /* 0x000fe20000040841 */
[----:B------:R-:W-:-:S02]  /*1ae0*/  F2FP.PACK_AB R20, RZ, R20 ;  /* 0x00000014ff14723e */ /* 0x000fc400000000ff */
[----:B------:R-:W-:Y:S02]  /*1af0*/  F2FP.PACK_AB R105, RZ, R105 ;  /* 0x00000069ff69723e */ /* 0x000fe400000000ff */
[----:B------:R-:W-:Y:S01]  /*1b00*/  LOP3.LUT R6, R6, 0xffff, R47, 0xf8, !PT ;  /* 0x0000ffff06067812 */ /* 0x000fe200078ef82f */
[----:B------:R-:W-:Y:S01]  /*1b10*/  HFMA2 R20, R88.H0_H0, R20.H0_H0, R64.H0_H0 ;  /* 0x2000001458147231 */ /* 0x000fe20000040840 */
[----:B------:R-:W-:Y:S01]  /*1b20*/  LOP3.LUT R28, R28, 0xffff0000, R45, 0xf8, !PT ;  /* 0xffff00001c1c7812 */ /* 0x000fe200078ef82d */
[----:B------:R-:W-:Y:S01]  /*1b30*/  HFMA2 R105, R87.H0_H0, R105.H0_H0, R63.H0_H0 ;  /* 0x2000006957697231 */ /* 0x000fe2000004083f */
[----:B------:R-:W-:Y:S02]  /*1b40*/  LOP3.LUT R14, R14, 0xffff, RZ, 0xc0, !PT ;  /* 0x0000ffff0e0e7812 */ /* 0x000fe400078ec0ff */
[----:B------:R-:W-:Y:S02]  /*1b50*/  LOP3.LUT R45, R41, 0xffff, RZ, 0xc0, !PT ;  /* 0x0000ffff292d7812 */ /* 0x000fe400078ec0ff */
[----:B------:R-:W-:-:S02]  /*1b60*/  SHF.L.U64.HI R47, R39, 0x10, RZ ;  /* 0x00000010272f7819 */ /* 0x000fc400000102ff */
[----:B------:R-:W-:Y:S02]  /*1b70*/  LOP3.LUT R10, R10, 0xffff, R43, 0xf8, !PT ;  /* 0x0000ffff0a0a7812 */ /* 0x000fe400078ef82b */
[C---:B------:R-:W-:Y:S02]  /*1b80*/  SHF.L.U32 R39, R35.reuse, 0x10, RZ ;  /* 0x0000001023277819 */ /* 0x040fe400000006ff */
[----:B------:R-:W-:Y:S02]  /*1b90*/  F2FP.PACK_AB R24, RZ, R24 ;  /* 0x00000018ff18723e */ /* 0x000fe400000000ff */
[----:B------:R-:W-:Y:S02]  /*1ba0*/  LOP3.LUT R18, R18, 0xffff, RZ, 0xc0, !PT ;  /* 0x0000ffff12127812 */ /* 0x000fe400078ec0ff */
[----:B------:R-:W-:Y:S01]  /*1bb0*/  SHF.L.U64.HI R43, R35, 0x10, RZ ;  /* 0x00000010232b7819 */ /* 0x000fe200000102ff */
[----:B------:R-:W-:Y:S01]  /*1bc0*/  HFMA2 R24, R86.H0_H0, R24.H0_H0, R62.H0_H0 ;  /* 0x2000001856187231 */ /* 0x000fe2000004083e */
[----:B------:R-:W-:-:S02]  /*1bd0*/  F2FP.PACK_AB R30, RZ, R30 ;  /* 0x0000001eff1e723e */ /* 0x000fc400000000ff */
[----:B------:R-:W-:Y:S02]  /*1be0*/  SHF.L.U32 R41, R45, 0x10, RZ ;  /* 0x000000102d297819 */ /* 0x000fe400000006ff */
[----:B------:R-:W-:Y:S01]  /*1bf0*/  LOP3.LUT R35, R14, 0xffff0000, R47, 0xf8, !PT ;  /* 0xffff00000e237812 */ /* 0x000fe200078ef82f */
[----:B------:R-:W-:Y:S01]  /*1c00*/  HFMA2 R30, R85.H0_H0, R30.H0_H0, R61.H0_H0 ;  /* 0x2000001e551e7231 */ /* 0x000fe2000004083d */
[----:B------:R-:W-:Y:S02]  /*1c10*/  LOP3.LUT R33, R33, 0xffff, RZ, 0xc0, !PT ;  /* 0x0000ffff21217812 */ /* 0x000fe400078ec0ff */
[----:B------:R-:W-:Y:S02]  /*1c20*/  LOP3.LUT R14, R39, 0xffff, R8, 0xf8, !PT ;  /* 0x0000ffff270e7812 */ /* 0x000fe400078ef808 */
[----:B------:R-:W-:Y:S02]  /*1c30*/  LOP3.LUT R39, R18, 0xffff0000, R43, 0xf8, !PT ;  /* 0xffff000012277812 */ /* 0x000fe400078ef82b */
[----:B------:R-:W-:-:S02]  /*1c40*/  LOP3.LUT R18, R22, 0xffff, RZ, 0xc0, !PT ;  /* 0x0000ffff16127812 */ /* 0x000fc400078ec0ff */
[----:B------:R-:W-:Y:S02]  /*1c50*/  SHF.L.U64.HI R45, R45, 0x10, RZ ;  /* 0x000000102d2d7819 */ /* 0x000fe400000102ff */
[----:B------:R-:W-:Y:S02]  /*1c60*/  LOP3.LUT R8, R41, 0xffff, R20, 0xf8, !PT ;  /* 0x0000ffff29087812 */ /* 0x000fe400078ef814 */
[----:B------:R-:W-:Y:S02]  /*1c70*/  SHF.L.U32 R43, R33, 0x10, RZ ;  /* 0x00000010212b7819 */ /* 0x000fe400000006ff */
[----:B------:R-:W-:Y:S02]  /*1c80*/  LOP3.LUT R41, R105, 0xffff, RZ, 0xc0, !PT ;  /* 0x0000ffff69297812 */ /* 0x000fe400078ec0ff */
[----:B------:R-:W-:Y:S02]  /*1c90*/  SHF.L.U64.HI R20, R33, 0x10, RZ ;  /* 0x0000001021147819 */ /* 0x000fe400000102ff */
[----:B------:R-:W-:-:S02]  /*1ca0*/  LOP3.LUT R108, R108, 0xffff, RZ, 0xc0, !PT ;  /* 0x0000ffff6c6c7812 */ /* 0x000fc400078ec0ff */
[----:B------:R-:W-:Y:S02]  /*1cb0*/  F2FP.PACK_AB R42, RZ, R42 ;  /* 0x0000002aff2a723e */ /* 0x000fe400000000ff */
[----:B------:R-:W-:Y:S02]  /*1cc0*/  LOP3.LUT R33, R18, 0xffff0000, R45, 0xf8, !PT ;  /* 0xffff000012217812 */ /* 0x000fe400078ef82d */
[----:B------:R-:W-:Y:S01]  /*1cd0*/  LOP3.LUT R40, R40, 0xffff, RZ, 0xc0, !PT ;  /* 0x0000ffff28287812 */ /* 0x000fe200078ec0ff */
[----:B------:R-:W-:Y:S01]  /*1ce0*/  HFMA2 R42, R79.H0_H0, R42.H0_H0, R55.H0_H0 ;  /* 0x2000002a4f2a7231 */ /* 0x000fe20000040837 */
[----:B------:R-:W-:Y:S02]  /*1cf0*/  LOP3.LUT R18, R43, 0xffff, R24, 0xf8, !PT ;  /* 0x0000ffff2b127812 */ /* 0x000fe400078ef818 */
[----:B------:R-:W-:Y:S02]  /*1d00*/  LOP3.LUT R41, R41, 0xffff0000, R20, 0xf8, !PT ;  /* 0xffff000029297812 */ /* 0x000fe400078ef814 */
[----:B------:R-:W-:-:S02]  /*1d10*/  PRMT R24, R29, 0x7610, R24 ;  /* 0x000076101d187816 */ /* 0x000fc40000000018 */
[----:B------:R-:W-:Y:S02]  /*1d20*/  LOP3.LUT R29, R30, 0xffff, RZ, 0xc0, !PT ;  /* 0x0000ffff1e1d7812 */ /* 0x000fe400078ec0ff */
[----:B------:R-:W-:Y:S02]  /*1d30*/  SHF.L.U64.HI R20, R108, 0x10, RZ ;  /* 0x000000106c147819 */ /* 0x000fe400000102ff */
[----:B------:R-:W-:Y:S02]  /*1d40*/  SHF.L.U32 R43, R40, 0x10, RZ ;  /* 0x00000010282b7819 */ /* 0x000fe400000006ff */
[----:B------:R-:W-:Y:S02]  /*1d50*/  LOP3.LUT R47, R32, 0xffff, RZ, 0xc0, !PT ;  /* 0x0000ffff202f7812 */ /* 0x000fe400078ec0ff */
[----:B------:R-:W-:Y:S02]  /*1d60*/  LOP3.LUT R29, R29, 0xffff0000, R20, 0xf8, !PT ;  /* 0xffff00001d1d7812 */ /* 0x000fe400078ef814 */
[----:B------:R-:W-:-:S02]  /*1d70*/  F2FP.PACK_AB R34, RZ, R34 ;  /* 0x00000022ff22723e */ /* 0x000fc400000000ff */
[----:B------:R-:W-:Y:S02]  /*1d80*/  LOP3.LUT R20, R43, 0xffff, R16, 0xf8, !PT ;  /* 0x0000ffff2b147812 */ /* 0x000fe400078ef810 */
[----:B------:R-:W-:Y:S01]  /*1d90*/  F2FP.PACK_AB R38, RZ, R38 ;  /* 0x00000026ff26723e */ /* 0x000fe200000000ff */
[----:B------:R-:W-:Y:S01]  /*1da0*/  HFMA2 R34, R83.H0_H0, R34.H0_H0, R59.H0_H0 ;  /* 0x2000002253227231 */ /* 0x000fe2000004083b */
[----:B------:R-:W-:Y:S02]  /*1db0*/  LOP3.LUT R16, R31, 0xffff, RZ, 0xc0, !PT ;  /* 0x0000ffff1f107812 */ /* 0x000fe400078ec0ff */
[----:B------:R-:W-:Y:S01]  /*1dc0*/  SHF.L.U32 R45, R47, 0x10, RZ ;  /* 0x000000102f2d7819 */ /* 0x000fe200000006ff */
[----:B------:R-:W-:Y:S01]  /*1dd0*/  HFMA2 R38, R81.H0_H0, R38.H0_H0, R57.H0_H0 ;  /* 0x2000002651267231 */ /* 0x000fe20000040839 */
[----:B------:R-:W-:Y:S02]  /*1de0*/  LOP3.LUT R31, R42, 0xffff, RZ, 0xc0, !PT ;  /* 0x0000ffff2a1f7812 */ /* 0x000fe400078ec0ff */
[----:B------:R-:W-:Y:S01]  /*1df0*/  F2FP.PACK_AB R44, RZ, R44 ;  /* 0x0000002cff2c723e */ /* 0x000fe200000000ff */
[----:B------:R-:W0:Y:S01]  /*1e00*/  S2R R42, SR_TID.X ;  /* 0x00000000002a7919 */ /* 0x000e220000002100 */
[----:B------:R-:W-:-:S02]  /*1e10*/  LOP3.LUT R30, R36, 0xffff, RZ, 0xc0, !PT ;  /* 0x0000ffff241e7812 */ /* 0x000fc400078ec0ff */
[----:B------:R-:W-:Y:S01]  /*1e20*/  F2FP.PACK_AB R50, RZ, R50 ;  /* 0x00000032ff32723e */ /* 0x000fe200000000ff */
[----:B------:R-:W-:Y:S01]  /*1e30*/  HFMA2 R44, R76.H0_H0, R44.H0_H0, R52.H0_H0 ;  /* 0x2000002c4c2c7231 */ /* 0x000fe20000040834 */
[----:B------:R-:W-:Y:S02]  /*1e40*/  LOP3.LUT R24, R45, 0xffff, R24, 0xf8, !PT ;  /* 0x0000ffff2d187812 */ /* 0x000fe400078ef818 */
[C---:B------:R-:W-:Y:S01]  /*1e50*/  SHF.L.U32 R45, R16.reuse, 0x10, RZ ;  /* 0x00000010102d7819 */ /* 0x040fe200000006ff */
[----:B------:R-:W-:Y:S01]  /*1e60*/  HFMA2 R50, R75.H0_H0, R50.H0_H0, R3.H0_H0 ;  /* 0x200000324b327231 */ /* 0x000fe20000040803 */
[----:B------:R-:W-:Y:S02]  /*1e70*/  SHF.L.U64.HI R16, R16, 0x10, RZ ;  /* 0x0000001010107819 */ /* 0x000fe400000102ff */
[----:B------:R-:W-:Y:S02]  /*1e80*/  SHF.L.U32 R43, R30, 0x10, RZ ;  /* 0x000000101e2b7819 */ /* 0x000fe400000006ff */
[----:B------:R-:W-:-:S02]  /*1e90*/  LOP3.LUT R11, R11, 0xffff, RZ, 0xc0, !PT ;  /* 0x0000ffff0b0b7812 */ /* 0x000fc400078ec0ff */
[----:B------:R-:W-:Y:S02]  /*1ea0*/  LOP3.LUT R32, R34, 0xffff, RZ, 0xc0, !PT ;  /* 0x0000ffff22207812 */ /* 0x000fe400078ec0ff */
[----:B------:R-:W-:Y:S02]  /*1eb0*/  LOP3.LUT R34, R38, 0xffff, RZ, 0xc0, !PT ;  /* 0x0000ffff26227812 */ /* 0x000fe400078ec0ff */
[----:B------:R-:W-:Y:S02]  /*1ec0*/  LOP3.LUT R5, R5, 0xffff, RZ, 0xc0, !PT ;  /* 0x0000ffff05057812 */ /* 0x000fe400078ec0ff */
[----:B------:R-:W-:Y:S02]  /*1ed0*/  LOP3.LUT R31, R31, 0xffff0000, R16, 0xf8, !PT ;  /* 0xffff00001f1f7812 */ /* 0x000fe400078ef810 */
[----:B------:R-:W-:Y:S02]  /*1ee0*/  LOP3.LUT R38, R7, 0xffff, RZ, 0xc0, !PT ;  /* 0x0000ffff07267812 */ /* 0x000fe400078ec0ff */
[----:B------:R-:W-:-:S02]  /*1ef0*/  LOP3.LUT R48, R48, 0xffff, RZ, 0xc0, !PT ;  /* 0x0000ffff30307812 */ /* 0x000fc400078ec0ff */
[----:B------:R-:W-:Y:S02]  /*1f00*/  SHF.L.U64.HI R27, R49, 0x10, RZ ;  /* 0x00000010311b7819 */ /* 0x000fe400000102ff */
[----:B------:R-:W-:Y:S02]  /*1f10*/  LOP3.LUT R16, R43, 0xffff, R44, 0xf8, !PT ;  /* 0x0000ffff2b107812 */ /* 0x000fe400078ef82c */
[----:B------:R-:W-:Y:S02]  /*1f20*/  PRMT R7, R28, 0x5410, R11 ;  /* 0x000054101c077816 */ /* 0x000fe4000000000b */
[----:B------:R-:W-:Y:S02]  /*1f30*/  SHF.L.U64.HI R43, R30, 0x10, RZ ;  /* 0x000000101e2b7819 */ /* 0x000fe400000102ff */
[----:B------:R-:W-:Y:S02]  /*1f40*/  LOP3.LUT R28, R0, 0xffff, RZ, 0xc0, !PT ;  /* 0x0000ffff001c7812 */ /* 0x000fe400078ec0ff */
[----:B------:R-:W-:-:S02]  /*1f50*/  SHF.L.U32 R30, R5, 0x10, RZ ;  /* 0x00000010051e7819 */ /* 0x000fc400000006ff */
[----:B------:R-:W-:Y:S02]  /*1f60*/  PRMT R0, R9, 0x7610, R0 ;  /* 0x0000761009007816 */ /* 0x000fe40000000000 */
[----:B------:R-:W-:Y:S02]  /*1f70*/  LOP3.LUT R50, R50, 0xffff, RZ, 0xc0, !PT ;  /* 0x0000ffff32327812 */ /* 0x000fe400078ec0ff */
[----:B------:R-:W-:Y:S02]  /*1f80*/  SHF.L.U64.HI R5, R5, 0x10, RZ ;  /* 0x0000001005057819 */ /* 0x000fe400000102ff */
[----:B------:R-:W-:Y:S02]  /*1f90*/  LOP3.LUT R27, R48, 0xffff0000, R27, 0xf8, !PT ;  /* 0xffff0000301b7812 */ /* 0x000fe400078ef81b */
[----:B------:R-:W-:Y:S02]  /*1fa0*/  SHF.L.U64.HI R47, R47, 0x10, RZ ;  /* 0x000000102f2f7819 */ /* 0x000fe400000102ff */
[----:B------:R-:W-:-:S02]  /*1fb0*/  PRMT R9, R33, 0x5410, R28 ;  /* 0x0000541021097816 */ /* 0x000fc4000000001c */
[----:B------:R-:W-:Y:S02]  /*1fc0*/  F2FP.PACK_AB R51, RZ, R51 ;  /* 0x00000033ff33723e */ /* 0x000fe400000000ff */
[----:B------:R-:W-:Y:S02]  /*1fd0*/  SHF.R.U32.HI R106, RZ, 0x10, R3 ;  /* 0x00000010ff6a7819 */ /* 0x000fe40000011603 */
[----:B------:R-:W-:Y:S02]  /*1fe0*/  SHF.R.U32.HI R104, RZ, 0x10, R75 ;  /* 0x00000010ff687819 */ /* 0x000fe4000001164b */
[----:B------:R-:W-:Y:S02]  /*1ff0*/  LOP3.LUT R30, R30, 0xffff, R37, 0xf8, !PT ;  /* 0x0000ffff1e1e7812 */ /* 0x000fe400078ef825 */
[----:B------:R-:W-:Y:S01]  /*2000*/  LOP3.LUT R28, R0, 0xffff, RZ, 0xc0, !PT ;  /* 0x0000ffff001c7812 */ /* 0x000fe200078ec0ff */
[----:B------:R-:W-:Y:S01]  /*2010*/  HFMA2 R13, R104.H0_H0, R51.H0_H0, R106.H0_H0 ;  /* 0x20000033680d7231 */ /* 0x000fe2000004086a */
[----:B------:R-:W-:-:S02]  /*2020*/  LOP3.LUT R37, R50, 0xffff0000, R5, 0xf8, !PT ;  /* 0xffff000032257812 */ /* 0x000fc400078ef805 */
[----:B------:R-:W-:Y:S02]  /*2030*/  LOP3.LUT R0, R23, 0xffff, RZ, 0xc0, !PT ;  /* 0x0000ffff17007812 */ /* 0x000fe400078ec0ff */
[----:B------:R-:W-:Y:S02]  /*2040*/  PRMT R5, R27, 0x5410, R38 ;  /* 0x000054101b057816 */ /* 0x000fe40000000026 */
[----:B------:R-:W-:Y:S02]  /*2050*/  LOP3.LUT R32, R32, 0xffff0000, R47, 0xf8, !PT ;  /* 0xffff000020207812 */ /* 0x000fe400078ef82f */
[----:B------:R-:W-:Y:S02]  /*2060*/  LOP3.LUT R27, R26, 0xffff, RZ, 0xc0, !PT ;  /* 0x0000ffff1a1b7812 */ /* 0x000fe400078ec0ff */
[----:B------:R-:W-:Y:S02]  /*2070*/  PRMT R23, R29, 0x5410, R0 ;  /* 0x000054101d177816 */ /* 0x000fe40000000000 */
[----:B------:R-:W-:-:S02]  /*2080*/  F2FP.PACK_AB R46, RZ, R46 ;  /* 0x0000002eff2e723e */ /* 0x000fc400000000ff */
[----:B------:R-:W-:Y:S02]  /*2090*/  LOP3.LUT R29, R25, 0xffff, RZ, 0xc0, !PT ;  /* 0x0000ffff191d7812 */ /* 0x000fe400078ec0ff */
[----:B------:R-:W-:Y:S01]  /*20a0*/  PRMT R25, R32, 0x5410, R27 ;  /* 0x0000541020197816 */ /* 0x000fe2000000001b */
[----:B------:R-:W-:Y:S01]  /*20b0*/  HFMA2 R46, R77.H0_H0, R46.H0_H0, R53.H0_H0 ;  /* 0x2000002e4d2e7231 */ /* 0x000fe20000040835 */
[----:B------:R-:W-:Y:S02]  /*20c0*/  PRMT R0, R21, 0x7610, R0 ;  /* 0x0000761015007816 */ /* 0x000fe40000000000 */
[----:B0-----:R-:W-:Y:S02]  /*20d0*/  LOP3.LUT R27, R42, 0x1f, RZ, 0xc0, !PT ;  /* 0x0000001f2a1b7812 */ /* 0x001fe400078ec0ff */
[----:B------:R-:W-:Y:S02]  /*20e0*/  LOP3.LUT R38, R19, 0xffff, RZ, 0xc0, !PT ;  /* 0x0000ffff13267812 */ /* 0x000fe400078ec0ff */
[----:B------:R-:W-:-:S02]  /*20f0*/  PRMT R26, R13, 0x7610, R26 ;  /* 0x000076100d1a7816 */ /* 0x000fc4000000001a */
[----:B------:R-:W-:Y:S02]  /*2100*/  SHF.L.U64.HI R47, R40, 0x10, RZ ;  /* 0x00000010282f7819 */ /* 0x000fe400000102ff */
[----:B------:R-:W-:Y:S02]  /*2110*/  PRMT R19, R41, 0x5410, R28 ;  /* 0x0000541029137816 */ /* 0x000fe4000000001c */
[----:B------:R-:W-:Y:S01]  /*2120*/  LOP3.LUT R28, R0, 0xffff, RZ, 0xc0, !PT ;  /* 0x0000ffff001c7812 */ /* 0x000fe200078ec0ff */
[----:B------:R-:W-:Y:S01]  /*2130*/  IMAD R0, R100, 0x180, R27 ;  /* 0x0000018064007824 */ /* 0x000fe200078e021b */
[----:B------:R-:W-:Y:S01]  /*2140*/  MOV R41, 0x8 ;  /* 0x0000000800297802 */ /* 0x000fe20000000f00 */
[----:B------:R-:W-:Y:S01]  /*2150*/  IMAD R100, R99, c[0x0][0x160], R100 ;  /* 0x0000580063647a24 */ /* 0x000fe200078e0264 */
[----:B------:R-:W-:Y:S02]  /*2160*/  LOP3.LUT R32, R26, 0xffff, RZ, 0xc0, !PT ;  /* 0x0000ffff1a207812 */ /* 0x000fe400078ec0ff */
[----:B------:R-:W-:Y:S01]  /*2170*/  LOP3.LUT R34, R34, 0xffff0000, R47, 0xf8, !PT ;  /* 0xffff000022227812 */ /* 0x000fe200078ef82f */
[----:B------:R-:W-:Y:S01]  /*2180*/  IMAD.WIDE.U32 R26, R0, R41, c[0x0][0x178] ;  /* 0x00005e00001a7625 */ /* 0x000fe200078e0029 */
[----:B------:R-:W-:-:S02]  /*2190*/  LOP3.LUT R36, R46, 0xffff, RZ, 0xc0, !PT ;  /* 0x0000ffff2e247812 */ /* 0x000fc400078ec0ff */
[----:B------:R-:W-:Y:S02]  /*21a0*/  PRMT R13, R31, 0x5410, R28 ;  /* 0x000054101f0d7816 */ /* 0x000fe4000000001c */
[----:B------:R-:W-:Y:S01]  /*21b0*/  IADD3 R28, R0, 0x20, RZ ;  /* 0x00000020001c7810 */ /* 0x000fe20007ffe0ff */
[----:B------:R0:W-:Y:S01]  /*21c0*/  STG.E.64 [R26.64], R4 ;  /* 0x000000041a007986 */ /* 0x0001e2000c101b04 */
[----:B------:R-:W-:Y:S02]  /*21d0*/  PRMT R31, R37, 0x5410, R32 ;  /* 0x00005410251f7816 */ /* 0x000fe40000000020 */
[----:B------:R-:W-:Y:S01]  /*21e0*/  PRMT R21, R34, 0x5410, R29 ;  /* 0x0000541022157816 */ /* 0x000fe2000000001d */
[----:B------:R-:W-:Y:S01]  /*21f0*/  IMAD.WIDE.U32 R28, R28, R41, c[0x0][0x178] ;  /* 0x00005e001c1c7625 */ /* 0x000fe200078e0029 */
[----:B------:R-:W-:Y:S02]  /*2200*/  IADD3 R32, R0, 0x40, RZ ;  /* 0x0000004000207810 */ /* 0x000fe40007ffe0ff */
[----:B------:R-:W-:-:S02]  /*2210*/  LOP3.LUT R36, R36, 0xffff0000, R43, 0xf8, !PT ;  /* 0xffff000024247812 */ /* 0x000fc400078ef82b */
[----:B------:R-:W-:Y:S01]  /*2220*/  LOP3.LUT R40, R15, 0xffff, RZ, 0xc0, !PT ;  /* 0x0000ffff0f287812 */ /* 0x000fe200078ec0ff */
[----:B------:R-:W-:Y:S01]  /*2230*/  IMAD.WIDE.U32 R32, R32, R41, c[0x0][0x178] ;  /* 0x00005e0020207625 */ /* 0x000fe200078e0029 */
[----:B------:R-:W-:Y:S01]  /*2240*/  LOP3.LUT R17, R17, 0xffff, RZ, 0xc0, !PT ;  /* 0x0000ffff11117812 */ /* 0x000fe200078ec0ff */
[----:B------:R-:W-:Y:S01]  /*2250*/  STG.E.64 [R28.64], R6 ;  /* 0x000000061c007986 */ /* 0x000fe2000c101b04 */
[----:B------:R-:W-:Y:S02]  /*2260*/  IADD3 R34, R0, 0x60, RZ ;  /* 0x0000006000227810 */ /* 0x000fe40007ffe0ff */
[----:B------:R-:W-:Y:S02]  /*2270*/  F2FP.PACK_AB R107, RZ, R107 ;  /* 0x0000006bff6b723e */ /* 0x000fe400000000ff */
[----:B------:R-:W-:Y:S01]  /*2280*/  PRMT R11, R35, 0x5410, R40 ;  /* 0x00005410230b7816 */ /* 0x000fe20000000028 */
[----:B------:R-:W-:Y:S01]  /*2290*/  IMAD.WIDE.U32 R34, R34, R41, c[0x0][0x178] ;  /* 0x00005e0022227625 */ /* 0x000fe200078e0029 */
[----:B------:R-:W-:Y:S01]  /*22a0*/  PRMT R17, R36, 0x5410, R17 ;  /* 0x0000541024117816 */ /* 0x000fe20000000011 */
[----:B------:R-:W-:Y:S01]  /*22b0*/  HFMA2 R107, R84.H0_H0, R107.H0_H0, R60.H0_H0 ;  /* 0x2000006b546b7231 */ /* 0x000fe2000004083c */
[----:B------:R-:W-:Y:S01]  /*22c0*/  PRMT R15, R39, 0x5410, R38 ;  /* 0x00005410270f7816 */ /* 0x000fe20000000026 */
[----:B------:R1:W-:Y:S01]  /*22d0*/  STG.E.64 [R32.64], R10 ;  /* 0x0000000a20007986 */ /* 0x0003e2000c101b04 */
[----:B------:R-:W-:-:S02]  /*22e0*/  IADD3 R36, R0, 0x80, RZ ;  /* 0x0000008000247810 */ /* 0x000fc40007ffe0ff */
[C---:B0-----:R-:W-:Y:S01]  /*22f0*/  IADD3 R27, R0.reuse, 0xe0, RZ ;  /* 0x000000e0001b7810 */ /* 0x041fe20007ffe0ff */
[----:B------:R0:W-:Y:S01]  /*2300*/  STG.E.64 [R34.64], R14 ;  /* 0x0000000e22007986 */ /* 0x0001e2000c101b04 */
[----:B------:R-:W-:Y:S01]  /*2310*/  IADD3 R39, R0, 0xa0, RZ ;  /* 0x000000a000277810 */ /* 0x000fe20007ffe0ff */
[-C--:B------:R-:W-:Y:S01]  /*2320*/  IMAD.WIDE.U32 R36, R36, R41.reuse, c[0x0][0x178] ;  /* 0x00005e0024247625 */ /* 0x080fe200078e0029 */
[C---:B------:R-:W-:Y:S02]  /*2330*/  IADD3 R26, R0.reuse, 0x100, RZ ;  /* 0x00000100001a7810 */ /* 0x040fe40007ffe0ff */
[----:B------:R-:W-:Y:S01]  /*2340*/  IADD3 R38, R0, 0xc0, RZ ;  /* 0x000000c000267810 */ /* 0x000fe20007ffe0ff */
[-C--:B------:R-:W-:Y:S01]  /*2350*/  IMAD.WIDE.U32 R4, R39, R41.reuse, c[0x0][0x178] ;  /* 0x00005e0027047625 */ /* 0x080fe200078e0029 */
[----:B------:R-:W-:Y:S01]  /*2360*/  SHF.L.U32 R22, R108, 0x10, RZ ;  /* 0x000000106c167819 */ /* 0x000fe200000006ff */
[----:B------:R2:W-:Y:S01]  /*2370*/  STG.E.64 [R36.64], R8 ;  /* 0x0000000824007986 */ /* 0x0005e2000c101b04 */
[----:B------:R-:W-:Y:S01]  /*2380*/  LOP3.LUT R12, R45, 0xffff, R12, 0xf8, !PT ;  /* 0x0000ffff2d0c7812 */ /* 0x000fe200078ef80c */
[-C--:B-1----:R-:W-:Y:S01]  /*2390*/  IMAD.WIDE.U32 R10, R27, R41.reuse, c[0x0][0x178] ;  /* 0x00005e001b0a7625 */ /* 0x082fe200078e0029 */
[----:B------:R-:W-:Y:S01]  /*23a0*/  IADD3 R27, R0, 0x120, RZ ;  /* 0x00000120001b7810 */ /* 0x000fe20007ffe0ff */
[----:B------:R1:W-:Y:S01]  /*23b0*/  STG.E.64 [R4.64], R18 ;  /* 0x0000001204007986 */ /* 0x0003e2000c101b04 */
[----:B------:R-:W-:Y:S01]  /*23c0*/  LOP3.LUT R22, R22, 0xffff, R107, 0xf8, !PT ;  /* 0x0000ffff16167812 */ /* 0x000fe200078ef86b */
[----:B0-----:R-:W-:Y:S01]  /*23d0*/  IMAD.WIDE.U32 R14, R26, R41, c[0x0][0x178] ;  /* 0x00005e001a0e7625 */ /* 0x001fe200078e0029 */
[----:B------:R-:W-:-:S02]  /*23e0*/  IADD3 R26, R0, 0x140, RZ ;  /* 0x00000140001a7810 */ /* 0x000fc40007ffe0ff */
[----:B------:R-:W-:Y:S01]  /*23f0*/  IADD3 R0, R0, 0x160, RZ ;  /* 0x0000016000007810 */ /* 0x000fe20007ffe0ff */
[----:B------:R-:W-:Y:S01]  /*2400*/  IMAD.WIDE.U32 R6, R38, R41, c[0x0][0x178] ;  /* 0x00005e0026067625 */ /* 0x000fe200078e0029 */
[----:B------:R-:W-:-:S03]  /*2410*/  ISETP.GE.AND P0, PT, R100, c[0x0][0x164], PT ;  /* 0x0000590064007a0c */ /* 0x000fc60003f06270 */
[-C--:B--2---:R-:W-:Y:S01]  /*2420*/  IMAD.WIDE.U32 R8, R27, R41.reuse, c[0x0][0x178] ;  /* 0x00005e001b087625 */ /* 0x084fe200078e0029 */
[----:B------:R0:W-:Y:S03]  /*2430*/  STG.E.64 [R6.64], R22 ;  /* 0x0000001606007986 */ /* 0x0001e6000c101b04 */
[-C--:B-1----:R-:W-:Y:S01]  /*2440*/  IMAD.WIDE.U32 R4, R26, R41.reuse, c[0x0][0x178] ;  /* 0x00005e001a047625 */ /* 0x082fe200078e0029 */
[----:B------:R0:W-:Y:S03]  /*2450*/  STG.E.64 [R10.64], R24 ;  /* 0x000000180a007986 */ /* 0x0001e6000c101b04 */
[----:B------:R-:W-:Y:S01]  /*2460*/  IMAD.WIDE.U32 R18, R0, R41, c[0x0][0x178] ;  /* 0x00005e0000127625 */ /* 0x000fe200078e0029 */
[----:B------:R0:W-:Y:S04]  /*2470*/  STG.E.64 [R14.64], R20 ;  /* 0x000000140e007986 */ /* 0x0001e8000c101b04 */
[----:B------:R0:W-:Y:S04]  /*2480*/  STG.E.64 [R8.64], R12 ;  /* 0x0000000c08007986 */ /* 0x0001e8000c101b04 */
[----:B------:R0:W-:Y:S04]  /*2490*/  STG.E.64 [R4.64], R16 ;  /* 0x0000001004007986 */ /* 0x0001e8000c101b04 */
[----:B------:R0:W-:Y:S02]  /*24a0*/  STG.E.64 [R18.64], R30 ;  /* 0x0000001e12007986 */ /* 0x0001e4000c101b04 */
[----:B0-----:R-:W-:Y:S01]  /*24b0*/  @P0 CALL.REL.NOINC `(.L_x_963) ;  /* 0x0000001000000944 */ /* 0x001fe20003c00000 */
[----:B------:R-:W-:Y:S05]  /*24c0*/  BRA `(.L_x_964) ;  /* 0xffffdd9000007947 */ /* 0x000fea000383ffff */
.L_x_963:
[----:B------:R-:W-:Y:S05]  /*24d0*/  EXIT ;  /* 0x000000000000794d */ /* 0x000fea0003800000 */
.L_x_961:
[----:B------:R-:W-:Y:S02]  /*24e0*/  MOV R103, 0x1 ;  /* 0x0000000100677802 */ /* 0x000fe40000000f00 */
[----:B------:R-:W-:-:S02]  /*24f0*/  MOV R102, 0x1f ;  /* 0x0000001f00667802 */ /* 0x000fc40000000f00 */
[----:B------:R-:W-:Y:S02]  /*2500*/  MOV R101, 0xffffffff ;  /* 0xffffffff00657802 */ /* 0x000fe40000000f00 */
[----:B------:R-:W-:Y:S02]  /*2510*/  MOV R98, 0x2530 ;  /* 0x0000253000627802 */ /* 0x000fe40000000f00 */
[----:B-----5:R-:W-:Y:S05]  /*2520*/  CALL.REL.NOINC `($__internal_117_$__cuda_sm70_shflsync_bfly_p) ;  /* 0x0000098000007944 */ /* 0x020fea0003c00000 */
[----:B01----:R-:W-:Y:S05]  /*2530*/  BRA `(.L_x_965) ;  /* 0xffffe2b000007947 */ /* 0x003fea000383ffff */
.L_x_962:
[----:B------:R-:W-:Y:S01]  /*2540*/  HFMA2.MMA R103, -RZ, RZ, 0, 1.1920928955078125e-07 ;  /* 0x00000002ff677435 */ /* 0x000fe200000001ff */
[----:B------:R-:W-:Y:S02]  /*2550*/  MOV R102, 0x1f ;  /* 0x0000001f00667802 */ /* 0x000fe40000000f00 */
[----:B------:R-:W-:Y:S02]  /*2560*/  MOV R101, 0xffffffff ;  /* 0xffffffff00657802 */ /* 0x000fe40000000f00 */
[----:B------:R-:W-:Y:S02]  /*2570*/  MOV R98, 0x2590 ;  /* 0x0000259000627802 */ /* 0x000fe40000000f00 */
[----:B-----5:R-:W-:Y:S05]  /*2580*/  CALL.REL.NOINC `($__internal_117_$__cuda_sm70_shflsync_bfly_p) ;  /* 0x0000092000007944 */ /* 0x020fea0003c00000 */
[----:B0-----:R-:W-:Y:S01]  /*2590*/  HFMA2.MMA R103, -RZ, RZ, 0, 2.384185791015625e-07 ;  /* 0x00000004ff677435 */ /* 0x001fe200000001ff */
[----:B-1----:R-:W-:Y:S01]  /*25a0*/  FADD.FTZ R104, R104, R101 ;  /* 0x0000006568687221 */ /* 0x002fe20000010000 */
[----:B------:R-:W-:Y:S02]  /*25b0*/  MOV R102, 0x1f ;  /* 0x0000001f00667802 */ /* 0x000fe40000000f00 */
[----:B------:R-:W-:-:S02]  /*25c0*/  MOV R101, 0xffffffff ;  /* 0xffffffff00657802 */ /* 0x000fc40000000f00 */
[----:B------:R-:W-:Y:S02]  /*25d0*/  MOV R98, 0x25f0 ;  /* 0x000025f000627802 */ /* 0x000fe40000000f00 */
[----:B------:R-:W-:Y:S05]  /*25e0*/  CALL.REL.NOINC `($__internal_117_$__cuda_sm70_shflsync_bfly_p) ;  /* 0x000008c000007944 */ /* 0x000fea0003c00000 */
[----:B0-----:R-:W-:Y:S01]  /*25f0*/  HFMA2.MMA R103, -RZ, RZ, 0, 4.76837158203125e-07 ;  /* 0x00000008ff677435 */ /* 0x001fe200000001ff */
[----:B-1----:R-:W-:Y:S01]  /*2600*/  FADD.FTZ R104, R104, R101 ;  /* 0x0000006568687221 */ /* 0x002fe20000010000 */
[----:B------:R-:W-:Y:S02]  /*2610*/  MOV R102, 0x1f ;  /* 0x0000001f00667802 */ /* 0x000fe40000000f00 */
[----:B------:R-:W-:Y:S02]  /*2620*/  MOV R101, 0xffffffff ;  /* 0xffffffff00657802 */ /* 0x000fe40000000f00 */
[----:B------:R-:W-:Y:S02]  /*2630*/  MOV R98, 0x2650 ;  /* 0x0000265000627802 */ /* 0x000fe40000000f00 */
[----:B------:R-:W-:Y:S05]  /*2640*/  CALL.REL.NOINC `($__internal_117_$__cuda_sm70_shflsync_bfly_p) ;  /* 0x0000086000007944 */ /* 0x000fea0003c00000 */
[----:B0-----:R-:W-:Y:S01]  /*2650*/  HFMA2.MMA R103, -RZ, RZ, 0, 9.5367431640625e-07 ;  /* 0x00000010ff677435 */ /* 0x001fe200000001ff */
[----:B-1----:R-:W-:Y:S01]  /*2660*/  FADD.FTZ R104, R104, R101 ;  /* 0x0000006568687221 */ /* 0x002fe20000010000 */
[----:B------:R-:W-:Y:S02]  /*2670*/  MOV R102, 0x1f ;  /* 0x0000001f00667802 */ /* 0x000fe40000000f00 */
[----:B------:R-:W-:-:S02]  /*2680*/  MOV R101, 0xffffffff ;  /* 0xffffffff00657802 */ /* 0x000fc40000000f00 */
[----:B------:R-:W-:Y:S02]  /*2690*/  MOV R98, 0x26b0 ;  /* 0x000026b000627802 */ /* 0x000fe40000000f00 */
[----:B------:R-:W-:Y:S05]  /*26a0*/  CALL.REL.NOINC `($__internal_117_$__cuda_sm70_shflsync_bfly_p) ;  /* 0x0000080000007944 */ /* 0x000fea0003c00000 */
        /* <DEDUP_REMOVED lines=102> */
[----:B------:R-:W-:Y:S05]  /*2d10*/  CALL.REL.NOINC `($__internal_117_$__cuda_sm70_shflsync_bfly_p) ;  /* 0x0000019000007944 */ /* 0x000fea0003c00000 */
[----:B0-----:R-:W-:Y:S01]  /*2d20*/  HFMA2.MMA R103, -RZ, RZ, 0, 1.1920928955078125e-07 ;  /* 0x00000002ff677435 */ /* 0x001fe200000001ff */
[----:B-1----:R-:W-:Y:S01]  /*2d30*/  FADD.FTZ R104, R104, R101 ;  /* 0x0000006568687221 */ /* 0x002fe20000010000 */
[----:B------:R-:W-:Y:S02]  /*2d40*/  MOV R102, 0x1f ;  /* 0x0000001f00667802 */ /* 0x000fe40000000f00 */
[----:B------:R-:W-:Y:S02]  /*2d50*/  MOV R101, 0xffffffff ;  /* 0xffffffff00657802 */ /* 0x000fe40000000f00 */
[----:B------:R-:W-:Y:S02]  /*2d60*/  MOV R98, 0x2d80 ;  /* 0x00002d8000627802 */ /* 0x000fe40000000f00 */
[----:B------:R-:W-:Y:S05]  /*2d70*/  CALL.REL.NOINC `($__internal_117_$__cuda_sm70_shflsync_bfly_p) ;  /* 0x0000013000007944 */ /* 0x000fea0003c00000 */
        /* <DEDUP_REMOVED lines=18> */
[----:B01----:R-:W-:Y:S05]  /*2ea0*/  BRA `(.L_x_966) ;  /* 0xffffe08000007947 */ /* 0x003fea000383ffff */
        .weak           $__internal_117_$__cuda_sm70_shflsync_bfly_p
        .type           $__internal_117_$__cuda_sm70_shflsync_bfly_p,@function
        .size           $__internal_117_$__cuda_sm70_shflsync_bfly_p,(.L_x_1166 - $__internal_117_$__cuda_sm70_shflsync_bfly_p)
$__internal_117_$__cuda_sm70_shflsync_bfly_p:
[----:B------:R-:W-:Y:S01]  /*2eb0*/  HFMA2.MMA R99, -RZ, RZ, 0, 0 ;  /* 0x00000000ff637435 */ /* 0x000fe200000001ff */
[----:B------:R-:W-:Y:S04]  /*2ec0*/  WARPSYNC R101 ;  /* 0x0000006500007348 */ /* 0x000fe80003800000 */
[----:B------:R0:W1:Y:S01]  /*2ed0*/  SHFL.BFLY PT, R101, R104, R103, R102 ;  /* 0x0c00006768657389 */ /* 0x00006200000e0066 */
[----:B------:R-:W-:Y:S05]  /*2ee0*/  RET.REL.NODEC R98 `(_ZN10layer_norm13ln_fwd_kernelINS_13Kernel_traitsI6__halffS2_fjLj1536ELj1ELj4ELj1ELj16ENS_18Kernel_traits_baseILj1536ES2_fS2_fjLj128EEEEEEEvNS_9FwdParamsE) ;  /* 0xffffd11062007950 */ /* 0x000fea0003c3ffff */
.L_x_967:
        /* <DEDUP_REMOVED lines=9> */
.L_x_1166:


//--------------------- .text._ZN10layer_norm13ln_fwd_kernelINS_13Kernel_traitsI6__halfS2_S2_fjLj1536ELj1ELj4ELj1ELj16ENS_18Kernel_traits_baseILj1536ES2_S2_S2_fjLj128EEEEEEEvNS_9FwdParamsE --------------------------
	.section	.text._ZN10layer_norm13ln_fwd_kernelINS_13Kernel_traitsI6__halfS2_S2_fjLj1536ELj1ELj4ELj1ELj16ENS_18Kernel_traits_baseILj1536ES2_S2_S2_fjLj128EEEEEEEvNS_9FwdParamsE,"ax",@progbits
	.sectioninfo	@"SHI_REGISTERS=116"
	.align	128
        .global         _ZN10layer_norm13ln_fwd_kernelINS_13Kernel_traitsI6__halfS2_S2_fjLj1536ELj1ELj4ELj1ELj16ENS_18Kernel_traits_baseILj1536ES2_S2_S2_fjLj128EEEEEEEvNS_9FwdParamsE
        .type           _ZN10layer_norm13ln_fwd_kernelINS_13Kernel_traitsI6__halfS2_S2_fjLj1536ELj1ELj4ELj1ELj16ENS_18Kernel_traits_baseILj1536ES2_S2_S2_fjLj128EEEEEEEvNS_9FwdParamsE,@function
        .size           _ZN10layer_norm13ln_fwd_kernelINS_13Kernel_traitsI6__halfS2_S2_fjLj1536ELj1ELj4ELj1ELj16ENS_18Kernel_traits_baseILj1536ES2_S2_S2_fjLj128EEEEEEEvNS_9FwdParamsE,(.L_x_1167 - _ZN10layer_norm13ln_fwd_kernelINS_13Kernel_traitsI6__halfS2_S2_fjLj1536ELj1ELj4ELj1ELj16ENS_18Kernel_traits_baseILj1536ES2_S2_S2_fjLj128EEEEEEEvNS_9FwdParamsE)
        .other          _ZN10layer_norm13ln_fwd_kernelINS_13Kernel_traitsI6__halfS2_S2_fjLj1536ELj1ELj4ELj1ELj16ENS_18Kernel_traits_baseILj1536ES2_S2_S2_fjLj128EEEEEEEvNS_9FwdParamsE,@"STO_CUDA_ENTRY STV_DEFAULT"
_ZN10layer_norm13ln_fwd_kernelINS_13Kernel_traitsI6__halfS2_S2_fjLj1536ELj1ELj4ELj1ELj16ENS_18Kernel_traits_baseILj1536ES2_S2_S2_fjLj128EEEEEEEvNS_9FwdParamsE:
.text._ZN10layer_norm13ln_fwd_kernelINS_13Kernel_traitsI6__halfS2_S2_fjLj1536ELj1ELj4ELj1ELj16ENS_18Kernel_traits_baseILj1536ES2_S2_S2_fjLj128EEEEEEEvNS_9FwdParamsE:
        /* <DEDUP_REMOVED lines=26> */
.L_x_971:
        /* <DEDUP_REMOVED lines=119> */
.L_x_972:
        /* <DEDUP_REMOVED lines=116> */
.L_x_973:
        /* <DEDUP_REMOVED lines=12> */
[C---:B------:R-:W-:Y:S02]  /*1110*/  FMUL.FTZ R82, R105.reuse, R52 ;  /* 0x0000003469527220 */ /* 0x040fe40000410000 */
[----:B0-----:R-:W-:Y:S01]  /*1120*/  FMUL.FTZ R110, R105, R53 ;  /* 0x00000035696e7220 */ /* 0x001fe20000410000 */
[----:B------:R-:W-:Y:S01]  /*1130*/  F2FP.PACK_AB R52, R107, R0 ;  /* 0x000000006b34723e */ /* 0x000fe200000000ff */
[C---:B------:R-:W-:Y:S01]  /*1140*/  FMUL.FTZ R113, R105.reuse, R84 ;  /* 0x0000005469717220 */ /* 0x040fe20000410000 */
[----:B------:R-:W0:Y:S01]  /*1150*/  S2R R0, SR_TID.X ;  /* 0x0000000000007919 */ /* 0x000e220000002100 */
[----:B------:R-:W-:-:S02]  /*1160*/  FMUL.FTZ R83, R105, R83 ;  /* 0x0000005369537220 */ /* 0x000fc40000410000 */
[----:B------:R-:W-:Y:S01]  /*1170*/  FMUL.FTZ R84, R105, R54 ;  /* 0x0000003669547220 */ /* 0x000fe20000410000 */
[----:B------:R-:W-:Y:S01]  /*1180*/  F2FP.PACK_AB R54, R113, R110 ;  /* 0x0000006e7136723e */ /* 0x000fe200000000ff */
[----:B------:R-:W-:Y:S01]  /*1190*/  FMUL.FTZ R85, R105, R85 ;  /* 0x0000005569557220 */ /* 0x000fe20000410000 */
[----:B------:R-:W-:Y:S01]  /*11a0*/  F2FP.PACK_AB R53, R83, R82 ;  /* 0x000000525335723e */ /* 0x000fe200000000ff */
[----:B------:R-:W-:Y:S01]  /*11b0*/  IMAD.WIDE.U32 R2, R80, R75, c[0x0][0x178] ;  /* 0x00005e0050027625 */ /* 0x000fe200078e004b */
[----:B-----5:R-:W-:Y:S02]  /*11c0*/  HFMA2.MMA R52, R48, R52, R24 ;  /* 0x0000003430347235 */ /* 0x020fe40000000018 */
[----:B-1----:R-:W-:Y:S01]  /*11d0*/  F2FP.PACK_AB R62, R85, R84 ;  /* 0x00000054553e723e */ /* 0x002fe200000000ff */
[C---:B------:R-:W-:Y:S01]  /*11e0*/  FMUL.FTZ R63, R105.reuse, R55 ;  /* 0x00000037693f7220 */ /* 0x040fe20000410000 */
[----:B------:R-:W-:Y:S01]  /*11f0*/  HFMA2.MMA R54, R50, R54, R26 ;  /* 0x0000003632367235 */ /* 0x000fe2000000001a */
[C---:B------:R-:W-:Y:S01]  /*1200*/  FMUL.FTZ R86, R105.reuse, R86 ;  /* 0x0000005669567220 */ /* 0x040fe20000410000 */
[----:B------:R-:W-:Y:S01]  /*1210*/  HFMA2 R53, R49, R53, R25 ;  /* 0x0000003531357231 */ /* 0x000fe20000000019 */
[C---:B------:R-:W-:Y:S01]  /*1220*/  FMUL.FTZ R57, R105.reuse, R57 ;  /* 0x0000003969397220 */ /* 0x040fe20000410000 */
[----:B------:R-:W-:Y:S01]  /*1230*/  HFMA2 R55, R51, R62, R27 ;  /* 0x0000003e33377231 */ /* 0x000fe2000000001b */
[C---:B------:R-:W-:Y:S01]  /*1240*/  FMUL.FTZ R88, R105.reuse, R88 ;  /* 0x0000005869587220 */ /* 0x040fe20000410000 */
[----:B------:R-:W-:Y:S01]  /*1250*/  F2FP.PACK_AB R63, R86, R63 ;  /* 0x0000003f563f723e */ /* 0x000fe200000000ff */
[----:B------:R-:W-:-:S02]  /*1260*/  FMUL.FTZ R56, R105, R56 ;  /* 0x0000003869387220 */ /* 0x000fc40000410000 */
[C---:B------:R-:W-:Y:S01]  /*1270*/  FMUL.FTZ R87, R105.reuse, R87 ;  /* 0x0000005769577220 */ /* 0x040fe20000410000 */
[----:B------:R-:W-:Y:S01]  /*1280*/  F2FP.PACK_AB R57, R88, R57 ;  /* 0x000000395839723e */ /* 0x000fe200000000ff */
[C---:B------:R-:W-:Y:S01]  /*1290*/  FMUL.FTZ R58, R105.reuse, R58 ;  /* 0x0000003a693a7220 */ /* 0x040fe20000410000 */
[----:B0-----:R-:W-:Y:S01]  /*12a0*/  LOP3.LUT R0, R0, 0x1f, RZ, 0xc0, !PT ;  /* 0x0000001f00007812 */ /* 0x001fe200078ec0ff */
[----:B------:R-:W-:Y:S01]  /*12b0*/  FMUL.FTZ R89, R105, R89 ;  /* 0x0000005969597220 */ /* 0x000fe20000410000 */
[----:B------:R-:W-:Y:S01]  /*12c0*/  F2FP.PACK_AB R56, R87, R56 ;  /* 0x000000385738723e */ /* 0x000fe200000000ff */
[C---:B------:R-:W-:Y:S01]  /*12d0*/  FMUL.FTZ R59, R105.reuse, R59 ;  /* 0x0000003b693b7220 */ /* 0x040fe20000410000 */
[----:B------:R0:W-:Y:S01]  /*12e0*/  STG.E.128 [R2.64], R52 ;  /* 0x0000003402007986 */ /* 0x0001e2000c101d04 */
[----:B------:R-:W-:Y:S01]  /*12f0*/  FMUL.FTZ R90, R105, R90 ;  /* 0x0000005a695a7220 */ /* 0x000fe20000410000 */
[----:B------:R-:W-:Y:S01]  /*1300*/  F2FP.PACK_AB R58, R89, R58 ;  /* 0x0000003a593a723e */ /* 0x000fe200000000ff */
[----:B------:R-:W-:-:S02]  /*1310*/  FMUL.FTZ R61, R105, R61 ;  /* 0x0000003d693d7220 */ /* 0x000fc40000410000 */
[C---:B------:R-:W-:Y:S01]  /*1320*/  FMUL.FTZ R80, R105.reuse, R109 ;  /* 0x0000006d69507220 */ /* 0x040fe20000410000 */
        /* <DEDUP_REMOVED lines=11> */
[----:B0-----:R-:W-:Y:S01]  /*13e0*/  HFMA2.MMA R52, R44, R63, R20 ;  /* 0x0000003f2c347235 */ /* 0x001fe20000000014 */
[C---:B------:R-:W-:Y:S01]  /*13f0*/  FMUL.FTZ R98, R105.reuse, R98 ;  /* 0x0000006269627220 */ /* 0x040fe20000410000 */
[----:B------:R-:W-:Y:S01]  /*1400*/  F2FP.PACK_AB R62, R96, R65 ;  /* 0x00000041603e723e */ /* 0x000fe200000000ff */
[C---:B------:R-:W-:Y:S01]  /*1410*/  FMUL.FTZ R69, R105.reuse, R69 ;  /* 0x0000004569457220 */ /* 0x040fe20000410000 */
[----:B------:R-:W-:Y:S01]  /*1420*/  HFMA2 R53, R45, R56, R21 ;  /* 0x000000382d357231 */ /* 0x000fe20000000015 */
[----:B------:R-:W-:Y:S01]  /*1430*/  FMUL.FTZ R100, R105, R100 ;  /* 0x0000006469647220 */ /* 0x000fe20000410000 */
[----:B------:R-:W-:Y:S01]  /*1440*/  F2FP.PACK_AB R98, R98, R67 ;  /* 0x000000436262723e */ /* 0x000fe200000000ff */
[----:B------:R-:W-:Y:S01]  /*1450*/  IMAD R0, R81, 0xc0, R0 ;  /* 0x000000c051007824 */ /* 0x000fe200078e0200 */
[----:B------:R-:W-:Y:S01]  /*1460*/  HFMA2.MMA R54, R46, R57, R22 ;  /* 0x000000392e367235 */ /* 0x000fe20000000016 */
[C---:B------:R-:W-:Y:S01]  /*1470*/  FMUL.FTZ R92, R105.reuse, R92 ;  /* 0x0000005c695c7220 */ /* 0x040fe20000410000 */
[----:B------:R-:W-:Y:S01]  /*1480*/  F2FP.PACK_AB R100, R100, R69 ;  /* 0x000000456464723e */ /* 0x000fe200000000ff */
[C---:B------:R-:W-:Y:S01]  /*1490*/  FMUL.FTZ R93, R105.reuse, R93 ;  /* 0x0000005d695d7220 */ /* 0x040fe20000410000 */
[----:B------:R-:W-:Y:S01]  /*14a0*/  IADD3 R0, R0, 0x20, RZ ;  /* 0x0000002000007810 */ /* 0x000fe20007ffe0ff */
[C---:B------:R-:W-:Y:S01]  /*14b0*/  FMUL.FTZ R71, R105.reuse, R71 ;  /* 0x0000004769477220 */ /* 0x040fe20000410000 */
[----:B------:R-:W-:Y:S01]  /*14c0*/  HFMA2 R55, R47, R58, R23 ;  /* 0x0000003a2f377231 */ /* 0x000fe20000000017 */
[----:B------:R-:W-:Y:S01]  /*14d0*/  FMUL.FTZ R102, R105, R102 ;  /* 0x0000006669667220 */ /* 0x000fe20000410000 */
        /* <DEDUP_REMOVED lines=33> */
[-C--:B------:R-:W-:Y:S01]  /*16f0*/  IMAD.WIDE.U32 R2, R79, R75.reuse, c[0x0][0x178] ;  /* 0x00005e004f027625 */ /* 0x080fe200078e004b */
[----:B------:R-:W-:Y:S01]  /*1700*/  HFMA2 R63, R39, R97, R15 ;  /* 0x00000061273f7231 */ /* 0x000fe2000000000f */
        /* <DEDUP_REMOVED lines=10> */
[----:B------:R0:W-:Y:S03]  /*17b0*/  STG.E.128 [R2.64], R56 ;  /* 0x0000003802007986 */ /* 0x0001e6000c101d04 */
[----:B------:R-:W-:Y:S01]  /*17c0*/  IMAD R81, R108, c[0x0][0x160], R81 ;  /* 0x000058006c517a24 */ /* 0x000fe200078e0251 */
[----:B------:R0:W-:Y:S04]  /*17d0*/  STG.E.128 [R78.64], R60 ;  /* 0x0000003c4e007986 */ /* 0x0001e8000c101d04 */
[----:B------:R0:W-:Y:S01]  /*17e0*/  STG.E.128 [R64.64], R68 ;  /* 0x0000004440007986 */ /* 0x0001e2000c101d04 */
[----:B------:R-:W-:-:S03]  /*17f0*/  ISETP.GE.AND P0, PT, R81, c[0x0][0x164], PT ;  /* 0x0000590051007a0c */ /* 0x000fc60003f06270 */
[----:B------:R0:W-:Y:S10]  /*1800*/  STG.E.128 [R76.64], R84 ;  /* 0x000000544c007986 */ /* 0x0001f4000c101d04 */
[----:B0-----:R-:W-:Y:S01]  /*1810*/  @P0 CALL.REL.NOINC `(.L_x_970) ;  /* 0x0000001000000944 */ /* 0x001fe20003c00000 */
[----:B------:R-:W-:Y:S05]  /*1820*/  BRA `(.L_x_971) ;  /* 0xffffe97000007947 */ /* 0x000fea000383ffff */
.L_x_970:
[----:B------:R-:W-:Y:S05]  /*1830*/  EXIT ;  /* 0x000000000000794d */ /* 0x000fea0003800000 */
.L_x_968:
[----:B------:R-:W-:Y:S02]  /*1840*/  MOV R107, 0x1 ;  /* 0x00000001006b7802 */ /* 0x000fe40000000f00 */
[----:B------:R-:W-:-:S02]  /*1850*/  MOV R108, 0x1f ;  /* 0x0000001f006c7802 */ /* 0x000fc40000000f00 */
[----:B------:R-:W-:Y:S02]  /*1860*/  MOV R105, 0xffffffff ;  /* 0xffffffff00697802 */ /* 0x000fe40000000f00 */
[----:B------:R-:W-:Y:S02]  /*1870*/  MOV R2, 0x1890 ;  /* 0x0000189000027802 */ /* 0x000fe40000000f00 */
[----:B-----5:R-:W-:Y:S05]  /*1880*/  CALL.REL.NOINC `($__internal_118_$__cuda_sm70_shflsync_bfly_p) ;  /* 0x0000098000007944 */ /* 0x020fea0003c00000 */
[----:B01----:R-:W-:Y:S05]  /*1890*/  BRA `(.L_x_972) ;  /* 0xfffff07000007947 */ /* 0x003fea000383ffff */
.L_x_969:
[----:B------:R-:W-:Y:S01]  /*18a0*/  HFMA2.MMA R108, -RZ, RZ, 0, 1.847743988037109375e-06 ;  /* 0x0000001fff6c7435 */ /* 0x000fe200000001ff */
[----:B------:R-:W-:Y:S02]  /*18b0*/  MOV R107, 0x2 ;  /* 0x00000002006b7802 */ /* 0x000fe40000000f00 */
[----:B------:R-:W-:Y:S02]  /*18c0*/  MOV R105, 0xffffffff ;  /* 0xffffffff00697802 */ /* 0x000fe40000000f00 */
[----:B------:R-:W-:Y:S02]  /*18d0*/  MOV R2, 0x18f0 ;  /* 0x000018f000027802 */ /* 0x000fe40000000f00 */
[----:B-----5:R-:W-:Y:S05]  /*18e0*/  CALL.REL.NOINC `($__internal_118_$__cuda_sm70_shflsync_bfly_p) ;  /* 0x0000092000007944 */ /* 0x020fea0003c00000 */
[----:B0-----:R-:W-:Y:S01]  /*18f0*/  HFMA2.MMA R107, -RZ, RZ, 0, 2.384185791015625e-07 ;  /* 0x00000004ff6b7435 */ /* 0x001fe200000001ff */
[----:B-1----:R-:W-:Y:S01]  /*1900*/  FADD.FTZ R110, R110, R105 ;  /* 0x000000696e6e7221 */ /* 0x002fe20000010000 */
[----:B------:R-:W-:Y:S02]  /*1910*/  MOV R108, 0x1f ;  /* 0x0000001f006c7802 */ /* 0x000fe40000000f00 */
[----:B------:R-:W-:-:S02]  /*1920*/  MOV R105, 0xffffffff ;  /* 0xffffffff00697802 */ /* 0x000fc40000000f00 */
[----:B------:R-:W-:Y:S02]  /*1930*/  MOV R2, 0x1950 ;  /* 0x0000195000027802 */ /* 0x000fe40000000f00 */
[----:B------:R-:W-:Y:S05]  /*1940*/  CALL.REL.NOINC `($__internal_118_$__cuda_sm70_shflsync_bfly_p) ;  /* 0x000008c000007944 */ /* 0x000fea0003c00000 */
[----:B0-----:R-:W-:Y:S01]  /*1950*/  HFMA2.MMA R107, -RZ, RZ, 0, 4.76837158203125e-07 ;  /* 0x00000008ff6b7435 */ /* 0x001fe200000001ff */
[----:B-1----:R-:W-:Y:S01]  /*1960*/  FADD.FTZ R110, R110, R105 ;  /* 0x000000696e6e7221 */ /* 0x002fe20000010000 */
[----:B------:R-:W-:Y:S02]  /*1970*/  MOV R108, 0x1f ;  /* 0x0000001f006c7802 */ /* 0x000fe40000000f00 */
[----:B------:R-:W-:Y:S02]  /*1980*/  MOV R105, 0xffffffff ;  /* 0xffffffff00697802 */ /* 0x000fe40000000f00 */
[----:B------:R-:W-:Y:S02]  /*1990*/  MOV R2, 0x19b0 ;  /* 0x000019b000027802 */ /* 0x000fe40000000f00 */
[----:B------:R-:W-:Y:S05]  /*19a0*/  CALL.REL.NOINC `($__internal_118_$__cuda_sm70_shflsync_bfly_p) ;  /* 0x0000086000007944 */ /* 0x000fea0003c00000 */
[----:B0-----:R-:W-:Y:S01]  /*19b0*/  HFMA2.MMA R107, -RZ, RZ, 0, 9.5367431640625e-07 ;  /* 0x00000010ff6b7435 */ /* 0x001fe200000001ff */
[----:B-1----:R-:W-:Y:S01]  /*19c0*/  FADD.FTZ R110, R110, R105 ;  /* 0x000000696e6e7221 */ /* 0x002fe20000010000 */
[----:B------:R-:W-:Y:S02]  /*19d0*/  MOV R108, 0x1f ;  /* 0x0000001f006c7802 */ /* 0x000fe40000000f00 */
[----:B------:R-:W-:-:S02]  /*19e0*/  MOV R105, 0xffffffff ;  /* 0xffffffff00697802 */ /* 0x000fc40000000f00 */
[----:B------:R-:W-:Y:S02]  /*19f0*/  MOV R2, 0x1a10 ;  /* 0x00001a1000027802 */ /* 0x000fe40000000f00 */
[----:B------:R-:W-:Y:S05]  /*1a00*/  CALL.REL.NOINC `($__internal_118_$__cuda_sm70_shflsync_bfly_p) ;  /* 0x0000080000007944 */ /* 0x000fea0003c00000 */
        /* <DEDUP_REMOVED lines=102> */
[----:B------:R-:W-:Y:S05]  /*2070*/  CALL.REL.NOINC `($__internal_118_$__cuda_sm70_shflsync_bfly_p) ;  /* 0x0000019000007944 */ /* 0x000fea0003c00000 */
[----:B0-----:R-:W-:Y:S01]  /*2080*/  HFMA2.MMA R107, -RZ, RZ, 0, 1.1920928955078125e-07 ;  /* 0x00000002ff6b7435 */ /* 0x001fe200000001ff */
[----:B-1----:R-:W-:Y:S01]  /*2090*/  FADD.FTZ R110, R110, R105 ;  /* 0x000000696e6e7221 */ /* 0x002fe20000010000 */
[----:B------:R-:W-:Y:S02]  /*20a0*/  MOV R108, 0x1f ;  /* 0x0000001f006c7802 */ /* 0x000fe40000000f00 */
[----:B------:R-:W-:Y:S02]  /*20b0*/  MOV R105, 0xffffffff ;  /* 0xffffffff00697802 */ /* 0x000fe40000000f00 */
[----:B------:R-:W-:Y:S02]  /*20c0*/  MOV R2, 0x20e0 ;  /* 0x000020e000027802 */ /* 0x000fe40000000f00 */
[----:B------:R-:W-:Y:S05]  /*20d0*/  CALL.REL.NOINC `($__internal_118_$__cuda_sm70_shflsync_bfly_p) ;  /* 0x0000013000007944 */ /* 0x000fea0003c00000 */
        /* <DEDUP_REMOVED lines=18> */
[----:B01----:R-:W-:Y:S05]  /*2200*/  BRA `(.L_x_973) ;  /* 0xffffee4000007947 */ /* 0x003fea000383ffff */
        .weak           $__internal_118_$__cuda_sm70_shflsync_bfly_p
        .type           $__internal_118_$__cuda_sm70_shflsync_bfly_p,@function
        .size           $__internal_118_$__cuda_sm70_shflsync_bfly_p,(.L_x_1167 - $__internal_118_$__cuda_sm70_shflsync_bfly_p)
$__internal_118_$__cuda_sm70_shflsync_bfly_p:
[----:B------:R-:W-:Y:S01]  /*2210*/  HFMA2.MMA R3, -RZ, RZ, 0, 0 ;  /* 0x00000000ff037435 */ /* 0x000fe200000001ff */
[----:B------:R-:W-:Y:S04]  /*2220*/  WARPSYNC R105 ;  /* 0x0000006900007348 */ /* 0x000fe80003800000 */
[----:B------:R0:W1:Y:S01]  /*2230*/  SHFL.BFLY PT, R105, R110, R107, R108 ;  /* 0x0c00006b6e697389 */ /* 0x00006200000e006c */
[----:B------:R-:W-:Y:S05]  /*2240*/  RET.REL.NODEC R2 `(_ZN10layer_norm13ln_fwd_kernelINS_13Kernel_traitsI6__halfS2_S2_fjLj1536ELj1ELj4ELj1ELj16ENS_18Kernel_traits_baseILj1536ES2_S2_S2_fjLj128EEEEEEEvNS_9FwdParamsE) ;  /* 0xffffddb002007950 */ /* 0x000fea0003c3ffff */
.L_x_974:
        /* <DEDUP_REMOVED lines=11> */
.L_x_1167:


//--------------------- .text._ZN10layer_norm13ln_fwd_kernelINS_13Kernel_traitsIffffjLj1536ELj1ELj4ELj1ELj16ENS_18Kernel_traits_baseILj1536EffffjLj128EEEEEEEvNS_9FwdParamsE --------------------------
	.section	.text._ZN10layer_norm13ln_fwd_kernelINS_13Kernel_traitsIffffjLj1536ELj1ELj4ELj1ELj16ENS_18Kernel_traits_baseILj1536EffffjLj128EEEEEEEvNS_9FwdParamsE,"ax",@progbits
	.sectioninfo	@"SHI_REGISTERS=167"
	.align	128
        .global         _ZN10layer_norm13ln_fwd_kernelINS_13Kernel_traitsIffffjLj1536ELj1ELj4ELj1ELj16ENS_18Kernel_traits_baseILj1536EffffjLj128EEEEEEEvNS_9FwdParamsE
        .type           _ZN10layer_norm13ln_fwd_kernelINS_13Kernel_traitsIffffjLj1536ELj1ELj4ELj1ELj16ENS_18Kernel_traits_baseILj1536EffffjLj128EEEEEEEvNS_9FwdParamsE,@function
        .size           _ZN10layer_norm13ln_fwd_kernelINS_13Kernel_traitsIffffjLj1536ELj1ELj4ELj1ELj16ENS_18Kernel_traits_baseILj1536EffffjLj128EEEEEEEvNS_9FwdParamsE,(.L_x_1168 - _ZN10layer_norm13ln_fwd_kernelINS_13Kernel_traitsIffffjLj1536ELj1ELj4ELj1ELj16ENS_18Kernel_traits_baseILj1536EffffjLj128EEEEEEEvNS_9FwdParamsE)
        .other          _ZN10layer_norm13ln_fwd_kernelINS_13Kernel_traitsIffffjLj1536ELj1ELj4ELj1ELj16ENS_18Kernel_traits_baseILj1536EffffjLj128EEEEEEEvNS_9FwdParamsE,@"STO_CUDA_ENTRY STV_DEFAULT"
_ZN10layer_norm13ln_fwd_kernelINS_13Kernel_traitsIffffjLj1536ELj1ELj4ELj1ELj16ENS_18Kernel_traits_baseILj1536EffffjLj128EEEEEEEvNS_9FwdParamsE:
.text._ZN10layer_norm13ln_fwd_kernelINS_13Kernel_traitsIffffjLj1536ELj1ELj4ELj1ELj16ENS_18Kernel_traits_baseILj1536EffffjLj128EEEEEEEvNS_9FwdParamsE:
        /* <DEDUP_REMOVED lines=38> */
.L_x_978:
        /* <DEDUP_REMOVED lines=89> */
.L_x_979:
        /* <DEDUP_REMOVED lines=116> */
.L_x_980:
[----:B------:R-:W-:Y:S01]  /*0f30*/  MOV R156, 0x3a2aaaab ;  /* 0x3a2aaaab009c7802 */ /* 0x000fe20000000f00 */
[----:B-1----:R-:W-:Y:S01]  /*0f40*/  FADD.FTZ R9, R158, R160 ;  /* 0x000000a09e097221 */ /* 0x002fe20000010000 */
[----:B------:R-:W-:Y:S01]  /*0f50*/  HFMA2.MMA R157, -RZ, RZ, 0, 2.384185791015625e-07 ;  /* 0x00000004ff9d7435 */ /* 0x000fe200000001ff */
[----:B------:R-:W1:Y:S02]  /*0f60*/  S2R R158, SR_TID.X ;  /* 0x00000000009e7919 */ /* 0x000e640000002100 */
[----:B------:R-:W-:-:S06]  /*0f70*/  FFMA.FTZ R156, R9, R156, c[0x0][0x1b0] ;  /* 0x00006c00099c7623 */ /* 0x000fcc000001009c */
[----:B------:R-:W2:Y:S01]  /*0f80*/  MUFU.RSQ R156, R156 ;  /* 0x0000009c009c7308 */ /* 0x000ea20000001400 */
[----:B------:R-:W-:-:S05]  /*0f90*/  @!P0 IMAD.WIDE R8, R155, R157, c[0x0][0x180] ;  /* 0x000060009b088625 */ /* 0x000fca00078e029d */
[----:B------:R3:W-:Y:S01]  /*0fa0*/  @!P0 STG.E [R8.64], R0 ;  /* 0x0000000008008986 */ /* 0x0007e2000c101904 */
[----:B--2---:R-:W-:Y:S01]  /*0fb0*/  FMUL.FTZ R10, R156, R37 ;  /* 0x000000259c0a7220 */ /* 0x004fe20000410000 */
[----:B-1----:R-:W-:Y:S01]  /*0fc0*/  LOP3.LUT R158, R158, 0x1f, RZ, 0xc0, !PT ;  /* 0x0000001f9e9e7812 */ /* 0x002fe200078ec0ff */
[----:B---3--:R-:W-:Y:S01]  /*0fd0*/  @!P0 IMAD.WIDE R8, R155, R157, c[0x0][0x188] ;  /* 0x000062009b088625 */ /* 0x008fe200078e029d */
[----:B------:R-:W-:-:S03]  /*0fe0*/  MOV R0, 0x10 ;  /* 0x0000001000007802 */ /* 0x000fc60000000f00 */
[C---:B------:R-:W-:Y:S01]  /*0ff0*/  FMUL.FTZ R11, R156.reuse, R36 ;  /* 0x000000249c0b7220 */ /* 0x040fe20000410000 */
[----:B------:R1:W-:Y:S01]  /*1000*/  @!P0 STG.E [R8.64], R156 ;  /* 0x0000009c08008986 */ /* 0x0003e2000c101904 */
[C---:B------:R-:W-:Y:S02]  /*1010*/  FMUL.FTZ R37, R156.reuse, R38 ;  /* 0x000000269c257220 */ /* 0x040fe40000410000 */
[C---:B------:R-:W-:Y:S02]  /*1020*/  FMUL.FTZ R36, R156.reuse, R39 ;  /* 0x000000279c247220 */ /* 0x040fe40000410000 */
[C---:B------:R-:W-:Y:S02]  /*1030*/  FMUL.FTZ R38, R156.reuse, R33 ;  /* 0x000000219c267220 */ /* 0x040fe40000410000 */
[C---:B------:R-:W-:Y:S02]  /*1040*/  FMUL.FTZ R33, R156.reuse, R32 ;  /* 0x000000209c217220 */ /* 0x040fe40000410000 */
[----:B------:R-:W-:-:S02]  /*1050*/  FMUL.FTZ R32, R156, R35 ;  /* 0x000000239c207220 */ /* 0x000fc40000410000 */
[----:B------:R-:W-:Y:S02]  /*1060*/  FMUL.FTZ R39, R156, R34 ;  /* 0x000000229c277220 */ /* 0x000fe40000410000 */
[----:B-1---5:R-:W-:Y:S02]  /*1070*/  FFMA.FTZ R9, R133, R10, R85 ;  /* 0x0000000a85097223 */ /* 0x022fe40000010055 */
[----:B------:R-:W-:Y:S02]  /*1080*/  FFMA.FTZ R8, R132, R11, R84 ;  /* 0x0000000b84087223 */ /* 0x000fe40000010054 */
[----:B------:R-:W-:Y:S02]  /*1090*/  FFMA.FTZ R10, R134, R37, R86 ;  /* 0x00000025860a7223 */ /* 0x000fe40000010056 */
[----:B------:R-:W-:Y:S02]  /*10a0*/  FFMA.FTZ R11, R135, R36, R87 ;  /* 0x00000024870b7223 */ /* 0x000fe40000010057 */
[----:B------:R-:W-:-:S04]  /*10b0*/  IMAD.WIDE.U32 R36, R154, R0, c[0x0][0x178] ;  /* 0x00005e009a247625 */ /* 0x000fc800078e0000 */
        /* <DEDUP_REMOVED lines=11> */
[----:B-1----:R-:W-:Y:S02]  /*1170*/  IMAD R36, R155, 0x180, R158 ;  /* 0x000001809b247824 */ /* 0x002fe400078e029e */
[----:B------:R-:W-:-:S02]  /*1180*/  FFMA.FTZ R8, R128, R33, R80 ;  /* 0x0000002180087223 */ /* 0x000fc40000010050 */
[----:B------:R-:W-:Y:S01]  /*1190*/  FFMA.FTZ R11, R131, R32, R83 ;  /* 0x00000020830b7223 */ /* 0x000fe20000010053 */
[----:B------:R-:W-:Y:S01]  /*11a0*/  IADD3 R35, R36, 0x20, RZ ;  /* 0x0000002024237810 */ /* 0x000fe20007ffe0ff */
[----:B------:R-:W-:Y:S02]  /*11b0*/  FFMA.FTZ R9, R129, R38, R81 ;  /* 0x0000002681097223 */ /* 0x000fe40000010051 */
[----:B------:R-:W-:Y:S02]  /*11c0*/  FFMA.FTZ R10, R130, R39, R82 ;  /* 0x00000027820a7223 */ /* 0x000fe40000010052 */
[----:B------:R-:W-:-:S04]  /*11d0*/  IMAD.WIDE.U32 R32, R35, R0, c[0x0][0x178] ;  /* 0x00005e0023207625 */ /* 0x000fc800078e0000 */
[C---:B------:R-:W-:Y:S01]  /*11e0*/  FMUL.FTZ R35, R156.reuse, R28 ;  /* 0x0000001c9c237220 */ /* 0x040fe20000410000 */
[----:B------:R1:W-:Y:S01]  /*11f0*/  STG.E.128 [R32.64], R8 ;  /* 0x0000000820007986 */ /* 0x0003e2000c101d04 */
[C---:B------:R-:W-:Y:S02]  /*1200*/  FMUL.FTZ R28, R156.reuse, R29 ;  /* 0x0000001d9c1c7220 */ /* 0x040fe40000410000 */
[C---:B------:R-:W-:Y:S02]  /*1210*/  FMUL.FTZ R29, R156.reuse, R30 ;  /* 0x0000001e9c1d7220 */ /* 0x040fe40000410000 */
[----:B------:R-:W-:Y:S01]  /*1220*/  FMUL.FTZ R30, R156, R31 ;  /* 0x0000001f9c1e7220 */ /* 0x000fe20000410000 */
[----:B------:R-:W-:Y:S01]  /*1230*/  IADD3 R31, R36, 0x40, RZ ;  /* 0x00000040241f7810 */ /* 0x000fe20007ffe0ff */
[C---:B------:R-:W-:Y:S02]  /*1240*/  FMUL.FTZ R18, R156.reuse, R18 ;  /* 0x000000129c127220 */ /* 0x040fe40000410000 */
[----:B------:R-:W-:-:S02]  /*1250*/  FMUL.FTZ R19, R156, R19 ;  /* 0x000000139c137220 */ /* 0x000fc40000410000 */
[C---:B------:R-:W-:Y:S02]  /*1260*/  FMUL.FTZ R12, R156.reuse, R12 ;  /* 0x0000000c9c0c7220 */ /* 0x040fe40000410000 */
[C---:B------:R-:W-:Y:S02]  /*1270*/  FMUL.FTZ R13, R156.reuse, R13 ;  /* 0x0000000d9c0d7220 */ /* 0x040fe40000410000 */
[C---:B------:R-:W-:Y:S02]  /*1280*/  FMUL.FTZ R14, R156.reuse, R14 ;  /* 0x0000000e9c0e7220 */ /* 0x040fe40000410000 */
[----:B------:R-:W-:Y:S02]  /*1290*/  FMUL.FTZ R15, R156, R15 ;  /* 0x0000000f9c0f7220 */ /* 0x000fe40000410000 */
[----:B-1----:R-:W-:Y:S02]  /*12a0*/  FFMA.FTZ R9, R125, R28, R77 ;  /* 0x0000001c7d097223 */ /* 0x002fe4000001004d */
[----:B------:R-:W-:-:S02]  /*12b0*/  FFMA.FTZ R10, R126, R29, R78 ;  /* 0x0000001d7e0a7223 */ /* 0x000fc4000001004e */
[----:B------:R-:W-:Y:S02]  /*12c0*/  FFMA.FTZ R8, R124, R35, R76 ;  /* 0x000000237c087223 */ /* 0x000fe4000001004c */
[----:B------:R-:W-:Y:S02]  /*12d0*/  FFMA.FTZ R11, R127, R30, R79 ;  /* 0x0000001e7f0b7223 */ /* 0x000fe4000001004f */
[----:B------:R-:W-:-:S04]  /*12e0*/  IMAD.WIDE.U32 R28, R31, R0, c[0x0][0x178] ;  /* 0x00005e001f1c7625 */ /* 0x000fc800078e0000 */
[----:B------:R-:W-:Y:S01]  /*12f0*/  FFMA.FTZ R25, R121, R25, R73 ;  /* 0x0000001979197223 */ /* 0x000fe20000010049 */
[----:B------:R1:W-:Y:S01]  /*1300*/  STG.E.128 [R28.64], R8 ;  /* 0x000000081c007986 */ /* 0x0003e2000c101d04 */
[----:B------:R-:W-:Y:S02]  /*1310*/  FFMA.FTZ R24, R120, R24, R72 ;  /* 0x0000001878187223 */ /* 0x000fe40000010048 */
[----:B------:R-:W-:Y:S02]  /*1320*/  FFMA.FTZ R26, R122, R26, R74 ;  /* 0x0000001a7a1a7223 */ /* 0x000fe4000001004a */
[----:B------:R-:W-:Y:S02]  /*1330*/  FFMA.FTZ R27, R123, R27, R75 ;  /* 0x0000001b7b1b7223 */ /* 0x000fe4000001004b */
[----:B------:R-:W-:Y:S02]  /*1340*/  FFMA.FTZ R21, R117, R21, R69 ;  /* 0x0000001575157223 */ /* 0x000fe40000010045 */
[----:B------:R-:W-:-:S02]  /*1350*/  FFMA.FTZ R20, R116, R20, R68 ;  /* 0x0000001474147223 */ /* 0x000fc40000010044 */
[----:B------:R-:W-:Y:S02]  /*1360*/  FFMA.FTZ R22, R118, R22, R70 ;  /* 0x0000001676167223 */ /* 0x000fe40000010046 */
[----:B------:R-:W-:Y:S02]  /*1370*/  FFMA.FTZ R23, R119, R23, R71 ;  /* 0x0000001777177223 */ /* 0x000fe40000010047 */
[----:B------:R-:W-:Y:S02]  /*1380*/  FFMA.FTZ R17, R113, R17, R65 ;  /* 0x0000001171117223 */ /* 0x000fe40000010041 */
[----:B------:R-:W-:Y:S02]  /*1390*/  FFMA.FTZ R16, R112, R16, R64 ;  /* 0x0000001070107223 */ /* 0x000fe40000010040 */
[----:B-1----:R-:W-:Y:S01]  /*13a0*/  IMAD.WIDE.U32 R10, R7, R0, c[0x0][0x178] ;  /* 0x00005e00070a7625 */ /* 0x002fe200078e0000 */
[----:B------:R-:W-:-:S03]  /*13b0*/  IADD3 R7, R36, 0x60, RZ ;  /* 0x0000006024077810 */ /* 0x000fc60007ffe0ff */
[----:B------:R-:W-:-:S04]  /*13c0*/  IMAD.WIDE.U32 R8, R153, R0, c[0x0][0x178] ;  /* 0x00005e0099087625 */ /* 0x000fc800078e0000 */
[----:B------:R-:W-:-:S04]  /*13d0*/  IMAD.WIDE.U32 R28, R7, R0, c[0x0][0x178] ;  /* 0x00005e00071c7625 */ /* 0x000fc800078e0000 */
[----:B------:R-:W-:Y:S01]  /*13e0*/  IMAD.WIDE.U32 R152, R152, R0, c[0x0][0x178] ;  /* 0x00005e0098987625 */ /* 0x000fe200078e0000 */
[----:B------:R-:W-:Y:S03]  /*13f0*/  STG.E.128 [R28.64], R24 ;  /* 0x000000181c007986 */ /* 0x000fe6000c101d04 */
[----:B------:R-:W-:Y:S01]  /*1400*/  FFMA.FTZ R18, R114, R18, R66 ;  /* 0x0000001272127223 */ /* 0x000fe20000010042 */
[----:B------:R1:W-:Y:S01]  /*1410*/  STG.E.128 [R8.64], R20 ;  /* 0x0000001408007986 */ /* 0x0003e2000c101d04 */
[----:B------:R-:W-:Y:S02]  /*1420*/  FFMA.FTZ R19, R115, R19, R67 ;  /* 0x0000001373137223 */ /* 0x000fe40000010043 */
[----:B------:R-:W-:Y:S02]  /*1430*/  FFMA.FTZ R13, R109, R13, R61 ;  /* 0x0000000d6d0d7223 */ /* 0x000fe4000001003d */
[----:B------:R-:W-:Y:S01]  /*1440*/  FFMA.FTZ R12, R108, R12, R60 ;  /* 0x0000000c6c0c7223 */ /* 0x000fe2000001003c */
[----:B------:R-:W-:Y:S01]  /*1450*/  STG.E.128 [R152.64], R16 ;  /* 0x0000001098007986 */ /* 0x000fe2000c101d04 */
        /* <DEDUP_REMOVED lines=19> */
[----:B-1----:R-:W-:-:S04]  /*1590*/  IMAD.WIDE.U32 R8, R6, R0, c[0x0][0x178] ;  /* 0x00005e0006087625 */ /* 0x002fc800078e0000 */
[----:B--2---:R-:W-:-:S04]  /*15a0*/  IMAD.WIDE.U32 R10, R5, R0, c[0x0][0x178] ;  /* 0x00005e00050a7625 */ /* 0x004fc800078e0000 */
[----:B------:R-:W-:-:S04]  /*15b0*/  IMAD.WIDE.U32 R12, R4, R0, c[0x0][0x178] ;  /* 0x00005e00040c7625 */ /* 0x000fc800078e0000 */
        /* <DEDUP_REMOVED lines=30> */
[----:B------:R-:W-:-:S03]  /*17a0*/  IMAD R155, R157, c[0x0][0x160], R155 ;  /* 0x000058009d9b7a24 */ /* 0x000fc600078e029b */
[----:B------:R1:W-:Y:S02]  /*17b0*/  STG.E.128 [R2.64], R148 ;  /* 0x0000009402007986 */ /* 0x0003e4000c101d04 */
[----:B------:R-:W-:-:S13]  /*17c0*/  ISETP.GE.AND P0, PT, R155, c[0x0][0x164], PT ;  /* 0x000059009b007a0c */ /* 0x000fda0003f06270 */
[----:B01----:R-:W-:Y:S01]  /*17d0*/  @P0 CALL.REL.NOINC `(.L_x_977) ;  /* 0x0000001000000944 */ /* 0x003fe20003c00000 */
[----:B------:R-:W-:Y:S05]  /*17e0*/  BRA `(.L_x_978) ;  /* 0xffffea7000007947 */ /* 0x000fea000383ffff */
.L_x_977:
[----:B------:R-:W-:Y:S05]  /*17f0*/  EXIT ;  /* 0x000000000000794d */ /* 0x000fea0003800000 */
.L_x_975:
[----:B------:R-:W-:Y:S02]  /*1800*/  MOV R159, 0x1 ;  /* 0x00000001009f7802 */ /* 0x000fe40000000f00 */
[----:B------:R-:W-:Y:S02]  /*1810*/  MOV R158, 0x1f ;  /* 0x0000001f009e7802 */ /* 0x000fe40000000f00 */
[----:B------:R-:W-:Y:S02]  /*1820*/  MOV R157, 0xffffffff ;  /* 0xffffffff009d7802 */ /* 0x000fe40000000f00 */
[----:B------:R-:W-:Y:S02]  /*1830*/  MOV R156, 0x1850 ;  /* 0x00001850009c7802 */ /* 0x000fe40000000f00 */
[----:B-----5:R-:W-:Y:S05]  /*1840*/  CALL.REL.NOINC `($__internal_119_$__cuda_sm70_shflsync_bfly_p) ;  /* 0x0000098000007944 */ /* 0x020fea0003c00000 */
[----:B-1----:R-:W-:Y:S05]  /*1850*/  BRA `(.L_x_979) ;  /* 0xffffef9000007947 */ /* 0x002fea000383ffff */
.L_x_976:
[----:B------:R-:W-:Y:S01]  /*1860*/  HFMA2.MMA R159, -RZ, RZ, 0, 1.1920928955078125e-07 ;  /* 0x00000002ff9f7435 */ /* 0x000fe200000001ff */
[----:B------:R-:W-:Y:S02]  /*1870*/  MOV R158, 0x1f ;  /* 0x0000001f009e7802 */ /* 0x000fe40000000f00 */
[----:B------:R-:W-:Y:S02]  /*1880*/  MOV R157, 0xffffffff ;  /* 0xffffffff009d7802 */ /* 0x000fe40000000f00 */
[----:B------:R-:W-:-:S02]  /*1890*/  MOV R156, 0x18b0 ;  /* 0x000018b0009c7802 */ /* 0x000fc40000000f00 */
[----:B-----5:R-:W-:Y:S05]  /*18a0*/  CALL.REL.NOINC `($__internal_119_$__cuda_sm70_shflsync_bfly_p) ;  /* 0x0000092000007944 */ /* 0x020fea0003c00000 */
[----:B------:R-:W-:Y:S01]  /*18b0*/  HFMA2.MMA R159, -RZ, RZ, 0, 2.384185791015625e-07 ;  /* 0x00000004ff9f7435 */ /* 0x000fe200000001ff */
[----:B-1----:R-:W-:Y:S01]  /*18c0*/  FADD.FTZ R160, R160, R158 ;  /* 0x0000009ea0a07221 */ /* 0x002fe20000010000 */
[----:B------:R-:W-:-:S02]  /*18d0*/  MOV R158, 0x1f ;  /* 0x0000001f009e7802 */ /* 0x000fc40000000f00 */
[----:B------:R-:W-:Y:S02]  /*18e0*/  MOV R157, 0xffffffff ;  /* 0xffffffff009d7802 */ /* 0x000fe40000000f00 */
[----:B------:R-:W-:Y:S02]  /*18f0*/  MOV R156, 0x1910 ;  /* 0x00001910009c7802 */ /* 0x000fe40000000f00 */
[----:B------:R-:W-:Y:S05]  /*1900*/  CALL.REL.NOINC `($__internal_119_$__cuda_sm70_shflsync_bfly_p) ;  /* 0x000008c000007944 */ /* 0x000fea0003c00000 */
[----:B------:R-:W-:Y:S01]  /*1910*/  HFMA2.MMA R159, -RZ, RZ, 0, 4.76837158203125e-07 ;  /* 0x00000008ff9f7435 */ /* 0x000fe200000001ff */
[----:B-1----:R-:W-:Y:S01]  /*1920*/  FADD.FTZ R160, R160, R158 ;  /* 0x0000009ea0a07221 */ /* 0x002fe20000010000 */
[----:B------:R-:W-:Y:S02]  /*1930*/  MOV R158, 0x1f ;  /* 0x0000001f009e7802 */ /* 0x000fe40000000f00 */
[----:B------:R-:W-:Y:S02]  /*1940*/  MOV R157, 0xffffffff ;  /* 0xffffffff009d7802 */ /* 0x000fe40000000f00 */
[----:B------:R-:W-:Y:S02]  /*1950*/  MOV R156, 0x1970 ;  /* 0x00001970009c7802 */ /* 0x000fe40000000f00 */
[----:B------:R-:W-:Y:S05]  /*1960*/  CALL.REL.NOINC `($__internal_119_$__cuda_sm70_shflsync_bfly_p) ;  /* 0x0000086000007944 */ /* 0x000fea0003c00000 */
[----:B------:R-:W-:Y:S01]  /*1970*/  HFMA2.MMA R159, -RZ, RZ, 0, 9.5367431640625e-07 ;  /* 0x00000010ff9f7435 */ /* 0x000fe200000001ff */
[----:B-1----:R-:W-:Y:S01]  /*1980*/  FADD.FTZ R160, R160, R158 ;  /* 0x0000009ea0a07221 */ /* 0x002fe20000010000 */
[----:B------:R-:W-:-:S02]  /*1990*/  MOV R158, 0x1f ;  /* 0x0000001f009e7802 */ /* 0x000fc40000000f00 */
[----:B------:R-:W-:Y:S02]  /*19a0*/  MOV R157, 0xffffffff ;  /* 0xffffffff009d7802 */ /* 0x000fe40000000f00 */
[----:B------:R-:W-:Y:S02]  /*19b0*/  MOV R156, 0x19d0 ;  /* 0x000019d0009c7802 */ /* 0x000fe40000000f00 */
[----:B------:R-:W-:Y:S05]  /*19c0*/  CALL.REL.NOINC `($__internal_119_$__cuda_sm70_shflsync_bfly_p) ;  /* 0x0000080000007944 */ /* 0x000fea0003c00000 */
[----:B-1----:R-:W-:Y:S01]  /*19d0*/  FADD.FTZ R0, R160, R158 ;  /* 0x0000009ea0007221 */ /* 0x002fe20000010000 */
[----:B------:R-:W-:Y:S01]  /*19e0*/  HFMA2.MMA R159, -RZ, RZ, 0, 5.9604644775390625e-08 ;  /* 0x00000001ff9f7435 */ /* 0x000fe200000001ff */
[----:B------:R-:W-:Y:S02]  /*19f0*/  MOV R158, 0x1f ;  /* 0x0000001f009e7802 */ /* 0x000fe40000000f00 */
        /* <DEDUP_REMOVED lines=99> */
[----:B------:R-:W-:Y:S05]  /*2030*/  CALL.REL.NOINC `($__internal_119_$__cuda_sm70_shflsync_bfly_p) ;  /* 0x0000019000007944 */ /* 0x000fea0003c00000 */
[----:B------:R-:W-:Y:S01]  /*2040*/  HFMA2.MMA R159, -RZ, RZ, 0, 1.1920928955078125e-07 ;  /* 0x00000002ff9f7435 */ /* 0x000fe200000001ff */
[----:B-1----:R-:W-:Y:S01]  /*2050*/  FADD.FTZ R160, R160, R158 ;  /* 0x0000009ea0a07221 */ /* 0x002fe20000010000 */
[----:B------:R-:W-:Y:S02]  /*2060*/  MOV R158, 0x1f ;  /* 0x0000001f009e7802 */ /* 0x000fe40000000f00 */
[----:B------:R-:W-:Y:S02]  /*2070*/  MOV R157, 0xffffffff ;  /* 0xffffffff009d7802 */ /* 0x000fe40000000f00 */
[----:B------:R-:W-:Y:S02]  /*2080*/  MOV R156, 0x20a0 ;  /* 0x000020a0009c7802 */ /* 0x000fe40000000f00 */
[----:B------:R-:W-:Y:S05]  /*2090*/  CALL.REL.NOINC `($__internal_119_$__cuda_sm70_shflsync_bfly_p) ;  /* 0x0000013000007944 */ /* 0x000fea0003c00000 */
[----:B------:R-:W-:Y:S01]  /*20a0*/  HFMA2.MMA R159, -RZ, RZ, 0, 2.384185791015625e-07 ;  /* 0x00000004ff9f7435 */ /* 0x000fe200000001ff */
[----:B-1----:R-:W-:Y:S01]  /*20b0*/  FADD.FTZ R160, R160, R158 ;  /* 0x0000009ea0a07221 */ /* 0x002fe20000010000 */
[----:B------:R-:W-:Y:S02]  /*20c0*/  MOV R158, 0x1f ;  /* 0x0000001f009e7802 */ /* 0x000fe40000000f00 */
[----:B------:R-:W-:-:S02]  /*20d0*/  MOV R157, 0xffffffff ;  /* 0xffffffff009d7802 */ /* 0x000fc40000000f00 */
        /* <DEDUP_REMOVED lines=10> */
[----:B------:R-:W-:Y:S02]  /*2180*/  MOV R158, 0x1f ;  /* 0x0000001f009e7802 */ /* 0x000fe40000000f00 */
[----:B------:R-:W-:-:S02]  /*2190*/  MOV R157, 0xffffffff ;  /* 0xffffffff009d7802 */ /* 0x000fc40000000f00 */
[----:B------:R-:W-:Y:S02]  /*21a0*/  MOV R156, 0x21c0 ;  /* 0x000021c0009c7802 */ /* 0x000fe40000000f00 */
[----:B------:R-:W-:Y:S05]  /*21b0*/  CALL.REL.NOINC `($__internal_119_$__cuda_sm70_shflsync_bfly_p) ;  /* 0x0000001000007944 */ /* 0x000fea0003c00000 */
[----:B-1----:R-:W-:Y:S05]  /*21c0*/  BRA `(.L_x_980) ;  /* 0xffffed6000007947 */ /* 0x002fea000383ffff */
        .weak           $__internal_119_$__cuda_sm70_shflsync_bfly_p
        .type           $__internal_119_$__cuda_sm70_shflsync_bfly_p,@function
        .size           $__internal_119_$__cuda_sm70_shflsync_bfly_p,(.L_x_1168 - $__internal_119_$__cuda_sm70_shflsync_bfly_p)
$__internal_119_$__cuda_sm70_shflsync_bfly_p:
[----:B------:R-:W-:Y:S04]  /*21d0*/  WARPSYNC R157 ;  /* 0x0000009d00007348 */ /* 0x000fe80003800000 */
[----:B------:R0:W1:Y:S02]  /*21e0*/  SHFL.BFLY PT, R158, R160, R159, R158 ;  /* 0x0c00009fa09e7389 */ /* 0x00006400000e009e */
[----:B0-----:R-:W-:-:S06]  /*21f0*/  HFMA2.MMA R157, -RZ, RZ, 0, 0 ;  /* 0x00000000ff9d7435 */ /* 0x001fcc00000001ff */
[----:B------:R-:W-:Y:S05]  /*2200*/  RET.REL.NODEC R156 `(_ZN10layer_norm13ln_fwd_kernelINS_13Kernel_traitsIffffjLj1536ELj1ELj4ELj1ELj16ENS_18Kernel_traits_baseILj1536EffffjLj128EEEEEEEvNS_9FwdParamsE) ;  /* 0xffffddf09c007950 */ /* 0x000fea0003c3ffff */
.L_x_981:
        /* <DEDUP_REMOVED lines=15> */
.L_x_1168:


//--------------------- .text._ZN10layer_norm13ln_fwd_kernelINS_13Kernel_traitsI13__nv_bfloat16fS2_fjLj1024ELj1ELj4ELj1ELj16ENS_18Kernel_traits_baseILj1024ES2_fS2_fjLj128EEEEEEEvNS_9FwdParamsE --------------------------
	.section	.text._ZN10layer_norm13ln_fwd_kernelINS_13Kernel_traitsI13__nv_bfloat16fS2_fjLj1024ELj1ELj4ELj1ELj16ENS_18Kernel_traits_baseILj1024ES2_fS2_fjLj128EEEEEEEvNS_9FwdParamsE,"ax",@progbits
	.sectioninfo	@"SHI_REGISTERS=77"
	.align	128
        .global         _ZN10layer_norm13ln_fwd_kernelINS_13Kernel_traitsI13__nv_bfloat16fS2_fjLj1024ELj1ELj4ELj1ELj16ENS_18Kernel_traits_baseILj1024ES2_fS2_fjLj128EEEEEEEvNS_9FwdParamsE
        .type           _ZN10layer_norm13ln_fwd_kernelINS_13Kernel_traitsI13__nv_bfloat16fS2_fjLj1024ELj1ELj4ELj1ELj16ENS_18Kernel_traits_baseILj1024ES2_fS2_fjLj128EEEEEEEvNS_9FwdParamsE,@function
        .size           _ZN10layer_norm13ln_fwd_kernelINS_13Kernel_traitsI13__nv_bfloat16fS2_fjLj1024ELj1ELj4ELj1ELj16ENS_18Kernel_traits_baseILj1024ES2_fS2_fjLj128EEEEEEEvNS_9FwdParamsE,(.L_x_1169 - _ZN10layer_norm13ln_fwd_kernelINS_13Kernel_traitsI13__nv_bfloat16fS2_fjLj1024ELj1ELj4ELj1ELj16ENS_18Kernel_traits_baseILj1024ES2_fS2_fjLj128EEEEEEEvNS_9FwdParamsE)
        .other          _ZN10layer_norm13ln_fwd_kernelINS_13Kernel_traitsI13__nv_bfloat16fS2_fjLj1024ELj1ELj4ELj1ELj16ENS_18Kernel_traits_baseILj1024ES2_fS2_fjLj128EEEEEEEvNS_9FwdParamsE,@"STO_CUDA_ENTRY STV_DEFAULT"
_ZN10layer_norm13ln_fwd_kernelINS_13Kernel_traitsI13__nv_bfloat16fS2_fjLj1024ELj1ELj4ELj1ELj16ENS_18Kernel_traits_baseILj1024ES2_fS2_fjLj128EEEEEEEvNS_9FwdParamsE:
.text._ZN10layer_norm13ln_fwd_kernelINS_13Kernel_traitsI13__nv_bfloat16fS2_fjLj1024ELj1ELj4ELj1ELj16ENS_18Kernel_traits_baseILj1024ES2_fS2_fjLj128EEEEEEEvNS_9FwdParamsE:
        /* <DEDUP_REMOVED lines=29> */
[----:B------:R0:W5:Y:S02]  /*01d0*/  LDG.E.64 R68, [R4.64+0x700] ;  /* 0x0007000404447981 */ /* 0x000164000c1e1b00 */
.L_x_985:
[----:B0-----:R-:W0:Y:S01]  /*01e0*/  S2R R3, SR_TID.X ;  /* 0x0000000000037919 */ /* 0x001e220000002100 */
[----:B------:R-:W-:Y:S01]  /*01f0*/  HFMA2.MMA R2, -RZ, RZ, 0, 9.5367431640625e-07 ;  /* 0x00000010ff027435 */ /* 0x000fe200000001ff */
[----:B0-----:R-:W-:-:S04]  /*0200*/  LOP3.LUT P0, R3, R3, 0x1f, RZ, 0xc0, !PT ;  /* 0x0000001f03037812 */ /* 0x001fc8000780c0ff */
[----:B------:R-:W-:-:S05]  /*0210*/  PRMT R3, R0, 0x2104, R3 ;  /* 0x0000210400037816 */ /* 0x000fca0000000003 */
        /* <DEDUP_REMOVED lines=57> */
.L_x_986:
        /* <DEDUP_REMOVED lines=84> */
.L_x_987:
[----:B------:R-:W-:Y:S01]  /*0af0*/  MOV R73, 0x3a800000 ;  /* 0x3a80000000497802 */ /* 0x000fe20000000f00 */
[----:B01----:R-:W-:Y:S01]  /*0b00*/  FADD.FTZ R74, R5, R74 ;  /* 0x0000004a054a7221 */ /* 0x003fe20000010000 */
[----:B------:R-:W-:Y:S01]  /*0b10*/  HFMA2.MMA R5, -RZ, RZ, 0, 2.384185791015625e-07 ;  /* 0x00000004ff057435 */ /* 0x000fe200000001ff */
[--C-:B-----5:R-:W-:Y:S02]  /*0b20*/  SHF.R.U64 R72, R10, 0x10, R11.reuse ;  /* 0x000000100a487819 */ /* 0x120fe4000000120b */
[----:B------:R-:W-:Y:S01]  /*0b30*/  FFMA.FTZ R73, R74, R73, c[0x0][0x1b0] ;  /* 0x00006c004a497623 */ /* 0x000fe20000010049 */
[----:B------:R-:W-:-:S05]  /*0b40*/  SHF.R.U32.HI R74, RZ, 0x10, R11 ;  /* 0x00000010ff4a7819 */ /* 0x000fca000001160b */
[----:B------:R-:W0:Y:S01]  /*0b50*/  MUFU.RSQ R73, R73 ;  /* 0x0000004900497308 */ /* 0x000e220000001400 */
[----:B------:R-:W-:-:S04]  /*0b60*/  @!P0 IMAD.WIDE R16, R0, R5, c[0x0][0x180] ;  /* 0x0000600000108625 */ /* 0x000fc800078e0205 */
[----:B------:R-:W-:Y:S01]  /*0b70*/  @!P0 IMAD.WIDE R70, R0, R5, c[0x0][0x188] ;  /* 0x0000620000468625 */ /* 0x000fe200078e0205 */
[----:B------:R1:W-:Y:S03]  /*0b80*/  @!P0 STG.E [R16.64], R2 ;  /* 0x0000000210008986 */ /* 0x0003e6000c101904 */
[C---:B0-----:R-:W-:Y:S01]  /*0b90*/  FMUL.FTZ R19, R73.reuse, R19 ;  /* 0x0000001349137220 */ /* 0x041fe20000410000 */
[----:B------:R0:W-:Y:S01]  /*0ba0*/  @!P0 STG.E [R70.64], R73 ;  /* 0x0000004946008986 */ /* 0x0001e2000c101904 */
[C---:B------:R-:W-:Y:S01]  /*0bb0*/  FMUL.FTZ R25, R73.reuse, R25 ;  /* 0x0000001949197220 */ /* 0x040fe20000410000 */
[----:B-1----:R-:W-:Y:S01]  /*0bc0*/  SHF.R.U32.HI R2, RZ, 0x10, R7 ;  /* 0x00000010ff027819 */ /* 0x002fe20000011607 */
[C---:B------:R-:W-:Y:S01]  /*0bd0*/  FMUL.FTZ R29, R73.reuse, R29 ;  /* 0x0000001d491d7220 */ /* 0x040fe20000410000 */
[----:B------:R-:W-:Y:S01]  /*0be0*/  F2FP.BF16.PACK_AB R19, RZ, R19 ;  /* 0x00000013ff13723e */ /* 0x000fe200000010ff */
[C---:B------:R-:W-:Y:S01]  /*0bf0*/  FMUL.FTZ R21, R73.reuse, R21 ;  /* 0x0000001549157220 */ /* 0x040fe20000410000 */
[----:B------:R-:W-:Y:S01]  /*0c00*/  F2FP.BF16.PACK_AB R25, RZ, R25 ;  /* 0x00000019ff19723e */ /* 0x000fe200000010ff */
[C---:B------:R-:W-:Y:S01]  /*0c10*/  FMUL.FTZ R35, R73.reuse, R35 ;  /* 0x0000002349237220 */ /* 0x040fe20000410000 */
[----:B------:R-:W-:Y:S01]  /*0c20*/  F2FP.BF16.PACK_AB R29, RZ, R29 ;  /* 0x0000001dff1d723e */ /* 0x000fe200000010ff */
[----:B------:R-:W-:Y:S01]  /*0c30*/  HFMA2.BF16_V2 R19, R2.H0_H0, R19.H0_H0, -RZ.H0_H0 ;  /* 0x2000001302137231 */ /* 0x000fe200003408ff */
[C---:B------:R-:W-:Y:S01]  /*0c40*/  FMUL.FTZ R23, R73.reuse, R23 ;  /* 0x0000001749177220 */ /* 0x040fe20000410000 */
[----:B------:R-:W-:Y:S01]  /*0c50*/  SHF.R.U64 R2, R12, 0x10, R13 ;  /* 0x000000100c027819 */ /* 0x000fe2000000120d */
[C---:B------:R-:W-:Y:S01]  /*0c60*/  FMUL.FTZ R39, R73.reuse, R39 ;  /* 0x0000002749277220 */ /* 0x040fe20000410000 */
[----:B------:R-:W-:Y:S01]  /*0c70*/  F2FP.BF16.PACK_AB R21, RZ, R21 ;  /* 0x00000015ff15723e */ /* 0x000fe200000010ff */
[C---:B------:R-:W-:Y:S01]  /*0c80*/  FMUL.FTZ R31, R73.reuse, R31 ;  /* 0x0000001f491f7220 */ /* 0x040fe20000410000 */
[----:B------:R-:W-:Y:S01]  /*0c90*/  SHF.R.U64 R16, R8, 0x10, R9 ;  /* 0x0000001008107819 */ /* 0x000fe20000001209 */
[----:B------:R-:W-:Y:S01]  /*0ca0*/  HFMA2.BF16_V2 R25, R72.H0_H0, R25.H0_H0, -RZ.H0_H0 ;  /* 0x2000001948197231 */ /* 0x000fe200003408ff */
[----:B------:R-:W-:Y:S01]  /*0cb0*/  F2FP.BF16.PACK_AB R35, RZ, R35 ;  /* 0x00000023ff23723e */ /* 0x000fe200000010ff */
[C---:B------:R-:W-:Y:S01]  /*0cc0*/  FMUL.FTZ R4, R73.reuse, R4 ;  /* 0x0000000449047220 */ /* 0x040fe20000410000 */
[----:B------:R-:W-:Y:S01]  /*0cd0*/  SHF.R.U32.HI R72, RZ, 0x10, R15 ;  /* 0x00000010ff487819 */ /* 0x000fe2000001160f */
[C---:B------:R-:W-:Y:S01]  /*0ce0*/  FMUL.FTZ R45, R73.reuse, R45 ;  /* 0x0000002d492d7220 */ /* 0x040fe20000410000 */
[----:B------:R-:W-:Y:S01]  /*0cf0*/  F2FP.BF16.PACK_AB R23, RZ, R23 ;  /* 0x00000017ff17723e */ /* 0x000fe200000010ff */
[----:B------:R-:W-:Y:S01]  /*0d00*/  HFMA2.BF16_V2 R29, R2.H0_H0, R29.H0_H0, -RZ.H0_H0 ;  /* 0x2000001d021d7231 */ /* 0x000fe200003408ff */
[----:B0-----:R-:W-:Y:S01]  /*0d10*/  SHF.R.U32.HI R70, RZ, 0x10, R9 ;  /* 0x00000010ff467819 */ /* 0x001fe20000011609 */
[C---:B------:R-:W-:Y:S01]  /*0d20*/  FMUL.FTZ R33, R73.reuse, R33 ;  /* 0x0000002149217220 */ /* 0x040fe20000410000 */
[----:B------:R-:W-:Y:S01]  /*0d30*/  F2FP.BF16.PACK_AB R39, RZ, R39 ;  /* 0x00000027ff27723e */ /* 0x000fe200000010ff */
[----:B------:R-:W-:Y:S01]  /*0d40*/  HFMA2.BF16_V2 R21, R16.H0_H0, R21.H0_H0, -RZ.H0_H0 ;  /* 0x2000001510157231 */ /* 0x000fe200003408ff */
[----:B------:R-:W-:Y:S01]  /*0d50*/  SHF.R.U32.HI R2, RZ, 0x10, R49 ;  /* 0x00000010ff027819 */ /* 0x000fe20000011631 */
[C---:B------:R-:W-:Y:S01]  /*0d60*/  FMUL.FTZ R41, R73.reuse, R41 ;  /* 0x0000002949297220 */ /* 0x040fe20000410000 */
[----:B------:R-:W-:Y:S01]  /*0d70*/  F2FP.BF16.PACK_AB R31, RZ, R31 ;  /* 0x0000001fff1f723e */ /* 0x000fe200000010ff */
[----:B------:R-:W-:Y:S01]  /*0d80*/  HFMA2.BF16_V2 R35, R72.H0_H0, R35.H0_H0, -RZ.H0_H0 ;  /* 0x2000002348237231 */ /* 0x000fe200003408ff */
[----:B------:R-:W-:Y:S01]  /*0d90*/  SHF.R.U32.HI R16, RZ, 0x10, R13 ;  /* 0x00000010ff107819 */ /* 0x000fe2000001160d */
[----:B------:R-:W-:Y:S01]  /*0da0*/  HFMA2.BF16_V2 R23, R70.H0_H0, R23.H0_H0, -RZ.H0_H0 ;  /* 0x2000001746177231 */ /* 0x000fe200003408ff */
[----:B------:R-:W-:Y:S01]  /*0db0*/  F2FP.BF16.PACK_AB R4, RZ, R4 ;  /* 0x00000004ff04723e */ /* 0x000fe200000010ff */
[----:B------:R-:W-:Y:S01]  /*0dc0*/  HFMA2.BF16_V2 R39, R2.H0_H0, R39.H0_H0, -RZ.H0_H0 ;  /* 0x2000002702277231 */ /* 0x000fe200003408ff */
[----:B------:R-:W-:Y:S01]  /*0dd0*/  SHF.R.U64 R17, R6, 0x10, R7 ;  /* 0x0000001006117819 */ /* 0x000fe20000001207 */
[C---:B------:R-:W-:Y:S01]  /*0de0*/  FMUL.FTZ R43, R73.reuse, R43 ;  /* 0x0000002b492b7220 */ /* 0x040fe20000410000 */
[----:B------:R-:W-:Y:S01]  /*0df0*/  F2FP.BF16.PACK_AB R45, RZ, R45 ;  /* 0x0000002dff2d723e */ /* 0x000fe200000010ff */
[----:B------:R-:W-:Y:S01]  /*0e00*/  HFMA2.BF16_V2 R31, R16.H0_H0, R31.H0_H0, -RZ.H0_H0 ;  /* 0x2000001f101f7231 */ /* 0x000fe200003408ff */
        /* <DEDUP_REMOVED lines=9> */
[C---:B------:R-:W-:Y:S01]  /*0ea0*/  FMUL.FTZ R27, R73.reuse, R27 ;  /* 0x0000001b491b7220 */ /* 0x040fe20000410000 */
[----:B------:R-:W-:Y:S01]  /*0eb0*/  SHF.R.U64 R16, R50, 0x10, R51 ;  /* 0x0000001032107819 */ /* 0x000fe20000001233 */
[----:B------:R-:W-:Y:S01]  /*0ec0*/  HFMA2.BF16_V2 R33, R70.H0_H0, R33.H0_H0, -RZ.H0_H0 ;  /* 0x2000002146217231 */ /* 0x000fe200003408ff */
[----:B------:R-:W-:Y:S01]  /*0ed0*/  SHF.R.U64 R17, R54, 0x10, R55 ;  /* 0x0000001036117819 */ /* 0x000fe20000001237 */
[C---:B------:R-:W-:Y:S01]  /*0ee0*/  FMUL.FTZ R22, R73.reuse, R22 ;  /* 0x0000001649167220 */ /* 0x040fe20000410000 */
[----:B------:R-:W-:Y:S01]  /*0ef0*/  SHF.R.U64 R72, R58, 0x10, R59 ;  /* 0x000000103a487819 */ /* 0x000fe2000000123b */
[----:B------:R-:W-:Y:S01]  /*0f00*/  HFMA2.BF16_V2 R19, R19.H0_H0, 1, 1, R2.H0_H0 ;  /* 0x3f803f8013137831 */ /* 0x000fe20000240802 */
[----:B------:R-:W-:Y:S01]  /*0f10*/  F2FP.BF16.PACK_AB R43, RZ, R43 ;  /* 0x0000002bff2b723e */ /* 0x000fe200000010ff */
[----:B------:R-:W-:Y:S01]  /*0f20*/  HFMA2.BF16_V2 R41, R16.H0_H0, R41.H0_H0, -RZ.H0_H0 ;  /* 0x2000002910297231 */ /* 0x000fe200003408ff */
[----:B------:R-:W-:Y:S01]  /*0f30*/  SHF.R.U32.HI R70, RZ, 0x10, R51 ;  /* 0x00000010ff467819 */ /* 0x000fe20000011633 */
[C---:B------:R-:W-:Y:S01]  /*0f40*/  FMUL.FTZ R24, R73.reuse, R24 ;  /* 0x0000001849187220 */ /* 0x040fe20000410000 */
[----:B------:R-:W-:Y:S01]  /*0f50*/  SHF.R.U64 R2, R60, 0x10, R61 ;  /* 0x000000103c027819 */ /* 0x000fe2000000123d */
[----:B------:R-:W-:Y:S01]  /*0f60*/  HFMA2.BF16_V2 R4, R4.H0_H0, 1, 1, R17.H0_H0 ;  /* 0x3f803f8004047831 */ /* 0x000fe20000240811 */
[--C-:B------:R-:W-:Y:S01]  /*0f70*/  SHF.R.U64 R16, R56, 0x10, R57.reuse ;  /* 0x0000001038107819 */ /* 0x100fe20000001239 */
[----:B------:R-:W-:Y:S01]  /*0f80*/  HFMA2.BF16_V2 R25, R25.H0_H0, 1, 1, R72.H0_H0 ;  /* 0x3f803f8019197831 */ /* 0x000fe20000240848 */
[----:B------:R-:W-:Y:S01]  /*0f90*/  F2FP.BF16.PACK_AB R3, RZ, R3 ;  /* 0x00000003ff03723e */ /* 0x000fe200000010ff */
[C---:B------:R-:W-:Y:S01]  /*0fa0*/  FMUL.FTZ R37, R73.reuse, R37 ;  /* 0x0000002549257220 */ /* 0x040fe20000410000 */
[----:B------:R-:W-:Y:S01]  /*0fb0*/  F2FP.BF16.PACK_AB R18, RZ, R18 ;  /* 0x00000012ff12723e */ /* 0x000fe200000010ff */
[----:B------:R-:W-:Y:S01]  /*0fc0*/  HFMA2.BF16_V2 R43, R70.H0_H0, R43.H0_H0, -RZ.H0_H0 ;  /* 0x2000002b462b7231 */ /* 0x000fe200003408ff */
[----:B------:R-:W-:Y:S01]  /*0fd0*/  F2FP.BF16.PACK_AB R27, RZ, R27 ;  /* 0x0000001bff1b723e */ /* 0x000fe200000010ff */
[----:B------:R-:W-:Y:S01]  /*0fe0*/  HFMA2.BF16_V2 R29, R29.H0_H0, 1, 1, R2.H0_H0 ;  /* 0x3f803f801d1d7831 */ /* 0x000fe20000240802 */
[----:B------:R-:W-:Y:S01]  /*0ff0*/  F2FP.BF16.PACK_AB R22, RZ, R22 ;  /* 0x00000016ff16723e */ /* 0x000fe200000010ff */
[----:B------:R-:W-:Y:S01]  /*1000*/  HFMA2.BF16_V2 R21, R21.H0_H0, 1, 1, R16.H0_H0 ;  /* 0x3f803f8015157831 */ /* 0x000fe20000240810 */
[----:B------:R-:W-:Y:S01]  /*1010*/  SHF.R.U32.HI R70, RZ, 0x10, R57 ;  /* 0x00000010ff467819 */ /* 0x000fe20000011639 */
[----:B------:R-:W-:Y:S01]  /*1020*/  HFMA2.BF16_V2 R3, R6.H0_H0, R3.H0_H0, -RZ.H0_H0 ;  /* 0x2000000306037231 */ /* 0x000fe200003408ff */
[----:B------:R-:W-:Y:S01]  /*1030*/  F2FP.BF16.PACK_AB R24, RZ, R24 ;  /* 0x00000018ff18723e */ /* 0x000fe200000010ff */
[----:B------:R-:W-:Y:S01]  /*1040*/  FMUL.FTZ R20, R73, R20 ;  /* 0x0000001449147220 */ /* 0x000fe20000410000 */
[----:B------:R-:W-:Y:S01]  /*1050*/  SHF.R.U32.HI R2, RZ, 0x10, R65 ;  /* 0x00000010ff027819 */ /* 0x000fe20000011641 */
[----:B------:R-:W-:Y:S01]  /*1060*/  HFMA2.BF16_V2 R27, R74.H0_H0, R27.H0_H0, -RZ.H0_H0 ;  /* 0x2000001b4a1b7231 */ /* 0x000fe200003408ff */
[----:B------:R-:W-:Y:S01]  /*1070*/  LOP3.LUT R4, R4, 0xffff, RZ, 0xc0, !PT ;  /* 0x0000ffff04047812 */ /* 0x000fe200078ec0ff */
[----:B------:R-:W-:Y:S01]  /*1080*/  HFMA2.BF16_V2 R18, R7.H0_H0, R18.H0_H0, -RZ.H0_H0 ;  /* 0x2000001207127231 */ /* 0x000fe200003408ff */
[----:B------:R-:W-:Y:S01]  /*1090*/  PRMT R17, R25, 0x7610, R17 ;  /* 0x0000761019117816 */ /* 0x000fe20000000011 */
[C---:B------:R-:W-:Y:S01]  /*10a0*/  FMUL.FTZ R30, R73.reuse, R30 ;  /* 0x0000001e491e7220 */ /* 0x040fe20000410000 */
[----:B------:R-:W-:Y:S01]  /*10b0*/  F2FP.BF16.PACK_AB R37, RZ, R37 ;  /* 0x00000025ff25723e */ /* 0x000fe200000010ff */
[----:B------:R-:W-:Y:S01]  /*10c0*/  HFMA2.BF16_V2 R22, R9.H0_H0, R22.H0_H0, -RZ.H0_H0 ;  /* 0x2000001609167231 */ /* 0x000fe200003408ff */
[----:B------:R-:W-:Y:S01]  /*10d0*/  SHF.R.U64 R74, R48, 0x10, R49 ;  /* 0x00000010304a7819 */ /* 0x000fe20000001231 */
[----:B------:R-:W-:Y:S01]  /*10e0*/  FMUL.FTZ R47, R73, R47 ;  /* 0x0000002f492f7220 */ /* 0x000fe20000410000 */
[----:B------:R-:W-:Y:S01]  /*10f0*/  HFMA2.BF16_V2 R23, R23.H0_H0, 1, 1, R70.H0_H0 ;  /* 0x3f803f8017177831 */ /* 0x000fe20000240846 */
[----:B------:R-:W-:Y:S01]  /*1100*/  SHF.R.U64 R70, R62, 0x10, R63 ;  /* 0x000000103e467819 */ /* 0x000fe2000000123f */
[----:B------:R-:W-:Y:S01]  /*1110*/  HFMA2.BF16_V2 R24, R10.H0_H0, R24.H0_H0, -RZ.H0_H0 ;  /* 0x200000180a187231 */ /* 0x000fe200003408ff */
[----:B------:R-:W-:Y:S01]  /*1120*/  LOP3.LUT R21, R21, 0xffff, RZ, 0xc0, !PT ;  /* 0x0000ffff15157812 */ /* 0x000fe200078ec0ff */
[----:B------:R-:W-:Y:S01]  /*1130*/  HFMA2.BF16_V2 R39, R39.H0_H0, 1, 1, R2.H0_H0 ;  /* 0x3f803f8027277831 */ /* 0x000fe20000240802 */
[----:B------:R-:W-:Y:S01]  /*1140*/  SHF.L.U32 R2, R4, 0x10, RZ ;  /* 0x0000001004027819 */ /* 0x000fe200000006ff */
[----:B------:R-:W-:Y:S01]  /*1150*/  HFMA2.BF16_V2 R3, R3.H0_H0, 1, 1, R54.H0_H0 ;  /* 0x3f803f8003037831 */ /* 0x000fe20000240836 */
[----:B------:R-:W-:Y:S01]  /*1160*/  LOP3.LUT R17, R17, 0xffff, RZ, 0xc0, !PT ;  /* 0x0000ffff11117812 */ /* 0x000fe200078ec0ff */
[----:B------:R-:W-:Y:S01]  /*1170*/  HFMA2.BF16_V2 R18, R18.H0_H0, 1, 1, R55.H0_H0 ;  /* 0x3f803f8012127831 */ /* 0x000fe20000240837 */
[----:B------:R-:W-:Y:S01]  /*1180*/  F2FP.BF16.PACK_AB R20, RZ, R20 ;  /* 0x00000014ff14723e */ /* 0x000fe200000010ff */
[----:B------:R-:W-:Y:S01]  /*1190*/  HFMA2.BF16_V2 R22, R22.H0_H0, 1, 1, R57.H0_H0 ;  /* 0x3f803f8016167831 */ /* 0x000fe20000240839 */
[C---:B------:R-:W-:Y:S01]  /*11a0*/  FMUL.FTZ R32, R73.reuse, R32 ;  /* 0x0000002049207220 */ /* 0x040fe20000410000 */
[----:B------:R-:W-:Y:S01]  /*11b0*/  F2FP.BF16.PACK_AB R30, RZ, R30 ;  /* 0x0000001eff1e723e */ /* 0x000fe200000010ff */
[----:B------:R-:W-:Y:S01]  /*11c0*/  HFMA2.BF16_V2 R37, R74.H0_H0, R37.H0_H0, -RZ.H0_H0 ;  /* 0x200000254a257231 */ /* 0x000fe200003408ff */
[----:B------:R-:W-:Y:S01]  /*11d0*/  F2FP.BF16.PACK_AB R47, RZ, R47 ;  /* 0x0000002fff2f723e */ /* 0x000fe200000010ff */
[----:B------:R-:W-:Y:S01]  /*11e0*/  HFMA2.BF16_V2 R24, R24.H0_H0, 1, 1, R58.H0_H0 ;  /* 0x3f803f8018187831 */ /* 0x000fe2000024083a */
[----:B------:R-:W-:Y:S01]  /*11f0*/  SHF.R.U32.HI R74, RZ, 0x10, R53 ;  /* 0x00000010ff4a7819 */ /* 0x000fe20000011635 */
[----:B------:R-:W-:Y:S01]  /*1200*/  HFMA2.BF16_V2 R33, R33.H0_H0, 1, 1, R70.H0_H0 ;  /* 0x3f803f8021217831 */ /* 0x000fe20000240846 */
[----:B------:R-:W-:Y:S01]  /*1210*/  SHF.R.U32.HI R16, RZ, 0x10, R61 ;  /* 0x00000010ff107819 */ /* 0x000fe2000001163d */
[----:B------:R-:W-:Y:S01]  /*1220*/  FMUL.FTZ R26, R73, R26 ;  /* 0x0000001a491a7220 */ /* 0x000fe20000410000 */
[C---:B------:R-:W-:Y:S01]  /*1230*/  SHF.L.U32 R25, R21.reuse, 0x10, RZ ;  /* 0x0000001015197819 */ /* 0x040fe200000006ff */
[----:B------:R-:W-:Y:S01]  /*1240*/  HFMA2.BF16_V2 R20, R8.H0_H0, R20.H0_H0, -RZ.H0_H0 ;  /* 0x2000001408147231 */ /* 0x000fe200003408ff */
[----:B------:R-:W-:Y:S01]  /*1250*/  SHF.L.U64.HI R71, R21, 0x10, RZ ;  /* 0x0000001015477819 */ /* 0x000fe200000102ff */
[----:B------:R-:W-:Y:S01]  /*1260*/  HFMA2.BF16_V2 R30, R13.H0_H0, R30.H0_H0, -RZ.H0_H0 ;  /* 0x2000001e0d1e7231 */ /* 0x000fe200003408ff */
[----:B------:R-:W-:Y:S01]  /*1270*/  LOP3.LUT R2, R2, 0xffff, R3, 0xf8, !PT ;  /* 0x0000ffff02027812 */ /* 0x000fe200078ef803 */
[----:B------:R-:W-:Y:S01]  /*1280*/  HFMA2.BF16_V2 R47, R74.H0_H0, R47.H0_H0, -RZ.H0_H0 ;  /* 0x2000002f4a2f7231 */ /* 0x000fe200003408ff */
[----:B------:R-:W-:Y:S01]  /*1290*/  SHF.L.U32 R21, R17, 0x10, RZ ;  /* 0x0000001011157819 */ /* 0x000fe200000006ff */
[----:B------:R-:W-:Y:S01]  /*12a0*/  HFMA2.BF16_V2 R31, R31.H0_H0, 1, 1, R16.H0_H0 ;  /* 0x3f803f801f1f7831 */ /* 0x000fe20000240810 */
[----:B------:R-:W-:Y:S01]  /*12b0*/  LOP3.LUT R3, R18, 0xffff, RZ, 0xc0, !PT ;  /* 0x0000ffff12037812 */ /* 0x000fe200078ec0ff */
[C---:B------:R-:W-:Y:S01]  /*12c0*/  FMUL.FTZ R28, R73.reuse, R28 ;  /* 0x0000001c491c7220 */ /* 0x040fe20000410000 */
[----:B------:R-:W-:Y:S01]  /*12d0*/  SHF.L.U64.HI R4, R4, 0x10, RZ ;  /* 0x0000001004047819 */ /* 0x000fe200000102ff */
[----:B------:R-:W-:Y:S01]  /*12e0*/  HFMA2.BF16_V2 R20, R20.H0_H0, 1, 1, R56.H0_H0 ;  /* 0x3f803f8014147831 */ /* 0x000fe20000240838 */
[----:B------:R-:W-:Y:S01]  /*12f0*/  LOP3.LUT R22, R22, 0xffff, RZ, 0xc0, !PT ;  /* 0x0000ffff16167812 */ /* 0x000fe200078ec0ff */
[----:B------:R-:W-:Y:S01]  /*1300*/  FMUL.FTZ R38, R73, R38 ;  /* 0x0000002649267220 */ /* 0x000fe20000410000 */
[----:B------:R-:W-:Y:S01]  /*1310*/  F2FP.BF16.PACK_AB R32, RZ, R32 ;  /* 0x00000020ff20723e */ /* 0x000fe200000010ff */
[----:B------:R-:W-:Y:S01]  /*1320*/  HFMA2.BF16_V2 R30, R30.H0_H0, 1, 1, R61.H0_H0 ;  /* 0x3f803f801e1e7831 */ /* 0x000fe2000024083d */
[----:B------:R-:W-:Y:S01]  /*1330*/  LOP3.LUT R18, R21, 0xffff, R24, 0xf8, !PT ;  /* 0x0000ffff15127812 */ /* 0x000fe200078ef818 */
[C---:B------:R-:W-:Y:S01]  /*1340*/  FMUL.FTZ R40, R73.reuse, R40 ;  /* 0x0000002849287220 */ /* 0x040fe20000410000 */
[----:B------:R-:W-:Y:S01]  /*1350*/  SHF.R.U32.HI R74, RZ, 0x10, R59 ;  /* 0x00000010ff4a7819 */ /* 0x000fe2000001163b */
[----:B------:R-:W-:Y:S01]  /*1360*/  HFMA2.BF16_V2 R32, R14.H0_H0, R32.H0_H0, -RZ.H0_H0 ;  /* 0x200000200e207231 */ /* 0x000fe200003408ff */
[----:B------:R-:W-:Y:S01]  /*1370*/  SHF.R.U64 R16, R66, 0x10, R67 ;  /* 0x0000001042107819 */ /* 0x000fe20000001243 */
[----:B------:R-:W-:Y:S01]  /*1380*/  FMUL.FTZ R34, R73, R34 ;  /* 0x0000002249227220 */ /* 0x000fe20000410000 */
[----:B------:R-:W-:Y:S01]  /*1390*/  LOP3.LUT R3, R3, 0xffff0000, R4, 0xf8, !PT ;  /* 0xffff000003037812 */ /* 0x000fe200078ef804 */
[----:B------:R-:W-:Y:S01]  /*13a0*/  HFMA2.BF16_V2 R27, R27.H0_H0, 1, 1, R74.H0_H0 ;  /* 0x3f803f801b1b7831 */ /* 0x000fe2000024084a */
[----:B------:R-:W-:Y:S01]  /*13b0*/  PRMT R24, R33, 0x7610, R24 ;  /* 0x0000761021187816 */ /* 0x000fe20000000018 */
[----:B------:R-:W-:Y:S01]  /*13c0*/  HFMA2.BF16_V2 R41, R41.H0_H0, 1, 1, R16.H0_H0 ;  /* 0x3f803f8029297831 */ /* 0x000fe20000240810 */
[----:B------:R-:W-:Y:S01]  /*13d0*/  F2FP.BF16.PACK_AB R26, RZ, R26 ;  /* 0x0000001aff1a723e */ /* 0x000fe200000010ff */
[----:B------:R-:W-:Y:S01]  /*13e0*/  HFMA2.BF16_V2 R32, R32.H0_H0, 1, 1, R62.H0_H0 ;  /* 0x3f803f8020207831 */ /* 0x000fe2000024083e */
[----:B------:R-:W-:Y:S01]  /*13f0*/  LOP3.LUT R4, R22, 0xffff0000, R71, 0xf8, !PT ;  /* 0xffff000016047812 */ /* 0x000fe200078ef847 */
[----:B------:R-:W-:Y:S01]  /*1400*/  FMUL.FTZ R42, R73, R42 ;  /* 0x0000002a492a7220 */ /* 0x000fe20000410000 */
[----:B------:R-:W-:Y:S01]  /*1410*/  LOP3.LUT R22, R29, 0xffff, RZ, 0xc0, !PT ;  /* 0x0000ffff1d167812 */ /* 0x000fe200078ec0ff */
[----:B------:R-:W-:Y:S01]  /*1420*/  HFMA2.BF16_V2 R26, R11.H0_H0, R26.H0_H0, -RZ.H0_H0 ;  /* 0x2000001a0b1a7231 */ /* 0x000fe200003408ff */
[----:B------:R-:W-:Y:S01]  /*1430*/  LOP3.LUT R24, R24, 0xffff, RZ, 0xc0, !PT ;  /* 0x0000ffff18187812 */ /* 0x000fe200078ec0ff */
[C---:B------:R-:W-:Y:S01]  /*1440*/  FMUL.FTZ R44, R73.reuse, R44 ;  /* 0x0000002c492c7220 */ /* 0x040fe20000410000 */
[----:B------:R-:W-:Y:S01]  /*1450*/  F2FP.BF16.PACK_AB R28, RZ, R28 ;  /* 0x0000001cff1c723e */ /* 0x000fe200000010ff */
[----:B------:R-:W-:Y:S01]  /*1460*/  HFMA2.BF16_V2 R26, R26.H0_H0, 1, 1, R59.H0_H0 ;  /* 0x3f803f801a1a7831 */ /* 0x000fe2000024083b */
[----:B------:R-:W-:Y:S01]  /*1470*/  SHF.R.U64 R74, R64, 0x10, R65 ;  /* 0x00000010404a7819 */ /* 0x000fe20000001241 */
[----:B------:R-:W-:Y:S01]  /*1480*/  FMUL.FTZ R36, R73, R36 ;  /* 0x0000002449247220 */ /* 0x000fe20000410000 */
[----:B------:R-:W-:Y:S01]  /*1490*/  LOP3.LUT R16, R25, 0xffff, R20, 0xf8, !PT ;  /* 0x0000ffff19107812 */ /* 0x000fe200078ef814 */
[----:B------:R-:W-:Y:S01]  /*14a0*/  HFMA2.BF16_V2 R28, R12.H0_H0, R28.H0_H0, -RZ.H0_H0 ;  /* 0x2000001c0c1c7231 */ /* 0x000fe200003408ff */
[----:B------:R-:W-:Y:S01]  /*14b0*/  SHF.L.U32 R29, R22, 0x10, RZ ;  /* 0x00000010161d7819 */ /* 0x000fe200000006ff */
[----:B------:R-:W-:Y:S01]  /*14c0*/  HFMA2.BF16_V2 R37, R37.H0_H0, 1, 1, R74.H0_H0 ;  /* 0x3f803f8025257831 */ /* 0x000fe2000024084a */
[----:B------:R-:W-:Y:S01]  /*14d0*/  F2FP.BF16.PACK_AB R38, RZ, R38 ;  /* 0x00000026ff26723e */ /* 0x000fe200000010ff */
[----:B------:R-:W-:Y:S01]  /*14e0*/  HFMA2.BF16_V2 R28, R28.H0_H0, 1, 1, R60.H0_H0 ;  /* 0x3f803f801c1c7831 */ /* 0x000fe2000024083c */
[----:B------:R-:W-:Y:S01]  /*14f0*/  LOP3.LUT R21, R30, 0xffff, RZ, 0xc0, !PT ;  /* 0x0000ffff1e157812 */ /* 0x000fe200078ec0ff */
[----:B------:R-:W-:Y:S01]  /*1500*/  FMUL.FTZ R46, R73, R46 ;  /* 0x0000002e492e7220 */ /* 0x000fe20000410000 */
[----:B------:R-:W-:Y:S01]  /*1510*/  SHF.L.U64.HI R20, R17, 0x10, RZ ;  /* 0x0000001011147819 */ /* 0x000fe200000102ff */
[----:B------:R-:W-:Y:S01]  /*1520*/  HFMA2.BF16_V2 R38, R49.H0_H0, R38.H0_H0, -RZ.H0_H0 ;  /* 0x2000002631267231 */ /* 0x000fe200003408ff */
[----:B------:R-:W-:-:S02]  /*1530*/  SHF.L.U64.HI R22, R22, 0x10, RZ ;  /* 0x0000001016167819 */ /* 0x000fc400000102ff */
[----:B------:R-:W-:Y:S01]  /*1540*/  SHF.L.U32 R17, R24, 0x10, RZ ;  /* 0x0000001018117819 */ /* 0x000fe200000006ff */
[----:B------:R-:W-:Y:S01]  /*1550*/  HFMA2.BF16_V2 R38, R38.H0_H0, 1, 1, R65.H0_H0 ;  /* 0x3f803f8026267831 */ /* 0x000fe20000240841 */
[----:B------:R-:W-:Y:S02]  /*1560*/  LOP3.LUT R21, R21, 0xffff0000, R22, 0xf8, !PT ;  /* 0xffff000015157812 */ /* 0x000fe400078ef816 */
[----:B------:R-:W-:Y:S02]  /*1570*/  F2FP.BF16.PACK_AB R40, RZ, R40 ;  /* 0x00000028ff28723e */ /* 0x000fe400000010ff */
[----:B------:R-:W-:Y:S02]  /*1580*/  LOP3.LUT R22, R17, 0xffff, R32, 0xf8, !PT ;  /* 0x0000ffff11167812 */ /* 0x000fe400078ef820 */
[----:B------:R-:W-:Y:S01]  /*1590*/  PRMT R17, R41, 0x7610, R17 ;  /* 0x0000761029117816 */ /* 0x000fe20000000011 */
[----:B------:R-:W-:Y:S01]  /*15a0*/  HFMA2.BF16_V2 R40, R50.H0_H0, R40.H0_H0, -RZ.H0_H0 ;  /* 0x2000002832287231 */ /* 0x000fe200003408ff */
[----:B------:R-:W-:-:S02]  /*15b0*/  LOP3.LUT R25, R26, 0xffff, RZ, 0xc0, !PT ;  /* 0x0000ffff1a197812 */ /* 0x000fc400078ec0ff */
[----:B------:R-:W-:Y:S01]  /*15c0*/  LOP3.LUT R26, R37, 0xffff, RZ, 0xc0, !PT ;  /* 0x0000ffff251a7812 */ /* 0x000fe200078ec0ff */
[----:B------:R-:W-:Y:S01]  /*15d0*/  HFMA2.BF16_V2 R40, R40.H0_H0, 1, 1, R66.H0_H0 ;  /* 0x3f803f8028287831 */ /* 0x000fe20000240842 */
[----:B------:R-:W-:Y:S02]  /*15e0*/  LOP3.LUT R17, R17, 0xffff, RZ, 0xc0, !PT ;  /* 0x0000ffff11117812 */ /* 0x000fe400078ec0ff */
[----:B------:R-:W-:Y:S02]  /*15f0*/  LOP3.LUT R25, R25, 0xffff0000, R20, 0xf8, !PT ;  /* 0xffff000019197812 */ /* 0x000fe400078ef814 */
[----:B------:R-:W-:Y:S02]  /*1600*/  LOP3.LUT R20, R29, 0xffff, R28, 0xf8, !PT ;  /* 0x0000ffff1d147812 */ /* 0x000fe400078ef81c */
[----:B------:R-:W-:Y:S02]  /*1610*/  SHF.L.U32 R37, R26, 0x10, RZ ;  /* 0x000000101a257819 */ /* 0x000fe400000006ff */
[----:B------:R-:W-:-:S02]  /*1620*/  LOP3.LUT R29, R38, 0xffff, RZ, 0xc0, !PT ;  /* 0x0000ffff261d7812 */ /* 0x000fc400078ec0ff */
[----:B------:R-:W-:Y:S02]  /*1630*/  SHF.L.U64.HI R26, R26, 0x10, RZ ;  /* 0x000000101a1a7819 */ /* 0x000fe400000102ff */
[----:B------:R-:W-:Y:S02]  /*1640*/  SHF.L.U32 R33, R17, 0x10, RZ ;  /* 0x0000001011217819 */ /* 0x000fe400000006ff */
[----:B------:R-:W-:Y:S02]  /*1650*/  LOP3.LUT R29, R29, 0xffff0000, R26, 0xf8, !PT ;  /* 0xffff00001d1d7812 */ /* 0x000fe400078ef81a */
[----:B------:R-:W-:Y:S02]  /*1660*/  LOP3.LUT R26, R33, 0xffff, R40, 0xf8, !PT ;  /* 0x0000ffff211a7812 */ /* 0x000fe400078ef828 */
[----:B------:R-:W0:Y:S01]  /*1670*/  S2R R33, SR_TID.X ;  /* 0x0000000000217919 */ /* 0x000e220000002100 */
[----:B------:R-:W-:Y:S02]  /*1680*/  F2FP.BF16.PACK_AB R34, RZ, R34 ;  /* 0x00000022ff22723e */ /* 0x000fe400000010ff */
[----:B------:R-:W-:-:S02]  /*1690*/  SHF.R.U32.HI R72, RZ, 0x10, R63 ;  /* 0x00000010ff487819 */ /* 0x000fc4000001163f */
[----:B------:R-:W-:Y:S01]  /*16a0*/  F2FP.BF16.PACK_AB R42, RZ, R42 ;  /* 0x0000002aff2a723e */ /* 0x000fe200000010ff */
[----:B------:R-:W-:Y:S01]  /*16b0*/  HFMA2.BF16_V2 R34, R15.H0_H0, R34.H0_H0, -RZ.H0_H0 ;  /* 0x200000220f227231 */ /* 0x000fe200003408ff */
        /* <DEDUP_REMOVED lines=12> */
[----:B------:R-:W-:Y:S01]  /*1780*/  LOP3.LUT R45, R45, 0xffff, RZ, 0xc0, !PT ;  /* 0x0000ffff2d2d7812 */ /* 0x000fe200078ec0ff */
[----:B------:R-:W-:Y:S01]  /*1790*/  HFMA2.BF16_V2 R42, R42.H0_H0, 1, 1, R67.H0_H0 ;  /* 0x3f803f802a2a7831 */ /* 0x000fe20000240843 */
[----:B------:R-:W-:Y:S01]  /*17a0*/  LOP3.LUT R30, R30, 0xffff0000, R41, 0xf8, !PT ;  /* 0xffff00001e1e7812 */ /* 0x000fe200078ef829 */
[----:B------:R-:W-:Y:S01]  /*17b0*/  HFMA2.BF16_V2 R46, R53.H0_H0, R46.H0_H0, -RZ.H0_H0 ;  /* 0x2000002e352e7231 */ /* 0x000fe200003408ff */
[----:B------:R-:W-:Y:S01]  /*17c0*/  SHF.L.U64.HI R41, R17, 0x10, RZ ;  /* 0x0000001011297819 */ /* 0x000fe200000102ff */
        /* <DEDUP_REMOVED lines=8> */
[----:B------:R-:W-:Y:S01]  /*1850*/  LOP3.LUT R34, R42, 0xffff, RZ, 0xc0, !PT ;  /* 0x0000ffff2a227812 */ /* 0x000fe200078ec0ff */
[----:B------:R-:W-:Y:S01]  /*1860*/  HFMA2.BF16_V2 R47, R47.H0_H0, 1, 1, R74.H0_H0 ;  /* 0x3f803f802f2f7831 */ /* 0x000fe2000024084a */
[----:B------:R-:W-:Y:S02]  /*1870*/  LOP3.LUT R35, R35, 0xffff, RZ, 0xc0, !PT ;  /* 0x0000ffff23237812 */ /* 0x000fe400078ec0ff */
[----:B0-----:R-:W-:Y:S02]  /*1880*/  LOP3.LUT R33, R33, 0x1f, RZ, 0xc0, !PT ;  /* 0x0000001f21217812 */ /* 0x001fe400078ec0ff */
[----:B------:R-:W-:Y:S02]  /*1890*/  LOP3.LUT R28, R17, 0xffff, R44, 0xf8, !PT ;  /* 0x0000ffff111c7812 */ /* 0x000fe400078ef82c */
[----:B------:R-:W-:-:S02]  /*18a0*/  LOP3.LUT R24, R37, 0xffff, R36, 0xf8, !PT ;  /* 0x0000ffff25187812 */ /* 0x000fc400078ef824 */
[----:B------:R-:W-:Y:S02]  /*18b0*/  PRMT R17, R4, 0x5410, R23 ;  /* 0x0000541004117816 */ /* 0x000fe40000000017 */
[----:B------:R-:W-:Y:S02]  /*18c0*/  LOP3.LUT R36, R19, 0xffff, RZ, 0xc0, !PT ;  /* 0x0000ffff13247812 */ /* 0x000fe400078ec0ff */
[----:B------:R-:W-:Y:S02]  /*18d0*/  LOP3.LUT R34, R34, 0xffff0000, R41, 0xf8, !PT ;  /* 0xffff000022227812 */ /* 0x000fe400078ef829 */
[----:B------:R-:W-:Y:S02]  /*18e0*/  LOP3.LUT R38, R27, 0xffff, RZ, 0xc0, !PT ;  /* 0x0000ffff1b267812 */ /* 0x000fe400078ec0ff */
[----:B------:R-:W-:Y:S02]  /*18f0*/  PRMT R23, R30, 0x5410, R35 ;  /* 0x000054101e177816 */ /* 0x000fe40000000023 */
[----:B------:R-:W-:-:S02]  /*1900*/  LOP3.LUT R32, R46, 0xffff, RZ, 0xc0, !PT ;  /* 0x0000ffff2e207812 */ /* 0x000fc400078ec0ff */
[----:B------:R-:W-:Y:S02]  /*1910*/  SHF.L.U64.HI R37, R45, 0x10, RZ ;  /* 0x000000102d257819 */ /* 0x000fe400000102ff */
[----:B------:R-:W-:Y:S02]  /*1920*/  LOP3.LUT R30, R39, 0xffff, RZ, 0xc0, !PT ;  /* 0x0000ffff271e7812 */ /* 0x000fe400078ec0ff */
[----:B------:R-:W-:Y:S02]  /*1930*/  MOV R4, 0x8 ;  /* 0x0000000800047802 */ /* 0x000fe40000000f00 */
[----:B------:R-:W-:Y:S01]  /*1940*/  PRMT R41, R0, 0x2104, R33 ;  /* 0x0000210400297816 */ /* 0x000fe20000000021 */
[----:B------:R-:W-:Y:S01]  /*1950*/  IMAD R0, R5, c[0x0][0x160], R0 ;  /* 0x0000580005007a24 */ /* 0x000fe200078e0200 */
[----:B------:R-:W-:Y:S02]  /*1960*/  PRMT R3, R3, 0x5410, R36 ;  /* 0x0000541003037816 */ /* 0x000fe40000000024 */
[----:B------:R-:W-:-:S02]  /*1970*/  PRMT R19, R25, 0x5410, R38 ;  /* 0x0000541019137816 */ /* 0x000fc40000000026 */
[----:B------:R-:W-:Y:S02]  /*1980*/  LOP3.LUT R32, R32, 0xffff0000, R37, 0xf8, !PT ;  /* 0xffff000020207812 */ /* 0x000fe400078ef825 */
[----:B------:R-:W-:Y:S02]  /*1990*/  LOP3.LUT R36, R31, 0xffff, RZ, 0xc0, !PT ;  /* 0x0000ffff1f247812 */ /* 0x000fe400078ec0ff */
[----:B------:R-:W-:Y:S02]  /*19a0*/  LOP3.LUT R43, R43, 0xffff, RZ, 0xc0, !PT ;  /* 0x0000ffff2b2b7812 */ /* 0x000fe400078ec0ff */
[----:B------:R-:W-:Y:S01]  /*19b0*/  PRMT R25, R29, 0x5410, R30 ;  /* 0x000054101d197816 */ /* 0x000fe2000000001e */
[----:B------:R-:W-:Y:S01]  /*19c0*/  IMAD.WIDE.U32 R30, R41, R4, c[0x0][0x178] ;  /* 0x00005e00291e7625 */ /* 0x000fe200078e0004 */
[----:B------:R-:W-:Y:S02]  /*19d0*/  LOP3.LUT R47, R47, 0xffff, RZ, 0xc0, !PT ;  /* 0x0000ffff2f2f7812 */ /* 0x000fe400078ec0ff */
[----:B------:R-:W-:-:S02]  /*19e0*/  IADD3 R33, R41, 0x20, RZ ;  /* 0x0000002029217810 */ /* 0x000fc40007ffe0ff */
[C---:B------:R-:W-:Y:S01]  /*19f0*/  IADD3 R35, R41.reuse, 0x40, RZ ;  /* 0x0000004029237810 */ /* 0x040fe20007ffe0ff */
[----:B------:R0:W-:Y:S01]  /*1a00*/  STG.E.64 [R30.64], R2 ;  /* 0x000000021e007986 */ /* 0x0001e2000c101b04 */
[----:B------:R-:W-:Y:S02]  /*1a10*/  IADD3 R37, R41, 0x60, RZ ;  /* 0x0000006029257810 */ /* 0x000fe40007ffe0ff */
[----:B------:R-:W-:Y:S01]  /*1a20*/  PRMT R27, R34, 0x5410, R43 ;  /* 0x00005410221b7816 */ /* 0x000fe2000000002b */
[-C--:B------:R-:W-:Y:S01]  /*1a30*/  IMAD.WIDE.U32 R34, R35, R4.reuse, c[0x0][0x178] ;  /* 0x00005e0023227625 */ /* 0x080fe200078e0004 */
[----:B------:R-:W-:Y:S02]  /*1a40*/  PRMT R29, R32, 0x5410, R47 ;  /* 0x00005410201d7816 */ /* 0x000fe4000000002f */
[----:B------:R-:W-:Y:S01]  /*1a50*/  IADD3 R39, R41, 0x80, RZ ;  /* 0x0000008029277810 */ /* 0x000fe20007ffe0ff */
[----:B------:R-:W-:Y:S01]  /*1a60*/  IMAD.WIDE.U32 R32, R33, R4, c[0x0][0x178] ;  /* 0x00005e0021207625 */ /* 0x000fe200078e0004 */
[----:B------:R-:W-:-:S02]  /*1a70*/  IADD3 R43, R41, 0xa0, RZ ;  /* 0x000000a0292b7810 */ /* 0x000fc40007ffe0ff */
[----:B------:R-:W-:Y:S01]  /*1a80*/  IADD3 R45, R41, 0xc0, RZ ;  /* 0x000000c0292d7810 */ /* 0x000fe20007ffe0ff */
[-C--:B------:R-:W-:Y:S01]  /*1a90*/  IMAD.WIDE.U32 R38, R39, R4.reuse, c[0x0][0x178] ;  /* 0x00005e0027267625 */ /* 0x080fe200078e0004 */
[----:B------:R-:W-:Y:S01]  /*1aa0*/  PRMT R21, R21, 0x5410, R36 ;  /* 0x0000541015157816 */ /* 0x000fe20000000024 */
[----:B------:R1:W-:Y:S01]  /*1ab0*/  STG.E.64 [R32.64], R16 ;  /* 0x0000001020007986 */ /* 0x0003e2000c101b04 */
[----:B0-----:R-:W-:Y:S01]  /*1ac0*/  IADD3 R31, R41, 0xe0, RZ ;  /* 0x000000e0291f7810 */ /* 0x001fe20007ffe0ff */
[-C--:B------:R-:W-:Y:S01]  /*1ad0*/  IMAD.WIDE.U32 R36, R37, R4.reuse, c[0x0][0x178] ;  /* 0x00005e0025247625 */ /* 0x080fe200078e0004 */
[----:B------:R-:W-:Y:S01]  /*1ae0*/  ISETP.GE.AND P0, PT, R0, c[0x0][0x164], PT ;  /* 0x0000590000007a0c */ /* 0x000fe20003f06270 */
[----:B------:R0:W-:Y:S02]  /*1af0*/  STG.E.64 [R34.64], R18 ;  /* 0x0000001222007986 */ /* 0x0001e4000c101b04 */
[-C--:B------:R-:W-:Y:S02]  /*1b00*/  IMAD.WIDE.U32 R2, R43, R4.reuse, c[0x0][0x178] ;  /* 0x00005e002b027625 */ /* 0x080fe400078e0004 */
[----:B------:R0:W-:Y:S02]  /*1b10*/  STG.E.64 [R36.64], R20 ;  /* 0x0000001424007986 */ /* 0x0001e4000c101b04 */
[----:B------:R-:W-:-:S02]  /*1b20*/  IMAD.WIDE.U32 R30, R31, R4, c[0x0][0x178] ;  /* 0x00005e001f1e7625 */ /* 0x000fc400078e0004 */
[----:B------:R0:W-:Y:S02]  /*1b30*/  STG.E.64 [R38.64], R22 ;  /* 0x0000001626007986 */ /* 0x0001e4000c101b04 */
[----:B-1----:R-:W-:Y:S02]  /*1b40*/  IMAD.WIDE.U32 R16, R45, R4, c[0x0][0x178] ;  /* 0x00005e002d107625 */ /* 0x002fe400078e0004 */
[----:B------:R0:W-:Y:S04]  /*1b50*/  STG.E.64 [R2.64], R24 ;  /* 0x0000001802007986 */ /* 0x0001e8000c101b04 */
[----:B------:R0:W-:Y:S04]  /*1b60*/  STG.E.64 [R16.64], R26 ;  /* 0x0000001a10007986 */ /* 0x0001e8000c101b04 */
[----:B------:R0:W-:Y:S02]  /*1b70*/  STG.E.64 [R30.64], R28 ;  /* 0x0000001c1e007986 */ /* 0x0001e4000c101b04 */
[----:B0-----:R-:W-:Y:S01]  /*1b80*/  @P0 CALL.REL.NOINC `(.L_x_984) ;  /* 0x0000001000000944 */ /* 0x001fe20003c00000 */
[----:B------:R-:W-:Y:S05]  /*1b90*/  BRA `(.L_x_985) ;  /* 0xffffe64000007947 */ /* 0x000fea000383ffff */
.L_x_984:
[----:B------:R-:W-:Y:S05]  /*1ba0*/  EXIT ;  /* 0x000000000000794d */ /* 0x000fea0003800000 */
.L_x_982:
[----:B------:R-:W-:Y:S02]  /*1bb0*/  MOV R73, 0x1 ;  /* 0x0000000100497802 */ /* 0x000fe40000000f00 */
[----:B------:R-:W-:-:S02]  /*1bc0*/  MOV R72, 0x1f ;  /* 0x0000001f00487802 */ /* 0x000fc40000000f00 */
[----:B------:R-:W-:Y:S02]  /*1bd0*/  MOV R5, 0xffffffff ;  /* 0xffffffff00057802 */ /* 0x000fe40000000f00 */
[----:B------:R-:W-:Y:S02]  /*1be0*/  MOV R70, 0x1c00 ;  /* 0x00001c0000467802 */ /* 0x000fe40000000f00 */
[----:B-----5:R-:W-:Y:S05]  /*1bf0*/  CALL.REL.NOINC `($__internal_120_$__cuda_sm70_shflsync_bfly_p) ;  /* 0x0000078000007944 */ /* 0x020fea0003c00000 */
[----:B01----:R-:W-:Y:S05]  /*1c00*/  BRA `(.L_x_986) ;  /* 0xffffe9a000007947 */ /* 0x003fea000383ffff */
.L_x_983:
[----:B------:R-:W-:Y:S01]  /*1c10*/  HFMA2.MMA R73, -RZ, RZ, 0, 1.1920928955078125e-07 ;  /* 0x00000002ff497435 */ /* 0x000fe200000001ff */
[----:B------:R-:W-:Y:S02]  /*1c20*/  MOV R72, 0x1f ;  /* 0x0000001f00487802 */ /* 0x000fe40000000f00 */
[----:B------:R-:W-:Y:S02]  /*1c30*/  MOV R5, 0xffffffff ;  /* 0xffffffff00057802 */ /* 0x000fe40000000f00 */
[----:B------:R-:W-:Y:S02]  /*1c40*/  MOV R70, 0x1c60 ;  /* 0x00001c6000467802 */ /* 0x000fe40000000f00 */
[----:B-----5:R-:W-:Y:S05]  /*1c50*/  CALL.REL.NOINC `($__internal_120_$__cuda_sm70_shflsync_bfly_p) ;  /* 0x0000072000007944 */ /* 0x020fea0003c00000 */
[----:B0-----:R-:W-:Y:S01]  /*1c60*/  HFMA2.MMA R73, -RZ, RZ, 0, 2.384185791015625e-07 ;  /* 0x00000004ff497435 */ /* 0x001fe200000001ff */
[----:B-1----:R-:W-:Y:S01]  /*1c70*/  FADD.FTZ R74, R74, R5 ;  /* 0x000000054a4a7221 */ /* 0x002fe20000010000 */
[----:B------:R-:W-:Y:S02]  /*1c80*/  MOV R72, 0x1f ;  /* 0x0000001f00487802 */ /* 0x000fe40000000f00 */
[----:B------:R-:W-:-:S02]  /*1c90*/  MOV R5, 0xffffffff ;  /* 0xffffffff00057802 */ /* 0x000fc40000000f00 */
[----:B------:R-:W-:Y:S02]  /*1ca0*/  MOV R70, 0x1cc0 ;  /* 0x00001cc000467802 */ /* 0x000fe40000000f00 */
[----:B------:R-:W-:Y:S05]  /*1cb0*/  CALL.REL.NOINC `($__internal_120_$__cuda_sm70_shflsync_bfly_p) ;  /* 0x000006c000007944 */ /* 0x000fea0003c00000 */
[----:B0-----:R-:W-:Y:S01]  /*1cc0*/  HFMA2.MMA R73, -RZ, RZ, 0, 4.76837158203125e-07 ;  /* 0x00000008ff497435 */ /* 0x001fe200000001ff */
[----:B-1----:R-:W-:Y:S01]  /*1cd0*/  FADD.FTZ R74, R74, R5 ;  /* 0x000000054a4a7221 */ /* 0x002fe20000010000 */
[----:B------:R-:W-:Y:S02]  /*1ce0*/  MOV R72, 0x1f ;  /* 0x0000001f00487802 */ /* 0x000fe40000000f00 */
[----:B------:R-:W-:Y:S02]  /*1cf0*/  MOV R5, 0xffffffff ;  /* 0xffffffff00057802 */ /* 0x000fe40000000f00 */
[----:B------:R-:W-:Y:S02]  /*1d00*/  MOV R70, 0x1d20 ;  /* 0x00001d2000467802 */ /* 0x000fe40000000f00 */
[----:B------:R-:W-:Y:S05]  /*1d10*/  CALL.REL.NOINC `($__internal_120_$__cuda_sm70_shflsync_bfly_p) ;  /* 0x0000066000007944 */ /* 0x000fea0003c00000 */
[----:B0-----:R-:W-:Y:S01]  /*1d20*/  HFMA2.MMA R73, -RZ, RZ, 0, 9.5367431640625e-07 ;  /* 0x00000010ff497435 */ /* 0x001fe200000001ff */
[----:B-1----:R-:W-:Y:S01]  /*1d30*/  FADD.FTZ R74, R74, R5 ;  /* 0x000000054a4a7221 */ /* 0x002fe20000010000 */
[----:B------:R-:W-:Y:S02]  /*1d40*/  MOV R72, 0x1f ;  /* 0x0000001f00487802 */ /* 0x000fe40000000f00 */
[----:B------:R-:W-:-:S02]  /*1d50*/  MOV R5, 0xffffffff ;  /* 0xffffffff00057802 */ /* 0x000fc40000000f00 */
[----:B------:R-:W-:Y:S02]  /*1d60*/  MOV R70, 0x1d80 ;  /* 0x00001d8000467802 */ /* 0x000fe40000000f00 */
[----:B------:R-:W-:Y:S05]  /*1d70*/  CALL.REL.NOINC `($__internal_120_$__cuda_sm70_shflsync_bfly_p) ;  /* 0x0000060000007944 */ /* 0x000fea0003c00000 */
[----:B-1----:R-:W-:Y:S01]  /*1d80*/  FADD.FTZ R2, R74, R5 ;  /* 0x000000054a027221 */ /* 0x002fe20000010000 */
[----:B0-----:R-:W-:Y:S01]  /*1d90*/  HFMA2.MMA R73, -RZ, RZ, 0, 5.9604644775390625e-08 ;  /* 0x00000001ff497435 */ /* 0x001fe200000001ff */
[----:B------:R-:W-:Y:S02]  /*1da0*/  MOV R72, 0x1f ;  /* 0x0000001f00487802 */ /* 0x000fe40000000f00 */
[----:B------:R-:W-:Y:S01]  /*1db0*/  FMUL.FTZ R2, R2, 0.0009765625 ;  /* 0x3a80000002027820 */ /* 0x000fe20000410000 */
        /* <DEDUP_REMOVED lines=65> */
[----:B------:R-:W-:Y:S02]  /*21d0*/  FFMA.FTZ R74, R47, R47, R16 ;  /* 0x0000002f2f4a7223 */ /* 0x000fe40000010010 */
[----:B------:R-:W-:Y:S05]  /*21e0*/  CALL.REL.NOINC `($__internal_120_$__cuda_sm70_shflsync_bfly_p) ;  /* 0x0000019000007944 */ /* 0x000fea0003c00000 */
[----:B0-----:R-:W-:Y:S01]  /*21f0*/  HFMA2.MMA R73, -RZ, RZ, 0, 1.1920928955078125e-07 ;  /* 0x00000002ff497435 */ /* 0x001fe200000001ff */
[----:B-1----:R-:W-:Y:S01]  /*2200*/  FADD.FTZ R74, R74, R5 ;  /* 0x000000054a4a7221 */ /* 0x002fe20000010000 */
[----:B------:R-:W-:Y:S02]  /*2210*/  MOV R72, 0x1f ;  /* 0x0000001f00487802 */ /* 0x000fe40000000f00 */
[----:B------:R-:W-:Y:S02]  /*2220*/  MOV R5, 0xffffffff ;  /* 0xffffffff00057802 */ /* 0x000fe40000000f00 */
[----:B------:R-:W-:Y:S02]  /*2230*/  MOV R70, 0x2250 ;  /* 0x0000225000467802 */ /* 0x000fe40000000f00 */
[----:B------:R-:W-:Y:S05]  /*2240*/  CALL.REL.NOINC `($__internal_120_$__cuda_sm70_shflsync_bfly_p) ;  /* 0x0000013000007944 */ /* 0x000fea0003c00000 */
        /* <DEDUP_REMOVED lines=18> */
[----:B01----:R-:W-:Y:S05]  /*2370*/  BRA `(.L_x_987) ;  /* 0xffffe77000007947 */ /* 0x003fea000383ffff */
        .weak           $__internal_120_$__cuda_sm70_shflsync_bfly_p
        .type           $__internal_120_$__cuda_sm70_shflsync_bfly_p,@function
        .size           $__internal_120_$__cuda_sm70_shflsync_bfly_p,(.L_x_1169 - $__internal_120_$__cuda_sm70_shflsync_bfly_p)
$__internal_120_$__cuda_sm70_shflsync_bfly_p:
[----:B------:R-:W-:Y:S01]  /*2380*/  HFMA2.MMA R71, -RZ, RZ, 0, 0 ;  /* 0x00000000ff477435 */ /* 0x000fe200000001ff */
[----:B------:R-:W-:Y:S04]  /*2390*/  WARPSYNC R5 ;  /* 0x0000000500007348 */ /* 0x000fe80003800000 */
[----:B------:R0:W1:Y:S01]  /*23a0*/  SHFL.BFLY PT, R5, R74, R73, R72 ;  /* 0x0c0000494a057389 */ /* 0x00006200000e0048 */
[----:B------:R-:W-:Y:S05]  /*23b0*/  RET.REL.NODEC R70 `(_ZN10layer_norm13ln_fwd_kernelINS_13Kernel_traitsI13__nv_bfloat16fS2_fjLj1024ELj1ELj4ELj1ELj16ENS_18Kernel_traits_baseILj1024ES2_fS2_fjLj128EEEEEEEvNS_9FwdParamsE) ;  /* 0xffffdc4046007950 */ /* 0x000fea0003c3ffff */
.L_x_988:
        /* <DEDUP_REMOVED lines=12> */
.L_x_1169:


//--------------------- .text._ZN10layer_norm13ln_fwd_kernelINS_13Kernel_traitsI13__nv_bfloat16S2_S2_fjLj1024ELj1ELj4ELj1ELj16ENS_18Kernel_traits_baseILj1024ES2_S2_S2_fjLj128EEEEEEEvNS_9FwdParamsE --------------------------
	.section	.text._ZN10layer_norm13ln_fwd_kernelINS_13Kernel_traitsI13__nv_bfloat16S2_S2_fjLj1024ELj1ELj4ELj1ELj16ENS_18Kernel_traits_baseILj1024ES2_S2_S2_fjLj128EEEEEEEvNS_9FwdParamsE,"ax",@progbits
	.sectioninfo	@"SHI_REGISTERS=82"
	.align	128
        .global         _ZN10layer_norm13ln_fwd_kernelINS_13Kernel_traitsI13__nv_bfloat16S2_S2_fjLj1024ELj1ELj4ELj1ELj16ENS_18Kernel_traits_baseILj1024ES2_S2_S2_fjLj128EEEEEEEvNS_9FwdParamsE
        .type           _ZN10layer_norm13ln_fwd_kernelINS_13Kernel_traitsI13__nv_bfloat16S2_S2_fjLj1024ELj1ELj4ELj1ELj16ENS_18Kernel_traits_baseILj1024ES2_S2_S2_fjLj128EEEEEEEvNS_9FwdParamsE,@function
        .size           _ZN10layer_norm13ln_fwd_kernelINS_13Kernel_traitsI13__nv_bfloat16S2_S2_fjLj1024ELj1ELj4ELj1ELj16ENS_18Kernel_traits_baseILj1024ES2_S2_S2_fjLj128EEEEEEEvNS_9FwdParamsE,(.L_x_1170 - _ZN10layer_norm13ln_fwd_kernelINS_13Kernel_traitsI13__nv_bfloat16S2_S2_fjLj1024ELj1ELj4ELj1ELj16ENS_18Kernel_traits_baseILj1024ES2_S2_S2_fjLj128EEEEEEEvNS_9FwdParamsE)
        .other          _ZN10layer_norm13ln_fwd_kernelINS_13Kernel_traitsI13__nv_bfloat16S2_S2_fjLj1024ELj1ELj4ELj1ELj16ENS_18Kernel_traits_baseILj1024ES2_S2_S2_fjLj128EEEEEEEvNS_9FwdParamsE,@"STO_CUDA_ENTRY STV_DEFAULT"
_ZN10layer_norm13ln_fwd_kernelINS_13Kernel_traitsI13__nv_bfloat16S2_S2_fjLj1024ELj1ELj4ELj1ELj16ENS_18Kernel_traits_baseILj1024ES2_S2_S2_fjLj128EEEEEEEvNS_9FwdParamsE:
.text._ZN10layer_norm13ln_fwd_kernelINS_13Kernel_traitsI13__nv_bfloat16S2_S2_fjLj1024ELj1ELj4ELj1ELj16ENS_18Kernel_traits_baseILj1024ES2_S2_S2_fjLj128EEEEEEEvNS_9FwdParamsE:
        /* <DEDUP_REMOVED lines=21> */
[----:B------:R0:W5:Y:S02]  /*0150*/  LDG.E.128 R8, [R6.64+0x600] ;  /* 0x0006000406087981 */ /* 0x000164000c1e1d00 */
.L_x_992:
[----:B------:R-:W1:Y:S01]  /*0160*/  S2R R0, SR_TID.X ;  /* 0x0000000000007919 */ /* 0x000e620000002100 */
[----:B------:R-:W-:Y:S01]  /*0170*/  HFMA2.MMA R53, -RZ, RZ, 0, 9.5367431640625e-07 ;  /* 0x00000010ff357435 */ /* 0x000fe200000001ff */
[----:B------:R-:W-:-:S02]  /*0180*/  SHF.L.U32 R3, R2, 0x7, RZ ;  /* 0x0000000702037819 */ /* 0x000fc400000006ff */
[----:B-1----:R-:W-:-:S04]  /*0190*/  LOP3.LUT P0, R0, R0, 0x1f, RZ, 0xc0, !PT ;  /* 0x0000001f00007812 */ /* 0x002fc8000780c0ff */
        /* <DEDUP_REMOVED lines=11> */
[----:B------:R-:W3:Y:S01]  /*0250*/  LDG.E.128 R52, [R52.64] ;  /* 0x0000000434347981 */ /* 0x000ee2000c1e1d00 */
[--C-:B--2---:R-:W-:Y:S02]  /*0260*/  PRMT R0, RZ, 0x5410, R40.reuse ;  /* 0x00005410ff007816 */ /* 0x104fe40000000028 */
[----:B0-----:R-:W-:-:S03]  /*0270*/  PRMT R4, RZ, 0x7610, R40 ;  /* 0x00007610ff047816 */ /* 0x001fc60000000028 */
[----:B------:R-:W-:-:S04]  /*0280*/  FADD.FTZ R3, RZ, R0 ;  /* 0x00000000ff037221 */ /* 0x000fc80000010000 */
[----:B------:R-:W-:Y:S01]  /*0290*/  FADD.FTZ R6, R4, R3 ;  /* 0x0000000304067221 */ /* 0x000fe20000010000 */
[----:B------:R-:W-:-:S05]  /*02a0*/  PRMT R3, RZ, 0x5410, R41 ;  /* 0x00005410ff037816 */ /* 0x000fca0000000029 */
[----:B------:R-:W-:Y:S01]  /*02b0*/  FADD.FTZ R5, R3, R6 ;  /* 0x0000000603057221 */ /* 0x000fe20000010000 */
[----:B------:R-:W-:-:S05]  /*02c0*/  PRMT R6, RZ, 0x7610, R41 ;  /* 0x00007610ff067816 */ /* 0x000fca0000000029 */
[----:B------:R-:W-:Y:S01]  /*02d0*/  FADD.FTZ R40, R6, R5 ;  /* 0x0000000506287221 */ /* 0x000fe20000010000 */
[--C-:B------:R-:W-:Y:S02]  /*02e0*/  PRMT R5, RZ, 0x5410, R42.reuse ;  /* 0x00005410ff057816 */ /* 0x100fe4000000002a */
[----:B------:R-:W-:Y:S02]  /*02f0*/  PRMT R42, RZ, 0x7610, R42 ;  /* 0x00007610ff2a7816 */ /* 0x000fe4000000002a */
[----:B----4-:R-:W-:Y:S01]  /*0300*/  PRMT R64, RZ, 0x7610, R51 ;  /* 0x00007610ff407816 */ /* 0x010fe20000000033 */
[----:B------:R-:W-:-:S04]  /*0310*/  FADD.FTZ R7, R5, R40 ;  /* 0x0000002805077221 */ /* 0x000fc80000010000 */
[----:B------:R-:W-:Y:S01]  /*0320*/  FADD.FTZ R40, R42, R7 ;  /* 0x000000072a287221 */ /* 0x000fe20000010000 */
[--C-:B------:R-:W-:Y:S02]  /*0330*/  PRMT R7, RZ, 0x5410, R43.reuse ;  /* 0x00005410ff077816 */ /* 0x100fe4000000002b */
[----:B------:R-:W-:Y:S02]  /*0340*/  PRMT R43, RZ, 0x7610, R43 ;  /* 0x00007610ff2b7816 */ /* 0x000fe4000000002b */
[----:B---3--:R-:W-:Y:S01]  /*0350*/  PRMT R65, RZ, 0x7610, R52 ;  /* 0x00007610ff417816 */ /* 0x008fe20000000034 */
[----:B------:R-:W-:Y:S01]  /*0360*/  FADD.FTZ R40, R7, R40 ;  /* 0x0000002807287221 */ /* 0x000fe20000010000 */
[--C-:B------:R-:W-:Y:S02]  /*0370*/  PRMT R66, RZ, 0x5410, R54.reuse ;  /* 0x00005410ff427816 */ /* 0x100fe40000000036 */
[----:B------:R-:W-:Y:S01]  /*0380*/  PRMT R67, RZ, 0x7610, R54 ;  /* 0x00007610ff437816 */ /* 0x000fe20000000036 */
[----:B------:R-:W-:Y:S01]  /*0390*/  FADD.FTZ R41, R43, R40 ;  /* 0x000000282b297221 */ /* 0x000fe20000010000 */
[----:B------:R-:W-:-:S02]  /*03a0*/  PRMT R40, RZ, 0x5410, R44 ;  /* 0x00005410ff287816 */ /* 0x000fc4000000002c */
[----:B------:R-:W-:Y:S02]  /*03b0*/  PRMT R44, RZ, 0x7610, R44 ;  /* 0x00007610ff2c7816 */ /* 0x000fe4000000002c */
[----:B------:R-:W-:Y:S01]  /*03c0*/  PRMT R54, RZ, 0x5410, R55 ;  /* 0x00005410ff367816 */ /* 0x000fe20000000037 */
[----:B------:R-:W-:Y:S01]  /*03d0*/  FADD.FTZ R41, R40, R41 ;  /* 0x0000002928297221 */ /* 0x000fe20000010000 */
[----:B------:R-:W-:-:S03]  /*03e0*/  PRMT R55, RZ, 0x7610, R55 ;  /* 0x00007610ff377816 */ /* 0x000fc60000000037 */
[----:B------:R-:W-:Y:S01]  /*03f0*/  FADD.FTZ R56, R44, R41 ;  /* 0x000000292c387221 */ /* 0x000fe20000010000 */
[----:B------:R-:W-:-:S05]  /*0400*/  PRMT R41, RZ, 0x5410, R45 ;  /* 0x00005410ff297816 */ /* 0x000fca000000002d */
[----:B------:R-:W-:Y:S01]  /*0410*/  FADD.FTZ R57, R41, R56 ;  /* 0x0000003829397221 */ /* 0x000fe20000010000 */
[----:B------:R-:W-:Y:S02]  /*0420*/  PRMT R56, RZ, 0x7610, R45 ;  /* 0x00007610ff387816 */ /* 0x000fe4000000002d */
[----:B------:R-:W-:-:S03]  /*0430*/  PRMT R45, RZ, 0x5410, R46 ;  /* 0x00005410ff2d7816 */ /* 0x000fc6000000002e */
[----:B------:R-:W-:Y:S01]  /*0440*/  FADD.FTZ R58, R56, R57 ;  /* 0x00000039383a7221 */ /* 0x000fe20000010000 */
[----:B------:R-:W-:Y:S02]  /*0450*/  PRMT R57, RZ, 0x7610, R46 ;  /* 0x00007610ff397816 */ /* 0x000fe4000000002e */
[----:B------:R-:W-:Y:S01]  /*0460*/  PRMT R46, RZ, 0x5410, R47 ;  /* 0x00005410ff2e7816 */ /* 0x000fe2000000002f */
[----:B------:R-:W-:-:S04]  /*0470*/  FADD.FTZ R58, R45, R58 ;  /* 0x0000003a2d3a7221 */ /* 0x000fc80000010000 */
        /* <DEDUP_REMOVED lines=12> */
[----:B------:R-:W-:-:S04]  /*0540*/  FADD.FTZ R62, R60, R61 ;  /* 0x0000003d3c3e7221 */ /* 0x000fc80000010000 */
[----:B------:R-:W-:Y:S01]  /*0550*/  FADD.FTZ R61, R49, R62 ;  /* 0x0000003e313d7221 */ /* 0x000fe20000010000 */
[----:B------:R-:W-:-:S05]  /*0560*/  PRMT R62, RZ, 0x7610, R50 ;  /* 0x00007610ff3e7816 */ /* 0x000fca0000000032 */
[----:B------:R-:W-:Y:S01]  /*0570*/  FADD.FTZ R50, R62, R61 ;  /* 0x0000003d3e327221 */ /* 0x000fe20000010000 */
[----:B------:R-:W-:-:S05]  /*0580*/  PRMT R61, RZ, 0x5410, R51 ;  /* 0x00005410ff3d7816 */ /* 0x000fca0000000033 */
[----:B------:R-:W-:-:S04]  /*0590*/  FADD.FTZ R63, R61, R50 ;  /* 0x000000323d3f7221 */ /* 0x000fc80000010000 */
[----:B------:R-:W-:Y:S01]  /*05a0*/  FADD.FTZ R50, R64, R63 ;  /* 0x0000003f40327221 */ /* 0x000fe20000010000 */
[----:B------:R-:W-:Y:S02]  /*05b0*/  PRMT R63, RZ, 0x5410, R52 ;  /* 0x00005410ff3f7816 */ /* 0x000fe40000000034 */
        /* <DEDUP_REMOVED lines=12> */
.L_x_993:
        /* <DEDUP_REMOVED lines=84> */
.L_x_994:
[----:B------:R-:W-:Y:S01]  /*0bc0*/  MOV R50, 0x3a800000 ;  /* 0x3a80000000327802 */ /* 0x000fe20000000f00 */
[----:B-1----:R-:W-:Y:S01]  /*0bd0*/  FADD.FTZ R69, R69, R72 ;  /* 0x0000004845457221 */ /* 0x002fe20000010000 */
[----:B------:R-:W-:Y:S01]  /*0be0*/  HFMA2.MMA R51, -RZ, RZ, 0, 2.384185791015625e-07 ;  /* 0x00000004ff337435 */ /* 0x000fe200000001ff */
[----:B0-----:R-:W0:Y:S02]  /*0bf0*/  S2R R72, SR_TID.X ;  /* 0x0000000000487919 */ /* 0x001e240000002100 */
[----:B------:R-:W-:-:S06]  /*0c00*/  FFMA.FTZ R50, R69, R50, c[0x0][0x1b0] ;  /* 0x00006c0045327623 */ /* 0x000fcc0000010032 */
[----:B------:R-:W1:Y:S01]  /*0c10*/  MUFU.RSQ R50, R50 ;  /* 0x0000003200327308 */ /* 0x000e620000001400 */
[----:B------:R-:W-:-:S05]  /*0c20*/  @!P0 IMAD.WIDE R70, R2, R51, c[0x0][0x180] ;  /* 0x0000600002468625 */ /* 0x000fca00078e0233 */
[----:B------:R2:W-:Y:S01]  /*0c30*/  @!P0 STG.E [R70.64], R68 ;  /* 0x0000004446008986 */ /* 0x0005e2000c101904 */
[----:B-1----:R-:W-:Y:S01]  /*0c40*/  FMUL.FTZ R3, R50, R3 ;  /* 0x0000000332037220 */ /* 0x002fe20000410000 */
[----:B0-----:R-:W-:Y:S01]  /*0c50*/  LOP3.LUT R69, R72, 0x1f, RZ, 0xc0, !PT ;  /* 0x0000001f48457812 */ /* 0x001fe200078ec0ff */
[C---:B------:R-:W-:Y:S02]  /*0c60*/  FMUL.FTZ R5, R50.reuse, R5 ;  /* 0x0000000532057220 */ /* 0x040fe40000410000 */
[C---:B------:R-:W-:Y:S02]  /*0c70*/  FMUL.FTZ R42, R50.reuse, R42 ;  /* 0x0000002a322a7220 */ /* 0x040fe40000410000 */
[C---:B--2---:R-:W-:Y:S01]  /*0c80*/  FMUL.FTZ R68, R50.reuse, R7 ;  /* 0x0000000732447220 */ /* 0x044fe20000410000 */
        /* <DEDUP_REMOVED lines=29> */
[C---:B------:R-:W-:Y:S01]  /*0e60*/  FMUL.FTZ R68, R50.reuse, R49 ;  /* 0x0000003132447220 */ /* 0x040fe20000410000 */
[----:B------:R-:W-:Y:S01]  /*0e70*/  F2FP.BF16.PACK_AB R43, RZ, R71 ;  /* 0x00000047ff2b723e */ /* 0x000fe200000010ff */
[C---:B------:R-:W-:Y:S01]  /*0e80*/  FMUL.FTZ R47, R50.reuse, R47 ;  /* 0x0000002f322f7220 */ /* 0x040fe20000410000 */
[----:B------:R-:W-:Y:S01]  /*0e90*/  F2FP.BF16.PACK_AB R4, RZ, R72 ;  /* 0x00000048ff04723e */ /* 0x000fe200000010ff */
        /* <DEDUP_REMOVED lines=25> */
[----:B------:R-:W-:Y:S01]  /*1030*/  F2FP.BF16.PACK_AB R63, RZ, R48 ;  /* 0x00000030ff3f723e */ /* 0x000fe200000010ff */
[----:B------:R-:W-:Y:S01]  /*1040*/  @!P0 IMAD.WIDE R48, R2, R51, c[0x0][0x188] ;  /* 0x0000620002308625 */ /* 0x000fe200078e0233 */
[----:B------:R-:W-:-:S02]  /*1050*/  F2FP.BF16.PACK_AB R64, RZ, R64 ;  /* 0x00000040ff40723e */ /* 0x000fc400000010ff */
[----:B------:R-:W-:Y:S01]  /*1060*/  F2FP.BF16.PACK_AB R72, RZ, R72 ;  /* 0x00000048ff48723e */ /* 0x000fe200000010ff */
[----:B------:R-:W-:Y:S01]  /*1070*/  IMAD R2, R51, c[0x0][0x160], R2 ;  /* 0x0000580033027a24 */ /* 0x000fe200078e0202 */
[----:B------:R-:W-:Y:S01]  /*1080*/  F2FP.BF16.PACK_AB R75, RZ, R75 ;  /* 0x0000004bff4b723e */ /* 0x000fe200000010ff */
[----:B------:R0:W-:Y:S01]  /*1090*/  @!P0 STG.E [R48.64], R50 ;  /* 0x0000003230008986 */ /* 0x0001e2000c101904 */
[----:B------:R-:W-:Y:S02]  /*10a0*/  F2FP.BF16.PACK_AB R66, RZ, R66 ;  /* 0x00000042ff42723e */ /* 0x000fe400000010ff */
[----:B------:R-:W-:Y:S02]  /*10b0*/  F2FP.BF16.PACK_AB R74, RZ, R74 ;  /* 0x0000004aff4a723e */ /* 0x000fe400000010ff */
[----:B------:R-:W-:Y:S02]  /*10c0*/  F2FP.BF16.PACK_AB R67, RZ, R67 ;  /* 0x00000043ff43723e */ /* 0x000fe400000010ff */
[----:B------:R-:W-:Y:S01]  /*10d0*/  PRMT R7, R7, 0x5410, R6 ;  /* 0x0000541007077816 */ /* 0x000fe20000000006 */
[----:B------:R-:W-:Y:S01]  /*10e0*/  HFMA2.BF16_V2 R6, R3, 1, 1, R22 ;  /* 0x3f803f8003067831 */ /* 0x000fe20000200016 */
        /* <DEDUP_REMOVED lines=25> */
[----:B------:R-:W-:Y:S01]  /*1280*/  MOV R73, 0x10 ;  /* 0x0000001000497802 */ /* 0x000fe20000000f00 */
[----:B------:R-:W-:Y:S01]  /*1290*/  HFMA2.BF16_V2 R57, R25, R64, -RZ.H0_H0 ;  /* 0x0000004019397231 */ /* 0x000fe200003400ff */
[C---:B------:R-:W-:Y:S01]  /*12a0*/  IADD3 R52, R0.reuse, 0x20, RZ ;  /* 0x0000002000347810 */ /* 0x040fe20007ffe0ff */
[----:B------:R-:W-:Y:S01]  /*12b0*/  HFMA2.BF16_V2 R58, R26, R75, -RZ.H0_H0 ;  /* 0x0000004b1a3a7231 */ /* 0x000fe200003400ff */
[C---:B------:R-:W-:Y:S01]  /*12c0*/  IADD3 R54, R0.reuse, 0x40, RZ ;  /* 0x0000004000367810 */ /* 0x040fe20007ffe0ff */
[----:B------:R-:W-:Y:S01]  /*12d0*/  HFMA2.BF16_V2 R59, R27, R74, -RZ.H0_H0 ;  /* 0x0000004a1b3b7231 */ /* 0x000fe200003400ff */
[C---:B------:R-:W-:Y:S01]  /*12e0*/  IADD3 R76, R0.reuse, 0x60, RZ ;  /* 0x00000060004c7810 */ /* 0x040fe20007ffe0ff */
        /* <DEDUP_REMOVED lines=26> */
.L_x_991:
[----:B------:R-:W-:Y:S05]  /*1490*/  EXIT ;  /* 0x000000000000794d */ /* 0x000fea0003800000 */
.L_x_989:
[----:B------:R-:W-:Y:S02]  /*14a0*/  MOV R71, 0x1 ;  /* 0x0000000100477802 */ /* 0x000fe40000000f00 */
[----:B------:R-:W-:Y:S02]  /*14b0*/  MOV R70, 0x1f ;  /* 0x0000001f00467802 */ /* 0x000fe40000000f00 */
[----:B------:R-:W-:Y:S02]  /*14c0*/  MOV R69, 0xffffffff ;  /* 0xffffffff00457802 */ /* 0x000fe40000000f00 */
[----:B------:R-:W-:Y:S02]  /*14d0*/  MOV R50, 0x14f0 ;  /* 0x000014f000327802 */ /* 0x000fe40000000f00 */
[----:B-----5:R-:W-:Y:S05]  /*14e0*/  CALL.REL.NOINC `($__internal_121_$__cuda_sm70_shflsync_bfly_p) ;  /* 0x0000078000007944 */ /* 0x020fea0003c00000 */
[----:B01----:R-:W-:Y:S05]  /*14f0*/  BRA `(.L_x_993) ;  /* 0xfffff18000007947 */ /* 0x003fea000383ffff */
.L_x_990:
[----:B------:R-:W-:Y:S01]  /*1500*/  HFMA2.MMA R71, -RZ, RZ, 0, 1.1920928955078125e-07 ;  /* 0x00000002ff477435 */ /* 0x000fe200000001ff */
[----:B------:R-:W-:Y:S02]  /*1510*/  MOV R70, 0x1f ;  /* 0x0000001f00467802 */ /* 0x000fe40000000f00 */
[----:B------:R-:W-:-:S02]  /*1520*/  MOV R69, 0xffffffff ;  /* 0xffffffff00457802 */ /* 0x000fc40000000f00 */
[----:B------:R-:W-:Y:S02]  /*1530*/  MOV R50, 0x1550 ;  /* 0x0000155000327802 */ /* 0x000fe40000000f00 */
[----:B-----5:R-:W-:Y:S05]  /*1540*/  CALL.REL.NOINC `($__internal_121_$__cuda_sm70_shflsync_bfly_p) ;  /* 0x0000072000007944 */ /* 0x020fea0003c00000 */
[----:B0-----:R-:W-:Y:S01]  /*1550*/  HFMA2.MMA R71, -RZ, RZ, 0, 2.384185791015625e-07 ;  /* 0x00000004ff477435 */ /* 0x001fe200000001ff */
[----:B-1----:R-:W-:Y:S01]  /*1560*/  FADD.FTZ R72, R72, R69 ;  /* 0x0000004548487221 */ /* 0x002fe20000010000 */
[----:B------:R-:W-:Y:S02]  /*1570*/  MOV R70, 0x1f ;  /* 0x0000001f00467802 */ /* 0x000fe40000000f00 */
[----:B------:R-:W-:Y:S02]  /*1580*/  MOV R69, 0xffffffff ;  /* 0xffffffff00457802 */ /* 0x000fe40000000f00 */
[----:B------:R-:W-:Y:S02]  /*1590*/  MOV R50, 0x15b0 ;  /* 0x000015b000327802 */ /* 0x000fe40000000f00 */
[----:B------:R-:W-:Y:S05]  /*15a0*/  CALL.REL.NOINC `($__internal_121_$__cuda_sm70_shflsync_bfly_p) ;  /* 0x000006c000007944 */ /* 0x000fea0003c00000 */
[----:B0-----:R-:W-:Y:S01]  /*15b0*/  HFMA2.MMA R71, -RZ, RZ, 0, 4.76837158203125e-07 ;  /* 0x00000008ff477435 */ /* 0x001fe200000001ff */
[----:B-1----:R-:W-:Y:S01]  /*15c0*/  FADD.FTZ R72, R72, R69 ;  /* 0x0000004548487221 */ /* 0x002fe20000010000 */
[----:B------:R-:W-:Y:S02]  /*15d0*/  MOV R70, 0x1f ;  /* 0x0000001f00467802 */ /* 0x000fe40000000f00 */
[----:B------:R-:W-:-:S02]  /*15e0*/  MOV R69, 0xffffffff ;  /* 0xffffffff00457802 */ /* 0x000fc40000000f00 */
[----:B------:R-:W-:Y:S02]  /*15f0*/  MOV R50, 0x1610 ;  /* 0x0000161000327802 */ /* 0x000fe40000000f00 */
[----:B------:R-:W-:Y:S05]  /*1600*/  CALL.REL.NOINC `($__internal_121_$__cuda_sm70_shflsync_bfly_p) ;  /* 0x0000066000007944 */ /* 0x000fea0003c00000 */
[----:B0-----:R-:W-:Y:S01]  /*1610*/  HFMA2.MMA R71, -RZ, RZ, 0, 9.5367431640625e-07 ;  /* 0x00000010ff477435 */ /* 0x001fe200000001ff */
[----:B-1----:R-:W-:Y:S01]  /*1620*/  FADD.FTZ R72, R72, R69 ;  /* 0x0000004548487221 */ /* 0x002fe20000010000 */
[----:B------:R-:W-:Y:S02]  /*1630*/  MOV R70, 0x1f ;  /* 0x0000001f00467802 */ /* 0x000fe40000000f00 */
[----:B------:R-:W-:Y:S02]  /*1640*/  MOV R69, 0xffffffff ;  /* 0xffffffff00457802 */ /* 0x000fe40000000f00 */
[----:B------:R-:W-:Y:S02]  /*1650*/  MOV R50, 0x1670 ;  /* 0x0000167000327802 */ /* 0x000fe40000000f00 */
[----:B------:R-:W-:Y:S05]  /*1660*/  CALL.REL.NOINC `($__internal_121_$__cuda_sm70_shflsync_bfly_p) ;  /* 0x0000060000007944 */ /* 0x000fea0003c00000 */
        /* <DEDUP_REMOVED lines=68> */
[----:B------:R-:W-:Y:S01]  /*1ab0*/  FFMA.FTZ R72, R55, R55, R50 ;  /* 0x0000003737487223 */ /* 0x000fe20000010032 */
[----:B------:R-:W-:Y:S02]  /*1ac0*/  MOV R50, 0x1ae0 ;  /* 0x00001ae000327802 */ /* 0x000fe40000000f00 */
[----:B------:R-:W-:Y:S05]  /*1ad0*/  CALL.REL.NOINC `($__internal_121_$__cuda_sm70_shflsync_bfly_p) ;  /* 0x0000019000007944 */ /* 0x000fea0003c00000 */
[----:B0-----:R-:W-:Y:S01]  /*1ae0*/  HFMA2.MMA R71, -RZ, RZ, 0, 1.1920928955078125e-07 ;  /* 0x00000002ff477435 */ /* 0x001fe200000001ff */
[----:B-1----:R-:W-:Y:S01]  /*1af0*/  FADD.FTZ R72, R72, R69 ;  /* 0x0000004548487221 */ /* 0x002fe20000010000 */
[----:B------:R-:W-:Y:S02]  /*1b00*/  MOV R70, 0x1f ;  /* 0x0000001f00467802 */ /* 0x000fe40000000f00 */
[----:B------:R-:W-:Y:S02]  /*1b10*/  MOV R69, 0xffffffff ;  /* 0xffffffff00457802 */ /* 0x000fe40000000f00 */
[----:B------:R-:W-:Y:S02]  /*1b20*/  MOV R50, 0x1b40 ;  /* 0x00001b4000327802 */ /* 0x000fe40000000f00 */
[----:B------:R-:W-:Y:S05]  /*1b30*/  CALL.REL.NOINC `($__internal_121_$__cuda_sm70_shflsync_bfly_p) ;  /* 0x0000013000007944 */ /* 0x000fea0003c00000 */
[----:B0-----:R-:W-:Y:S01]  /*1b40*/  HFMA2.MMA R71, -RZ, RZ, 0, 2.384185791015625e-07 ;  /* 0x00000004ff477435 */ /* 0x001fe200000001ff */
[----:B-1----:R-:W-:Y:S01]  /*1b50*/  FADD.FTZ R72, R72, R69 ;  /* 0x0000004548487221 */ /* 0x002fe20000010000 */
[----:B------:R-:W-:Y:S02]  /*1b60*/  MOV R70, 0x1f ;  /* 0x0000001f00467802 */ /* 0x000fe40000000f00 */
[----:B------:R-:W-:-:S02]  /*1b70*/  MOV R69, 0xffffffff ;  /* 0xffffffff00457802 */ /* 0x000fc40000000f00 */
[----:B------:R-:W-:Y:S02]  /*1b80*/  MOV R50, 0x1ba0 ;  /* 0x00001ba000327802 */ /* 0x000fe40000000f00 */
[----:B------:R-:W-:Y:S05]  /*1b90*/  CALL.REL.NOINC `($__internal_121_$__cuda_sm70_shflsync_bfly_p) ;  /* 0x000000d000007944 */ /* 0x000fea0003c00000 */
[----:B0-----:R-:W-:Y:S01]  /*1ba0*/  HFMA2.MMA R71, -RZ, RZ, 0, 4.76837158203125e-07 ;  /* 0x00000008ff477435 */ /* 0x001fe200000001ff */
[----:B-1----:R-:W-:Y:S01]  /*1bb0*/  FADD.FTZ R72, R72, R69 ;  /* 0x0000004548487221 */ /* 0x002fe20000010000 */
[----:B------:R-:W-:Y:S02]  /*1bc0*/  MOV R70, 0x1f ;  /* 0x0000001f00467802 */ /* 0x000fe40000000f00 */
[----:B------:R-:W-:Y:S02]  /*1bd0*/  MOV R69, 0xffffffff ;  /* 0xffffffff00457802 */ /* 0x000fe40000000f00 */
[----:B------:R-:W-:Y:S02]  /*1be0*/  MOV R50, 0x1c00 ;  /* 0x00001c0000327802 */ /* 0x000fe40000000f00 */
[----:B------:R-:W-:Y:S05]  /*1bf0*/  CALL.REL.NOINC `($__internal_121_$__cuda_sm70_shflsync_bfly_p) ;  /* 0x0000007000007944 */ /* 0x000fea0003c00000 */
[----:B0-----:R-:W-:Y:S01]  /*1c00*/  HFMA2.MMA R71, -RZ, RZ, 0, 9.5367431640625e-07 ;  /* 0x00000010ff477435 */ /* 0x001fe200000001ff */
[----:B-1----:R-:W-:Y:S01]  /*1c10*/  FADD.FTZ R72, R72, R69 ;  /* 0x0000004548487221 */ /* 0x002fe20000010000 */
[----:B------:R-:W-:Y:S02]  /*1c20*/  MOV R70, 0x1f ;  /* 0x0000001f00467802 */ /* 0x000fe40000000f00 */
[----:B------:R-:W-:-:S02]  /*1c30*/  MOV R69, 0xffffffff ;  /* 0xffffffff00457802 */ /* 0x000fc40000000f00 */
[----:B------:R-:W-:Y:S02]  /*1c40*/  MOV R50, 0x1c60 ;  /* 0x00001c6000327802 */ /* 0x000fe40000000f00 */
[----:B------:R-:W-:Y:S05]  /*1c50*/  CALL.REL.NOINC `($__internal_121_$__cuda_sm70_shflsync_bfly_p) ;  /* 0x0000001000007944 */ /* 0x000fea0003c00000 */
[----:B01----:R-:W-:Y:S05]  /*1c60*/  BRA `(.L_x_994) ;  /* 0xffffef5000007947 */ /* 0x003fea000383ffff */
        .weak           $__internal_121_$__cuda_sm70_shflsync_bfly_p
        .type           $__internal_121_$__cuda_sm70_shflsync_bfly_p,@function
        .size           $__internal_121_$__cuda_sm70_shflsync_bfly_p,(.L_x_1170 - $__internal_121_$__cuda_sm70_shflsync_bfly_p)
$__internal_121_$__cuda_sm70_shflsync_bfly_p:
[----:B------:R-:W-:Y:S01]  /*1c70*/  HFMA2.MMA R51, -RZ, RZ, 0, 0 ;  /* 0x00000000ff337435 */ /* 0x000fe200000001ff */
[----:B------:R-:W-:Y:S04]  /*1c80*/  WARPSYNC R69 ;  /* 0x0000004500007348 */ /* 0x000fe80003800000 */
[----:B------:R0:W1:Y:S01]  /*1c90*/  SHFL.BFLY PT, R69, R72, R71, R70 ;  /* 0x0c00004748457389 */ /* 0x00006200000e0046 */
[----:B------:R-:W-:Y:S05]  /*1ca0*/  RET.REL.NODEC R50 `(_ZN10layer_norm13ln_fwd_kernelINS_13Kernel_traitsI13__nv_bfloat16S2_S2_fjLj1024ELj1ELj4ELj1ELj16ENS_18Kernel_traits_baseILj1024ES2_S2_S2_fjLj128EEEEEEEvNS_9FwdParamsE) ;  /* 0xffffe35032007950 */ /* 0x000fea0003c3ffff */
.L_x_995:
        /* <DEDUP_REMOVED lines=13> */
.L_x_1170:


//--------------------- .text._ZN10layer_norm13ln_fwd_kernelINS_13Kernel_traitsI6__halffS2_fjLj1024ELj1ELj4ELj1ELj16ENS_18Kernel_traits_baseILj1024ES2_fS2_fjLj128EEEEEEEvNS_9FwdParamsE --------------------------
	.section	.text._ZN10layer_norm13ln_fwd_kernelINS_13Kernel_traitsI6__halffS2_fjLj1024ELj1ELj4ELj1ELj16ENS_18Kernel_traits_baseILj1024ES2_fS2_fjLj128EEEEEEEvNS_9FwdParamsE,"ax",@progbits
	.sectioninfo	@"SHI_REGISTERS=79"
	.align	128
        .global         _ZN10layer_norm13ln_fwd_kernelINS_13Kernel_traitsI6__halffS2_fjLj1024ELj1ELj4ELj1ELj16ENS_18Kernel_traits_baseILj1024ES2_fS2_fjLj128EEEEEEEvNS_9FwdParamsE
        .type           _ZN10layer_norm13ln_fwd_kernelINS_13Kernel_traitsI6__halffS2_fjLj1024ELj1ELj4ELj1ELj16ENS_18Kernel_traits_baseILj1024ES2_fS2_fjLj128EEEEEEEvNS_9FwdParamsE,@function
        .size           _ZN10layer_norm13ln_fwd_kernelINS_13Kernel_traitsI6__halffS2_fjLj1024ELj1ELj4ELj1ELj16ENS_18Kernel_traits_baseILj1024ES2_fS2_fjLj128EEEEEEEvNS_9FwdParamsE,(.L_x_1171 - _ZN10layer_norm13ln_fwd_kernelINS_13Kernel_traitsI6__halffS2_fjLj1024ELj1ELj4ELj1ELj16ENS_18Kernel_traits_baseILj1024ES2_fS2_fjLj128EEEEEEEvNS_9FwdParamsE)
        .other          _ZN10layer_norm13ln_fwd_kernelINS_13Kernel_traitsI6__halffS2_fjLj1024ELj1ELj4ELj1ELj16ENS_18Kernel_traits_baseILj1024ES2_fS2_fjLj128EEEEEEEvNS_9FwdParamsE,@"STO_CUDA_ENTRY STV_DEFAULT"
_ZN10layer_norm13ln_fwd_kernelINS_13Kernel_traitsI6__halffS2_fjLj1024ELj1ELj4ELj1ELj16ENS_18Kernel_traits_baseILj1024ES2_fS2_fjLj128EEEEEEEvNS_9FwdParamsE:
.text._ZN10layer_norm13ln_fwd_kernelINS_13Kernel_traitsI6__halffS2_fjLj1024ELj1ELj4ELj1ELj16ENS_18Kernel_traits_baseILj1024ES2_fS2_fjLj128EEEEEEEvNS_9FwdParamsE:
        /* <DEDUP_REMOVED lines=30> */
.L_x_999:
        /* <DEDUP_REMOVED lines=61> */
.L_x_1000:
        /* <DEDUP_REMOVED lines=84> */
.L_x_1001:
[----:B------:R-:W-:Y:S01]  /*0af0*/  MOV R73, 0x3a800000 ;  /* 0x3a80000000497802 */ /* 0x000fe20000000f00 */
[----:B01----:R-:W-:Y:S01]  /*0b00*/  FADD.FTZ R74, R5, R74 ;  /* 0x0000004a054a7221 */ /* 0x003fe20000010000 */
[----:B------:R-:W-:Y:S01]  /*0b10*/  HFMA2.MMA R5, -RZ, RZ, 0, 2.384185791015625e-07 ;  /* 0x00000004ff057435 */ /* 0x000fe200000001ff */
[--C-:B-----5:R-:W-:Y:S02]  /*0b20*/  SHF.R.U32.HI R72, RZ, 0x10, R57.reuse ;  /* 0x00000010ff487819 */ /* 0x120fe40000011639 */
[----:B------:R-:W-:Y:S01]  /*0b30*/  FFMA.FTZ R73, R74, R73, c[0x0][0x1b0] ;  /* 0x00006c004a497623 */ /* 0x000fe20000010049 */
[----:B------:R-:W-:Y:S02]  /*0b40*/  SHF.R.U64 R75, R56, 0x10, R57 ;  /* 0x00000010384b7819 */ /* 0x000fe40000001239 */
[----:B------:R-:W-:Y:S02]  /*0b50*/  SHF.R.U64 R76, R8, 0x10, R9 ;  /* 0x00000010084c7819 */ /* 0x000fe40000001209 */
[----:B------:R-:W-:Y:S01]  /*0b60*/  SHF.R.U32.HI R74, RZ, 0x10, R7 ;  /* 0x00000010ff4a7819 */ /* 0x000fe20000011607 */
[----:B------:R-:W0:Y:S01]  /*0b70*/  MUFU.RSQ R73, R73 ;  /* 0x0000004900497308 */ /* 0x000e220000001400 */
[----:B------:R-:W-:-:S04]  /*0b80*/  @!P0 IMAD.WIDE R16, R0, R5, c[0x0][0x180] ;  /* 0x0000600000108625 */ /* 0x000fc800078e0205 */
[----:B------:R-:W-:Y:S01]  /*0b90*/  @!P0 IMAD.WIDE R70, R0, R5, c[0x0][0x188] ;  /* 0x0000620000468625 */ /* 0x000fe200078e0205 */
[----:B------:R1:W-:Y:S03]  /*0ba0*/  @!P0 STG.E [R16.64], R2 ;  /* 0x0000000210008986 */ /* 0x0003e6000c101904 */
[C---:B0-----:R-:W-:Y:S01]  /*0bb0*/  FMUL.FTZ R4, R73.reuse, R4 ;  /* 0x0000000449047220 */ /* 0x041fe20000410000 */
[----:B------:R0:W-:Y:S01]  /*0bc0*/  @!P0 STG.E [R70.64], R73 ;  /* 0x0000004946008986 */ /* 0x0001e2000c101904 */
[----:B-1----:R-:W-:Y:S01]  /*0bd0*/  SHF.R.U64 R2, R54, 0x10, R55 ;  /* 0x0000001036027819 */ /* 0x002fe20000001237 */
        /* <DEDUP_REMOVED lines=8> */
[----:B------:R-:W-:Y:S01]  /*0c60*/  HFMA2 R4, R17.H0_H0, R4.H0_H0, R2.H0_H0 ;  /* 0x2000000411047231 */ /* 0x000fe20000040802 */
[----:B------:R-:W-:Y:S01]  /*0c70*/  SHF.R.U64 R17, R10, 0x10, R11 ;  /* 0x000000100a117819 */ /* 0x000fe2000000120b */
[C---:B------:R-:W-:Y:S01]  /*0c80*/  FMUL.FTZ R37, R73.reuse, R37 ;  /* 0x0000002549257220 */ /* 0x040fe20000410000 */
[--C-:B0-----:R-:W-:Y:S01]  /*0c90*/  SHF.R.U64 R70, R58, 0x10, R59.reuse ;  /* 0x000000103a467819 */ /* 0x101fe2000000123b */
[C---:B------:R-:W-:Y:S01]  /*0ca0*/  FMUL.FTZ R21, R73.reuse, R21 ;  /* 0x0000001549157220 */ /* 0x040fe20000410000 */
[----:B------:R-:W-:Y:S01]  /*0cb0*/  SHF.R.U32.HI R2, RZ, 0x10, R59 ;  /* 0x00000010ff027819 */ /* 0x000fe2000001163b */
[C---:B------:R-:W-:Y:S01]  /*0cc0*/  FMUL.FTZ R45, R73.reuse, R45 ;  /* 0x0000002d492d7220 */ /* 0x040fe20000410000 */
        /* <DEDUP_REMOVED lines=12> */
[----:B------:R-:W-:Y:S01]  /*0d90*/  F2FP.PACK_AB R37, RZ, R37 ;  /* 0x00000025ff25723e */ /* 0x000fe200000000ff */
[C---:B------:R-:W-:Y:S01]  /*0da0*/  FMUL.FTZ R18, R73.reuse, R18 ;  /* 0x0000001249127220 */ /* 0x040fe20000410000 */
[----:B------:R-:W-:Y:S01]  /*0db0*/  SHF.R.U64 R2, R64, 0x10, R65 ;  /* 0x0000001040027819 */ /* 0x000fe20000001241 */
[C---:B------:R-:W-:Y:S01]  /*0dc0*/  FMUL.FTZ R19, R73.reuse, R19 ;  /* 0x0000001349137220 */ /* 0x040fe20000410000 */
[----:B------:R-:W-:Y:S01]  /*0dd0*/  SHF.R.U64 R16, R48, 0x10, R49 ;  /* 0x0000001030107819 */ /* 0x000fe20000001231 */
        /* <DEDUP_REMOVED lines=35> */
[----:B------:R-:W-:Y:S01]  /*1010*/  LOP3.LUT R4, R4, 0xffff, RZ, 0xc0, !PT ;  /* 0x0000ffff04047812 */ /* 0x000fe200078ec0ff */
[----:B------:R-:W-:Y:S01]  /*1020*/  FMUL.FTZ R42, R73, R42 ;  /* 0x0000002a492a7220 */ /* 0x000fe20000410000 */
[----:B------:R-:W-:Y:S01]  /*1030*/  PRMT R17, R25, 0x7610, R17 ;  /* 0x0000761019117816 */ /* 0x000fe20000000011 */
[C---:B------:R-:W-:Y:S01]  /*1040*/  FMUL.FTZ R44, R73.reuse, R44 ;  /* 0x0000002c492c7220 */ /* 0x040fe20000410000 */
[----:B------:R-:W-:Y:S01]  /*1050*/  F2FP.PACK_AB R43, RZ, R43 ;  /* 0x0000002bff2b723e */ /* 0x000fe200000000ff */
[----:B------:R-:W-:Y:S01]  /*1060*/  FMUL.FTZ R46, R73, R46 ;  /* 0x0000002e492e7220 */ /* 0x000fe20000410000 */
        /* <DEDUP_REMOVED lines=8> */
[----:B------:R-:W-:Y:S01]  /*10f0*/  LOP3.LUT R21, R21, 0xffff, RZ, 0xc0, !PT ;  /* 0x0000ffff15157812 */ /* 0x000fe200078ec0ff */
[----:B------:R-:W-:Y:S01]  /*1100*/  HFMA2 R22, R9.H0_H0, R22.H0_H0, R57.H0_H0 ;  /* 0x2000001609167231 */ /* 0x000fe20000040839 */
[----:B------:R-:W-:Y:S01]  /*1110*/  SHF.L.U32 R2, R4, 0x10, RZ ;  /* 0x0000001004027819 */ /* 0x000fe200000006ff */
[----:B------:R-:W-:Y:S01]  /*1120*/  HFMA2 R43, R71.H0_H0, R43.H0_H0, R72.H0_H0 ;  /* 0x2000002b472b7231 */ /* 0x000fe20000040848 */
[----:B------:R-:W-:Y:S01]  /*1130*/  LOP3.LUT R17, R17, 0xffff, RZ, 0xc0, !PT ;  /* 0x0000ffff11117812 */ /* 0x000fe200078ec0ff */
[----:B------:R-:W-:Y:S01]  /*1140*/  HFMA2 R24, R10.H0_H0, R24.H0_H0, R58.H0_H0 ;  /* 0x200000180a187231 */ /* 0x000fe2000004083a */
[----:B------:R-:W-:-:S02]  /*1150*/  F2FP.PACK_AB R29, RZ, R29 ;  /* 0x0000001dff1d723e */ /* 0x000fc400000000ff */
[----:B------:R-:W-:Y:S02]  /*1160*/  SHF.R.U64 R73, R60, 0x10, R61 ;  /* 0x000000103c497819 */ /* 0x000fe4000000123d */
[----:B------:R-:W-:Y:S02]  /*1170*/  SHF.R.U64 R74, R12, 0x10, R13 ;  /* 0x000000100c4a7819 */ /* 0x000fe4000000120d */
[C---:B------:R-:W-:Y:S02]  /*1180*/  SHF.L.U32 R25, R21.reuse, 0x10, RZ ;  /* 0x0000001015197819 */ /* 0x040fe400000006ff */
[----:B------:R-:W-:Y:S01]  /*1190*/  SHF.L.U64.HI R71, R21, 0x10, RZ ;  /* 0x0000001015477819 */ /* 0x000fe200000102ff */
[----:B------:R-:W-:Y:S01]  /*11a0*/  HFMA2 R29, R74.H0_H0, R29.H0_H0, R73.H0_H0 ;  /* 0x2000001d4a1d7231 */ /* 0x000fe20000040849 */
[----:B------:R-:W-:Y:S02]  /*11b0*/  LOP3.LUT R2, R2, 0xffff, R3, 0xf8, !PT ;  /* 0x0000ffff02027812 */ /* 0x000fe400078ef803 */
[----:B------:R-:W-:-:S02]  /*11c0*/  SHF.L.U32 R21, R17, 0x10, RZ ;  /* 0x0000001011157819 */ /* 0x000fc400000006ff */
[----:B------:R-:W-:Y:S02]  /*11d0*/  F2FP.PACK_AB R20, RZ, R20 ;  /* 0x00000014ff14723e */ /* 0x000fe400000000ff */
[----:B------:R-:W-:Y:S02]  /*11e0*/  LOP3.LUT R3, R18, 0xffff, RZ, 0xc0, !PT ;  /* 0x0000ffff12037812 */ /* 0x000fe400078ec0ff */
[----:B------:R-:W-:Y:S01]  /*11f0*/  SHF.L.U64.HI R4, R4, 0x10, RZ ;  /* 0x0000001004047819 */ /* 0x000fe200000102ff */
[----:B------:R-:W-:Y:S01]  /*1200*/  HFMA2 R20, R8.H0_H0, R20.H0_H0, R56.H0_H0 ;  /* 0x2000001408147231 */ /* 0x000fe20000040838 */
[----:B------:R-:W-:Y:S02]  /*1210*/  F2FP.PACK_AB R30, RZ, R30 ;  /* 0x0000001eff1e723e */ /* 0x000fe400000000ff */
        /* <DEDUP_REMOVED lines=8> */
[----:B------:R-:W-:Y:S02]  /*12a0*/  PRMT R24, R33, 0x7610, R24 ;  /* 0x0000761021187816 */ /* 0x000fe40000000018 */
[----:B------:R-:W-:Y:S02]  /*12b0*/  LOP3.LUT R4, R22, 0xffff0000, R71, 0xf8, !PT ;  /* 0xffff000016047812 */ /* 0x000fe400078ef847 */
[----:B------:R-:W-:-:S02]  /*12c0*/  F2FP.PACK_AB R32, RZ, R32 ;  /* 0x00000020ff20723e */ /* 0x000fc400000000ff */
[----:B------:R-:W-:Y:S02]  /*12d0*/  LOP3.LUT R22, R29, 0xffff, RZ, 0xc0, !PT ;  /* 0x0000ffff1d167812 */ /* 0x000fe400078ec0ff */
[----:B------:R-:W-:Y:S01]  /*12e0*/  F2FP.PACK_AB R41, RZ, R41 ;  /* 0x00000029ff29723e */ /* 0x000fe200000000ff */
[----:B------:R-:W-:Y:S01]  /*12f0*/  HFMA2 R32, R14.H0_H0, R32.H0_H0, R62.H0_H0 ;  /* 0x200000200e207231 */ /* 0x000fe2000004083e */
[----:B------:R-:W-:Y:S02]  /*1300*/  SHF.R.U64 R75, R66, 0x10, R67 ;  /* 0x00000010424b7819 */ /* 0x000fe40000001243 */
[----:B------:R-:W-:Y:S02]  /*1310*/  SHF.R.U64 R76, R50, 0x10, R51 ;  /* 0x00000010324c7819 */ /* 0x000fe40000001233 */
[----:B------:R-:W-:Y:S02]  /*1320*/  LOP3.LUT R24, R24, 0xffff, RZ, 0xc0, !PT ;  /* 0x0000ffff18187812 */ /* 0x000fe400078ec0ff */
[----:B------:R-:W-:Y:S01]  /*1330*/  F2FP.PACK_AB R26, RZ, R26 ;  /* 0x0000001aff1a723e */ /* 0x000fe200000000ff */
[----:B------:R-:W-:Y:S01]  /*1340*/  HFMA2 R41, R76.H0_H0, R41.H0_H0, R75.H0_H0 ;  /* 0x200000294c297231 */ /* 0x000fe2000004084b */
[----:B------:R-:W-:-:S02]  /*1350*/  LOP3.LUT R16, R25, 0xffff, R20, 0xf8, !PT ;  /* 0x0000ffff19107812 */ /* 0x000fc400078ef814 */
[----:B------:R-:W-:Y:S01]  /*1360*/  SHF.L.U32 R29, R22, 0x10, RZ ;  /* 0x00000010161d7819 */ /* 0x000fe200000006ff */
[----:B------:R-:W-:Y:S01]  /*1370*/  HFMA2 R26, R11.H0_H0, R26.H0_H0, R59.H0_H0 ;  /* 0x2000001a0b1a7231 */ /* 0x000fe2000004083b */
[----:B------:R-:W-:Y:S02]  /*1380*/  LOP3.LUT R21, R30, 0xffff, RZ, 0xc0, !PT ;  /* 0x0000ffff1e157812 */ /* 0x000fe400078ec0ff */
[----:B------:R-:W-:Y:S02]  /*1390*/  SHF.L.U64.HI R20, R17, 0x10, RZ ;  /* 0x0000001011147819 */ /* 0x000fe400000102ff */
[----:B------:R-:W-:Y:S02]  /*13a0*/  SHF.L.U64.HI R22, R22, 0x10, RZ ;  /* 0x0000001016167819 */ /* 0x000fe400000102ff */
[----:B------:R-:W-:Y:S02]  /*13b0*/  SHF.L.U32 R17, R24, 0x10, RZ ;  /* 0x0000001018117819 */ /* 0x000fe400000006ff */
[----:B------:R-:W-:-:S02]  /*13c0*/  F2FP.PACK_AB R28, RZ, R28 ;  /* 0x0000001cff1c723e */ /* 0x000fc400000000ff */
[----:B------:R-:W-:Y:S02]  /*13d0*/  F2FP.PACK_AB R38, RZ, R38 ;  /* 0x00000026ff26723e */ /* 0x000fe400000000ff */
[----:B------:R-:W-:Y:S01]  /*13e0*/  LOP3.LUT R21, R21, 0xffff0000, R22, 0xf8, !PT ;  /* 0xffff000015157812 */ /* 0x000fe200078ef816 */
[----:B------:R-:W-:Y:S01]  /*13f0*/  HFMA2 R28, R12.H0_H0, R28.H0_H0, R60.H0_H0 ;  /* 0x2000001c0c1c7231 */ /* 0x000fe2000004083c */
[----:B------:R-:W-:Y:S01]  /*1400*/  LOP3.LUT R22, R17, 0xffff, R32, 0xf8, !PT ;  /* 0x0000ffff11167812 */ /* 0x000fe200078ef820 */
[----:B------:R-:W-:Y:S01]  /*1410*/  HFMA2 R38, R49.H0_H0, R38.H0_H0, R65.H0_H0 ;  /* 0x2000002631267231 */ /* 0x000fe20000040841 */
[----:B------:R-:W-:Y:S02]  /*1420*/  PRMT R17, R41, 0x7610, R17 ;  /* 0x0000761029117816 */ /* 0x000fe40000000011 */
[----:B------:R-:W-:Y:S02]  /*1430*/  LOP3.LUT R25, R26, 0xffff, RZ, 0xc0, !PT ;  /* 0x0000ffff1a197812 */ /* 0x000fe400078ec0ff */
[----:B------:R-:W-:-:S02]  /*1440*/  F2FP.PACK_AB R40, RZ, R40 ;  /* 0x00000028ff28723e */ /* 0x000fc400000000ff */
[----:B------:R-:W-:Y:S02]  /*1450*/  LOP3.LUT R26, R37, 0xffff, RZ, 0xc0, !PT ;  /* 0x0000ffff251a7812 */ /* 0x000fe400078ec0ff */
[----:B------:R-:W-:Y:S01]  /*1460*/  LOP3.LUT R17, R17, 0xffff, RZ, 0xc0, !PT ;  /* 0x0000ffff11117812 */ /* 0x000fe200078ec0ff */
[----:B------:R-:W-:Y:S01]  /*1470*/  HFMA2 R40, R50.H0_H0, R40.H0_H0, R66.H0_H0 ;  /* 0x2000002832287231 */ /* 0x000fe20000040842 */
        /* <DEDUP_REMOVED lines=9> */
[----:B------:R-:W-:Y:S02]  /*1510*/  F2FP.PACK_AB R34, RZ, R34 ;  /* 0x00000022ff22723e */ /* 0x000fe400000000ff */
[----:B------:R-:W-:-:S02]  /*1520*/  F2FP.PACK_AB R42, RZ, R42 ;  /* 0x0000002aff2a723e */ /* 0x000fc400000000ff */
[----:B------:R-:W-:Y:S01]  /*1530*/  F2FP.PACK_AB R44, RZ, R44 ;  /* 0x0000002cff2c723e */ /* 0x000fe200000000ff */
[----:B------:R-:W-:Y:S01]  /*1540*/  HFMA2 R34, R15.H0_H0, R34.H0_H0, R63.H0_H0 ;  /* 0x200000220f227231 */ /* 0x000fe2000004083f */
[----:B------:R-:W-:Y:S01]  /*1550*/  SHF.L.U64.HI R41, R24, 0x10, RZ ;  /* 0x0000001018297819 */ /* 0x000fe200000102ff */
[----:B------:R-:W-:Y:S01]  /*1560*/  HFMA2 R42, R51.H0_H0, R42.H0_H0, R67.H0_H0 ;  /* 0x2000002a332a7231 */ /* 0x000fe20000040843 */
[----:B------:R-:W-:Y:S01]  /*1570*/  F2FP.PACK_AB R36, RZ, R36 ;  /* 0x00000024ff24723e */ /* 0x000fe200000000ff */
[----:B------:R-:W-:Y:S01]  /*1580*/  HFMA2 R44, R52.H0_H0, R44.H0_H0, R68.H0_H0 ;  /* 0x2000002c342c7231 */ /* 0x000fe20000040844 */
[----:B------:R-:W-:Y:S02]  /*1590*/  LOP3.LUT R30, R34, 0xffff, RZ, 0xc0, !PT ;  /* 0x0000ffff221e7812 */ /* 0x000fe400078ec0ff */
[----:B------:R-:W-:Y:S01]  /*15a0*/  LOP3.LUT R45, R45, 0xffff, RZ, 0xc0, !PT ;  /* 0x0000ffff2d2d7812 */ /* 0x000fe200078ec0ff */
[----:B------:R-:W-:Y:S01]  /*15b0*/  HFMA2 R36, R48.H0_H0, R36.H0_H0, R64.H0_H0 ;  /* 0x2000002430247231 */ /* 0x000fe20000040840 */
[----:B------:R-:W-:-:S02]  /*15c0*/  F2FP.PACK_AB R39, RZ, R39 ;  /* 0x00000027ff27723e */ /* 0x000fc400000000ff */
[----:B------:R-:W-:Y:S02]  /*15d0*/  F2FP.PACK_AB R46, RZ, R46 ;  /* 0x0000002eff2e723e */ /* 0x000fe400000000ff */
[----:B------:R-:W-:Y:S02]  /*15e0*/  SHF.R.U32.HI R73, RZ, 0x10, R65 ;  /* 0x00000010ff497819 */ /* 0x000fe40000011641 */
[----:B------:R-:W-:Y:S01]  /*15f0*/  SHF.R.U32.HI R74, RZ, 0x10, R49 ;  /* 0x00000010ff4a7819 */ /* 0x000fe20000011631 */
[----:B------:R-:W-:Y:S01]  /*1600*/  HFMA2 R46, R53.H0_H0, R46.H0_H0, R69.H0_H0 ;  /* 0x2000002e352e7231 */ /* 0x000fe20000040845 */
[----:B------:R-:W-:Y:S02]  /*1610*/  LOP3.LUT R30, R30, 0xffff0000, R41, 0xf8, !PT ;  /* 0xffff00001e1e7812 */ /* 0x000fe400078ef829 */
[----:B------:R-:W-:Y:S01]  /*1620*/  SHF.L.U64.HI R41, R17, 0x10, RZ ;  /* 0x0000001011297819 */ /* 0x000fe200000102ff */
[----:B------:R-:W-:Y:S01]  /*1630*/  HFMA2 R39, R74.H0_H0, R39.H0_H0, R73.H0_H0 ;  /* 0x200000274a277231 */ /* 0x000fe20000040849 */
[----:B------:R-:W-:-:S02]  /*1640*/  SHF.L.U32 R17, R45, 0x10, RZ ;  /* 0x000000102d117819 */ /* 0x000fc400000006ff */
[----:B------:R-:W-:Y:S02]  /*1650*/  LOP3.LUT R23, R23, 0xffff, RZ, 0xc0, !PT ;  /* 0x0000ffff17177812 */ /* 0x000fe400078ec0ff */
[----:B------:R-:W-:Y:S02]  /*1660*/  LOP3.LUT R34, R42, 0xffff, RZ, 0xc0, !PT ;  /* 0x0000ffff2a227812 */ /* 0x000fe400078ec0ff */
        /* <DEDUP_REMOVED lines=51> */
.L_x_998:
[----:B------:R-:W-:Y:S05]  /*19a0*/  EXIT ;  /* 0x000000000000794d */ /* 0x000fea0003800000 */
.L_x_996:
[----:B------:R-:W-:Y:S02]  /*19b0*/  MOV R73, 0x1 ;  /* 0x0000000100497802 */ /* 0x000fe40000000f00 */
[----:B------:R-:W-:-:S02]  /*19c0*/  MOV R72, 0x1f ;  /* 0x0000001f00487802 */ /* 0x000fc40000000f00 */
[----:B------:R-:W-:Y:S02]  /*19d0*/  MOV R5, 0xffffffff ;  /* 0xffffffff00057802 */ /* 0x000fe40000000f00 */
[----:B------:R-:W-:Y:S02]  /*19e0*/  MOV R70, 0x1a00 ;  /* 0x00001a0000467802 */ /* 0x000fe40000000f00 */
[----:B-----5:R-:W-:Y:S05]  /*19f0*/  CALL.REL.NOINC `($__internal_122_$__cuda_sm70_shflsync_bfly_p) ;  /* 0x0000078000007944 */ /* 0x020fea0003c00000 */
[----:B01----:R-:W-:Y:S05]  /*1a00*/  BRA `(.L_x_1000) ;  /* 0xffffeba000007947 */ /* 0x003fea000383ffff */
.L_x_997:
[----:B------:R-:W-:Y:S01]  /*1a10*/  HFMA2.MMA R73, -RZ, RZ, 0, 1.1920928955078125e-07 ;  /* 0x00000002ff497435 */ /* 0x000fe200000001ff */
[----:B------:R-:W-:Y:S02]  /*1a20*/  MOV R72, 0x1f ;  /* 0x0000001f00487802 */ /* 0x000fe40000000f00 */
[----:B------:R-:W-:Y:S02]  /*1a30*/  MOV R5, 0xffffffff ;  /* 0xffffffff00057802 */ /* 0x000fe40000000f00 */
[----:B------:R-:W-:Y:S02]  /*1a40*/  MOV R70, 0x1a60 ;  /* 0x00001a6000467802 */ /* 0x000fe40000000f00 */
[----:B-----5:R-:W-:Y:S05]  /*1a50*/  CALL.REL.NOINC `($__internal_122_$__cuda_sm70_shflsync_bfly_p) ;  /* 0x0000072000007944 */ /* 0x020fea0003c00000 */
[----:B0-----:R-:W-:Y:S01]  /*1a60*/  HFMA2.MMA R73, -RZ, RZ, 0, 2.384185791015625e-07 ;  /* 0x00000004ff497435 */ /* 0x001fe200000001ff */
[----:B-1----:R-:W-:Y:S01]  /*1a70*/  FADD.FTZ R74, R74, R5 ;  /* 0x000000054a4a7221 */ /* 0x002fe20000010000 */
[----:B------:R-:W-:Y:S02]  /*1a80*/  MOV R72, 0x1f ;  /* 0x0000001f00487802 */ /* 0x000fe40000000f00 */
[----:B------:R-:W-:-:S02]  /*1a90*/  MOV R5, 0xffffffff ;  /* 0xffffffff00057802 */ /* 0x000fc40000000f00 */
[----:B------:R-:W-:Y:S02]  /*1aa0*/  MOV R70, 0x1ac0 ;  /* 0x00001ac000467802 */ /* 0x000fe40000000f00 */
[----:B------:R-:W-:Y:S05]  /*1ab0*/  CALL.REL.NOINC `($__internal_122_$__cuda_sm70_shflsync_bfly_p) ;  /* 0x000006c000007944 */ /* 0x000fea0003c00000 */
[----:B0-----:R-:W-:Y:S01]  /*1ac0*/  HFMA2.MMA R73, -RZ, RZ, 0, 4.76837158203125e-07 ;  /* 0x00000008ff497435 */ /* 0x001fe200000001ff */
[----:B-1----:R-:W-:Y:S01]  /*1ad0*/  FADD.FTZ R74, R74, R5 ;  /* 0x000000054a4a7221 */ /* 0x002fe20000010000 */
[----:B------:R-:W-:Y:S02]  /*1ae0*/  MOV R72, 0x1f ;  /* 0x0000001f00487802 */ /* 0x000fe40000000f00 */
[----:B------:R-:W-:Y:S02]  /*1af0*/  MOV R5, 0xffffffff ;  /* 0xffffffff00057802 */ /* 0x000fe40000000f00 */
[----:B------:R-:W-:Y:S02]  /*1b00*/  MOV R70, 0x1b20 ;  /* 0x00001b2000467802 */ /* 0x000fe40000000f00 */
[----:B------:R-:W-:Y:S05]  /*1b10*/  CALL.REL.NOINC `($__internal_122_$__cuda_sm70_shflsync_bfly_p) ;  /* 0x0000066000007944 */ /* 0x000fea0003c00000 */
[----:B0-----:R-:W-:Y:S01]  /*1b20*/  HFMA2.MMA R73, -RZ, RZ, 0, 9.5367431640625e-07 ;  /* 0x00000010ff497435 */ /* 0x001fe200000001ff */
[----:B-1----:R-:W-:Y:S01]  /*1b30*/  FADD.FTZ R74, R74, R5 ;  /* 0x000000054a4a7221 */ /* 0x002fe20000010000 */
[----:B------:R-:W-:Y:S02]  /*1b40*/  MOV R72, 0x1f ;  /* 0x0000001f00487802 */ /* 0x000fe40000000f00 */
[----:B------:R-:W-:-:S02]  /*1b50*/  MOV R5, 0xffffffff ;  /* 0xffffffff00057802 */ /* 0x000fc40000000f00 */
[----:B------:R-:W-:Y:S02]  /*1b60*/  MOV R70, 0x1b80 ;  /* 0x00001b8000467802 */ /* 0x000fe40000000f00 */
[----:B------:R-:W-:Y:S05]  /*1b70*/  CALL.REL.NOINC `($__internal_122_$__cuda_sm70_shflsync_bfly_p) ;  /* 0x0000060000007944 */ /* 0x000fea0003c00000 */
        /* <DEDUP_REMOVED lines=70> */
[----:B------:R-:W-:Y:S05]  /*1fe0*/  CALL.REL.NOINC `($__internal_122_$__cuda_sm70_shflsync_bfly_p) ;  /* 0x0000019000007944 */ /* 0x000fea0003c00000 */
[----:B0-----:R-:W-:Y:S01]  /*1ff0*/  HFMA2.MMA R73, -RZ, RZ, 0, 1.1920928955078125e-07 ;  /* 0x00000002ff497435 */ /* 0x001fe200000001ff */
[----:B-1----:R-:W-:Y:S01]  /*2000*/  FADD.FTZ R74, R74, R5 ;  /* 0x000000054a4a7221 */ /* 0x002fe20000010000 */
[----:B------:R-:W-:Y:S02]  /*2010*/  MOV R72, 0x1f ;  /* 0x0000001f00487802 */ /* 0x000fe40000000f00 */
[----:B------:R-:W-:Y:S02]  /*2020*/  MOV R5, 0xffffffff ;  /* 0xffffffff00057802 */ /* 0x000fe40000000f00 */
[----:B------:R-:W-:Y:S02]  /*2030*/  MOV R70, 0x2050 ;  /* 0x0000205000467802 */ /* 0x000fe40000000f00 */
[----:B------:R-:W-:Y:S05]  /*2040*/  CALL.REL.NOINC `($__internal_122_$__cuda_sm70_shflsync_bfly_p) ;  /* 0x0000013000007944 */ /* 0x000fea0003c00000 */
        /* <DEDUP_REMOVED lines=18> */
[----:B01----:R-:W-:Y:S05]  /*2170*/  BRA `(.L_x_1001) ;  /* 0xffffe97000007947 */ /* 0x003fea000383ffff */
        .weak           $__internal_122_$__cuda_sm70_shflsync_bfly_p
        .type           $__internal_122_$__cuda_sm70_shflsync_bfly_p,@function
        .size           $__internal_122_$__cuda_sm70_shflsync_bfly_p,(.L_x_1171 - $__internal_122_$__cuda_sm70_shflsync_bfly_p)
$__internal_122_$__cuda_sm70_shflsync_bfly_p:
[----:B------:R-:W-:Y:S01]  /*2180*/  HFMA2.MMA R71, -RZ, RZ, 0, 0 ;  /* 0x00000000ff477435 */ /* 0x000fe200000001ff */
[----:B------:R-:W-:Y:S04]  /*2190*/  WARPSYNC R5 ;  /* 0x0000000500007348 */ /* 0x000fe80003800000 */
[----:B------:R0:W1:Y:S01]  /*21a0*/  SHFL.BFLY PT, R5, R74, R73, R72 ;  /* 0x0c0000494a057389 */ /* 0x00006200000e0048 */
[----:B------:R-:W-:Y:S05]  /*21b0*/  RET.REL.NODEC R70 `(_ZN10layer_norm13ln_fwd_kernelINS_13Kernel_traitsI6__halffS2_fjLj1024ELj1ELj4ELj1ELj16ENS_18Kernel_traits_baseILj1024ES2_fS2_fjLj128EEEEEEEvNS_9FwdParamsE) ;  /* 0xffffde4046007950 */ /* 0x000fea0003c3ffff */
.L_x_1002:
        /* <DEDUP_REMOVED lines=12> */
.L_x_1171:


//--------------------- .text._ZN10layer_norm13ln_fwd_kernelINS_13Kernel_traitsI6__halfS2_S2_fjLj1024ELj1ELj4ELj1ELj16ENS_18Kernel_traits_baseILj1024ES2_S2_S2_fjLj128EEEEEEEvNS_9FwdParamsE --------------------------
	.section	.text._ZN10layer_norm13ln_fwd_kernelINS_13Kernel_traitsI6__halfS2_S2_fjLj1024ELj1ELj4ELj1ELj16ENS_18Kernel_traits_baseILj1024ES2_S2_S2_fjLj128EEEEEEEvNS_9FwdParamsE,"ax",@progbits
	.sectioninfo	@"SHI_REGISTERS=77"
	.align	128
        .global         _ZN10layer_norm13ln_fwd_kernelINS_13Kernel_traitsI6__halfS2_S2_fjLj1024ELj1ELj4ELj1ELj16ENS_18Kernel_traits_baseILj1024ES2_S2_S2_fjLj128EEEEEEEvNS_9FwdParamsE
        .type           _ZN10layer_norm13ln_fwd_kernelINS_13Kernel_traitsI6__halfS2_S2_fjLj1024ELj1ELj4ELj1ELj16ENS_18Kernel_traits_baseILj1024ES2_S2_S2_fjLj128EEEEEEEvNS_9FwdParamsE,@function
        .size           _ZN10layer_norm13ln_fwd_kernelINS_13Kernel_traitsI6__halfS2_S2_fjLj1024ELj1ELj4ELj1ELj16ENS_18Kernel_traits_baseILj1024ES2_S2_S2_fjLj128EEEEEEEvNS_9FwdParamsE,(.L_x_1172 - _ZN10layer_norm13ln_fwd_kernelINS_13Kernel_traitsI6__halfS2_S2_fjLj1024ELj1ELj4ELj1ELj16ENS_18Kernel_traits_baseILj1024ES2_S2_S2_fjLj128EEEEEEEvNS_9FwdParamsE)
        .other          _ZN10layer_norm13ln_fwd_kernelINS_13Kernel_traitsI6__halfS2_S2_fjLj1024ELj1ELj4ELj1ELj16ENS_18Kernel_traits_baseILj1024ES2_S2_S2_fjLj128EEEEEEEvNS_9FwdParamsE,@"STO_CUDA_ENTRY STV_DEFAULT"
_ZN10layer_norm13ln_fwd_kernelINS_13Kernel_traitsI6__halfS2_S2_fjLj1024ELj1ELj4ELj1ELj16ENS_18Kernel_traits_baseILj1024ES2_S2_S2_fjLj128EEEEEEEvNS_9FwdParamsE:
.text._ZN10layer_norm13ln_fwd_kernelINS_13Kernel_traitsI6__halfS2_S2_fjLj1024ELj1ELj4ELj1ELj16ENS_18Kernel_traits_baseILj1024ES2_S2_S2_fjLj128EEEEEEEvNS_9FwdParamsE:
        /* <DEDUP_REMOVED lines=22> */
.L_x_1006:
[----:B------:R-:W1:Y:S01]  /*0160*/  S2R R0, SR_TID.X ;  /* 0x0000000000007919 */ /* 0x000e620000002100 */
[----:B------:R-:W-:Y:S01]  /*0170*/  HFMA2.MMA R49, -RZ, RZ, 0, 9.5367431640625e-07 ;  /* 0x00000010ff317435 */ /* 0x000fe200000001ff */
[----:B0-----:R-:W-:-:S02]  /*0180*/  SHF.L.U32 R3, R52, 0x7, RZ ;  /* 0x0000000734037819 */ /* 0x001fc400000006ff */
        /* <DEDUP_REMOVED lines=79> */
.L_x_1007:
        /* <DEDUP_REMOVED lines=84> */
.L_x_1008:
[----:B01----:R-:W-:Y:S01]  /*0bc0*/  FADD.FTZ R74, R71, R74 ;  /* 0x0000004a474a7221 */ /* 0x003fe20000010000 */
[----:B------:R-:W-:Y:S01]  /*0bd0*/  MOV R71, 0x3a800000 ;  /* 0x3a80000000477802 */ /* 0x000fe20000000f00 */
[----:B------:R-:W0:Y:S01]  /*0be0*/  S2R R50, SR_TID.X ;  /* 0x0000000000327919 */ /* 0x000e220000002100 */
[----:B------:R-:W-:-:S03]  /*0bf0*/  HFMA2.MMA R69, -RZ, RZ, 0, 2.384185791015625e-07 ;  /* 0x00000004ff457435 */ /* 0x000fc600000001ff */
[----:B------:R-:W-:-:S06]  /*0c00*/  FFMA.FTZ R71, R74, R71, c[0x0][0x1b0] ;  /* 0x00006c004a477623 */ /* 0x000fcc0000010047 */
[----:B------:R-:W1:Y:S01]  /*0c10*/  MUFU.RSQ R71, R71 ;  /* 0x0000004700477308 */ /* 0x000e620000001400 */
[----:B------:R-:W-:-:S05]  /*0c20*/  @!P0 IMAD.WIDE R2, R52, R69, c[0x0][0x180] ;  /* 0x0000600034028625 */ /* 0x000fca00078e0245 */
[----:B------:R2:W-:Y:S01]  /*0c30*/  @!P0 STG.E [R2.64], R51 ;  /* 0x0000003302008986 */ /* 0x0005e2000c101904 */
[----:B0-----:R-:W-:Y:S01]  /*0c40*/  LOP3.LUT R50, R50, 0x1f, RZ, 0xc0, !PT ;  /* 0x0000001f32327812 */ /* 0x001fe200078ec0ff */
[C---:B-1----:R-:W-:Y:S01]  /*0c50*/  FMUL.FTZ R72, R71.reuse, R53 ;  /* 0x0000003547487220 */ /* 0x042fe20000410000 */
[----:B------:R-:W-:Y:S01]  /*0c60*/  SHF.L.U32 R53, R52, 0x7, RZ ;  /* 0x0000000734357819 */ /* 0x000fe200000006ff */
[C---:B------:R-:W-:Y:S02]  /*0c70*/  FMUL.FTZ R36, R71.reuse, R36 ;  /* 0x0000002447247220 */ /* 0x040fe40000410000 */
[----:B------:R-:W-:Y:S01]  /*0c80*/  FMUL.FTZ R55, R71, R55 ;  /* 0x0000003747377220 */ /* 0x000fe20000410000 */
[----:B------:R-:W-:Y:S01]  /*0c90*/  LOP3.LUT R50, R53, 0xffffff80, R50, 0xe2, !PT ;  /* 0xffffff8035327812 */ /* 0x000fe200078ee232 */
[C---:B------:R-:W-:Y:S02]  /*0ca0*/  FMUL.FTZ R53, R71.reuse, R54 ;  /* 0x0000003647357220 */ /* 0x040fe40000410000 */
[----:B------:R-:W-:-:S02]  /*0cb0*/  FMUL.FTZ R54, R71, R37 ;  /* 0x0000002547367220 */ /* 0x000fc40000410000 */
[----:B------:R-:W-:Y:S01]  /*0cc0*/  FMUL.FTZ R67, R71, R67 ;  /* 0x0000004347437220 */ /* 0x000fe20000410000 */
[----:B------:R-:W-:Y:S01]  /*0cd0*/  F2FP.PACK_AB R37, R53, R36 ;  /* 0x000000243525723e */ /* 0x000fe200000000ff */
[----:B--2---:R-:W-:Y:S01]  /*0ce0*/  FMUL.FTZ R2, R71, R38 ;  /* 0x0000002647027220 */ /* 0x004fe20000410000 */
[----:B------:R-:W-:Y:S01]  /*0cf0*/  F2FP.PACK_AB R38, R55, R54 ;  /* 0x000000363726723e */ /* 0x000fe200000000ff */
[C---:B------:R-:W-:Y:S01]  /*0d00*/  FMUL.FTZ R51, R71.reuse, R56 ;  /* 0x0000003847337220 */ /* 0x040fe20000410000 */
[----:B------:R-:W-:Y:S01]  /*0d10*/  F2FP.PACK_AB R3, R72, R67 ;  /* 0x000000434803723e */ /* 0x000fe200000000ff */
[C---:B------:R-:W-:Y:S01]  /*0d20*/  FMUL.FTZ R56, R71.reuse, R39 ;  /* 0x0000002747387220 */ /* 0x040fe20000410000 */
[----:B-----5:R-:W-:Y:S01]  /*0d30*/  HFMA2 R37, R33, R37, R17 ;  /* 0x0000002521257231 */ /* 0x020fe20000000011 */
        /* <DEDUP_REMOVED lines=9> */
[C---:B------:R-:W-:Y:S01]  /*0dd0*/  FMUL.FTZ R62, R71.reuse, R62 ;  /* 0x0000003e473e7220 */ /* 0x040fe20000410000 */
[----:B------:R-:W-:Y:S01]  /*0de0*/  F2FP.PACK_AB R44, R54, R53 ;  /* 0x00000035362c723e */ /* 0x000fe200000000ff */
[----:B------:R-:W-:Y:S01]  /*0df0*/  FMUL.FTZ R67, R71, R40 ;  /* 0x0000002847437220 */ /* 0x000fe20000410000 */
[----:B------:R-:W-:Y:S01]  /*0e00*/  F2FP.PACK_AB R40, R57, R56 ;  /* 0x000000383928723e */ /* 0x000fe200000000ff */
[C---:B------:R-:W-:Y:S01]  /*0e10*/  FMUL.FTZ R51, R71.reuse, R42 ;  /* 0x0000002a47337220 */ /* 0x040fe20000410000 */
[----:B------:R-:W-:Y:S01]  /*0e20*/  F2FP.PACK_AB R42, R36, R41 ;  /* 0x00000029242a723e */ /* 0x000fe200000000ff */
[C---:B------:R-:W-:Y:S01]  /*0e30*/  FMUL.FTZ R60, R71.reuse, R60 ;  /* 0x0000003c473c7220 */ /* 0x040fe20000410000 */
[----:B------:R-:W-:Y:S01]  /*0e40*/  HFMA2.MMA R44, R24, R44, R8 ;  /* 0x0000002c182c7235 */ /* 0x000fe20000000008 */
[C---:B------:R-:W-:Y:S01]  /*0e50*/  FMUL.FTZ R56, R71.reuse, R45 ;  /* 0x0000002d47387220 */ /* 0x040fe20000410000 */
[----:B------:R-:W-:Y:S01]  /*0e60*/  F2FP.PACK_AB R45, R62, R55 ;  /* 0x000000373e2d723e */ /* 0x000fe200000000ff */
[C---:B------:R-:W-:Y:S01]  /*0e70*/  FMUL.FTZ R63, R71.reuse, R63 ;  /* 0x0000003f473f7220 */ /* 0x040fe20000410000 */
[----:B------:R-:W-:Y:S01]  /*0e80*/  F2FP.PACK_AB R43, R60, R51 ;  /* 0x000000333c2b723e */ /* 0x000fe200000000ff */
[C---:B------:R-:W-:Y:S01]  /*0e90*/  FMUL.FTZ R36, R71.reuse, R47 ;  /* 0x0000002f47247220 */ /* 0x040fe20000410000 */
[----:B------:R-:W-:Y:S01]  /*0ea0*/  IADD3 R60, R50, 0x40, RZ ;  /* 0x00000040323c7810 */ /* 0x000fe20007ffe0ff */
[----:B------:R-:W-:Y:S01]  /*0eb0*/  FMUL.FTZ R53, R71, R48 ;  /* 0x0000003047357220 */ /* 0x000fe20000410000 */
[----:B------:R-:W-:Y:S01]  /*0ec0*/  F2FP.PACK_AB R51, R63, R56 ;  /* 0x000000383f33723e */ /* 0x000fe200000000ff */
[C---:B------:R-:W-:Y:S01]  /*0ed0*/  FMUL.FTZ R58, R71.reuse, R58 ;  /* 0x0000003a473a7220 */ /* 0x040fe20000410000 */
[----:B------:R-:W-:Y:S01]  /*0ee0*/  MOV R63, 0x10 ;  /* 0x00000010003f7802 */ /* 0x000fe20000000f00 */
[----:B------:R-:W-:Y:S01]  /*0ef0*/  FMUL.FTZ R54, R71, R49 ;  /* 0x0000003147367220 */ /* 0x000fe20000410000 */
[----:B------:R-:W-:Y:S01]  /*0f00*/  F2FP.PACK_AB R48, R53, R36 ;  /* 0x000000243530723e */ /* 0x000fe200000000ff */
        /* <DEDUP_REMOVED lines=10> */
[C---:B------:R-:W-:Y:S01]  /*0fb0*/  FMUL.FTZ R68, R71.reuse, R68 ;  /* 0x0000004447447220 */ /* 0x040fe20000410000 */
[----:B------:R-:W-:Y:S01]  /*0fc0*/  HFMA2.MMA R36, R32, R3, R16 ;  /* 0x0000000320247235 */ /* 0x000fe20000000010 */
[----:B------:R-:W-:Y:S01]  /*0fd0*/  FMUL.FTZ R57, R71, R0 ;  /* 0x0000000047397220 */ /* 0x000fe20000410000 */
[----:B------:R-:W-:Y:S01]  /*0fe0*/  F2FP.PACK_AB R49, R66, R65 ;  /* 0x000000414231723e */ /* 0x000fe200000000ff */
[----:B------:R-:W-:Y:S01]  /*0ff0*/  @!P0 IMAD.WIDE R54, R52, R69, c[0x0][0x188] ;  /* 0x0000620034368625 */ /* 0x000fe200078e0245 */
[----:B------:R-:W-:Y:S01]  /*1000*/  HFMA2.MMA R40, R28, R40, R12 ;  /* 0x000000281c287235 */ /* 0x000fe2000000000c */
[----:B------:R-:W-:Y:S01]  /*1010*/  HFMA2 R41, R29, R2, R13 ;  /* 0x000000021d297231 */ /* 0x000fe2000000000d */
[----:B------:R-:W-:Y:S01]  /*1020*/  F2FP.PACK_AB R0, R57, R68 ;  /* 0x000000443900723e */ /* 0x000fe200000000ff */
[----:B------:R-:W-:Y:S01]  /*1030*/  HFMA2.MMA R42, R30, R42, R14 ;  /* 0x0000002a1e2a7235 */ /* 0x000fe2000000000e */
[-C--:B------:R-:W-:Y:S01]  /*1040*/  IMAD.WIDE.U32 R56, R50, R63.reuse, c[0x0][0x178] ;  /* 0x00005e0032387625 */ /* 0x080fe200078e003f */
[----:B------:R-:W-:Y:S01]  /*1050*/  HFMA2.MMA R46, R26, R51, R10 ;  /* 0x000000331a2e7235 */ /* 0x000fe2000000000a */
[----:B------:R-:W-:Y:S01]  /*1060*/  HFMA2 R43, R31, R43, R15 ;  /* 0x0000002b1f2b7231 */ /* 0x000fe2000000000f */
[----:B------:R-:W-:Y:S01]  /*1070*/  HFMA2.MMA R48, R20, R48, R4 ;  /* 0x0000003014307235 */ /* 0x000fe20000000004 */
[-C--:B------:R-:W-:Y:S01]  /*1080*/  IMAD.WIDE.U32 R58, R58, R63.reuse, c[0x0][0x178] ;  /* 0x00005e003a3a7625 */ /* 0x080fe200078e003f */
[----:B------:R-:W-:Y:S01]  /*1090*/  HFMA2.MMA R50, R22, R53, R6 ;  /* 0x0000003516327235 */ /* 0x000fe20000000006 */
[----:B------:R-:W-:Y:S01]  /*10a0*/  HFMA2 R45, R25, R45, R9 ;  /* 0x0000002d192d7231 */ /* 0x000fe20000000009 */
[----:B------:R0:W-:Y:S01]  /*10b0*/  @!P0 STG.E [R54.64], R71 ;  /* 0x0000004736008986 */ /* 0x0001e2000c101904 */
[----:B------:R-:W-:Y:S01]  /*10c0*/  IMAD.WIDE.U32 R60, R60, R63, c[0x0][0x178] ;  /* 0x00005e003c3c7625 */ /* 0x000fe200078e003f */
[----:B------:R-:W-:-:S02]  /*10d0*/  HFMA2 R47, R27, R47, R11 ;  /* 0x0000002f1b2f7231 */ /* 0x000fc4000000000b */
[----:B------:R-:W-:Y:S01]  /*10e0*/  HFMA2 R49, R21, R49, R5 ;  /* 0x0000003115317231 */ /* 0x000fe20000000005 */
[----:B------:R-:W-:Y:S01]  /*10f0*/  IMAD.WIDE.U32 R62, R62, R63, c[0x0][0x178] ;  /* 0x00005e003e3e7625 */ /* 0x000fe200078e003f */
[----:B------:R-:W-:Y:S01]  /*1100*/  HFMA2 R51, R23, R0, R7 ;  /* 0x0000000017337231 */ /* 0x000fe20000000007 */
[----:B------:R0:W-:Y:S02]  /*1110*/  STG.E.128 [R56.64], R36 ;  /* 0x0000002438007986 */ /* 0x0001e4000c101d04 */
[----:B------:R-:W-:Y:S02]  /*1120*/  IMAD R52, R69, c[0x0][0x160], R52 ;  /* 0x0000580045347a24 */ /* 0x000fe400078e0234 */
[----:B------:R0:W-:Y:S03]  /*1130*/  STG.E.128 [R58.64], R40 ;  /* 0x000000283a007986 */ /* 0x0001e6000c101d04 */
[----:B------:R-:W-:Y:S01]  /*1140*/  ISETP.GE.AND P0, PT, R52, c[0x0][0x164], PT ;  /* 0x0000590034007a0c */ /* 0x000fe20003f06270 */
[----:B------:R0:W-:Y:S04]  /*1150*/  STG.E.128 [R60.64], R44 ;  /* 0x0000002c3c007986 */ /* 0x0001e8000c101d04 */
[----:B------:R0:W-:Y:S08]  /*1160*/  STG.E.128 [R62.64], R48 ;  /* 0x000000303e007986 */ /* 0x0001f0000c101d04 */
[----:B0-----:R-:W-:Y:S01]  /*1170*/  @P0 CALL.REL.NOINC `(.L_x_1005) ;  /* 0x0000001000000944 */ /* 0x001fe20003c00000 */
[----:B------:R-:W-:Y:S05]  /*1180*/  BRA `(.L_x_1006) ;  /* 0xffffefd000007947 */ /* 0x000fea000383ffff */
.L_x_1005:
[----:B------:R-:W-:Y:S05]  /*1190*/  EXIT ;  /* 0x000000000000794d */ /* 0x000fea0003800000 */
.L_x_1003:
[----:B------:R-:W-:Y:S02]  /*11a0*/  MOV R71, 0x1 ;  /* 0x0000000100477802 */ /* 0x000fe40000000f00 */
[----:B------:R-:W-:-:S02]  /*11b0*/  MOV R69, 0x1f ;  /* 0x0000001f00457802 */ /* 0x000fc40000000f00 */
[----:B------:R-:W-:Y:S02]  /*11c0*/  MOV R50, 0xffffffff ;  /* 0xffffffff00327802 */ /* 0x000fe40000000f00 */
[----:B------:R-:W-:Y:S02]  /*11d0*/  MOV R2, 0x11f0 ;  /* 0x000011f000027802 */ /* 0x000fe40000000f00 */
[----:B-----5:R-:W-:Y:S05]  /*11e0*/  CALL.REL.NOINC `($__internal_123_$__cuda_sm70_shflsync_bfly_p) ;  /* 0x0000079000007944 */ /* 0x020fea0003c00000 */
[----:B01----:R-:W-:Y:S05]  /*11f0*/  BRA `(.L_x_1007) ;  /* 0xfffff48000007947 */ /* 0x003fea000383ffff */
.L_x_1004:
[----:B------:R-:W-:Y:S01]  /*1200*/  HFMA2.MMA R69, -RZ, RZ, 0, 1.847743988037109375e-06 ;  /* 0x0000001fff457435 */ /* 0x000fe200000001ff */
[----:B------:R-:W-:Y:S02]  /*1210*/  MOV R71, 0x2 ;  /* 0x0000000200477802 */ /* 0x000fe40000000f00 */
[----:B------:R-:W-:Y:S02]  /*1220*/  MOV R50, 0xffffffff ;  /* 0xffffffff00327802 */ /* 0x000fe40000000f00 */
[----:B------:R-:W-:Y:S02]  /*1230*/  MOV R2, 0x1250 ;  /* 0x0000125000027802 */ /* 0x000fe40000000f00 */
[----:B-----5:R-:W-:Y:S05]  /*1240*/  CALL.REL.NOINC `($__internal_123_$__cuda_sm70_shflsync_bfly_p) ;  /* 0x0000073000007944 */ /* 0x020fea0003c00000 */
[----:B0-----:R-:W-:Y:S01]  /*1250*/  HFMA2.MMA R71, -RZ, RZ, 0, 2.384185791015625e-07 ;  /* 0x00000004ff477435 */ /* 0x001fe200000001ff */
[----:B-1----:R-:W-:Y:S01]  /*1260*/  FADD.FTZ R74, R74, R50 ;  /* 0x000000324a4a7221 */ /* 0x002fe20000010000 */
[----:B------:R-:W-:Y:S02]  /*1270*/  MOV R69, 0x1f ;  /* 0x0000001f00457802 */ /* 0x000fe40000000f00 */
[----:B------:R-:W-:-:S02]  /*1280*/  MOV R50, 0xffffffff ;  /* 0xffffffff00327802 */ /* 0x000fc40000000f00 */
[----:B------:R-:W-:Y:S02]  /*1290*/  MOV R2, 0x12b0 ;  /* 0x000012b000027802 */ /* 0x000fe40000000f00 */
[----:B------:R-:W-:Y:S05]  /*12a0*/  CALL.REL.NOINC `($__internal_123_$__cuda_sm70_shflsync_bfly_p) ;  /* 0x000006d000007944 */ /* 0x000fea0003c00000 */
[----:B0-----:R-:W-:Y:S01]  /*12b0*/  HFMA2.MMA R71, -RZ, RZ, 0, 4.76837158203125e-07 ;  /* 0x00000008ff477435 */ /* 0x001fe200000001ff */
[----:B-1----:R-:W-:Y:S01]  /*12c0*/  FADD.FTZ R74, R74, R50 ;  /* 0x000000324a4a7221 */ /* 0x002fe20000010000 */
[----:B------:R-:W-:Y:S02]  /*12d0*/  MOV R69, 0x1f ;  /* 0x0000001f00457802 */ /* 0x000fe40000000f00 */
[----:B------:R-:W-:Y:S02]  /*12e0*/  MOV R50, 0xffffffff ;  /* 0xffffffff00327802 */ /* 0x000fe40000000f00 */
[----:B------:R-:W-:Y:S02]  /*12f0*/  MOV R2, 0x1310 ;  /* 0x0000131000027802 */ /* 0x000fe40000000f00 */
[----:B------:R-:W-:Y:S05]  /*1300*/  CALL.REL.NOINC `($__internal_123_$__cuda_sm70_shflsync_bfly_p) ;  /* 0x0000067000007944 */ /* 0x000fea0003c00000 */
[----:B0-----:R-:W-:Y:S01]  /*1310*/  HFMA2.MMA R71, -RZ, RZ, 0, 9.5367431640625e-07 ;  /* 0x00000010ff477435 */ /* 0x001fe200000001ff */
[----:B-1----:R-:W-:Y:S01]  /*1320*/  FADD.FTZ R74, R74, R50 ;  /* 0x000000324a4a7221 */ /* 0x002fe20000010000 */
[----:B------:R-:W-:Y:S02]  /*1330*/  MOV R69, 0x1f ;  /* 0x0000001f00457802 */ /* 0x000fe40000000f00 */
[----:B------:R-:W-:-:S02]  /*1340*/  MOV R50, 0xffffffff ;  /* 0xffffffff00327802 */ /* 0x000fc40000000f00 */
[----:B------:R-:W-:Y:S02]  /*1350*/  MOV R2, 0x1370 ;  /* 0x0000137000027802 */ /* 0x000fe40000000f00 */
[----:B------:R-:W-:Y:S05]  /*1360*/  CALL.REL.NOINC `($__internal_123_$__cuda_sm70_shflsync_bfly_p) ;  /* 0x0000061000007944 */ /* 0x000fea0003c00000 */
[----:B-1----:R-:W-:Y:S01]  /*1370*/  FADD.FTZ R50, R74, R50 ;  /* 0x000000324a327221 */ /* 0x002fe20000010000 */
[----:B0-----:R-:W-:Y:S01]  /*1380*/  HFMA2.MMA R71, -RZ, RZ, 0, 5.9604644775390625e-08 ;  /* 0x00000001ff477435 */ /* 0x001fe200000001ff */
[----:B------:R-:W-:Y:S02]  /*1390*/  MOV R69, 0x1f ;  /* 0x0000001f00457802 */ /* 0x000fe40000000f00 */
[----:B------:R-:W-:Y:S01]  /*13a0*/  FMUL.FTZ R51, R50, 0.0009765625 ;  /* 0x3a80000032337820 */ /* 0x000fe20000410000 */
[----:B------:R-:W-:Y:S02]  /*13b0*/  MOV R50, 0xffffffff ;  /* 0xffffffff00327802 */ /* 0x000fe40000000f00 */
[----:B------:R-:W-:Y:S01]  /*13c0*/  MOV R2, 0x17e0 ;  /* 0x000017e000027802 */ /* 0x000fe20000000f00 */
[--C-:B------:R-:W-:Y:S02]  /*13d0*/  FADD.FTZ R67, R0, -R51.reuse ;  /* 0x8000003300437221 */ /* 0x100fe40000010000 */
[----:B------:R-:W-:-:S02]  /*13e0*/  FADD.FTZ R53, R53, -R51 ;  /* 0x8000003335357221 */ /* 0x000fc40000010000 */
[----:B------:R-:W-:Y:S02]  /*13f0*/  FFMA.FTZ R0, R67, R67, RZ ;  /* 0x0000004343007223 */ /* 0x000fe400000100ff */
        /* <DEDUP_REMOVED lines=61> */
[----:B------:R-:W-:Y:S05]  /*17d0*/  CALL.REL.NOINC `($__internal_123_$__cuda_sm70_shflsync_bfly_p) ;  /* 0x000001a000007944 */ /* 0x000fea0003c00000 */
[----:B0-----:R-:W-:Y:S01]  /*17e0*/  HFMA2.MMA R71, -RZ, RZ, 0, 1.1920928955078125e-07 ;  /* 0x00000002ff477435 */ /* 0x001fe200000001ff */
[----:B-1----:R-:W-:Y:S01]  /*17f0*/  FADD.FTZ R74, R74, R50 ;  /* 0x000000324a4a7221 */ /* 0x002fe20000010000 */
[----:B------:R-:W-:Y:S02]  /*1800*/  MOV R69, 0x1f ;  /* 0x0000001f00457802 */ /* 0x000fe40000000f00 */
[----:B------:R-:W-:Y:S02]  /*1810*/  MOV R50, 0xffffffff ;  /* 0xffffffff00327802 */ /* 0x000fe40000000f00 */
[----:B------:R-:W-:Y:S02]  /*1820*/  MOV R2, 0x1840 ;  /* 0x0000184000027802 */ /* 0x000fe40000000f00 */
[----:B------:R-:W-:Y:S05]  /*1830*/  CALL.REL.NOINC `($__internal_123_$__cuda_sm70_shflsync_bfly_p) ;  /* 0x0000014000007944 */ /* 0x000fea0003c00000 */
        /* <DEDUP_REMOVED lines=18> */
[----:B01----:R-:W-:Y:S01]  /*1960*/  MOV R71, R50 ;  /* 0x0000003200477202 */ /* 0x003fe20000000f00 */
[----:B------:R-:W-:Y:S05]  /*1970*/  BRA `(.L_x_1008) ;  /* 0xfffff24000007947 */ /* 0x000fea000383ffff */
        .weak           $__internal_123_$__cuda_sm70_shflsync_bfly_p
        .type           $__internal_123_$__cuda_sm70_shflsync_bfly_p,@function
        .size           $__internal_123_$__cuda_sm70_shflsync_bfly_p,(.L_x_1172 - $__internal_123_$__cuda_sm70_shflsync_bfly_p)
$__internal_123_$__cuda_sm70_shflsync_bfly_p:
[----:B------:R-:W-:Y:S01]  /*1980*/  HFMA2.MMA R3, -RZ, RZ, 0, 0 ;  /* 0x00000000ff037435 */ /* 0x000fe200000001ff */
[----:B------:R-:W-:Y:S04]  /*1990*/  WARPSYNC R50 ;  /* 0x0000003200007348 */ /* 0x000fe80003800000 */
[----:B------:R0:W1:Y:S01]  /*19a0*/  SHFL.BFLY PT, R50, R74, R71, R69 ;  /* 0x0c0000474a327389 */ /* 0x00006200000e0045 */
[----:B------:R-:W-:Y:S05]  /*19b0*/  RET.REL.NODEC R2 `(_ZN10layer_norm13ln_fwd_kernelINS_13Kernel_traitsI6__halfS2_S2_fjLj1024ELj1ELj4ELj1ELj16ENS_18Kernel_traits_baseILj1024ES2_S2_S2_fjLj128EEEEEEEvNS_9FwdParamsE) ;  /* 0xffffe64002007950 */ /* 0x000fea0003c3ffff */
.L_x_1009:
        /* <DEDUP_REMOVED lines=12> */
.L_x_1172:


//--------------------- .text._ZN10layer_norm13ln_fwd_kernelINS_13Kernel_traitsIffffjLj1024ELj1ELj4ELj1ELj16ENS_18Kernel_traits_baseILj1024EffffjLj128EEEEEEEvNS_9FwdParamsE --------------------------
	.section	.text._ZN10layer_norm13ln_fwd_kernelINS_13Kernel_traitsIffffjLj1024ELj1ELj4ELj1ELj16ENS_18Kernel_traits_baseILj1024EffffjLj128EEEEEEEvNS_9FwdParamsE,"ax",@progbits
	.sectioninfo	@"SHI_REGISTERS=120"
	.align	128
        .global         _ZN10layer_norm13ln_fwd_kernelINS_13Kernel_traitsIffffjLj1024ELj1ELj4ELj1ELj16ENS_18Kernel_traits_baseILj1024EffffjLj128EEEEEEEvNS_9FwdParamsE
        .type           _ZN10layer_norm13ln_fwd_kernelINS_13Kernel_traitsIffffjLj1024ELj1ELj4ELj1ELj16ENS_18Kernel_traits_baseILj1024EffffjLj128EEEEEEEvNS_9FwdParamsE,@function
        .size           _ZN10layer_norm13ln_fwd_kernelINS_13Kernel_traitsIffffjLj1024ELj1ELj4ELj1ELj16ENS_18Kernel_traits_baseILj1024EffffjLj128EEEEEEEvNS_9FwdParamsE,(.L_x_1173 - _ZN10layer_norm13ln_fwd_kernelINS_13Kernel_traitsIffffjLj1024ELj1ELj4ELj1ELj16ENS_18Kernel_traits_baseILj1024EffffjLj128EEEEEEEvNS_9FwdParamsE)
        .other          _ZN10layer_norm13ln_fwd_kernelINS_13Kernel_traitsIffffjLj1024ELj1ELj4ELj1ELj16ENS_18Kernel_traits_baseILj1024EffffjLj128EEEEEEEvNS_9FwdParamsE,@"STO_CUDA_ENTRY STV_DEFAULT"
_ZN10layer_norm13ln_fwd_kernelINS_13Kernel_traitsIffffjLj1024ELj1ELj4ELj1ELj16ENS_18Kernel_traits_baseILj1024EffffjLj128EEEEEEEvNS_9FwdParamsE:
.text._ZN10layer_norm13ln_fwd_kernelINS_13Kernel_traitsIffffjLj1024ELj1ELj4ELj1ELj16ENS_18Kernel_traits_baseILj1024EffffjLj128EEEEEEEvNS_9FwdParamsE:
        /* <DEDUP_REMOVED lines=28> */
.L_x_1013:
[----:B------:R-:W-:Y:S02]  /*01c0*/  LEA R0, R2, R3, 0x8 ;  /* 0x0000000302007211 */ /* 0x000fe400078e40ff */
[----:B------:R-:W-:-:S05]  /*01d0*/  MOV R9, 0x10 ;  /* 0x0000001000097802 */ /* 0x000fca0000000f00 */
        /* <DEDUP_REMOVED lines=24> */
[----:B0-----:R-:W-:-:S04]  /*0360*/  FADD.FTZ R5, R37, R0 ;  /* 0x0000000025057221 */ /* 0x001fc80000010000 */
        /* <DEDUP_REMOVED lines=32> */
.L_x_1014:
        /* <DEDUP_REMOVED lines=84> */
.L_x_1015:
[----:B------:R-:W-:Y:S01]  /*0ab0*/  HFMA2.MMA R4, -RZ, RZ, 0.8125, 0 ;  /* 0x3a800000ff047435 */ /* 0x000fe200000001ff */
[----:B-1----:R-:W-:Y:S01]  /*0ac0*/  FADD.FTZ R105, R105, R104 ;  /* 0x0000006869697221 */ /* 0x002fe20000010000 */
[----:B------:R-:W1:Y:S01]  /*0ad0*/  S2R R6, SR_TID.X ;  /* 0x0000000000067919 */ /* 0x000e620000002100 */
[----:B------:R-:W-:Y:S02]  /*0ae0*/  ISETP.NE.AND P0, PT, R3, RZ, PT ;  /* 0x000000ff0300720c */ /* 0x000fe40003f05270 */
[----:B------:R-:W-:-:S05]  /*0af0*/  MOV R5, 0x4 ;  /* 0x0000000400057802 */ /* 0x000fca0000000f00 */
[----:B------:R-:W-:-:S06]  /*0b00*/  FFMA.FTZ R4, R105, R4, c[0x0][0x1b0] ;  /* 0x00006c0069047623 */ /* 0x000fcc0000010004 */
[----:B------:R-:W2:Y:S01]  /*0b10*/  MUFU.RSQ R4, R4 ;  /* 0x0000000400047308 */ /* 0x000ea20000001400 */
[----:B------:R-:W-:-:S04]  /*0b20*/  @!P0 IMAD.WIDE R106, R2, R5, c[0x0][0x180] ;  /* 0x00006000026a8625 */ /* 0x000fc800078e0205 */
[----:B0-----:R-:W-:Y:S01]  /*0b30*/  @!P0 IMAD.WIDE R104, R2, R5, c[0x0][0x188] ;  /* 0x0000620002688625 */ /* 0x001fe200078e0205 */
[----:B------:R0:W-:Y:S01]  /*0b40*/  @!P0 STG.E [R106.64], R0 ;  /* 0x000000006a008986 */ /* 0x0001e2000c101904 */
[----:B-1----:R-:W-:-:S04]  /*0b50*/  LOP3.LUT R3, R6, 0x1f, RZ, 0xc0, !PT ;  /* 0x0000001f06037812 */ /* 0x002fc800078ec0ff */
[----:B------:R-:W-:Y:S01]  /*0b60*/  LEA R6, R2, R3, 0x8 ;  /* 0x0000000302067211 */ /* 0x000fe200078e40ff */
[----:B------:R-:W-:Y:S01]  /*0b70*/  IMAD R2, R5, c[0x0][0x160], R2 ;  /* 0x0000580005027a24 */ /* 0x000fe200078e0202 */
[----:B--2---:R1:W-:Y:S01]  /*0b80*/  @!P0 STG.E [R104.64], R4 ;  /* 0x0000000468008986 */ /* 0x0043e2000c101904 */
[----:B------:R-:W-:Y:S01]  /*0b90*/  FMUL.FTZ R7, R4, R36 ;  /* 0x0000002404077220 */ /* 0x000fe20000410000 */
[----:B------:R-:W-:Y:S01]  /*0ba0*/  LEA R114, P0, R6, c[0x0][0x178], 0x4 ;  /* 0x00005e0006727a11 */ /* 0x000fe200078020ff */
[C---:B------:R-:W-:Y:S02]  /*0bb0*/  FMUL.FTZ R36, R4.reuse, R37 ;  /* 0x0000002504247220 */ /* 0x040fe40000410000 */
[----:B------:R-:W-:Y:S01]  /*0bc0*/  FMUL.FTZ R37, R4, R38 ;  /* 0x0000002604257220 */ /* 0x000fe20000410000 */
[----:B------:R-:W-:Y:S01]  /*0bd0*/  LEA.HI.X R115, R6, c[0x0][0x17c], RZ, 0x4, P0 ;  /* 0x00005f0006737a11 */ /* 0x000fe200000f24ff */
        /* <DEDUP_REMOVED lines=16> */
[----:B------:R-:W-:Y:S01]  /*0ce0*/  IADD3 R16, R6, 0x20, RZ ;  /* 0x0000002006107810 */ /* 0x000fe20007ffe0ff */
[C---:B0-----:R-:W-:Y:S02]  /*0cf0*/  FMUL.FTZ R0, R4.reuse, R29 ;  /* 0x0000001d04007220 */ /* 0x041fe40000410000 */
[----:B------:R-:W-:Y:S01]  /*0d00*/  FMUL.FTZ R29, R4, R30 ;  /* 0x0000001e041d7220 */ /* 0x000fe20000410000 */
[----:B------:R-:W-:Y:S01]  /*0d10*/  LEA R116, P0, R16, c[0x0][0x178], 0x4 ;  /* 0x00005e0010747a11 */ /* 0x000fe200078020ff */
[----:B------:R-:W-:Y:S01]  /*0d20*/  FMUL.FTZ R111, R4, R8 ;  /* 0x00000008046f7220 */ /* 0x000fe20000410000 */
[----:B------:R-:W-:Y:S01]  /*0d30*/  IADD3 R30, R6, 0x40, RZ ;  /* 0x00000040061e7810 */ /* 0x000fe20007ffe0ff */
[----:B------:R-:W-:Y:S01]  /*0d40*/  FMUL.FTZ R110, R4, R15 ;  /* 0x0000000f046e7220 */ /* 0x000fe20000410000 */
[----:B------:R-:W-:Y:S01]  /*0d50*/  LEA.HI.X R117, R16, c[0x0][0x17c], RZ, 0x4, P0 ;  /* 0x00005f0010757a11 */ /* 0x000fe200000f24ff */
[----:B-----5:R-:W-:Y:S01]  /*0d60*/  FFMA.FTZ R8, R100, R7, R68 ;  /* 0x0000000764087223 */ /* 0x020fe20000010044 */
[----:B------:R-:W-:Y:S01]  /*0d70*/  IADD3 R7, R6, 0x60, RZ ;  /* 0x0000006006077810 */ /* 0x000fe20007ffe0ff */
[----:B-1----:R-:W-:-:S02]  /*0d80*/  FMUL.FTZ R104, R4, R17 ;  /* 0x0000001104687220 */ /* 0x002fc40000410000 */
[----:B------:R-:W-:Y:S01]  /*0d90*/  FFMA.FTZ R15, R99, R34, R67 ;  /* 0x00000022630f7223 */ /* 0x000fe20000010043 */
[----:B------:R-:W-:Y:S01]  /*0da0*/  LEA R34, P0, R30, c[0x0][0x178], 0x4 ;  /* 0x00005e001e227a11 */ /* 0x000fe200078020ff */
[C---:B------:R-:W-:Y:S02]  /*0db0*/  FMUL.FTZ R105, R4.reuse, R18 ;  /* 0x0000001204697220 */ /* 0x040fe40000410000 */
[C---:B------:R-:W-:Y:S02]  /*0dc0*/  FMUL.FTZ R106, R4.reuse, R19 ;  /* 0x00000013046a7220 */ /* 0x040fe40000410000 */
[C---:B------:R-:W-:Y:S02]  /*0dd0*/  FMUL.FTZ R107, R4.reuse, R12 ;  /* 0x0000000c046b7220 */ /* 0x040fe40000410000 */
[C---:B------:R-:W-:Y:S02]  /*0de0*/  FMUL.FTZ R108, R4.reuse, R13 ;  /* 0x0000000d046c7220 */ /* 0x040fe40000410000 */
[----:B------:R-:W-:-:S02]  /*0df0*/  FMUL.FTZ R109, R4, R14 ;  /* 0x0000000e046d7220 */ /* 0x000fc40000410000 */
[C---:B------:R-:W-:Y:S02]  /*0e00*/  FMUL.FTZ R112, R4.reuse, R9 ;  /* 0x0000000904707220 */ /* 0x040fe40000410000 */
[----:B------:R-:W-:Y:S02]  /*0e10*/  FMUL.FTZ R113, R4, R10 ;  /* 0x0000000a04717220 */ /* 0x000fe40000410000 */
[----:B------:R-:W-:Y:S01]  /*0e20*/  FFMA.FTZ R17, R93, R0, R61 ;  /* 0x000000005d117223 */ /* 0x000fe2000001003d */
[----:B------:R-:W-:Y:S01]  /*0e30*/  IADD3 R0, R6, 0x80, RZ ;  /* 0x0000008006007810 */ /* 0x000fe20007ffe0ff */
[----:B------:R-:W-:Y:S02]  /*0e40*/  FMUL.FTZ R4, R4, R11 ;  /* 0x0000000b04047220 */ /* 0x000fe40000410000 */
[----:B------:R-:W-:Y:S02]  /*0e50*/  FFMA.FTZ R9, R101, R36, R69 ;  /* 0x0000002465097223 */ /* 0x000fe40000010045 */
[----:B------:R-:W-:-:S02]  /*0e60*/  FFMA.FTZ R10, R102, R37, R70 ;  /* 0x00000025660a7223 */ /* 0x000fc40000010046 */
[----:B------:R-:W-:Y:S02]  /*0e70*/  FFMA.FTZ R11, R103, R38, R71 ;  /* 0x00000026670b7223 */ /* 0x000fe40000010047 */
[----:B------:R-:W-:Y:S01]  /*0e80*/  FFMA.FTZ R13, R97, R32, R65 ;  /* 0x00000020610d7223 */ /* 0x000fe20000010041 */
[----:B------:R-:W-:Y:S01]  /*0e90*/  LEA R32, P1, R7, c[0x0][0x178], 0x4 ;  /* 0x00005e0007207a11 */ /* 0x000fe200078220ff */
[----:B------:R-:W-:Y:S01]  /*0ea0*/  FFMA.FTZ R16, R92, R35, R60 ;  /* 0x000000235c107223 */ /* 0x000fe2000001003c */
[----:B------:R-:W-:Y:S01]  /*0eb0*/  LEA.HI.X R35, R30, c[0x0][0x17c], RZ, 0x4, P0 ;  /* 0x00005f001e237a11 */ /* 0x000fe200000f24ff */
[----:B------:R-:W-:Y:S01]  /*0ec0*/  FFMA.FTZ R18, R94, R29, R62 ;  /* 0x0000001d5e127223 */ /* 0x000fe2000001003e */
[----:B------:R0:W-:Y:S01]  /*0ed0*/  STG.E.128 [R114.64], R8 ;  /* 0x0000000872007986 */ /* 0x0001e2000c101d04 */
        /* <DEDUP_REMOVED lines=9> */
[----:B------:R-:W-:Y:S01]  /*0f70*/  IADD3 R0, R6, 0xe0, RZ ;  /* 0x000000e006007810 */ /* 0x000fe20007ffe0ff */
[----:B------:R-:W-:Y:S01]  /*0f80*/  FFMA.FTZ R28, R88, R31, R56 ;  /* 0x0000001f581c7223 */ /* 0x000fe20000010038 */
[----:B------:R1:W-:Y:S01]  /*0f90*/  STG.E.128 [R116.64], R12 ;  /* 0x0000000c74007986 */ /* 0x0003e2000c101d04 */
[----:B------:R-:W-:-:S03]  /*0fa0*/  FFMA.FTZ R31, R91, R26, R59 ;  /* 0x0000001a5b1f7223 */ /* 0x000fc6000001003b */
[----:B------:R2:W-:Y:S01]  /*0fb0*/  STG.E.128 [R34.64], R16 ;  /* 0x0000001022007986 */ /* 0x0005e2000c101d04 */
[----:B0-----:R-:W-:Y:S01]  /*0fc0*/  FFMA.FTZ R10, R86, R21, R54 ;  /* 0x00000015560a7223 */ /* 0x001fe20000010036 */
[----:B------:R-:W-:Y:S01]  /*0fd0*/  IADD3 R21, R6, 0xc0, RZ ;  /* 0x000000c006157810 */ /* 0x000fe20007ffe0ff */
[----:B------:R-:W-:Y:S01]  /*0fe0*/  FFMA.FTZ R9, R85, R20, R53 ;  /* 0x0000001455097223 */ /* 0x000fe20000010035 */
[----:B------:R-:W-:Y:S01]  /*0ff0*/  LEA R6, P0, R7, c[0x0][0x178], 0x4 ;  /* 0x00005e0007067a11 */ /* 0x000fe200078020ff */
[----:B------:R-:W-:Y:S01]  /*1000*/  FFMA.FTZ R8, R84, R27, R52 ;  /* 0x0000001b54087223 */ /* 0x000fe20000010034 */
[----:B------:R-:W-:Y:S01]  /*1010*/  LEA R20, P1, R21, c[0x0][0x178], 0x4 ;  /* 0x00005e0015147a11 */ /* 0x000fe200078220ff */
[----:B------:R-:W-:Y:S01]  /*1020*/  FFMA.FTZ R11, R87, R22, R55 ;  /* 0x00000016570b7223 */ /* 0x000fe20000010037 */
[----:B------:R-:W-:Y:S01]  /*1030*/  LEA R22, P2, R0, c[0x0][0x178], 0x4 ;  /* 0x00005e0000167a11 */ /* 0x000fe200078420ff */
[----:B------:R-:W-:Y:S01]  /*1040*/  STG.E.128 [R32.64], R28 ;  /* 0x0000001c20007986 */ /* 0x000fe2000c101d04 */
[----:B------:R-:W-:-:S02]  /*1050*/  LEA.HI.X R7, R7, c[0x0][0x17c], RZ, 0x4, P0 ;  /* 0x00005f0007077a11 */ /* 0x000fc400000f24ff */
[----:B------:R-:W-:Y:S01]  /*1060*/  LEA.HI.X R21, R21, c[0x0][0x17c], RZ, 0x4, P1 ;  /* 0x00005f0015157a11 */ /* 0x000fe200008f24ff */
[----:B-1----:R-:W-:Y:S01]  /*1070*/  FFMA.FTZ R13, R81, R104, R49 ;  /* 0x00000068510d7223 */ /* 0x002fe20000010031 */
[----:B------:R0:W-:Y:S01]  /*1080*/  STG.E.128 [R24.64], R8 ;  /* 0x0000000818007986 */ /* 0x0001e2000c101d04 */
[----:B------:R-:W-:Y:S01]  /*1090*/  FFMA.FTZ R12, R80, R23, R48 ;  /* 0x00000017500c7223 */ /* 0x000fe20000010030 */
[----:B------:R-:W-:Y:S01]  /*10a0*/  LEA.HI.X R23, R0, c[0x0][0x17c], RZ, 0x4, P2 ;  /* 0x00005f0000177a11 */ /* 0x000fe200010f24ff */
[----:B------:R-:W-:Y:S01]  /*10b0*/  FFMA.FTZ R14, R82, R105, R50 ;  /* 0x00000069520e7223 */ /* 0x000fe20000010032 */
[----:B------:R-:W-:Y:S01]  /*10c0*/  ISETP.GE.AND P0, PT, R2, c[0x0][0x164], PT ;  /* 0x0000590002007a0c */ /* 0x000fe20003f06270 */
[----:B------:R-:W-:Y:S02]  /*10d0*/  FFMA.FTZ R15, R83, R106, R51 ;  /* 0x0000006a530f7223 */ /* 0x000fe40000010033 */
[----:B--2---:R-:W-:Y:S02]  /*10e0*/  FFMA.FTZ R17, R77, R108, R45 ;  /* 0x0000006c4d117223 */ /* 0x004fe4000001002d */
[----:B------:R-:W-:Y:S01]  /*10f0*/  FFMA.FTZ R16, R76, R107, R44 ;  /* 0x0000006b4c107223 */ /* 0x000fe2000001002c */
[----:B------:R1:W-:Y:S01]  /*1100*/  STG.E.128 [R6.64], R12 ;  /* 0x0000000c06007986 */ /* 0x0003e2000c101d04 */
[----:B------:R-:W-:-:S02]  /*1110*/  FFMA.FTZ R18, R78, R109, R46 ;  /* 0x0000006d4e127223 */ /* 0x000fc4000001002e */
[----:B------:R-:W-:Y:S02]  /*1120*/  FFMA.FTZ R19, R79, R110, R47 ;  /* 0x0000006e4f137223 */ /* 0x000fe4000001002f */
        /* <DEDUP_REMOVED lines=8> */
.L_x_1012:
[----:B------:R-:W-:Y:S05]  /*11b0*/  EXIT ;  /* 0x000000000000794d */ /* 0x000fea0003800000 */
.L_x_1010:
[----:B------:R-:W-:Y:S01]  /*11c0*/  HFMA2.MMA R7, -RZ, RZ, 0, 5.9604644775390625e-08 ;  /* 0x00000001ff077435 */ /* 0x000fe200000001ff */
[----:B------:R-:W-:Y:S02]  /*11d0*/  MOV R6, 0x1f ;  /* 0x0000001f00067802 */ /* 0x000fe40000000f00 */
[----:B------:R-:W-:Y:S02]  /*11e0*/  MOV R5, 0xffffffff ;  /* 0xffffffff00057802 */ /* 0x000fe40000000f00 */
[----:B------:R-:W-:Y:S02]  /*11f0*/  MOV R4, 0x1210 ;  /* 0x0000121000047802 */ /* 0x000fe40000000f00 */
[----:B-----5:R-:W-:Y:S05]  /*1200*/  CALL.REL.NOINC `($__internal_124_$__cuda_sm70_shflsync_bfly_p) ;  /* 0x0000079000007944 */ /* 0x020fea0003c00000 */
[----:B01----:R-:W-:Y:S05]  /*1210*/  BRA `(.L_x_1014) ;  /* 0xfffff35000007947 */ /* 0x003fea000383ffff */
.L_x_1011:
[----:B------:R-:W-:Y:S01]  /*1220*/  HFMA2.MMA R7, -RZ, RZ, 0, 1.1920928955078125e-07 ;  /* 0x00000002ff077435 */ /* 0x000fe200000001ff */
[----:B------:R-:W-:Y:S02]  /*1230*/  MOV R6, 0x1f ;  /* 0x0000001f00067802 */ /* 0x000fe40000000f00 */
[----:B------:R-:W-:-:S02]  /*1240*/  MOV R5, 0xffffffff ;  /* 0xffffffff00057802 */ /* 0x000fc40000000f00 */
[----:B------:R-:W-:Y:S02]  /*1250*/  MOV R4, 0x1270 ;  /* 0x0000127000047802 */ /* 0x000fe40000000f00 */
[----:B-----5:R-:W-:Y:S05]  /*1260*/  CALL.REL.NOINC `($__internal_124_$__cuda_sm70_shflsync_bfly_p) ;  /* 0x0000073000007944 */ /* 0x020fea0003c00000 */
[----:B0-----:R-:W-:Y:S01]  /*1270*/  HFMA2.MMA R7, -RZ, RZ, 0, 2.384185791015625e-07 ;  /* 0x00000004ff077435 */ /* 0x001fe200000001ff */
[----:B-1----:R-:W-:Y:S01]  /*1280*/  FADD.FTZ R104, R104, R6 ;  /* 0x0000000668687221 */ /* 0x002fe20000010000 */
[----:B------:R-:W-:Y:S02]  /*1290*/  MOV R6, 0x1f ;  /* 0x0000001f00067802 */ /* 0x000fe40000000f00 */
[----:B------:R-:W-:Y:S02]  /*12a0*/  MOV R5, 0xffffffff ;  /* 0xffffffff00057802 */ /* 0x000fe40000000f00 */
[----:B------:R-:W-:Y:S02]  /*12b0*/  MOV R4, 0x12d0 ;  /* 0x000012d000047802 */ /* 0x000fe40000000f00 */
[----:B------:R-:W-:Y:S05]  /*12c0*/  CALL.REL.NOINC `($__internal_124_$__cuda_sm70_shflsync_bfly_p) ;  /* 0x000006d000007944 */ /* 0x000fea0003c00000 */
[----:B0-----:R-:W-:Y:S01]  /*12d0*/  HFMA2.MMA R7, -RZ, RZ, 0, 4.76837158203125e-07 ;  /* 0x00000008ff077435 */ /* 0x001fe200000001ff */
[----:B-1----:R-:W-:Y:S01]  /*12e0*/  FADD.FTZ R104, R104, R6 ;  /* 0x0000000668687221 */ /* 0x002fe20000010000 */
[----:B------:R-:W-:Y:S02]  /*12f0*/  MOV R6, 0x1f ;  /* 0x0000001f00067802 */ /* 0x000fe40000000f00 */
[----:B------:R-:W-:-:S02]  /*1300*/  MOV R5, 0xffffffff ;  /* 0xffffffff00057802 */ /* 0x000fc40000000f00 */
[----:B------:R-:W-:Y:S02]  /*1310*/  MOV R4, 0x1330 ;  /* 0x0000133000047802 */ /* 0x000fe40000000f00 */
[----:B------:R-:W-:Y:S05]  /*1320*/  CALL.REL.NOINC `($__internal_124_$__cuda_sm70_shflsync_bfly_p) ;  /* 0x0000067000007944 */ /* 0x000fea0003c00000 */
[----:B0-----:R-:W-:Y:S01]  /*1330*/  HFMA2.MMA R7, -RZ, RZ, 0, 9.5367431640625e-07 ;  /* 0x00000010ff077435 */ /* 0x001fe200000001ff */
[----:B-1----:R-:W-:Y:S01]  /*1340*/  FADD.FTZ R104, R104, R6 ;  /* 0x0000000668687221 */ /* 0x002fe20000010000 */
[----:B------:R-:W-:Y:S02]  /*1350*/  MOV R6, 0x1f ;  /* 0x0000001f00067802 */ /* 0x000fe40000000f00 */
[----:B------:R-:W-:Y:S02]  /*1360*/  MOV R5, 0xffffffff ;  /* 0xffffffff00057802 */ /* 0x000fe40000000f00 */
[----:B------:R-:W-:Y:S02]  /*1370*/  MOV R4, 0x1390 ;  /* 0x0000139000047802 */ /* 0x000fe40000000f00 */
[----:B------:R-:W-:Y:S05]  /*1380*/  CALL.REL.NOINC `($__internal_124_$__cuda_sm70_shflsync_bfly_p) ;  /* 0x0000061000007944 */ /* 0x000fea0003c00000 */
[----:B-1----:R-:W-:Y:S01]  /*1390*/  FADD.FTZ R0, R104, R6 ;  /* 0x0000000668007221 */ /* 0x002fe20000010000 */
[----:B0-----:R-:W-:Y:S01]  /*13a0*/  HFMA2.MMA R7, -RZ, RZ, 0, 5.9604644775390625e-08 ;  /* 0x00000001ff077435 */ /* 0x001fe200000001ff */
[----:B------:R-:W-:Y:S02]  /*13b0*/  MOV R6, 0x1f ;  /* 0x0000001f00067802 */ /* 0x000fe40000000f00 */
        /* <DEDUP_REMOVED lines=67> */
[----:B------:R-:W-:Y:S05]  /*17f0*/  CALL.REL.NOINC `($__internal_124_$__cuda_sm70_shflsync_bfly_p) ;  /* 0x000001a000007944 */ /* 0x000fea0003c00000 */
[----:B0-----:R-:W-:Y:S01]  /*1800*/  HFMA2.MMA R7, -RZ, RZ, 0, 1.1920928955078125e-07 ;  /* 0x00000002ff077435 */ /* 0x001fe200000001ff */
[----:B-1----:R-:W-:Y:S01]  /*1810*/  FADD.FTZ R104, R104, R6 ;  /* 0x0000000668687221 */ /* 0x002fe20000010000 */
[----:B------:R-:W-:Y:S02]  /*1820*/  MOV R6, 0x1f ;  /* 0x0000001f00067802 */ /* 0x000fe40000000f00 */
[----:B------:R-:W-:Y:S02]  /*1830*/  MOV R5, 0xffffffff ;  /* 0xffffffff00057802 */ /* 0x000fe40000000f00 */
[----:B------:R-:W-:Y:S02]  /*1840*/  MOV R4, 0x1860 ;  /* 0x0000186000047802 */ /* 0x000fe40000000f00 */
[----:B------:R-:W-:Y:S05]  /*1850*/  CALL.REL.NOINC `($__internal_124_$__cuda_sm70_shflsync_bfly_p) ;  /* 0x0000014000007944 */ /* 0x000fea0003c00000 */
[----:B0-----:R-:W-:Y:S01]  /*1860*/  HFMA2.MMA R7, -RZ, RZ, 0, 2.384185791015625e-07 ;  /* 0x00000004ff077435 */ /* 0x001fe200000001ff */
[----:B-1----:R-:W-:Y:S01]  /*1870*/  FADD.FTZ R104, R104, R6 ;  /* 0x0000000668687221 */ /* 0x002fe20000010000 */
[----:B------:R-:W-:Y:S02]  /*1880*/  MOV R6, 0x1f ;  /* 0x0000001f00067802 */ /* 0x000fe40000000f00 */
[----:B------:R-:W-:-:S02]  /*1890*/  MOV R5, 0xffffffff ;  /* 0xffffffff00057802 */ /* 0x000fc40000000f00 */
[----:B------:R-:W-:Y:S02]  /*18a0*/  MOV R4, 0x18c0 ;  /* 0x000018c000047802 */ /* 0x000fe40000000f00 */
[----:B------:R-:W-:Y:S05]  /*18b0*/  CALL.REL.NOINC `($__internal_124_$__cuda_sm70_shflsync_bfly_p) ;  /* 0x000000e000007944 */ /* 0x000fea0003c00000 */
[----:B0-----:R-:W-:Y:S01]  /*18c0*/  HFMA2.MMA R7, -RZ, RZ, 0, 4.76837158203125e-07 ;  /* 0x00000008ff077435 */ /* 0x001fe200000001ff */
[----:B-1----:R-:W-:Y:S01]  /*18d0*/  FADD.FTZ R104, R104, R6 ;  /* 0x0000000668687221 */ /* 0x002fe20000010000 */
[----:B------:R-:W-:Y:S02]  /*18e0*/  MOV R6, 0x1f ;  /* 0x0000001f00067802 */ /* 0x000fe40000000f00 */
[----:B------:R-:W-:Y:S02]  /*18f0*/  MOV R5, 0xffffffff ;  /* 0xffffffff00057802 */ /* 0x000fe40000000f00 */
[----:B------:R-:W-:Y:S02]  /*1900*/  MOV R4, 0x1920 ;  /* 0x0000192000047802 */ /* 0x000fe40000000f00 */
[----:B------:R-:W-:Y:S05]  /*1910*/  CALL.REL.NOINC `($__internal_124_$__cuda_sm70_shflsync_bfly_p) ;  /* 0x0000008000007944 */ /* 0x000fea0003c00000 */
[----:B0-----:R-:W-:Y:S01]  /*1920*/  HFMA2.MMA R7, -RZ, RZ, 0, 9.5367431640625e-07 ;  /* 0x00000010ff077435 */ /* 0x001fe200000001ff */
[----:B-1----:R-:W-:Y:S01]  /*1930*/  FADD.FTZ R104, R104, R6 ;  /* 0x0000000668687221 */ /* 0x002fe20000010000 */
[----:B------:R-:W-:Y:S02]  /*1940*/  MOV R6, 0x1f ;  /* 0x0000001f00067802 */ /* 0x000fe40000000f00 */
[----:B------:R-:W-:-:S02]  /*1950*/  MOV R5, 0xffffffff ;  /* 0xffffffff00057802 */ /* 0x000fc40000000f00 */
[----:B------:R-:W-:Y:S02]  /*1960*/  MOV R4, 0x1980 ;  /* 0x0000198000047802 */ /* 0x000fe40000000f00 */
[----:B------:R-:W-:Y:S05]  /*1970*/  CALL.REL.NOINC `($__internal_124_$__cuda_sm70_shflsync_bfly_p) ;  /* 0x0000002000007944 */ /* 0x000fea0003c00000 */
[----:B-1----:R-:W-:Y:S01]  /*1980*/  MOV R105, R6 ;  /* 0x0000000600697202 */ /* 0x002fe20000000f00 */
[----:B0-----:R-:W-:Y:S05]  /*1990*/  BRA `(.L_x_1015) ;  /* 0xfffff11000007947 */ /* 0x001fea000383ffff */
        .weak           $__internal_124_$__cuda_sm70_shflsync_bfly_p
        .type           $__internal_124_$__cuda_sm70_shflsync_bfly_p,@function
        .size           $__internal_124_$__cuda_sm70_shflsync_bfly_p,(.L_x_1173 - $__internal_124_$__cuda_sm70_shflsync_bfly_p)
$__internal_124_$__cuda_sm70_shflsync_bfly_p:
[----:B------:R-:W-:Y:S01]  /*19a0*/  HFMA2.MMA R107, -RZ, RZ, 0, 0 ;  /* 0x00000000ff6b7435 */ /* 0x000fe200000001ff */
[----:B------:R-:W-:Y:S01]  /*19b0*/  MOV R106, R4 ;  /* 0x00000004006a7202 */ /* 0x000fe20000000f00 */
[----:B------:R-:W-:Y:S04]  /*19c0*/  WARPSYNC R5 ;  /* 0x0000000500007348 */ /* 0x000fe80003800000 */
[----:B------:R0:W1:Y:S01]  /*19d0*/  SHFL.BFLY PT, R6, R104, R7, R6 ;  /* 0x0c00000768067389 */ /* 0x00006200000e0006 */
[----:B------:R-:W-:Y:S05]  /*19e0*/  RET.REL.NODEC R106 `(_ZN10layer_norm13ln_fwd_kernelINS_13Kernel_traitsIffffjLj1024ELj1ELj4ELj1ELj16ENS_18Kernel_traits_baseILj1024EffffjLj128EEEEEEEvNS_9FwdParamsE) ;  /* 0xffffe6106a007950 */ /* 0x000fea0003c3ffff */
.L_x_1016:
        /* <DEDUP_REMOVED lines=9> */
.L_x_1173:


//--------------------- .text._ZN10layer_norm13ln_fwd_kernelINS_13Kernel_traitsI13__nv_bfloat16fS2_fjLj768ELj1ELj4ELj1ELj16ENS_18Kernel_traits_baseILj768ES2_fS2_fjLj128EEEEEEEvNS_9FwdParamsE --------------------------
	.section	.text._ZN10layer_norm13ln_fwd_kernelINS_13Kernel_traitsI13__nv_bfloat16fS2_fjLj768ELj1ELj4ELj1ELj16ENS_18Kernel_traits_baseILj768ES2_fS2_fjLj128EEEEEEEvNS_9FwdParamsE,"ax",@progbits
	.sectioninfo	@"SHI_REGISTERS=63"
	.align	128
        .global         _ZN10layer_norm13ln_fwd_kernelINS_13Kernel_traitsI13__nv_bfloat16fS2_fjLj768ELj1ELj4ELj1ELj16ENS_18Kernel_traits_baseILj768ES2_fS2_fjLj128EEEEEEEvNS_9FwdParamsE
        .type           _ZN10layer_norm13ln_fwd_kernelINS_13Kernel_traitsI13__nv_bfloat16fS2_fjLj768ELj1ELj4ELj1ELj16ENS_18Kernel_traits_baseILj768ES2_fS2_fjLj128EEEEEEEvNS_9FwdParamsE,@function
        .size           _ZN10layer_norm13ln_fwd_kernelINS_13Kernel_traitsI13__nv_bfloat16fS2_fjLj768ELj1ELj4ELj1ELj16ENS_18Kernel_traits_baseILj768ES2_fS2_fjLj128EEEEEEEvNS_9FwdParamsE,(.L_x_1174 - _ZN10layer_norm13ln_fwd_kernelINS_13Kernel_traitsI13__nv_bfloat16fS2_fjLj768ELj1ELj4ELj1ELj16ENS_18Kernel_traits_baseILj768ES2_fS2_fjLj128EEEEEEEvNS_9FwdParamsE)
        .other          _ZN10layer_norm13ln_fwd_kernelINS_13Kernel_traitsI13__nv_bfloat16fS2_fjLj768ELj1ELj4ELj1ELj16ENS_18Kernel_traits_baseILj768ES2_fS2_fjLj128EEEEEEEvNS_9FwdParamsE,@"STO_CUDA_ENTRY STV_DEFAULT"
_ZN10layer_norm13ln_fwd_kernelINS_13Kernel_traitsI13__nv_bfloat16fS2_fjLj768ELj1ELj4ELj1ELj16ENS_18Kernel_traits_baseILj768ES2_fS2_fjLj128EEEEEEEvNS_9FwdParamsE:
.text._ZN10layer_norm13ln_fwd_kernelINS_13Kernel_traitsI13__nv_bfloat16fS2_fjLj768ELj1ELj4ELj1ELj16ENS_18Kernel_traits_baseILj768ES2_fS2_fjLj128EEEEEEEvNS_9FwdParamsE:
        /* <DEDUP_REMOVED lines=25> */
[----:B------:R0:W5:Y:S02]  /*0190*/  LDG.E.64 R52, [R4.64+0x500] ;  /* 0x0005000404347981 */ /* 0x000164000c1e1b00 */
.L_x_1020:
[----:B0-----:R-:W0:Y:S01]  /*01a0*/  S2R R3, SR_TID.X ;  /* 0x0000000000037919 */ /* 0x001e220000002100 */
        /* <DEDUP_REMOVED lines=46> */
.L_x_1021:
        /* <DEDUP_REMOVED lines=68> */
.L_x_1022:
[----:B------:R-:W-:Y:S01]  /*08d0*/  MOV R57, 0x3aaaaaab ;  /* 0x3aaaaaab00397802 */ /* 0x000fe20000000f00 */
[----:B01----:R-:W-:Y:S01]  /*08e0*/  FADD.FTZ R58, R5, R58 ;  /* 0x0000003a053a7221 */ /* 0x003fe20000010000 */
[----:B------:R-:W-:Y:S01]  /*08f0*/  HFMA2.MMA R5, -RZ, RZ, 0, 2.384185791015625e-07 ;  /* 0x00000004ff057435 */ /* 0x000fe200000001ff */
[----:B-----5:R-:W-:Y:S02]  /*0900*/  SHF.R.U32.HI R56, RZ, 0x10, R9 ;  /* 0x00000010ff387819 */ /* 0x020fe40000011609 */
[----:B------:R-:W-:Y:S01]  /*0910*/  FFMA.FTZ R57, R58, R57, c[0x0][0x1b0] ;  /* 0x00006c003a397623 */ /* 0x000fe20000010039 */
[--C-:B------:R-:W-:Y:S02]  /*0920*/  SHF.R.U64 R58, R10, 0x10, R11.reuse ;  /* 0x000000100a3a7819 */ /* 0x100fe4000000120b */
[----:B------:R-:W-:-:S03]  /*0930*/  SHF.R.U32.HI R60, RZ, 0x10, R11 ;  /* 0x00000010ff3c7819 */ /* 0x000fc6000001160b */
        /* <DEDUP_REMOVED lines=8> */
[C---:B------:R-:W-:Y:S02]  /*09c0*/  FMUL.FTZ R4, R57.reuse, R4 ;  /* 0x0000000439047220 */ /* 0x040fe40000410000 */
[----:B------:R-:W-:-:S02]  /*09d0*/  FMUL.FTZ R15, R57, R15 ;  /* 0x0000000f390f7220 */ /* 0x000fc40000410000 */
        /* <DEDUP_REMOVED lines=27> */
[--C-:B------:R-:W-:Y:S01]  /*0b90*/  SHF.R.U64 R31, R42, 0x10, R43.reuse ;  /* 0x000000102a1f7819 */ /* 0x100fe2000000122b */
[----:B------:R-:W-:Y:S01]  /*0ba0*/  HFMA2.BF16_V2 R13, R54.H0_H0, R13.H0_H0, -RZ.H0_H0 ;  /* 0x2000000d360d7231 */ /* 0x000fe200003408ff */
[----:B------:R-:W-:Y:S01]  /*0bb0*/  SHF.R.U32.HI R54, RZ, 0x10, R43 ;  /* 0x00000010ff367819 */ /* 0x000fe2000001162b */
[C---:B------:R-:W-:Y:S01]  /*0bc0*/  FMUL.FTZ R22, R57.reuse, R22 ;  /* 0x0000001639167220 */ /* 0x040fe20000410000 */
[----:B------:R-:W-:Y:S01]  /*0bd0*/  F2FP.BF16.PACK_AB R2, RZ, R35 ;  /* 0x00000023ff02723e */ /* 0x000fe200000010ff */
[----:B------:R-:W-:Y:S01]  /*0be0*/  HFMA2.BF16_V2 R4, R4.H0_H0, 1, 1, R31.H0_H0 ;  /* 0x3f803f8004047831 */ /* 0x000fe2000024081f */
[----:B------:R-:W-:Y:S01]  /*0bf0*/  SHF.R.U64 R31, R48, 0x10, R49 ;  /* 0x00000010301f7819 */ /* 0x000fe20000001231 */
[----:B------:R-:W-:Y:S01]  /*0c00*/  HFMA2.BF16_V2 R15, R15.H0_H0, 1, 1, R54.H0_H0 ;  /* 0x3f803f800f0f7831 */ /* 0x000fe20000240836 */
[----:B------:R-:W-:Y:S01]  /*0c10*/  SHF.R.U32.HI R33, RZ, 0x10, R41 ;  /* 0x00000010ff217819 */ /* 0x000fe20000011629 */
[C---:B------:R-:W-:Y:S01]  /*0c20*/  FMUL.FTZ R18, R57.reuse, R18 ;  /* 0x0000001239127220 */ /* 0x040fe20000410000 */
[----:B------:R-:W-:Y:S01]  /*0c30*/  F2FP.BF16.PACK_AB R14, RZ, R14 ;  /* 0x0000000eff0e723e */ /* 0x000fe200000010ff */
[----:B------:R-:W-:Y:S01]  /*0c40*/  HFMA2.BF16_V2 R25, R25.H0_H0, 1, 1, R31.H0_H0 ;  /* 0x3f803f8019197831 */ /* 0x000fe2000024081f */
[----:B------:R-:W-:Y:S01]  /*0c50*/  SHF.R.U64 R54, R44, 0x10, R45 ;  /* 0x000000102c367819 */ /* 0x000fe2000000122d */
[----:B------:R-:W-:Y:S01]  /*0c60*/  HFMA2.BF16_V2 R2, R33.H0_H0, R2.H0_H0, -RZ.H0_H0 ;  /* 0x2000000221027231 */ /* 0x000fe200003408ff */
[----:B------:R-:W-:Y:S01]  /*0c70*/  F2FP.BF16.PACK_AB R3, RZ, R3 ;  /* 0x00000003ff03723e */ /* 0x000fe200000010ff */
[----:B------:R-:W-:Y:S01]  /*0c80*/  HFMA2.BF16_V2 R14, R7.H0_H0, R14.H0_H0, -RZ.H0_H0 ;  /* 0x2000000e070e7231 */ /* 0x000fe200003408ff */
[----:B------:R-:W-:Y:S01]  /*0c90*/  F2FP.BF16.PACK_AB R21, RZ, R21 ;  /* 0x00000015ff15723e */ /* 0x000fe200000010ff */
[----:B------:R-:W-:Y:S01]  /*0ca0*/  HFMA2.BF16_V2 R17, R17.H0_H0, 1, 1, R54.H0_H0 ;  /* 0x3f803f8011117831 */ /* 0x000fe20000240836 */
[----:B------:R-:W-:Y:S01]  /*0cb0*/  SHF.R.U64 R31, R50, 0x10, R51 ;  /* 0x00000010321f7819 */ /* 0x000fe20000001233 */
[----:B------:R-:W-:Y:S01]  /*0cc0*/  FMUL.FTZ R26, R57, R26 ;  /* 0x0000001a391a7220 */ /* 0x000fe20000410000 */
[----:B------:R-:W-:Y:S01]  /*0cd0*/  F2FP.BF16.PACK_AB R16, RZ, R16 ;  /* 0x00000010ff10723e */ /* 0x000fe200000010ff */
[----:B------:R-:W-:Y:S01]  /*0ce0*/  HFMA2.BF16_V2 R3, R6.H0_H0, R3.H0_H0, -RZ.H0_H0 ;  /* 0x2000000306037231 */ /* 0x000fe200003408ff */
[----:B------:R-:W-:Y:S01]  /*0cf0*/  SHF.R.U32.HI R33, RZ, 0x10, R53 ;  /* 0x00000010ff217819 */ /* 0x000fe20000011635 */
[----:B------:R-:W-:Y:S01]  /*0d00*/  HFMA2.BF16_V2 R21, R58.H0_H0, R21.H0_H0, -RZ.H0_H0 ;  /* 0x200000153a157231 */ /* 0x000fe200003408ff */
[----:B------:R-:W-:Y:S01]  /*0d10*/  F2FP.BF16.PACK_AB R22, RZ, R22 ;  /* 0x00000016ff16723e */ /* 0x000fe200000010ff */
[----:B------:R-:W-:Y:S01]  /*0d20*/  HFMA2.BF16_V2 R12, R12.H0_H0, 1, 1, R31.H0_H0 ;  /* 0x3f803f800c0c7831 */ /* 0x000fe2000024081f */
[----:B------:R-:W-:Y:S01]  /*0d30*/  LOP3.LUT R35, R4, 0xffff, RZ, 0xc0, !PT ;  /* 0x0000ffff04237812 */ /* 0x000fe200078ec0ff */
[----:B------:R-:W-:Y:S01]  /*0d40*/  HFMA2.BF16_V2 R14, R14.H0_H0, 1, 1, R43.H0_H0 ;  /* 0x3f803f800e0e7831 */ /* 0x000fe2000024082b */
[----:B------:R-:W-:Y:S01]  /*0d50*/  SHF.R.U64 R58, R40, 0x10, R41 ;  /* 0x00000010283a7819 */ /* 0x000fe20000001229 */
[----:B------:R-:W-:Y:S01]  /*0d60*/  HFMA2.BF16_V2 R16, R8.H0_H0, R16.H0_H0, -RZ.H0_H0 ;  /* 0x2000001008107231 */ /* 0x000fe200003408ff */
[----:B------:R-:W-:Y:S01]  /*0d70*/  F2FP.BF16.PACK_AB R18, RZ, R18 ;  /* 0x00000012ff12723e */ /* 0x000fe200000010ff */
[----:B------:R-:W-:Y:S01]  /*0d80*/  HFMA2.BF16_V2 R31, R2.H0_H0, 1, 1, R33.H0_H0 ;  /* 0x3f803f80021f7831 */ /* 0x000fe20000240821 */
[----:B------:R-:W-:Y:S01]  /*0d90*/  LOP3.LUT R33, R17, 0xffff, RZ, 0xc0, !PT ;  /* 0x0000ffff11217812 */ /* 0x000fe200078ec0ff */
[----:B------:R-:W-:Y:S01]  /*0da0*/  HFMA2.BF16_V2 R22, R11.H0_H0, R22.H0_H0, -RZ.H0_H0 ;  /* 0x200000160b167231 */ /* 0x000fe200003408ff */
[----:B------:R-:W-:Y:S01]  /*0db0*/  F2FP.BF16.PACK_AB R26, RZ, R26 ;  /* 0x0000001aff1a723e */ /* 0x000fe200000010ff */
[----:B------:R-:W-:Y:S01]  /*0dc0*/  HFMA2.BF16_V2 R3, R3.H0_H0, 1, 1, R42.H0_H0 ;  /* 0x3f803f8003037831 */ /* 0x000fe2000024082a */
[C---:B------:R-:W-:Y:S01]  /*0dd0*/  SHF.L.U32 R2, R35.reuse, 0x10, RZ ;  /* 0x0000001023027819 */ /* 0x040fe200000006ff */
[----:B------:R-:W-:Y:S01]  /*0de0*/  HFMA2.BF16_V2 R16, R16.H0_H0, 1, 1, R44.H0_H0 ;  /* 0x3f803f8010107831 */ /* 0x000fe2000024082c */
[----:B------:R-:W-:Y:S01]  /*0df0*/  LOP3.LUT R14, R14, 0xffff, RZ, 0xc0, !PT ;  /* 0x0000ffff0e0e7812 */ /* 0x000fe200078ec0ff */
[----:B------:R-:W-:Y:S01]  /*0e00*/  HFMA2.BF16_V2 R29, R58.H0_H0, R29.H0_H0, -RZ.H0_H0 ;  /* 0x2000001d3a1d7231 */ /* 0x000fe200003408ff */
[----:B------:R-:W-:Y:S01]  /*0e10*/  SHF.L.U64.HI R35, R35, 0x10, RZ ;  /* 0x0000001023237819 */ /* 0x000fe200000102ff */
[----:B------:R-:W-:Y:S01]  /*0e20*/  HFMA2.BF16_V2 R22, R22.H0_H0, 1, 1, R47.H0_H0 ;  /* 0x3f803f8016167831 */ /* 0x000fe2000024082f */
[----:B------:R-:W-:Y:S01]  /*0e30*/  SHF.L.U32 R17, R33, 0x10, RZ ;  /* 0x0000001021117819 */ /* 0x000fe200000006ff */
[----:B------:R-:W-:Y:S01]  /*0e40*/  HFMA2.BF16_V2 R18, R9.H0_H0, R18.H0_H0, -RZ.H0_H0 ;  /* 0x2000001209127231 */ /* 0x000fe200003408ff */
[----:B------:R-:W-:Y:S01]  /*0e50*/  SHF.R.U64 R58, R46, 0x10, R47 ;  /* 0x000000102e3a7819 */ /* 0x000fe2000000122f */
        /* <DEDUP_REMOVED lines=8> */
[----:B------:R-:W-:Y:S01]  /*0ee0*/  FMUL.FTZ R19, R57, R19 ;  /* 0x0000001339137220 */ /* 0x000fe20000410000 */
[----:B------:R-:W-:Y:S01]  /*0ef0*/  LOP3.LUT R22, R25, 0xffff, RZ, 0xc0, !PT ;  /* 0x0000ffff19167812 */ /* 0x000fe200078ec0ff */
[C---:B------:R-:W-:Y:S01]  /*0f00*/  FMUL.FTZ R23, R57.reuse, R23 ;  /* 0x0000001739177220 */ /* 0x040fe20000410000 */
[----:B------:R-:W-:Y:S01]  /*0f10*/  LOP3.LUT R4, R18, 0xffff, RZ, 0xc0, !PT ;  /* 0x0000ffff12047812 */ /* 0x000fe200078ec0ff */
[C---:B------:R-:W-:Y:S01]  /*0f20*/  FMUL.FTZ R24, R57.reuse, R24 ;  /* 0x0000001839187220 */ /* 0x040fe20000410000 */
[C---:B------:R-:W-:Y:S01]  /*0f30*/  SHF.L.U32 R25, R22.reuse, 0x10, RZ ;  /* 0x0000001016197819 */ /* 0x040fe200000006ff */
[----:B------:R-:W-:Y:S01]  /*0f40*/  FMUL.FTZ R20, R57, R20 ;  /* 0x0000001439147220 */ /* 0x000fe20000410000 */
[----:B------:R-:W-:Y:S01]  /*0f50*/  LOP3.LUT R18, R21, 0xffff, RZ, 0xc0, !PT ;  /* 0x0000ffff15127812 */ /* 0x000fe200078ec0ff */
[C---:B------:R-:W-:Y:S01]  /*0f60*/  FMUL.FTZ R32, R57.reuse, R32 ;  /* 0x0000002039207220 */ /* 0x040fe20000410000 */
[----:B------:R-:W-:Y:S01]  /*0f70*/  SHF.L.U64.HI R22, R22, 0x10, RZ ;  /* 0x0000001016167819 */ /* 0x000fe200000102ff */
[C---:B------:R-:W-:Y:S01]  /*0f80*/  FMUL.FTZ R30, R57.reuse, R30 ;  /* 0x0000001e391e7220 */ /* 0x040fe20000410000 */
[----:B------:R-:W-:Y:S01]  /*0f90*/  LOP3.LUT R21, R26, 0xffff, RZ, 0xc0, !PT ;  /* 0x0000ffff1a157812 */ /* 0x000fe200078ec0ff */
[C---:B------:R-:W-:Y:S01]  /*0fa0*/  FMUL.FTZ R34, R57.reuse, R34 ;  /* 0x0000002239227220 */ /* 0x040fe20000410000 */
[----:B------:R-:W-:Y:S01]  /*0fb0*/  F2FP.BF16.PACK_AB R19, RZ, R19 ;  /* 0x00000013ff13723e */ /* 0x000fe200000010ff */
[----:B------:R-:W-:Y:S01]  /*0fc0*/  FMUL.FTZ R28, R57, R28 ;  /* 0x0000001c391c7220 */ /* 0x000fe20000410000 */
[----:B------:R-:W-:-:S02]  /*0fd0*/  LOP3.LUT R21, R21, 0xffff0000, R22, 0xf8, !PT ;  /* 0xffff000015157812 */ /* 0x000fc400078ef816 */
[----:B------:R-:W0:Y:S01]  /*0fe0*/  S2R R22, SR_TID.X ;  /* 0x0000000000167919 */ /* 0x000e220000002100 */
[----:B------:R-:W-:Y:S01]  /*0ff0*/  F2FP.BF16.PACK_AB R23, RZ, R23 ;  /* 0x00000017ff17723e */ /* 0x000fe200000010ff */
[----:B------:R-:W-:Y:S01]  /*1000*/  HFMA2.BF16_V2 R19, R56.H0_H0, R19.H0_H0, -RZ.H0_H0 ;  /* 0x2000001338137231 */ /* 0x000fe200003408ff */
[----:B------:R-:W-:Y:S02]  /*1010*/  F2FP.BF16.PACK_AB R24, RZ, R24 ;  /* 0x00000018ff18723e */ /* 0x000fe400000010ff */
[----:B------:R-:W-:Y:S01]  /*1020*/  SHF.R.U32.HI R56, RZ, 0x10, R39 ;  /* 0x00000010ff387819 */ /* 0x000fe20000011627 */
[----:B------:R-:W-:Y:S01]  /*1030*/  HFMA2.BF16_V2 R23, R60.H0_H0, R23.H0_H0, -RZ.H0_H0 ;  /* 0x200000173c177231 */ /* 0x000fe200003408ff */
[----:B------:R-:W-:Y:S01]  /*1040*/  SHF.L.U64.HI R33, R33, 0x10, RZ ;  /* 0x0000001021217819 */ /* 0x000fe200000102ff */
[----:B------:R-:W-:Y:S01]  /*1050*/  HFMA2.BF16_V2 R24, R36.H0_H0, R24.H0_H0, -RZ.H0_H0 ;  /* 0x2000001824187231 */ /* 0x000fe200003408ff */
[----:B------:R-:W-:Y:S01]  /*1060*/  SHF.R.U64 R58, R52, 0x10, R53 ;  /* 0x00000010343a7819 */ /* 0x000fe20000001235 */
[----:B------:R-:W-:Y:S01]  /*1070*/  HFMA2.BF16_V2 R27, R56.H0_H0, R27.H0_H0, -RZ.H0_H0 ;  /* 0x2000001b381b7231 */ /* 0x000fe200003408ff */
[----:B------:R-:W-:Y:S01]  /*1080*/  SHF.R.U32.HI R60, RZ, 0x10, R47 ;  /* 0x00000010ff3c7819 */ /* 0x000fe2000001162f */
[----:B------:R-:W-:Y:S01]  /*1090*/  HFMA2.BF16_V2 R24, R24.H0_H0, 1, 1, R48.H0_H0 ;  /* 0x3f803f8018187831 */ /* 0x000fe20000240830 */
[----:B------:R-:W-:Y:S01]  /*10a0*/  SHF.R.U32.HI R56, RZ, 0x10, R45 ;  /* 0x00000010ff387819 */ /* 0x000fe2000001162d */
[----:B------:R-:W-:Y:S01]  /*10b0*/  HFMA2.BF16_V2 R29, R29.H0_H0, 1, 1, R58.H0_H0 ;  /* 0x3f803f801d1d7831 */ /* 0x000fe2000024083a */
[----:B------:R-:W-:Y:S01]  /*10c0*/  LOP3.LUT R4, R4, 0xffff0000, R33, 0xf8, !PT ;  /* 0xffff000004047812 */ /* 0x000fe200078ef821 */
[----:B------:R-:W-:Y:S01]  /*10d0*/  HFMA2.BF16_V2 R23, R23.H0_H0, 1, 1, R60.H0_H0 ;  /* 0x3f803f8017177831 */ /* 0x000fe2000024083c */
[C---:B------:R-:W-:Y:S01]  /*10e0*/  SHF.L.U32 R33, R18.reuse, 0x10, RZ ;  /* 0x0000001012217819 */ /* 0x040fe200000006ff */
[----:B------:R-:W-:Y:S01]  /*10f0*/  HFMA2.BF16_V2 R19, R19.H0_H0, 1, 1, R56.H0_H0 ;  /* 0x3f803f8013137831 */ /* 0x000fe20000240838 */
[----:B------:R-:W-:-:S02]  /*1100*/  SHF.L.U64.HI R18, R18, 0x10, RZ ;  /* 0x0000001012127819 */ /* 0x000fc400000102ff */
[----:B------:R-:W-:Y:S02]  /*1110*/  F2FP.BF16.PACK_AB R20, RZ, R20 ;  /* 0x00000014ff14723e */ /* 0x000fe400000010ff */
[----:B------:R-:W-:Y:S02]  /*1120*/  SHF.R.U32.HI R54, RZ, 0x10, R49 ;  /* 0x00000010ff367819 */ /* 0x000fe40000011631 */
[----:B------:R-:W-:Y:S01]  /*1130*/  F2FP.BF16.PACK_AB R32, RZ, R32 ;  /* 0x00000020ff20723e */ /* 0x000fe200000010ff */
[----:B------:R-:W-:Y:S01]  /*1140*/  HFMA2.BF16_V2 R20, R10.H0_H0, R20.H0_H0, -RZ.H0_H0 ;  /* 0x200000140a147231 */ /* 0x000fe200003408ff */
[----:B------:R-:W-:Y:S01]  /*1150*/  LOP3.LUT R17, R17, 0xffff0000, R18, 0xf8, !PT ;  /* 0xffff000011117812 */ /* 0x000fe200078ef812 */
[----:B------:R-:W-:Y:S01]  /*1160*/  HFMA2.BF16_V2 R13, R13.H0_H0, 1, 1, R54.H0_H0 ;  /* 0x3f803f800d0d7831 */ /* 0x000fe20000240836 */
[----:B------:R-:W-:Y:S01]  /*1170*/  F2FP.BF16.PACK_AB R30, RZ, R30 ;  /* 0x0000001eff1e723e */ /* 0x000fe200000010ff */
[----:B------:R-:W-:Y:S01]  /*1180*/  HFMA2.BF16_V2 R32, R40.H0_H0, R32.H0_H0, -RZ.H0_H0 ;  /* 0x2000002028207231 */ /* 0x000fe200003408ff */
[----:B------:R-:W-:Y:S01]  /*1190*/  LOP3.LUT R18, R25, 0xffff, R24, 0xf8, !PT ;  /* 0x0000ffff19127812 */ /* 0x000fe200078ef818 */
[----:B------:R-:W-:Y:S01]  /*11a0*/  HFMA2.BF16_V2 R20, R20.H0_H0, 1, 1, R46.H0_H0 ;  /* 0x3f803f8014147831 */ /* 0x000fe2000024082e */
[----:B------:R-:W-:Y:S01]  /*11b0*/  F2FP.BF16.PACK_AB R34, RZ, R34 ;  /* 0x00000022ff22723e */ /* 0x000fe200000010ff */
[----:B------:R-:W-:Y:S01]  /*11c0*/  HFMA2.BF16_V2 R30, R39.H0_H0, R30.H0_H0, -RZ.H0_H0 ;  /* 0x2000001e271e7231 */ /* 0x000fe200003408ff */
[----:B------:R-:W-:Y:S01]  /*11d0*/  PRMT R25, R29, 0x7610, R25 ;  /* 0x000076101d197816 */ /* 0x000fe20000000019 */
[----:B------:R-:W-:Y:S01]  /*11e0*/  HFMA2.BF16_V2 R32, R32.H0_H0, 1, 1, R52.H0_H0 ;  /* 0x3f803f8020207831 */ /* 0x000fe20000240834 */
[----:B------:R-:W-:Y:S01]  /*11f0*/  LOP3.LUT R26, R15, 0xffff, RZ, 0xc0, !PT ;  /* 0x0000ffff0f1a7812 */ /* 0x000fe200078ec0ff */
[----:B------:R-:W-:Y:S01]  /*1200*/  HFMA2.BF16_V2 R34, R41.H0_H0, R34.H0_H0, -RZ.H0_H0 ;  /* 0x2000002229227231 */ /* 0x000fe200003408ff */
[----:B------:R-:W-:Y:S01]  /*1210*/  PRMT R15, R23, 0x7610, R15 ;  /* 0x00007610170f7816 */ /* 0x000fe2000000000f */
[----:B------:R-:W-:Y:S01]  /*1220*/  HFMA2.BF16_V2 R30, R30.H0_H0, 1, 1, R51.H0_H0 ;  /* 0x3f803f801e1e7831 */ /* 0x000fe20000240833 */
[----:B------:R-:W-:Y:S01]  /*1230*/  LOP3.LUT R19, R19, 0xffff, RZ, 0xc0, !PT ;  /* 0x0000ffff13137812 */ /* 0x000fe200078ec0ff */
[----:B------:R-:W-:Y:S01]  /*1240*/  HFMA2.BF16_V2 R34, R34.H0_H0, 1, 1, R53.H0_H0 ;  /* 0x3f803f8022227831 */ /* 0x000fe20000240835 */
[----:B------:R-:W-:-:S02]  /*1250*/  LOP3.LUT R25, R25, 0xffff, RZ, 0xc0, !PT ;  /* 0x0000ffff19197812 */ /* 0x000fc400078ec0ff */
[----:B------:R-:W-:Y:S02]  /*1260*/  PRMT R3, R3, 0x5410, R26 ;  /* 0x0000541003037816 */ /* 0x000fe4000000001a */
[----:B------:R-:W-:Y:S02]  /*1270*/  LOP3.LUT R26, R15, 0xffff, RZ, 0xc0, !PT ;  /* 0x0000ffff0f1a7812 */ /* 0x000fe400078ec0ff */
[----:B------:R-:W-:Y:S02]  /*1280*/  PRMT R15, R4, 0x5410, R19 ;  /* 0x00005410040f7816 */ /* 0x000fe40000000013 */
[----:B------:R-:W-:Y:S02]  /*1290*/  SHF.R.U32.HI R56, RZ, 0x10, R51 ;  /* 0x00000010ff387819 */ /* 0x000fe40000011633 */
[----:B------:R-:W-:Y:S02]  /*12a0*/  PRMT R4, R13, 0x7610, R4 ;  /* 0x000076100d047816 */ /* 0x000fe40000000004 */
[----:B------:R-:W-:Y:S01]  /*12b0*/  SHF.L.U32 R29, R25, 0x10, RZ ;  /* 0x00000010191d7819 */ /* 0x000fe200000006ff */
[----:B------:R-:W-:Y:S01]  /*12c0*/  HFMA2.BF16_V2 R27, R27.H0_H0, 1, 1, R56.H0_H0 ;  /* 0x3f803f801b1b7831 */ /* 0x000fe20000240838 */
[----:B0-----:R-:W-:-:S02]  /*12d0*/  LOP3.LUT R13, R22, 0x1f, RZ, 0xc0, !PT ;  /* 0x0000001f160d7812 */ /* 0x001fc400078ec0ff */
[----:B------:R-:W-:Y:S02]  /*12e0*/  LOP3.LUT R12, R12, 0xffff, RZ, 0xc0, !PT ;  /* 0x0000ffff0c0c7812 */ /* 0x000fe400078ec0ff */
[----:B------:R-:W-:Y:S02]  /*12f0*/  F2FP.BF16.PACK_AB R28, RZ, R28 ;  /* 0x0000001cff1c723e */ /* 0x000fe400000010ff */
[----:B------:R-:W-:Y:S02]  /*1300*/  LOP3.LUT R16, R33, 0xffff, R20, 0xf8, !PT ;  /* 0x0000ffff21107812 */ /* 0x000fe400078ef814 */
[----:B------:R-:W-:Y:S01]  /*1310*/  LOP3.LUT R20, R29, 0xffff, R32, 0xf8, !PT ;  /* 0x0000ffff1d147812 */ /* 0x000fe200078ef820 */
[----:B------:R-:W-:Y:S01]  /*1320*/  IMAD R29, R0, 0xc0, R13 ;  /* 0x000000c0001d7824 */ /* 0x000fe200078e020d */
[----:B------:R-:W-:Y:S01]  /*1330*/  LOP3.LUT R22, R4, 0xffff, RZ, 0xc0, !PT ;  /* 0x0000ffff04167812 */ /* 0x000fe200078ec0ff */
[----:B------:R-:W-:Y:S01]  /*1340*/  HFMA2.BF16_V2 R28, R38.H0_H0, R28.H0_H0, -RZ.H0_H0 ;  /* 0x2000001c261c7231 */ /* 0x000fe200003408ff */
[----:B------:R-:W-:Y:S01]  /*1350*/  LOP3.LUT R24, R30, 0xffff, RZ, 0xc0, !PT ;  /* 0x0000ffff1e187812 */ /* 0x000fe200078ec0ff */
[----:B------:R-:W-:Y:S01]  /*1360*/  IMAD R0, R5, c[0x0][0x160], R0 ;  /* 0x0000580005007a24 */ /* 0x000fe200078e0200 */
[----:B------:R-:W-:Y:S01]  /*1370*/  SHF.L.U64.HI R35, R12, 0x10, RZ ;  /* 0x000000100c237819 */ /* 0x000fe200000102ff */
[----:B------:R-:W-:Y:S01]  /*1380*/  HFMA2.BF16_V2 R28, R28.H0_H0, 1, 1, R50.H0_H0 ;  /* 0x3f803f801c1c7831 */ /* 0x000fe20000240832 */
[----:B------:R-:W-:-:S02]  /*1390*/  LOP3.LUT R34, R34, 0xffff, RZ, 0xc0, !PT ;  /* 0x0000ffff22227812 */ /* 0x000fc400078ec0ff */
[----:B------:R-:W-:Y:S02]  /*13a0*/  SHF.L.U64.HI R25, R25, 0x10, RZ ;  /* 0x0000001019197819 */ /* 0x000fe400000102ff */
[----:B------:R-:W-:Y:S02]  /*13b0*/  PRMT R19, R21, 0x5410, R22 ;  /* 0x0000541015137816 */ /* 0x000fe40000000016 */
[----:B------:R-:W-:Y:S02]  /*13c0*/  LOP3.LUT R24, R24, 0xffff0000, R35, 0xf8, !PT ;  /* 0xffff000018187812 */ /* 0x000fe400078ef823 */
[----:B------:R-:W-:Y:S02]  /*13d0*/  LOP3.LUT R27, R27, 0xffff, RZ, 0xc0, !PT ;  /* 0x0000ffff1b1b7812 */ /* 0x000fe400078ec0ff */
[----:B------:R-:W-:Y:S02]  /*13e0*/  LOP3.LUT R22, R31, 0xffff, RZ, 0xc0, !PT ;  /* 0x0000ffff1f167812 */ /* 0x000fe400078ec0ff */
[----:B------:R-:W-:-:S02]  /*13f0*/  LOP3.LUT R23, R34, 0xffff0000, R25, 0xf8, !PT ;  /* 0xffff000022177812 */ /* 0x000fc400078ef819 */
[----:B------:R-:W-:Y:S02]  /*1400*/  MOV R4, 0x8 ;  /* 0x0000000800047802 */ /* 0x000fe40000000f00 */
[C---:B------:R-:W-:Y:S02]  /*1410*/  IADD3 R31, R29.reuse, 0x20, RZ ;  /* 0x000000201d1f7810 */ /* 0x040fe40007ffe0ff */
[----:B------:R-:W-:Y:S02]  /*1420*/  SHF.L.U32 R33, R12, 0x10, RZ ;  /* 0x000000100c217819 */ /* 0x000fe400000006ff */
[----:B------:R-:W-:Y:S01]  /*1430*/  PRMT R13, R24, 0x5410, R27 ;  /* 0x00005410180d7816 */ /* 0x000fe2000000001b */
[-C--:B------:R-:W-:Y:S01]  /*1440*/  IMAD.WIDE.U32 R24, R29, R4.reuse, c[0x0][0x178] ;  /* 0x00005e001d187625 */ /* 0x080fe200078e0004 */
[----:B------:R-:W-:Y:S02]  /*1450*/  PRMT R21, R23, 0x5410, R22 ;  /* 0x0000541017157816 */ /* 0x000fe40000000016 */
[----:B------:R-:W-:Y:S01]  /*1460*/  IADD3 R27, R29, 0x40, RZ ;  /* 0x000000401d1b7810 */ /* 0x000fe20007ffe0ff */
[----:B------:R-:W-:Y:S01]  /*1470*/  IMAD.WIDE.U32 R22, R31, R4, c[0x0][0x178] ;  /* 0x00005e001f167625 */ /* 0x000fe200078e0004 */
[----:B------:R-:W-:Y:S01]  /*1480*/  IADD3 R35, R29, 0x60, RZ ;  /* 0x000000601d237810 */ /* 0x000fe20007ffe0ff */
[----:B------:R0:W-:Y:S01]  /*1490*/  STG.E.64 [R24.64], R2 ;  /* 0x0000000218007986 */ /* 0x0001e2000c101b04 */
[----:B------:R-:W-:-:S02]  /*14a0*/  LOP3.LUT R12, R33, 0xffff, R28, 0xf8, !PT ;  /* 0x0000ffff210c7812 */ /* 0x000fc400078ef81c */
[C---:B------:R-:W-:Y:S01]  /*14b0*/  IADD3 R31, R29.reuse, 0x80, RZ ;  /* 0x000000801d1f7810 */ /* 0x040fe20007ffe0ff */
[----:B------:R0:W-:Y:S01]  /*14c0*/  STG.E.64 [R22.64], R14 ;  /* 0x0000000e16007986 */ /* 0x0001e2000c101b04 */
[----:B------:R-:W-:Y:S01]  /*14d0*/  IADD3 R33, R29, 0xa0, RZ ;  /* 0x000000a01d217810 */ /* 0x000fe20007ffe0ff */
[-C--:B------:R-:W-:Y:S01]  /*14e0*/  IMAD.WIDE.U32 R28, R35, R4.reuse, c[0x0][0x178] ;  /* 0x00005e00231c7625 */ /* 0x080fe200078e0004 */
[----:B------:R-:W-:Y:S02]  /*14f0*/  PRMT R17, R17, 0x5410, R26 ;  /* 0x0000541011117816 */ /* 0x000fe4000000001a */
[----:B------:R-:W-:Y:S01]  /*1500*/  ISETP.GE.AND P0, PT, R0, c[0x0][0x164], PT ;  /* 0x0000590000007a0c */ /* 0x000fe20003f06270 */
[----:B------:R-:W-:-:S04]  /*1510*/  IMAD.WIDE.U32 R26, R27, R4, c[0x0][0x178] ;  /* 0x00005e001b1a7625 */ /* 0x000fc800078e0004 */
        /* <DEDUP_REMOVED lines=8> */
.L_x_1019:
[----:B------:R-:W-:Y:S05]  /*15a0*/  EXIT ;  /* 0x000000000000794d */ /* 0x000fea0003800000 */
.L_x_1017:
[----:B------:R-:W-:Y:S02]  /*15b0*/  MOV R57, 0x1 ;  /* 0x0000000100397802 */ /* 0x000fe40000000f00 */
[----:B------:R-:W-:-:S02]  /*15c0*/  MOV R56, 0x1f ;  /* 0x0000001f00387802 */ /* 0x000fc40000000f00 */
[----:B------:R-:W-:Y:S02]  /*15d0*/  MOV R5, 0xffffffff ;  /* 0xffffffff00057802 */ /* 0x000fe40000000f00 */
[----:B------:R-:W-:Y:S02]  /*15e0*/  MOV R54, 0x1600 ;  /* 0x0000160000367802 */ /* 0x000fe40000000f00 */
[----:B-----5:R-:W-:Y:S05]  /*15f0*/  CALL.REL.NOINC `($__internal_125_$__cuda_sm70_shflsync_bfly_p) ;  /* 0x0000068000007944 */ /* 0x020fea0003c00000 */
[----:B01----:R-:W-:Y:S05]  /*1600*/  BRA `(.L_x_1021) ;  /* 0xffffee8000007947 */ /* 0x003fea000383ffff */
.L_x_1018:
[----:B------:R-:W-:Y:S01]  /*1610*/  HFMA2.MMA R57, -RZ, RZ, 0, 1.1920928955078125e-07 ;  /* 0x00000002ff397435 */ /* 0x000fe200000001ff */
[----:B------:R-:W-:Y:S02]  /*1620*/  MOV R56, 0x1f ;  /* 0x0000001f00387802 */ /* 0x000fe40000000f00 */
[----:B------:R-:W-:Y:S02]  /*1630*/  MOV R5, 0xffffffff ;  /* 0xffffffff00057802 */ /* 0x000fe40000000f00 */
[----:B------:R-:W-:Y:S02]  /*1640*/  MOV R54, 0x1660 ;  /* 0x0000166000367802 */ /* 0x000fe40000000f00 */
[----:B-----5:R-:W-:Y:S05]  /*1650*/  CALL.REL.NOINC `($__internal_125_$__cuda_sm70_shflsync_bfly_p) ;  /* 0x0000062000007944 */ /* 0x020fea0003c00000 */
[----:B0-----:R-:W-:Y:S01]  /*1660*/  HFMA2.MMA R57, -RZ, RZ, 0, 2.384185791015625e-07 ;  /* 0x00000004ff397435 */ /* 0x001fe200000001ff */
[----:B-1----:R-:W-:Y:S01]  /*1670*/  FADD.FTZ R58, R58, R5 ;  /* 0x000000053a3a7221 */ /* 0x002fe20000010000 */
[----:B------:R-:W-:Y:S02]  /*1680*/  MOV R56, 0x1f ;  /* 0x0000001f00387802 */ /* 0x000fe40000000f00 */
[----:B------:R-:W-:-:S02]  /*1690*/  MOV R5, 0xffffffff ;  /* 0xffffffff00057802 */ /* 0x000fc40000000f00 */
[----:B------:R-:W-:Y:S02]  /*16a0*/  MOV R54, 0x16c0 ;  /* 0x000016c000367802 */ /* 0x000fe40000000f00 */
[----:B------:R-:W-:Y:S05]  /*16b0*/  CALL.REL.NOINC `($__internal_125_$__cuda_sm70_shflsync_bfly_p) ;  /* 0x000005c000007944 */ /* 0x000fea0003c00000 */
[----:B0-----:R-:W-:Y:S01]  /*16c0*/  HFMA2.MMA R57, -RZ, RZ, 0, 4.76837158203125e-07 ;  /* 0x00000008ff397435 */ /* 0x001fe200000001ff */
[----:B-1----:R-:W-:Y:S01]  /*16d0*/  FADD.FTZ R58, R58, R5 ;  /* 0x000000053a3a7221 */ /* 0x002fe20000010000 */
[----:B------:R-:W-:Y:S02]  /*16e0*/  MOV R56, 0x1f ;  /* 0x0000001f00387802 */ /* 0x000fe40000000f00 */
[----:B------:R-:W-:Y:S02]  /*16f0*/  MOV R5, 0xffffffff ;  /* 0xffffffff00057802 */ /* 0x000fe40000000f00 */
[----:B------:R-:W-:Y:S02]  /*1700*/  MOV R54, 0x1720 ;  /* 0x0000172000367802 */ /* 0x000fe40000000f00 */
[----:B------:R-:W-:Y:S05]  /*1710*/  CALL.REL.NOINC `($__internal_125_$__cuda_sm70_shflsync_bfly_p) ;  /* 0x0000056000007944 */ /* 0x000fea0003c00000 */
[----:B0-----:R-:W-:Y:S01]  /*1720*/  HFMA2.MMA R57, -RZ, RZ, 0, 9.5367431640625e-07 ;  /* 0x00000010ff397435 */ /* 0x001fe200000001ff */
[----:B-1----:R-:W-:Y:S01]  /*1730*/  FADD.FTZ R58, R58, R5 ;  /* 0x000000053a3a7221 */ /* 0x002fe20000010000 */
[----:B------:R-:W-:Y:S02]  /*1740*/  MOV R56, 0x1f ;  /* 0x0000001f00387802 */ /* 0x000fe40000000f00 */
[----:B------:R-:W-:-:S02]  /*1750*/  MOV R5, 0xffffffff ;  /* 0xffffffff00057802 */ /* 0x000fc40000000f00 */
[----:B------:R-:W-:Y:S02]  /*1760*/  MOV R54, 0x1780 ;  /* 0x0000178000367802 */ /* 0x000fe40000000f00 */
[----:B------:R-:W-:Y:S05]  /*1770*/  CALL.REL.NOINC `($__internal_125_$__cuda_sm70_shflsync_bfly_p) ;  /* 0x0000050000007944 */ /* 0x000fea0003c00000 */
[----:B-1----:R-:W-:Y:S01]  /*1780*/  FADD.FTZ R2, R58, R5 ;  /* 0x000000053a027221 */ /* 0x002fe20000010000 */
[----:B0-----:R-:W-:Y:S01]  /*1790*/  HFMA2.MMA R57, -RZ, RZ, 0, 5.9604644775390625e-08 ;  /* 0x00000001ff397435 */ /* 0x001fe200000001ff */
[----:B------:R-:W-:Y:S02]  /*17a0*/  MOV R56, 0x1f ;  /* 0x0000001f00387802 */ /* 0x000fe40000000f00 */
[----:B------:R-:W-:Y:S01]  /*17b0*/  FMUL.FTZ R2, R2, 0.001302083372138440609 ;  /* 0x3aaaaaab02027820 */ /* 0x000fe20000410000 */
        /* <DEDUP_REMOVED lines=49> */
[----:B------:R-:W-:Y:S02]  /*1ad0*/  FFMA.FTZ R58, R35, R35, R12 ;  /* 0x00000023233a7223 */ /* 0x000fe4000001000c */
[----:B------:R-:W-:Y:S05]  /*1ae0*/  CALL.REL.NOINC `($__internal_125_$__cuda_sm70_shflsync_bfly_p) ;  /* 0x0000019000007944 */ /* 0x000fea0003c00000 */
[----:B0-----:R-:W-:Y:S01]  /*1af0*/  HFMA2.MMA R57, -RZ, RZ, 0, 1.1920928955078125e-07 ;  /* 0x00000002ff397435 */ /* 0x001fe200000001ff */
[----:B-1----:R-:W-:Y:S01]  /*1b00*/  FADD.FTZ R58, R58, R5 ;  /* 0x000000053a3a7221 */ /* 0x002fe20000010000 */
[----:B------:R-:W-:Y:S02]  /*1b10*/  MOV R56, 0x1f ;  /* 0x0000001f00387802 */ /* 0x000fe40000000f00 */
[----:B------:R-:W-:Y:S02]  /*1b20*/  MOV R5, 0xffffffff ;  /* 0xffffffff00057802 */ /* 0x000fe40000000f00 */
[----:B------:R-:W-:Y:S02]  /*1b30*/  MOV R54, 0x1b50 ;  /* 0x00001b5000367802 */ /* 0x000fe40000000f00 */
[----:B------:R-:W-:Y:S05]  /*1b40*/  CALL.REL.NOINC `($__internal_125_$__cuda_sm70_shflsync_bfly_p) ;  /* 0x0000013000007944 */ /* 0x000fea0003c00000 */
        /* <DEDUP_REMOVED lines=18> */
[----:B01----:R-:W-:Y:S05]  /*1c70*/  BRA `(.L_x_1022) ;  /* 0xffffec5000007947 */ /* 0x003fea000383ffff */
        .weak           $__internal_125_$__cuda_sm70_shflsync_bfly_p
        .type           $__internal_125_$__cuda_sm70_shflsync_bfly_p,@function
        .size           $__internal_125_$__cuda_sm70_shflsync_bfly_p,(.L_x_1174 - $__internal_125_$__cuda_sm70_shflsync_bfly_p)
$__internal_125_$__cuda_sm70_shflsync_bfly_p:
[----:B------:R-:W-:Y:S01]  /*1c80*/  HFMA2.MMA R55, -RZ, RZ, 0, 0 ;  /* 0x00000000ff377435 */ /* 0x000fe200000001ff */
[----:B------:R-:W-:Y:S04]  /*1c90*/  WARPSYNC R5 ;  /* 0x0000000500007348 */ /* 0x000fe80003800000 */
[----:B------:R0:W1:Y:S01]  /*1ca0*/  SHFL.BFLY PT, R5, R58, R57, R56 ;  /* 0x0c0000393a057389 */ /* 0x00006200000e0038 */
[----:B------:R-:W-:Y:S05]  /*1cb0*/  RET.REL.NODEC R54 `(_ZN10layer_norm13ln_fwd_kernelINS_13Kernel_traitsI13__nv_bfloat16fS2_fjLj768ELj1ELj4ELj1ELj16ENS_18Kernel_traits_baseILj768ES2_fS2_fjLj128EEEEEEEvNS_9FwdParamsE) ;  /* 0xffffe34036007950 */ /* 0x000fea0003c3ffff */
.L_x_1023:
        /* <DEDUP_REMOVED lines=12> */
.L_x_1174:


//--------------------- .text._ZN10layer_norm13ln_fwd_kernelINS_13Kernel_traitsI13__nv_bfloat16S2_S2_fjLj768ELj1ELj4ELj1ELj16ENS_18Kernel_traits_baseILj768ES2_S2_S2_fjLj128EEEEEEEvNS_9FwdParamsE --------------------------
	.section	.text._ZN10layer_norm13ln_fwd_kernelINS_13Kernel_traitsI13__nv_bfloat16S2_S2_fjLj768ELj1ELj4ELj1ELj16ENS_18Kernel_traits_baseILj768ES2_S2_S2_fjLj128EEEEEEEvNS_9FwdParamsE,"ax",@progbits
	.sectioninfo	@"SHI_REGISTERS=66"
	.align	128
        .global         _ZN10layer_norm13ln_fwd_kernelINS_13Kernel_traitsI13__nv_bfloat16S2_S2_fjLj768ELj1ELj4ELj1ELj16ENS_18Kernel_traits_baseILj768ES2_S2_S2_fjLj128EEEEEEEvNS_9FwdParamsE
        .type           _ZN10layer_norm13ln_fwd_kernelINS_13Kernel_traitsI13__nv_bfloat16S2_S2_fjLj768ELj1ELj4ELj1ELj16ENS_18Kernel_traits_baseILj768ES2_S2_S2_fjLj128EEEEEEEvNS_9FwdParamsE,@function
        .size           _ZN10layer_norm13ln_fwd_kernelINS_13Kernel_traitsI13__nv_bfloat16S2_S2_fjLj768ELj1ELj4ELj1ELj16ENS_18Kernel_traits_baseILj768ES2_S2_S2_fjLj128EEEEEEEvNS_9FwdParamsE,(.L_x_1175 - _ZN10layer_norm13ln_fwd_kernelINS_13Kernel_traitsI13__nv_bfloat16S2_S2_fjLj768ELj1ELj4ELj1ELj16ENS_18Kernel_traits_baseILj768ES2_S2_S2_fjLj128EEEEEEEvNS_9FwdParamsE)
        .other          _ZN10layer_norm13ln_fwd_kernelINS_13Kernel_traitsI13__nv_bfloat16S2_S2_fjLj768ELj1ELj4ELj1ELj16ENS_18Kernel_traits_baseILj768ES2_S2_S2_fjLj128EEEEEEEvNS_9FwdParamsE,@"STO_CUDA_ENTRY STV_DEFAULT"
_ZN10layer_norm13ln_fwd_kernelINS_13Kernel_traitsI13__nv_bfloat16S2_S2_fjLj768ELj1ELj4ELj1ELj16ENS_18Kernel_traits_baseILj768ES2_S2_S2_fjLj128EEEEEEEvNS_9FwdParamsE:
.text._ZN10layer_norm13ln_fwd_kernelINS_13Kernel_traitsI13__nv_bfloat16S2_S2_fjLj768ELj1ELj4ELj1ELj16ENS_18Kernel_traits_baseILj768ES2_S2_S2_fjLj128EEEEEEEvNS_9FwdParamsE:
        /* <DEDUP_REMOVED lines=19> */
[----:B------:R0:W5:Y:S02]  /*0130*/  LDG.E.128 R8, [R6.64+0x400] ;  /* 0x0004000406087981 */ /* 0x000164000c1e1d00 */
.L_x_1026:
[----:B------:R-:W1:Y:S01]  /*0140*/  S2R R4, SR_TID.X ;  /* 0x0000000000047919 */ /* 0x000e620000002100 */
[----:B------:R-:W-:Y:S01]  /*0150*/  HFMA2.MMA R41, -RZ, RZ, 0, 9.5367431640625e-07 ;  /* 0x00000010ff297435 */ /* 0x000fe200000001ff */
[----:B-1----:R-:W-:-:S05]  /*0160*/  LOP3.LUT P0, R4, R4, 0x1f, RZ, 0xc0, !PT ;  /* 0x0000001f04047812 */ /* 0x002fca000780c0ff */
[----:B------:R-:W-:-:S04]  /*0170*/  IMAD R4, R5, 0x60, R4 ;  /* 0x0000006005047824 */ /* 0x000fc800078e0204 */
[----:B------:R-:W-:-:S06]  /*0180*/  IMAD.WIDE.U32 R32, R4, R41, c[0x0][0x170] ;  /* 0x00005c0004207625 */ /* 0x000fcc00078e0029 */
[----:B------:R-:W2:Y:S01]  /*0190*/  LDG.E.128 R32, [R32.64] ;  /* 0x0000000420207981 */ /* 0x000ea2000c1e1d00 */
[----:B0-----:R-:W-:-:S05]  /*01a0*/  IADD3 R3, R4, 0x20, RZ ;  /* 0x0000002004037810 */ /* 0x001fca0007ffe0ff */
[----:B------:R-:W-:-:S06]  /*01b0*/  IMAD.WIDE.U32 R36, R3, R41, c[0x0][0x170] ;  /* 0x00005c0003247625 */ /* 0x000fcc00078e0029 */
[----:B------:R-:W3:Y:S01]  /*01c0*/  LDG.E.128 R36, [R36.64] ;  /* 0x0000000424247981 */ /* 0x000ee2000c1e1d00 */
[----:B------:R-:W-:-:S05]  /*01d0*/  IADD3 R2, R4, 0x40, RZ ;  /* 0x0000004004027810 */ /* 0x000fca0007ffe0ff */
[----:B------:R-:W-:-:S06]  /*01e0*/  IMAD.WIDE.U32 R40, R2, R41, c[0x0][0x170] ;  /* 0x00005c0002287625 */ /* 0x000fcc00078e0029 */
[----:B------:R-:W4:Y:S01]  /*01f0*/  LDG.E.128 R40, [R40.64] ;  /* 0x0000000428287981 */ /* 0x000f22000c1e1d00 */
[--C-:B--2---:R-:W-:Y:S02]  /*0200*/  PRMT R0, RZ, 0x5410, R32.reuse ;  /* 0x00005410ff007816 */ /* 0x104fe40000000020 */
[----:B------:R-:W-:Y:S02]  /*0210*/  PRMT R32, RZ, 0x7610, R32 ;  /* 0x00007610ff207816 */ /* 0x000fe40000000020 */
[--C-:B------:R-:W-:Y:S01]  /*0220*/  PRMT R6, RZ, 0x5410, R33.reuse ;  /* 0x00005410ff067816 */ /* 0x100fe20000000021 */
[----:B------:R-:W-:Y:S01]  /*0230*/  FADD.FTZ R7, RZ, R0 ;  /* 0x00000000ff077221 */ /* 0x000fe20000010000 */
[----:B------:R-:W-:-:S03]  /*0240*/  PRMT R33, RZ, 0x7610, R33 ;  /* 0x00007610ff217816 */ /* 0x000fc60000000021 */
[----:B------:R-:W-:Y:S01]  /*0250*/  FADD.FTZ R7, R32, R7 ;  /* 0x0000000720077221 */ /* 0x000fe20000010000 */
[----:B---3--:R-:W-:-:S03]  /*0260*/  PRMT R49, RZ, 0x7610, R38 ;  /* 0x00007610ff317816 */ /* 0x008fc60000000026 */
[----:B------:R-:W-:Y:S01]  /*0270*/  FADD.FTZ R44, R6, R7 ;  /* 0x00000007062c7221 */ /* 0x000fe20000010000 */
[----:B------:R-:W-:-:S03]  /*0280*/  PRMT R7, RZ, 0x5410, R34 ;  /* 0x00005410ff077816 */ /* 0x000fc60000000022 */
[----:B------:R-:W-:-:S04]  /*0290*/  FADD.FTZ R44, R33, R44 ;  /* 0x0000002c212c7221 */ /* 0x000fc80000010000 */
[----:B------:R-:W-:Y:S01]  /*02a0*/  FADD.FTZ R45, R7, R44 ;  /* 0x0000002c072d7221 */ /* 0x000fe20000010000 */
[----:B------:R-:W-:Y:S02]  /*02b0*/  PRMT R44, RZ, 0x7610, R34 ;  /* 0x00007610ff2c7816 */ /* 0x000fe40000000022 */
[----:B------:R-:W-:Y:S02]  /*02c0*/  PRMT R34, RZ, 0x5410, R35 ;  /* 0x00005410ff227816 */ /* 0x000fe40000000023 */
[--C-:B----4-:R-:W-:Y:S01]  /*02d0*/  PRMT R50, RZ, 0x5410, R40.reuse ;  /* 0x00005410ff327816 */ /* 0x110fe20000000028 */
        /* <DEDUP_REMOVED lines=8> */
[--C-:B------:R-:W-:Y:S02]  /*0360*/  PRMT R41, RZ, 0x5410, R42.reuse ;  /* 0x00005410ff297816 */ /* 0x100fe4000000002a */
[----:B------:R-:W-:Y:S01]  /*0370*/  PRMT R54, RZ, 0x7610, R42 ;  /* 0x00007610ff367816 */ /* 0x000fe2000000002a */
[----:B------:R-:W-:Y:S01]  /*0380*/  FADD.FTZ R47, R35, R46 ;  /* 0x0000002e232f7221 */ /* 0x000fe20000010000 */
[----:B------:R-:W-:Y:S02]  /*0390*/  PRMT R46, RZ, 0x7610, R36 ;  /* 0x00007610ff2e7816 */ /* 0x000fe40000000024 */
[----:B------:R-:W-:-:S02]  /*03a0*/  PRMT R36, RZ, 0x5410, R37 ;  /* 0x00005410ff247816 */ /* 0x000fc40000000025 */
[----:B------:R-:W-:Y:S01]  /*03b0*/  PRMT R42, RZ, 0x5410, R43 ;  /* 0x00005410ff2a7816 */ /* 0x000fe2000000002b */
[----:B------:R-:W-:Y:S01]  /*03c0*/  FADD.FTZ R47, R46, R47 ;  /* 0x0000002f2e2f7221 */ /* 0x000fe20000010000 */
[----:B------:R-:W-:-:S03]  /*03d0*/  PRMT R43, RZ, 0x7610, R43 ;  /* 0x00007610ff2b7816 */ /* 0x000fc6000000002b */
        /* <DEDUP_REMOVED lines=20> */
.L_x_1027:
        /* <DEDUP_REMOVED lines=68> */
.L_x_1028:
[----:B------:R-:W-:Y:S01]  /*0960*/  MOV R39, 0x3aaaaaab ;  /* 0x3aaaaaab00277802 */ /* 0x000fe20000000f00 */
[----:B-1----:R-:W-:Y:S01]  /*0970*/  FADD.FTZ R58, R58, R59 ;  /* 0x0000003b3a3a7221 */ /* 0x002fe20000010000 */
[----:B------:R-:W-:-:S03]  /*0980*/  HFMA2.MMA R61, -RZ, RZ, 0, 9.5367431640625e-07 ;  /* 0x00000010ff3d7435 */ /* 0x000fc600000001ff */
[----:B------:R-:W-:-:S06]  /*0990*/  FFMA.FTZ R39, R58, R39, c[0x0][0x1b0] ;  /* 0x00006c003a277623 */ /* 0x000fcc0000010027 */
[----:B------:R-:W1:Y:S02]  /*09a0*/  MUFU.RSQ R39, R39 ;  /* 0x0000002700277308 */ /* 0x000e640000001400 */
[C---:B-1----:R-:W-:Y:S02]  /*09b0*/  FMUL.FTZ R38, R39.reuse, R6 ;  /* 0x0000000627267220 */ /* 0x042fe40000410000 */
[C---:B------:R-:W-:Y:S02]  /*09c0*/  FMUL.FTZ R56, R39.reuse, R7 ;  /* 0x0000000727387220 */ /* 0x040fe40000410000 */
[C---:B------:R-:W-:Y:S01]  /*09d0*/  FMUL.FTZ R44, R39.reuse, R44 ;  /* 0x0000002c272c7220 */ /* 0x040fe20000410000 */
[----:B------:R-:W-:Y:S01]  /*09e0*/  F2FP.BF16.PACK_AB R7, RZ, R38 ;  /* 0x00000026ff07723e */ /* 0x000fe200000010ff */
[C---:B------:R-:W-:Y:S02]  /*09f0*/  FMUL.FTZ R38, R39.reuse, R34 ;  /* 0x0000002227267220 */ /* 0x040fe40000410000 */
[C---:B------:R-:W-:Y:S01]  /*0a00*/  FMUL.FTZ R45, R39.reuse, R45 ;  /* 0x0000002d272d7220 */ /* 0x040fe20000410000 */
        /* <DEDUP_REMOVED lines=33> */
[C---:B0-----:R-:W-:Y:S01]  /*0c20*/  FMUL.FTZ R59, R39.reuse, R42 ;  /* 0x0000002a273b7220 */ /* 0x041fe20000410000 */
[----:B------:R-:W-:Y:S01]  /*0c30*/  F2FP.BF16.PACK_AB R52, RZ, R52 ;  /* 0x00000034ff34723e */ /* 0x000fe200000010ff */
[----:B------:R-:W-:Y:S01]  /*0c40*/  FMUL.FTZ R58, R39, R43 ;  /* 0x0000002b273a7220 */ /* 0x000fe20000410000 */
[----:B------:R-:W-:-:S02]  /*0c50*/  F2FP.BF16.PACK_AB R57, RZ, R57 ;  /* 0x00000039ff39723e */ /* 0x000fc400000010ff */
[----:B------:R-:W-:Y:S02]  /*0c60*/  F2FP.BF16.PACK_AB R56, RZ, R56 ;  /* 0x00000038ff38723e */ /* 0x000fe400000010ff */
[----:B------:R-:W-:Y:S01]  /*0c70*/  F2FP.BF16.PACK_AB R54, RZ, R41 ;  /* 0x00000029ff36723e */ /* 0x000fe200000010ff */
[----:B------:R-:W-:Y:S01]  /*0c80*/  IMAD.WIDE.U32 R40, R3, R61, c[0x0][0x178] ;  /* 0x00005e0003287625 */ /* 0x000fe200078e003d */
[----:B------:R-:W-:Y:S02]  /*0c90*/  F2FP.BF16.PACK_AB R43, RZ, R36 ;  /* 0x00000024ff2b723e */ /* 0x000fe400000010ff */
[----:B------:R-:W-:Y:S01]  /*0ca0*/  F2FP.BF16.PACK_AB R59, RZ, R59 ;  /* 0x0000003bff3b723e */ /* 0x000fe200000010ff */
[-C--:B------:R-:W-:Y:S01]  /*0cb0*/  IMAD.WIDE.U32 R36, R4, R61.reuse, c[0x0][0x178] ;  /* 0x00005e0004247625 */ /* 0x080fe200078e003d */
[----:B------:R-:W-:Y:S02]  /*0cc0*/  F2FP.BF16.PACK_AB R58, RZ, R58 ;  /* 0x0000003aff3a723e */ /* 0x000fe400000010ff */
[----:B------:R-:W-:Y:S01]  /*0cd0*/  PRMT R0, R0, 0x5410, R6 ;  /* 0x0000541000007816 */ /* 0x000fe20000000006 */
[----:B------:R-:W-:Y:S01]  /*0ce0*/  IMAD.WIDE.U32 R2, R2, R61, c[0x0][0x178] ;  /* 0x00005e0002027625 */ /* 0x000fe200078e003d */
[----:B------:R-:W-:-:S02]  /*0cf0*/  PRMT R7, R7, 0x5410, R33 ;  /* 0x0000541007077816 */ /* 0x000fc40000000021 */
        /* <DEDUP_REMOVED lines=17> */
[-C--:B------:R-:W-:Y:S01]  /*0e10*/  @!P0 IMAD.WIDE R62, R5, R42.reuse, c[0x0][0x180] ;  /* 0x00006000053e8625 */ /* 0x080fe200078e022a */
[----:B------:R-:W-:Y:S01]  /*0e20*/  PRMT R54, R54, 0x5410, R43 ;  /* 0x0000541036367816 */ /* 0x000fe2000000002b */
[----:B------:R-:W-:Y:S01]  /*0e30*/  HFMA2.BF16_V2 R4, R20, R53, -RZ.H0_H0 ;  /* 0x0000003514047231 */ /* 0x000fe200003400ff */
[----:B------:R-:W-:Y:S01]  /*0e40*/  PRMT R59, R59, 0x5410, R58 ;  /* 0x000054103b3b7816 */ /* 0x000fe2000000003a */
[----:B------:R-:W-:Y:S01]  /*0e50*/  HFMA2.BF16_V2 R49, R21, R57, -RZ.H0_H0 ;  /* 0x0000003915317231 */ /* 0x000fe200003400ff */
[----:B------:R-:W-:Y:S01]  /*0e60*/  @!P0 IMAD.WIDE R60, R5, R42, c[0x0][0x188] ;  /* 0x00006200053c8625 */ /* 0x000fe200078e022a */
[----:B------:R-:W-:Y:S01]  /*0e70*/  HFMA2.BF16_V2 R50, R22, R54, -RZ.H0_H0 ;  /* 0x0000003616327231 */ /* 0x000fe200003400ff */
[----:B------:R0:W-:Y:S01]  /*0e80*/  @!P0 STG.E [R62.64], R55 ;  /* 0x000000373e008986 */ /* 0x0001e2000c101904 */
[----:B------:R-:W-:Y:S01]  /*0e90*/  HFMA2.BF16_V2 R51, R23, R59, -RZ.H0_H0 ;  /* 0x0000003b17337231 */ /* 0x000fe200003400ff */
[----:B------:R-:W-:Y:S01]  /*0ea0*/  IMAD R5, R42, c[0x0][0x160], R5 ;  /* 0x000058002a057a24 */ /* 0x000fe200078e0205 */
[----:B------:R-:W-:Y:S01]  /*0eb0*/  HFMA2.BF16_V2 R32, R0, 1, 1, R16 ;  /* 0x3f803f8000207831 */ /* 0x000fe20000200010 */
[----:B------:R0:W-:Y:S01]  /*0ec0*/  @!P0 STG.E [R60.64], R39 ;  /* 0x000000273c008986 */ /* 0x0001e2000c101904 */
[----:B------:R-:W-:-:S02]  /*0ed0*/  HFMA2.BF16_V2 R33, R7, 1, 1, R17 ;  /* 0x3f803f8007217831 */ /* 0x000fc40000200011 */
[----:B------:R-:W-:Y:S01]  /*0ee0*/  HFMA2.BF16_V2 R34, R34, 1, 1, R18 ;  /* 0x3f803f8022227831 */ /* 0x000fe20000200012 */
[----:B------:R-:W-:Y:S01]  /*0ef0*/  ISETP.GE.AND P0, PT, R5, c[0x0][0x164], PT ;  /* 0x0000590005007a0c */ /* 0x000fe20003f06270 */
        /* <DEDUP_REMOVED lines=10> */
[----:B------:R-:W-:-:S05]  /*0fa0*/  HFMA2.BF16_V2 R51, R51, 1, 1, R11 ;  /* 0x3f803f8033337831 */ /* 0x000fca000020000b */
[----:B------:R0:W-:Y:S02]  /*0fb0*/  STG.E.128 [R2.64], R48 ;  /* 0x0000003002007986 */ /* 0x0001e4000c101d04 */
[----:B0-----:R-:W-:Y:S05]  /*0fc0*/  @!P0 BRA `(.L_x_1026) ;  /* 0xfffff17000008947 */ /* 0x001fea000383ffff */
[----:B------:R-:W-:Y:S05]  /*0fd0*/  EXIT ;  /* 0x000000000000794d */ /* 0x000fea0003800000 */
.L_x_1024:
[----:B------:R-:W-:Y:S02]  /*0fe0*/  MOV R58, 0x1 ;  /* 0x00000001003a7802 */ /* 0x000fe40000000f00 */
[----:B------:R-:W-:Y:S02]  /*0ff0*/  MOV R57, 0x1f ;  /* 0x0000001f00397802 */ /* 0x000fe40000000f00 */
[----:B------:R-:W-:Y:S02]  /*1000*/  MOV R56, 0xffffffff ;  /* 0xffffffff00387802 */ /* 0x000fe40000000f00 */
[----:B------:R-:W-:Y:S02]  /*1010*/  MOV R38, 0x1030 ;  /* 0x0000103000267802 */ /* 0x000fe40000000f00 */
[----:B-----5:R-:W-:Y:S05]  /*1020*/  CALL.REL.NOINC `($__internal_126_$__cuda_sm70_shflsync_bfly_p) ;  /* 0x0000069000007944 */ /* 0x020fea0003c00000 */
[----:B01----:R-:W-:Y:S05]  /*1030*/  BRA `(.L_x_1027) ;  /* 0xfffff4e000007947 */ /* 0x003fea000383ffff */
.L_x_1025:
[----:B------:R-:W-:Y:S01]  /*1040*/  HFMA2.MMA R58, -RZ, RZ, 0, 1.1920928955078125e-07 ;  /* 0x00000002ff3a7435 */ /* 0x000fe200000001ff */
[----:B------:R-:W-:Y:S02]  /*1050*/  MOV R57, 0x1f ;  /* 0x0000001f00397802 */ /* 0x000fe40000000f00 */
[----:B------:R-:W-:-:S02]  /*1060*/  MOV R56, 0xffffffff ;  /* 0xffffffff00387802 */ /* 0x000fc40000000f00 */
[----:B------:R-:W-:Y:S02]  /*1070*/  MOV R38, 0x1090 ;  /* 0x0000109000267802 */ /* 0x000fe40000000f00 */
[----:B-----5:R-:W-:Y:S05]  /*1080*/  CALL.REL.NOINC `($__internal_126_$__cuda_sm70_shflsync_bfly_p) ;  /* 0x0000063000007944 */ /* 0x020fea0003c00000 */
[----:B0-----:R-:W-:Y:S01]  /*1090*/  HFMA2.MMA R58, -RZ, RZ, 0, 2.384185791015625e-07 ;  /* 0x00000004ff3a7435 */ /* 0x001fe200000001ff */
[----:B-1----:R-:W-:Y:S01]  /*10a0*/  FADD.FTZ R59, R59, R57 ;  /* 0x000000393b3b7221 */ /* 0x002fe20000010000 */
[----:B------:R-:W-:Y:S02]  /*10b0*/  MOV R57, 0x1f ;  /* 0x0000001f00397802 */ /* 0x000fe40000000f00 */
[----:B------:R-:W-:Y:S02]  /*10c0*/  MOV R56, 0xffffffff ;  /* 0xffffffff00387802 */ /* 0x000fe40000000f00 */
[----:B------:R-:W-:Y:S02]  /*10d0*/  MOV R38, 0x10f0 ;  /* 0x000010f000267802 */ /* 0x000fe40000000f00 */
[----:B------:R-:W-:Y:S05]  /*10e0*/  CALL.REL.NOINC `($__internal_126_$__cuda_sm70_shflsync_bfly_p) ;  /* 0x000005d000007944 */ /* 0x000fea0003c00000 */
[----:B0-----:R-:W-:Y:S01]  /*10f0*/  HFMA2.MMA R58, -RZ, RZ, 0, 4.76837158203125e-07 ;  /* 0x00000008ff3a7435 */ /* 0x001fe200000001ff */
[----:B-1----:R-:W-:Y:S01]  /*1100*/  FADD.FTZ R59, R59, R57 ;  /* 0x000000393b3b7221 */ /* 0x002fe20000010000 */
[----:B------:R-:W-:Y:S02]  /*1110*/  MOV R57, 0x1f ;  /* 0x0000001f00397802 */ /* 0x000fe40000000f00 */
[----:B------:R-:W-:-:S02]  /*1120*/  MOV R56, 0xffffffff ;  /* 0xffffffff00387802 */ /* 0x000fc40000000f00 */
[----:B------:R-:W-:Y:S02]  /*1130*/  MOV R38, 0x1150 ;  /* 0x0000115000267802 */ /* 0x000fe40000000f00 */
[----:B------:R-:W-:Y:S05]  /*1140*/  CALL.REL.NOINC `($__internal_126_$__cuda_sm70_shflsync_bfly_p) ;  /* 0x0000057000007944 */ /* 0x000fea0003c00000 */
[----:B0-----:R-:W-:Y:S01]  /*1150*/  HFMA2.MMA R58, -RZ, RZ, 0, 9.5367431640625e-07 ;  /* 0x00000010ff3a7435 */ /* 0x001fe200000001ff */
[----:B-1----:R-:W-:Y:S01]  /*1160*/  FADD.FTZ R59, R59, R57 ;  /* 0x000000393b3b7221 */ /* 0x002fe20000010000 */
[----:B------:R-:W-:Y:S02]  /*1170*/  MOV R57, 0x1f ;  /* 0x0000001f00397802 */ /* 0x000fe40000000f00 */
[----:B------:R-:W-:Y:S02]  /*1180*/  MOV R56, 0xffffffff ;  /* 0xffffffff00387802 */ /* 0x000fe40000000f00 */
[----:B------:R-:W-:Y:S02]  /*1190*/  MOV R38, 0x11b0 ;  /* 0x000011b000267802 */ /* 0x000fe40000000f00 */
[----:B------:R-:W-:Y:S05]  /*11a0*/  CALL.REL.NOINC `($__internal_126_$__cuda_sm70_shflsync_bfly_p) ;  /* 0x0000051000007944 */ /* 0x000fea0003c00000 */
        /* <DEDUP_REMOVED lines=53> */
[----:B------:R-:W-:Y:S02]  /*1500*/  MOV R38, 0x1520 ;  /* 0x0000152000267802 */ /* 0x000fe40000000f00 */
[----:B------:R-:W-:Y:S05]  /*1510*/  CALL.REL.NOINC `($__internal_126_$__cuda_sm70_shflsync_bfly_p) ;  /* 0x000001a000007944 */ /* 0x000fea0003c00000 */
[----:B0-----:R-:W-:Y:S01]  /*1520*/  HFMA2.MMA R58, -RZ, RZ, 0, 1.1920928955078125e-07 ;  /* 0x00000002ff3a7435 */ /* 0x001fe200000001ff */
[----:B-1----:R-:W-:Y:S01]  /*1530*/  FADD.FTZ R59, R59, R57 ;  /* 0x000000393b3b7221 */ /* 0x002fe20000010000 */
[----:B------:R-:W-:Y:S02]  /*1540*/  MOV R57, 0x1f ;  /* 0x0000001f00397802 */ /* 0x000fe40000000f00 */
[----:B------:R-:W-:Y:S02]  /*1550*/  MOV R56, 0xffffffff ;  /* 0xffffffff00387802 */ /* 0x000fe40000000f00 */
[----:B------:R-:W-:Y:S02]  /*1560*/  MOV R38, 0x1580 ;  /* 0x0000158000267802 */ /* 0x000fe40000000f00 */
[----:B------:R-:W-:Y:S05]  /*1570*/  CALL.REL.NOINC `($__internal_126_$__cuda_sm70_shflsync_bfly_p) ;  /* 0x0000014000007944 */ /* 0x000fea0003c00000 */
[----:B0-----:R-:W-:Y:S01]  /*1580*/  HFMA2.MMA R58, -RZ, RZ, 0, 2.384185791015625e-07 ;  /* 0x00000004ff3a7435 */ /* 0x001fe200000001ff */
[----:B-1----:R-:W-:Y:S01]  /*1590*/  FADD.FTZ R59, R59, R57 ;  /* 0x000000393b3b7221 */ /* 0x002fe20000010000 */
[----:B------:R-:W-:Y:S02]  /*15a0*/  MOV R57, 0x1f ;  /* 0x0000001f00397802 */ /* 0x000fe40000000f00 */
[----:B------:R-:W-:-:S02]  /*15b0*/  MOV R56, 0xffffffff ;  /* 0xffffffff00387802 */ /* 0x000fc40000000f00 */
[----:B------:R-:W-:Y:S02]  /*15c0*/  MOV R38, 0x15e0 ;  /* 0x000015e000267802 */ /* 0x000fe40000000f00 */
[----:B------:R-:W-:Y:S05]  /*15d0*/  CALL.REL.NOINC `($__internal_126_$__cuda_sm70_shflsync_bfly_p) ;  /* 0x000000e000007944 */ /* 0x000fea0003c00000 */
[----:B0-----:R-:W-:Y:S01]  /*15e0*/  HFMA2.MMA R58, -RZ, RZ, 0, 4.76837158203125e-07 ;  /* 0x00000008ff3a7435 */ /* 0x001fe200000001ff */
[----:B-1----:R-:W-:Y:S01]  /*15f0*/  FADD.FTZ R59, R59, R57 ;  /* 0x000000393b3b7221 */ /* 0x002fe20000010000 */
[----:B------:R-:W-:Y:S02]  /*1600*/  MOV R57, 0x1f ;  /* 0x0000001f00397802 */ /* 0x000fe40000000f00 */
[----:B------:R-:W-:Y:S02]  /*1610*/  MOV R56, 0xffffffff ;  /* 0xffffffff00387802 */ /* 0x000fe40000000f00 */
[----:B------:R-:W-:Y:S02]  /*1620*/  MOV R38, 0x1640 ;  /* 0x0000164000267802 */ /* 0x000fe40000000f00 */
[----:B------:R-:W-:Y:S05]  /*1630*/  CALL.REL.NOINC `($__internal_126_$__cuda_sm70_shflsync_bfly_p) ;  /* 0x0000008000007944 */ /* 0x000fea0003c00000 */
[----:B0-----:R-:W-:Y:S01]  /*1640*/  HFMA2.MMA R58, -RZ, RZ, 0, 9.5367431640625e-07 ;  /* 0x00000010ff3a7435 */ /* 0x001fe200000001ff */
[----:B-1----:R-:W-:Y:S01]  /*1650*/  FADD.FTZ R59, R59, R57 ;  /* 0x000000393b3b7221 */ /* 0x002fe20000010000 */
[----:B------:R-:W-:Y:S02]  /*1660*/  MOV R57, 0x1f ;  /* 0x0000001f00397802 */ /* 0x000fe40000000f00 */
[----:B------:R-:W-:-:S02]  /*1670*/  MOV R56, 0xffffffff ;  /* 0xffffffff00387802 */ /* 0x000fc40000000f00 */
[----:B------:R-:W-:Y:S02]  /*1680*/  MOV R38, 0x16a0 ;  /* 0x000016a000267802 */ /* 0x000fe40000000f00 */
[----:B------:R-:W-:Y:S05]  /*1690*/  CALL.REL.NOINC `($__internal_126_$__cuda_sm70_shflsync_bfly_p) ;  /* 0x0000002000007944 */ /* 0x000fea0003c00000 */
[----:B01----:R-:W-:Y:S01]  /*16a0*/  MOV R58, R57 ;  /* 0x00000039003a7202 */ /* 0x003fe20000000f00 */
[----:B------:R-:W-:Y:S05]  /*16b0*/  BRA `(.L_x_1028) ;  /* 0xfffff2a000007947 */ /* 0x000fea000383ffff */
        .weak           $__internal_126_$__cuda_sm70_shflsync_bfly_p
        .type           $__internal_126_$__cuda_sm70_shflsync_bfly_p,@function
        .size           $__internal_126_$__cuda_sm70_shflsync_bfly_p,(.L_x_1175 - $__internal_126_$__cuda_sm70_shflsync_bfly_p)
$__internal_126_$__cuda_sm70_shflsync_bfly_p:
[----:B------:R-:W-:Y:S01]  /*16c0*/  HFMA2.MMA R39, -RZ, RZ, 0, 0 ;  /* 0x00000000ff277435 */ /* 0x000fe200000001ff */
[----:B------:R-:W-:Y:S04]  /*16d0*/  WARPSYNC R56 ;  /* 0x0000003800007348 */ /* 0x000fe80003800000 */
[----:B------:R0:W1:Y:S01]  /*16e0*/  SHFL.BFLY PT, R57, R59, R58, R57 ;  /* 0x0c00003a3b397389 */ /* 0x00006200000e0039 */
[----:B------:R-:W-:Y:S05]  /*16f0*/  RET.REL.NODEC R38 `(_ZN10layer_norm13ln_fwd_kernelINS_13Kernel_traitsI13__nv_bfloat16S2_S2_fjLj768ELj1ELj4ELj1ELj16ENS_18Kernel_traits_baseILj768ES2_S2_S2_fjLj128EEEEEEEvNS_9FwdParamsE) ;  /* 0xffffe90026007950 */ /* 0x000fea0003c3ffff */
.L_x_1029:
        /* <DEDUP_REMOVED lines=16> */
.L_x_1175:


//--------------------- .text._ZN10layer_norm13ln_fwd_kernelINS_13Kernel_traitsI6__halffS2_fjLj768ELj1ELj4ELj1ELj16ENS_18Kernel_traits_baseILj768ES2_fS2_fjLj128EEEEEEEvNS_9FwdParamsE --------------------------
	.section	.text._ZN10layer_norm13ln_fwd_kernelINS_13Kernel_traitsI6__halffS2_fjLj768ELj1ELj4ELj1ELj16ENS_18Kernel_traits_baseILj768ES2_fS2_fjLj128EEEEEEEvNS_9FwdParamsE,"ax",@progbits
	.sectioninfo	@"SHI_REGISTERS=63"
	.align	128
        .global         _ZN10layer_norm13ln_fwd_kernelINS_13Kernel_traitsI6__halffS2_fjLj768ELj1ELj4ELj1ELj16ENS_18Kernel_traits_baseILj768ES2_fS2_fjLj128EEEEEEEvNS_9FwdParamsE
        .type           _ZN10layer_norm13ln_fwd_kernelINS_13Kernel_traitsI6__halffS2_fjLj768ELj1ELj4ELj1ELj16ENS_18Kernel_traits_baseILj768ES2_fS2_fjLj128EEEEEEEvNS_9FwdParamsE,@function
        .size           _ZN10layer_norm13ln_fwd_kernelINS_13Kernel_traitsI6__halffS2_fjLj768ELj1ELj4ELj1ELj16ENS_18Kernel_traits_baseILj768ES2_fS2_fjLj128EEEEEEEvNS_9FwdParamsE,(.L_x_1176 - _ZN10layer_norm13ln_fwd_kernelINS_13Kernel_traitsI6__halffS2_fjLj768ELj1ELj4ELj1ELj16ENS_18Kernel_traits_baseILj768ES2_fS2_fjLj128EEEEEEEvNS_9FwdParamsE)
        .other          _ZN10layer_norm13ln_fwd_kernelINS_13Kernel_traitsI6__halffS2_fjLj768ELj1ELj4ELj1ELj16ENS_18Kernel_traits_baseILj768ES2_fS2_fjLj128EEEEEEEvNS_9FwdParamsE,@"STO_CUDA_ENTRY STV_DEFAULT"
_ZN10layer_norm13ln_fwd_kernelINS_13Kernel_traitsI6__halffS2_fjLj768ELj1ELj4ELj1ELj16ENS_18Kernel_traits_baseILj768ES2_fS2_fjLj128EEEEEEEvNS_9FwdParamsE:
.text._ZN10layer_norm13ln_fwd_kernelINS_13Kernel_traitsI6__halffS2_fjLj768ELj1ELj4ELj1ELj16ENS_18Kernel_traits_baseILj768ES2_fS2_fjLj128EEEEEEEvNS_9FwdParamsE:
        /* <DEDUP_REMOVED lines=26> */
.L_x_1033:
        /* <DEDUP_REMOVED lines=47> */
.L_x_1034:
        /* <DEDUP_REMOVED lines=68> */
.L_x_1035:
[----:B------:R-:W-:Y:S01]  /*08d0*/  MOV R57, 0x3aaaaaab ;  /* 0x3aaaaaab00397802 */ /* 0x000fe20000000f00 */
[----:B01----:R-:W-:Y:S01]  /*08e0*/  FADD.FTZ R58, R5, R58 ;  /* 0x0000003a053a7221 */ /* 0x003fe20000010000 */
[----:B------:R-:W-:Y:S01]  /*08f0*/  HFMA2.MMA R5, -RZ, RZ, 0, 2.384185791015625e-07 ;  /* 0x00000004ff057435 */ /* 0x000fe200000001ff */
[----:B-----5:R-:W-:Y:S02]  /*0900*/  SHF.R.U64 R56, R46, 0x10, R47 ;  /* 0x000000102e387819 */ /* 0x020fe4000000122f */
[----:B------:R-:W-:Y:S01]  /*0910*/  FFMA.FTZ R57, R58, R57, c[0x0][0x1b0] ;  /* 0x00006c003a397623 */ /* 0x000fe20000010039 */
[--C-:B------:R-:W-:Y:S02]  /*0920*/  SHF.R.U64 R58, R44, 0x10, R45.reuse ;  /* 0x000000102c3a7819 */ /* 0x100fe4000000122d */
[----:B------:R-:W-:Y:S02]  /*0930*/  SHF.R.U32.HI R59, RZ, 0x10, R45 ;  /* 0x00000010ff3b7819 */ /* 0x000fe4000001162d */
[----:B------:R-:W-:Y:S01]  /*0940*/  SHF.R.U32.HI R60, RZ, 0x10, R9 ;  /* 0x00000010ff3c7819 */ /* 0x000fe20000011609 */
[----:B------:R-:W0:Y:S01]  /*0950*/  MUFU.RSQ R57, R57 ;  /* 0x0000003900397308 */ /* 0x000e220000001400 */
[----:B------:R-:W-:-:S04]  /*0960*/  @!P0 IMAD.WIDE R54, R0, R5, c[0x0][0x180] ;  /* 0x0000600000368625 */ /* 0x000fc800078e0205 */
[----:B------:R-:W-:Y:S01]  /*0970*/  @!P0 IMAD.WIDE R12, R0, R5, c[0x0][0x188] ;  /* 0x00006200000c8625 */ /* 0x000fe200078e0205 */
[----:B------:R1:W-:Y:S03]  /*0980*/  @!P0 STG.E [R54.64], R2 ;  /* 0x0000000236008986 */ /* 0x0003e6000c101904 */
[C---:B0-----:R-:W-:Y:S01]  /*0990*/  FMUL.FTZ R4, R57.reuse, R4 ;  /* 0x0000000439047220 */ /* 0x041fe20000410000 */
[----:B------:R0:W-:Y:S01]  /*09a0*/  @!P0 STG.E [R12.64], R57 ;  /* 0x000000390c008986 */ /* 0x0001e2000c101904 */
[C---:B------:R-:W-:Y:S01]  /*09b0*/  FMUL.FTZ R15, R57.reuse, R15 ;  /* 0x0000000f390f7220 */ /* 0x040fe20000410000 */
[----:B-1----:R-:W-:Y:S01]  /*09c0*/  SHF.R.U64 R2, R42, 0x10, R43 ;  /* 0x000000102a027819 */ /* 0x002fe2000000122b */
        /* <DEDUP_REMOVED lines=9> */
[----:B0-----:R-:W-:Y:S01]  /*0a60*/  SHF.R.U32.HI R12, RZ, 0x10, R7 ;  /* 0x00000010ff0c7819 */ /* 0x001fe20000011607 */
        /* <DEDUP_REMOVED lines=29> */
[----:B------:R-:W-:Y:S01]  /*0c40*/  SHF.R.U32.HI R55, RZ, 0x10, R39 ;  /* 0x00000010ff377819 */ /* 0x000fe20000011627 */
        /* <DEDUP_REMOVED lines=15> */
[----:B------:R-:W-:-:S02]  /*0d40*/  F2FP.PACK_AB R16, RZ, R16 ;  /* 0x00000010ff10723e */ /* 0x000fc400000000ff */
[----:B------:R-:W-:Y:S01]  /*0d50*/  SHF.R.U64 R54, R52, 0x10, R53 ;  /* 0x0000001034367819 */ /* 0x000fe20000001235 */
[----:B------:R-:W-:Y:S01]  /*0d60*/  HFMA2 R17, R17.H0_H0, R35.H0_H0, R12.H0_H0 ;  /* 0x2000002311117231 */ /* 0x000fe2000004080c */
[----:B------:R-:W-:Y:S01]  /*0d70*/  SHF.R.U64 R33, R40, 0x10, R41 ;  /* 0x0000001028217819 */ /* 0x000fe20000001229 */
[----:B------:R-:W-:Y:S01]  /*0d80*/  HFMA2 R16, R8.H0_H0, R16.H0_H0, R44.H0_H0 ;  /* 0x2000001008107231 */ /* 0x000fe2000004082c */
[----:B------:R-:W-:Y:S02]  /*0d90*/  F2FP.PACK_AB R24, RZ, R24 ;  /* 0x00000018ff18723e */ /* 0x000fe400000000ff */
[----:B------:R-:W-:Y:S01]  /*0da0*/  LOP3.LUT R55, R4, 0xffff, RZ, 0xc0, !PT ;  /* 0x0000ffff04377812 */ /* 0x000fe200078ec0ff */
[----:B------:R-:W-:Y:S01]  /*0db0*/  HFMA2 R13, R33.H0_H0, R13.H0_H0, R54.H0_H0 ;  /* 0x2000000d210d7231 */ /* 0x000fe20000040836 */
[----:B------:R-:W-:Y:S01]  /*0dc0*/  LOP3.LUT R2, R2, 0xffff, RZ, 0xc0, !PT ;  /* 0x0000ffff02027812 */ /* 0x000fe200078ec0ff */
[----:B------:R-:W-:Y:S01]  /*0dd0*/  HFMA2 R24, R36.H0_H0, R24.H0_H0, R48.H0_H0 ;  /* 0x2000001824187231 */ /* 0x000fe20000040830 */
[----:B------:R-:W-:-:S02]  /*0de0*/  LOP3.LUT R4, R18, 0xffff, RZ, 0xc0, !PT ;  /* 0x0000ffff12047812 */ /* 0x000fc400078ec0ff */
[----:B------:R-:W-:Y:S02]  /*0df0*/  F2FP.PACK_AB R19, RZ, R19 ;  /* 0x00000013ff13723e */ /* 0x000fe400000000ff */
[----:B------:R-:W-:Y:S02]  /*0e00*/  LOP3.LUT R18, R25, 0xffff, RZ, 0xc0, !PT ;  /* 0x0000ffff19127812 */ /* 0x000fe400078ec0ff */
[----:B------:R-:W-:Y:S01]  /*0e10*/  SHF.L.U32 R12, R55, 0x10, RZ ;  /* 0x00000010370c7819 */ /* 0x000fe200000006ff */
[----:B------:R-:W-:Y:S01]  /*0e20*/  HFMA2 R19, R60.H0_H0, R19.H0_H0, R59.H0_H0 ;  /* 0x200000133c137231 */ /* 0x000fe2000004083b */
[----:B------:R-:W-:Y:S02]  /*0e30*/  SHF.L.U32 R33, R2, 0x10, RZ ;  /* 0x0000001002217819 */ /* 0x000fe400000006ff */
[----:B------:R-:W-:Y:S02]  /*0e40*/  F2FP.PACK_AB R14, RZ, R14 ;  /* 0x0000000eff0e723e */ /* 0x000fe400000000ff */
[----:B------:R-:W-:-:S02]  /*0e50*/  SHF.L.U32 R25, R18, 0x10, RZ ;  /* 0x0000001012197819 */ /* 0x000fc400000006ff */
[----:B------:R-:W-:Y:S01]  /*0e60*/  SHF.L.U64.HI R35, R2, 0x10, RZ ;  /* 0x0000001002237819 */ /* 0x000fe200000102ff */
[----:B------:R-:W-:Y:S01]  /*0e70*/  HFMA2 R14, R7.H0_H0, R14.H0_H0, R43.H0_H0 ;  /* 0x2000000e070e7231 */ /* 0x000fe2000004082b */
[----:B------:R-:W-:Y:S02]  /*0e80*/  F2FP.PACK_AB R29, RZ, R29 ;  /* 0x0000001dff1d723e */ /* 0x000fe400000000ff */
[----:B------:R-:W-:Y:S02]  /*0e90*/  SHF.R.U64 R59, R50, 0x10, R51 ;  /* 0x00000010323b7819 */ /* 0x000fe40000001233 */
[----:B------:R-:W-:Y:S02]  /*0ea0*/  SHF.R.U64 R60, R38, 0x10, R39 ;  /* 0x00000010263c7819 */ /* 0x000fe40000001227 */
[----:B------:R-:W-:Y:S02]  /*0eb0*/  LOP3.LUT R2, R12, 0xffff, R3, 0xf8, !PT ;  /* 0x0000ffff0c027812 */ /* 0x000fe400078ef803 */
[----:B------:R-:W-:Y:S01]  /*0ec0*/  LOP3.LUT R12, R33, 0xffff, R16, 0xf8, !PT ;  /* 0x0000ffff210c7812 */ /* 0x000fe200078ef810 */
[----:B------:R-:W-:Y:S01]  /*0ed0*/  HFMA2 R29, R60.H0_H0, R29.H0_H0, R59.H0_H0 ;  /* 0x2000001d3c1d7231 */ /* 0x000fe2000004083b */
[----:B------:R-:W-:-:S02]  /*0ee0*/  LOP3.LUT R16, R25, 0xffff, R24, 0xf8, !PT ;  /* 0x0000ffff19107812 */ /* 0x000fc400078ef818 */
[----:B------:R-:W-:Y:S01]  /*0ef0*/  F2FP.PACK_AB R20, RZ, R20 ;  /* 0x00000014ff14723e */ /* 0x000fe200000000ff */
[----:B------:R-:W0:Y:S01]  /*0f00*/  S2R R24, SR_TID.X ;  /* 0x0000000000187919 */ /* 0x000e220000002100 */
[----:B------:R-:W-:Y:S02]  /*0f10*/  F2FP.PACK_AB R30, RZ, R30 ;  /* 0x0000001eff1e723e */ /* 0x000fe400000000ff */
[----:B------:R-:W-:Y:S01]  /*0f20*/  LOP3.LUT R4, R4, 0xffff0000, R35, 0xf8, !PT ;  /* 0xffff000004047812 */ /* 0x000fe200078ef823 */
[----:B------:R-:W-:Y:S01]  /*0f30*/  HFMA2 R20, R10.H0_H0, R20.H0_H0, R46.H0_H0 ;  /* 0x200000140a147231 */ /* 0x000fe2000004082e */
[----:B------:R-:W-:Y:S01]  /*0f40*/  LOP3.LUT R35, R21, 0xffff, RZ, 0xc0, !PT ;  /* 0x0000ffff15237812 */ /* 0x000fe200078ec0ff */
[----:B------:R-:W-:Y:S01]  /*0f50*/  HFMA2 R30, R39.H0_H0, R30.H0_H0, R51.H0_H0 ;  /* 0x2000001e271e7231 */ /* 0x000fe20000040833 */
[----:B------:R-:W-:Y:S02]  /*0f60*/  LOP3.LUT R14, R14, 0xffff, RZ, 0xc0, !PT ;  /* 0x0000ffff0e0e7812 */ /* 0x000fe400078ec0ff */
[----:B------:R-:W-:-:S02]  /*0f70*/  SHF.L.U64.HI R55, R55, 0x10, RZ ;  /* 0x0000001037377819 */ /* 0x000fc400000102ff */
[----:B------:R-:W-:Y:S02]  /*0f80*/  F2FP.PACK_AB R32, RZ, R32 ;  /* 0x00000020ff20723e */ /* 0x000fe400000000ff */
[----:B------:R-:W-:Y:S02]  /*0f90*/  SHF.L.U32 R33, R35, 0x10, RZ ;  /* 0x0000001023217819 */ /* 0x000fe400000006ff */
[----:B------:R-:W-:Y:S01]  /*0fa0*/  LOP3.LUT R29, R29, 0xffff, RZ, 0xc0, !PT ;  /* 0x0000ffff1d1d7812 */ /* 0x000fe200078ec0ff */
[----:B------:R-:W-:Y:S01]  /*0fb0*/  HFMA2 R32, R40.H0_H0, R32.H0_H0, R52.H0_H0 ;  /* 0x2000002028207231 */ /* 0x000fe20000040834 */
[----:B------:R-:W-:Y:S02]  /*0fc0*/  LOP3.LUT R13, R13, 0xffff, RZ, 0xc0, !PT ;  /* 0x0000ffff0d0d7812 */ /* 0x000fe400078ec0ff */
[----:B------:R-:W-:Y:S02]  /*0fd0*/  LOP3.LUT R3, R14, 0xffff0000, R55, 0xf8, !PT ;  /* 0xffff00000e037812 */ /* 0x000fe400078ef837 */
[----:B------:R-:W-:-:S02]  /*0fe0*/  F2FP.PACK_AB R26, RZ, R26 ;  /* 0x0000001aff1a723e */ /* 0x000fc400000000ff */
[----:B------:R-:W-:Y:S02]  /*0ff0*/  LOP3.LUT R14, R33, 0xffff, R20, 0xf8, !PT ;  /* 0x0000ffff210e7812 */ /* 0x000fe400078ef814 */
[----:B------:R-:W-:Y:S01]  /*1000*/  F2FP.PACK_AB R22, RZ, R22 ;  /* 0x00000016ff16723e */ /* 0x000fe200000000ff */
[----:B------:R-:W-:Y:S01]  /*1010*/  HFMA2 R26, R37.H0_H0, R26.H0_H0, R49.H0_H0 ;  /* 0x2000001a251a7231 */ /* 0x000fe20000040831 */
[----:B------:R-:W-:Y:S02]  /*1020*/  LOP3.LUT R25, R30, 0xffff, RZ, 0xc0, !PT ;  /* 0x0000ffff1e197812 */ /* 0x000fe400078ec0ff */
[C---:B------:R-:W-:Y:S01]  /*1030*/  SHF.L.U32 R33, R29.reuse, 0x10, RZ ;  /* 0x000000101d217819 */ /* 0x040fe200000006ff */
[----:B------:R-:W-:Y:S01]  /*1040*/  HFMA2 R22, R11.H0_H0, R22.H0_H0, R47.H0_H0 ;  /* 0x200000160b167231 */ /* 0x000fe2000004082f */
[----:B------:R-:W-:Y:S02]  /*1050*/  SHF.L.U64.HI R20, R29, 0x10, RZ ;  /* 0x000000101d147819 */ /* 0x000fe400000102ff */
[----:B------:R-:W-:-:S02]  /*1060*/  SHF.L.U32 R29, R13, 0x10, RZ ;  /* 0x000000100d1d7819 */ /* 0x000fc400000006ff */
[----:B------:R-:W-:Y:S02]  /*1070*/  F2FP.PACK_AB R34, RZ, R34 ;  /* 0x00000022ff22723e */ /* 0x000fe400000000ff */
[----:B------:R-:W-:Y:S02]  /*1080*/  LOP3.LUT R25, R25, 0xffff0000, R20, 0xf8, !PT ;  /* 0xffff000019197812 */ /* 0x000fe400078ef814 */
[----:B------:R-:W-:Y:S01]  /*1090*/  LOP3.LUT R20, R29, 0xffff, R32, 0xf8, !PT ;  /* 0x0000ffff1d147812 */ /* 0x000fe200078ef820 */
[----:B------:R-:W-:Y:S01]  /*10a0*/  HFMA2 R34, R41.H0_H0, R34.H0_H0, R53.H0_H0 ;  /* 0x2000002229227231 */ /* 0x000fe20000040835 */
[----:B------:R-:W-:Y:S02]  /*10b0*/  SHF.L.U64.HI R29, R13, 0x10, RZ ;  /* 0x000000100d1d7819 */ /* 0x000fe400000102ff */
[----:B------:R-:W-:Y:S02]  /*10c0*/  PRMT R13, R23, 0x7610, R13 ;  /* 0x00007610170d7816 */ /* 0x000fe4000000000d */
[----:B------:R-:W-:-:S02]  /*10d0*/  LOP3.LUT R19, R19, 0xffff, RZ, 0xc0, !PT ;  /* 0x0000ffff13137812 */ /* 0x000fc400078ec0ff */
[----:B------:R-:W-:Y:S02]  /*10e0*/  LOP3.LUT R21, R26, 0xffff, RZ, 0xc0, !PT ;  /* 0x0000ffff1a157812 */ /* 0x000fe400078ec0ff */
[----:B------:R-:W-:Y:S02]  /*10f0*/  LOP3.LUT R22, R22, 0xffff, RZ, 0xc0, !PT ;  /* 0x0000ffff16167812 */ /* 0x000fe400078ec0ff */
[----:B------:R-:W-:Y:S02]  /*1100*/  SHF.L.U64.HI R35, R35, 0x10, RZ ;  /* 0x0000001023237819 */ /* 0x000fe400000102ff */
[----:B------:R-:W-:Y:S02]  /*1110*/  LOP3.LUT R26, R15, 0xffff, RZ, 0xc0, !PT ;  /* 0x0000ffff0f1a7812 */ /* 0x000fe400078ec0ff */
[----:B------:R-:W-:Y:S02]  /*1120*/  LOP3.LUT R15, R13, 0xffff, RZ, 0xc0, !PT ;  /* 0x0000ffff0d0f7812 */ /* 0x000fe400078ec0ff */
[----:B------:R-:W-:-:S02]  /*1130*/  F2FP.PACK_AB R27, RZ, R27 ;  /* 0x0000001bff1b723e */ /* 0x000fc400000000ff */
[----:B------:R-:W-:Y:S02]  /*1140*/  SHF.R.U32.HI R57, RZ, 0x10, R49 ;  /* 0x00000010ff397819 */ /* 0x000fe40000011631 */
[----:B------:R-:W-:Y:S02]  /*1150*/  SHF.R.U32.HI R58, RZ, 0x10, R37 ;  /* 0x00000010ff3a7819 */ /* 0x000fe40000011625 */
[----:B------:R-:W-:Y:S02]  /*1160*/  PRMT R13, R4, 0x5410, R19 ;  /* 0x00005410040d7816 */ /* 0x000fe40000000013 */
[----:B------:R-:W-:Y:S01]  /*1170*/  LOP3.LUT R34, R34, 0xffff, RZ, 0xc0, !PT ;  /* 0x0000ffff22227812 */ /* 0x000fe200078ec0ff */
[----:B------:R-:W-:Y:S01]  /*1180*/  HFMA2 R27, R58.H0_H0, R27.H0_H0, R57.H0_H0 ;  /* 0x2000001b3a1b7231 */ /* 0x000fe20000040839 */
[----:B0-----:R-:W-:Y:S02]  /*1190*/  LOP3.LUT R19, R24, 0x1f, RZ, 0xc0, !PT ;  /* 0x0000001f18137812 */ /* 0x001fe400078ec0ff */
[----:B------:R-:W-:-:S02]  /*11a0*/  LOP3.LUT R22, R22, 0xffff0000, R35, 0xf8, !PT ;  /* 0xffff000016167812 */ /* 0x000fc400078ef823 */
[----:B------:R-:W-:Y:S01]  /*11b0*/  LOP3.LUT R23, R34, 0xffff0000, R29, 0xf8, !PT ;  /* 0xffff000022177812 */ /* 0x000fe200078ef81d */
[----:B------:R-:W-:Y:S01]  /*11c0*/  IMAD R29, R0, 0xc0, R19 ;  /* 0x000000c0001d7824 */ /* 0x000fe200078e0213 */
[----:B------:R-:W-:Y:S01]  /*11d0*/  SHF.L.U64.HI R18, R18, 0x10, RZ ;  /* 0x0000001012127819 */ /* 0x000fe200000102ff */
[----:B------:R-:W-:Y:S01]  /*11e0*/  IMAD R0, R5, c[0x0][0x160], R0 ;  /* 0x0000580005007a24 */ /* 0x000fe200078e0200 */
[----:B------:R-:W-:Y:S02]  /*11f0*/  PRMT R15, R22, 0x5410, R15 ;  /* 0x00005410160f7816 */ /* 0x000fe4000000000f */
[----:B------:R-:W-:Y:S02]  /*1200*/  F2FP.PACK_AB R28, RZ, R28 ;  /* 0x0000001cff1c723e */ /* 0x000fe400000000ff */
[----:B------:R-:W-:Y:S02]  /*1210*/  PRMT R22, R17, 0x7610, R22 ;  /* 0x0000761011167816 */ /* 0x000fe40000000016 */
[----:B------:R-:W-:Y:S01]  /*1220*/  PRMT R3, R3, 0x5410, R26 ;  /* 0x0000541003037816 */ /* 0x000fe2000000001a */
[----:B------:R-:W-:Y:S01]  /*1230*/  HFMA2 R28, R38.H0_H0, R28.H0_H0, R50.H0_H0 ;  /* 0x2000001c261c7231 */ /* 0x000fe20000040832 */
[----:B------:R-:W-:-:S02]  /*1240*/  LOP3.LUT R21, R21, 0xffff0000, R18, 0xf8, !PT ;  /* 0xffff000015157812 */ /* 0x000fc400078ef812 */
[----:B------:R-:W-:Y:S02]  /*1250*/  LOP3.LUT R26, R27, 0xffff, RZ, 0xc0, !PT ;  /* 0x0000ffff1b1a7812 */ /* 0x000fe400078ec0ff */
[----:B------:R-:W-:Y:S02]  /*1260*/  LOP3.LUT R24, R31, 0xffff, RZ, 0xc0, !PT ;  /* 0x0000ffff1f187812 */ /* 0x000fe400078ec0ff */
[----:B------:R-:W-:Y:S02]  /*1270*/  MOV R4, 0x8 ;  /* 0x0000000800047802 */ /* 0x000fe40000000f00 */
[----:B------:R-:W-:Y:S02]  /*1280*/  LOP3.LUT R22, R22, 0xffff, RZ, 0xc0, !PT ;  /* 0x0000ffff16167812 */ /* 0x000fe400078ec0ff */
[----:B------:R-:W-:Y:S02]  /*1290*/  IADD3 R31, R29, 0x20, RZ ;  /* 0x000000201d1f7810 */ /* 0x000fe40007ffe0ff */
[----:B------:R-:W-:-:S02]  /*12a0*/  PRMT R17, R21, 0x5410, R26 ;  /* 0x0000541015117816 */ /* 0x000fc4000000001a */
[----:B------:R-:W-:Y:S01]  /*12b0*/  PRMT R21, R23, 0x5410, R22 ;  /* 0x0000541017157816 */ /* 0x000fe20000000016 */
[-C--:B------:R-:W-:Y:S01]  /*12c0*/  IMAD.WIDE.U32 R22, R31, R4.reuse, c[0x0][0x178] ;  /* 0x00005e001f167625 */ /* 0x080fe200078e0004 */
[C---:B------:R-:W-:Y:S02]  /*12d0*/  IADD3 R27, R29.reuse, 0x40, RZ ;  /* 0x000000401d1b7810 */ /* 0x040fe40007ffe0ff */
[----:B------:R-:W-:Y:S02]  /*12e0*/  IADD3 R35, R29, 0x60, RZ ;  /* 0x000000601d237810 */ /* 0x000fe40007ffe0ff */
[----:B------:R-:W-:Y:S01]  /*12f0*/  LOP3.LUT R18, R33, 0xffff, R28, 0xf8, !PT ;  /* 0x0000ffff21127812 */ /* 0x000fe200078ef81c */
[-C--:B------:R-:W-:Y:S01]  /*1300*/  IMAD.WIDE.U32 R26, R27, R4.reuse, c[0x0][0x178] ;  /* 0x00005e001b1a7625 */ /* 0x080fe200078e0004 */
[----:B------:R-:W-:Y:S02]  /*1310*/  PRMT R19, R25, 0x5410, R24 ;  /* 0x0000541019137816 */ /* 0x000fe40000000018 */
[C---:B------:R-:W-:Y:S01]  /*1320*/  IADD3 R31, R29.reuse, 0x80, RZ ;  /* 0x000000801d1f7810 */ /* 0x040fe20007ffe0ff */
[C---:B------:R-:W-:Y:S01]  /*1330*/  IMAD.WIDE.U32 R24, R29.reuse, R4, c[0x0][0x178] ;  /* 0x00005e001d187625 */ /* 0x040fe200078e0004 */
[----:B------:R-:W-:-:S02]  /*1340*/  IADD3 R33, R29, 0xa0, RZ ;  /* 0x000000a01d217810 */ /* 0x000fc40007ffe0ff */
[----:B------:R-:W-:Y:S01]  /*1350*/  ISETP.GE.AND P0, PT, R0, c[0x0][0x164], PT ;  /* 0x0000590000007a0c */ /* 0x000fe20003f06270 */
[-C--:B------:R-:W-:Y:S01]  /*1360*/  IMAD.WIDE.U32 R28, R35, R4.reuse, c[0x0][0x178] ;  /* 0x00005e00231c7625 */ /* 0x080fe200078e0004 */
[----:B------:R0:W-:Y:S03]  /*1370*/  STG.E.64 [R24.64], R2 ;  /* 0x0000000218007986 */ /* 0x0001e6000c101b04 */
[-C--:B------:R-:W-:Y:S01]  /*1380*/  IMAD.WIDE.U32 R30, R31, R4.reuse, c[0x0][0x178] ;  /* 0x00005e001f1e7625 */ /* 0x080fe200078e0004 */
        /* <DEDUP_REMOVED lines=8> */
.L_x_1032:
[----:B------:R-:W-:Y:S05]  /*1410*/  EXIT ;  /* 0x000000000000794d */ /* 0x000fea0003800000 */
.L_x_1030:
[----:B------:R-:W-:Y:S02]  /*1420*/  MOV R57, 0x1 ;  /* 0x0000000100397802 */ /* 0x000fe40000000f00 */
[----:B------:R-:W-:-:S02]  /*1430*/  MOV R56, 0x1f ;  /* 0x0000001f00387802 */ /* 0x000fc40000000f00 */
[----:B------:R-:W-:Y:S02]  /*1440*/  MOV R5, 0xffffffff ;  /* 0xffffffff00057802 */ /* 0x000fe40000000f00 */
[----:B------:R-:W-:Y:S02]  /*1450*/  MOV R54, 0x1470 ;  /* 0x0000147000367802 */ /* 0x000fe40000000f00 */
[----:B-----5:R-:W-:Y:S05]  /*1460*/  CALL.REL.NOINC `($__internal_127_$__cuda_sm70_shflsync_bfly_p) ;  /* 0x0000068000007944 */ /* 0x020fea0003c00000 */
[----:B01----:R-:W-:Y:S05]  /*1470*/  BRA `(.L_x_1034) ;  /* 0xfffff01000007947 */ /* 0x003fea000383ffff */
.L_x_1031:
[----:B------:R-:W-:Y:S01]  /*1480*/  HFMA2.MMA R57, -RZ, RZ, 0, 1.1920928955078125e-07 ;  /* 0x00000002ff397435 */ /* 0x000fe200000001ff */
[----:B------:R-:W-:Y:S02]  /*1490*/  MOV R56, 0x1f ;  /* 0x0000001f00387802 */ /* 0x000fe40000000f00 */
[----:B------:R-:W-:Y:S02]  /*14a0*/  MOV R5, 0xffffffff ;  /* 0xffffffff00057802 */ /* 0x000fe40000000f00 */
[----:B------:R-:W-:Y:S02]  /*14b0*/  MOV R54, 0x14d0 ;  /* 0x000014d000367802 */ /* 0x000fe40000000f00 */
[----:B-----5:R-:W-:Y:S05]  /*14c0*/  CALL.REL.NOINC `($__internal_127_$__cuda_sm70_shflsync_bfly_p) ;  /* 0x0000062000007944 */ /* 0x020fea0003c00000 */
[----:B0-----:R-:W-:Y:S01]  /*14d0*/  HFMA2.MMA R57, -RZ, RZ, 0, 2.384185791015625e-07 ;  /* 0x00000004ff397435 */ /* 0x001fe200000001ff */
[----:B-1----:R-:W-:Y:S01]  /*14e0*/  FADD.FTZ R58, R58, R5 ;  /* 0x000000053a3a7221 */ /* 0x002fe20000010000 */
[----:B------:R-:W-:Y:S02]  /*14f0*/  MOV R56, 0x1f ;  /* 0x0000001f00387802 */ /* 0x000fe40000000f00 */
[----:B------:R-:W-:-:S02]  /*1500*/  MOV R5, 0xffffffff ;  /* 0xffffffff00057802 */ /* 0x000fc40000000f00 */
[----:B------:R-:W-:Y:S02]  /*1510*/  MOV R54, 0x1530 ;  /* 0x0000153000367802 */ /* 0x000fe40000000f00 */
[----:B------:R-:W-:Y:S05]  /*1520*/  CALL.REL.NOINC `($__internal_127_$__cuda_sm70_shflsync_bfly_p) ;  /* 0x000005c000007944 */ /* 0x000fea0003c00000 */
[----:B0-----:R-:W-:Y:S01]  /*1530*/  HFMA2.MMA R57, -RZ, RZ, 0, 4.76837158203125e-07 ;  /* 0x00000008ff397435 */ /* 0x001fe200000001ff */
[----:B-1----:R-:W-:Y:S01]  /*1540*/  FADD.FTZ R58, R58, R5 ;  /* 0x000000053a3a7221 */ /* 0x002fe20000010000 */
[----:B------:R-:W-:Y:S02]  /*1550*/  MOV R56, 0x1f ;  /* 0x0000001f00387802 */ /* 0x000fe40000000f00 */
[----:B------:R-:W-:Y:S02]  /*1560*/  MOV R5, 0xffffffff ;  /* 0xffffffff00057802 */ /* 0x000fe40000000f00 */
[----:B------:R-:W-:Y:S02]  /*1570*/  MOV R54, 0x1590 ;  /* 0x0000159000367802 */ /* 0x000fe40000000f00 */
[----:B------:R-:W-:Y:S05]  /*1580*/  CALL.REL.NOINC `($__internal_127_$__cuda_sm70_shflsync_bfly_p) ;  /* 0x0000056000007944 */ /* 0x000fea0003c00000 */
[----:B0-----:R-:W-:Y:S01]  /*1590*/  HFMA2.MMA R57, -RZ, RZ, 0, 9.5367431640625e-07 ;  /* 0x00000010ff397435 */ /* 0x001fe200000001ff */
[----:B-1----:R-:W-:Y:S01]  /*15a0*/  FADD.FTZ R58, R58, R5 ;  /* 0x000000053a3a7221 */ /* 0x002fe20000010000 */
[----:B------:R-:W-:Y:S02]  /*15b0*/  MOV R56, 0x1f ;  /* 0x0000001f00387802 */ /* 0x000fe40000000f00 */
[----:B------:R-:W-:-:S02]  /*15c0*/  MOV R5, 0xffffffff ;  /* 0xffffffff00057802 */ /* 0x000fc40000000f00 */
[----:B------:R-:W-:Y:S02]  /*15d0*/  MOV R54, 0x15f0 ;  /* 0x000015f000367802 */ /* 0x000fe40000000f00 */
[----:B------:R-:W-:Y:S05]  /*15e0*/  CALL.REL.NOINC `($__internal_127_$__cuda_sm70_shflsync_bfly_p) ;  /* 0x0000050000007944 */ /* 0x000fea0003c00000 */
        /* <DEDUP_REMOVED lines=54> */
[----:B------:R-:W-:Y:S05]  /*1950*/  CALL.REL.NOINC `($__internal_127_$__cuda_sm70_shflsync_bfly_p) ;  /* 0x0000019000007944 */ /* 0x000fea0003c00000 */
[----:B0-----:R-:W-:Y:S01]  /*1960*/  HFMA2.MMA R57, -RZ, RZ, 0, 1.1920928955078125e-07 ;  /* 0x00000002ff397435 */ /* 0x001fe200000001ff */
[----:B-1----:R-:W-:Y:S01]  /*1970*/  FADD.FTZ R58, R58, R5 ;  /* 0x000000053a3a7221 */ /* 0x002fe20000010000 */
[----:B------:R-:W-:Y:S02]  /*1980*/  MOV R56, 0x1f ;  /* 0x0000001f00387802 */ /* 0x000fe40000000f00 */
[----:B------:R-:W-:Y:S02]  /*1990*/  MOV R5, 0xffffffff ;  /* 0xffffffff00057802 */ /* 0x000fe40000000f00 */
[----:B------:R-:W-:Y:S02]  /*19a0*/  MOV R54, 0x19c0 ;  /* 0x000019c000367802 */ /* 0x000fe40000000f00 */
[----:B------:R-:W-:Y:S05]  /*19b0*/  CALL.REL.NOINC `($__internal_127_$__cuda_sm70_shflsync_bfly_p) ;  /* 0x0000013000007944 */ /* 0x000fea0003c00000 */
        /* <DEDUP_REMOVED lines=18> */
[----:B01----:R-:W-:Y:S05]  /*1ae0*/  BRA `(.L_x_1035) ;  /* 0xffffede000007947 */ /* 0x003fea000383ffff */
        .weak           $__internal_127_$__cuda_sm70_shflsync_bfly_p
        .type           $__internal_127_$__cuda_sm70_shflsync_bfly_p,@function
        .size           $__internal_127_$__cuda_sm70_shflsync_bfly_p,(.L_x_1176 - $__internal_127_$__cuda_sm70_shflsync_bfly_p)
$__internal_127_$__cuda_sm70_shflsync_bfly_p:
[----:B------:R-:W-:Y:S01]  /*1af0*/  HFMA2.MMA R55, -RZ, RZ, 0, 0 ;  /* 0x00000000ff377435 */ /* 0x000fe200000001ff */
[----:B------:R-:W-:Y:S04]  /*1b00*/  WARPSYNC R5 ;  /* 0x0000000500007348 */ /* 0x000fe80003800000 */
[----:B------:R0:W1:Y:S01]  /*1b10*/  SHFL.BFLY PT, R5, R58, R57, R56 ;  /* 0x0c0000393a057389 */ /* 0x00006200000e0038 */
[----:B------:R-:W-:Y:S05]  /*1b20*/  RET.REL.NODEC R54 `(_ZN10layer_norm13ln_fwd_kernelINS_13Kernel_traitsI6__halffS2_fjLj768ELj1ELj4ELj1ELj16ENS_18Kernel_traits_baseILj768ES2_fS2_fjLj128EEEEEEEvNS_9FwdParamsE) ;  /* 0xffffe4d036007950 */ /* 0x000fea0003c3ffff */
.L_x_1036:
        /* <DEDUP_REMOVED lines=13> */
.L_x_1176:


//--------------------- .text._ZN10layer_norm13ln_fwd_kernelINS_13Kernel_traitsI6__halfS2_S2_fjLj768ELj1ELj4ELj1ELj16ENS_18Kernel_traits_baseILj768ES2_S2_S2_fjLj128EEEEEEEvNS_9FwdParamsE --------------------------
	.section	.text._ZN10layer_norm13ln_fwd_kernelINS_13Kernel_traitsI6__halfS2_S2_fjLj768ELj1ELj4ELj1ELj16ENS_18Kernel_traits_baseILj768ES2_S2_S2_fjLj128EEEEEEEvNS_9FwdParamsE,"ax",@progbits
	.sectioninfo	@"SHI_REGISTERS=62"
	.align	128
        .global         _ZN10layer_norm13ln_fwd_kernelINS_13Kernel_traitsI6__halfS2_S2_fjLj768ELj1ELj4ELj1ELj16ENS_18Kernel_traits_baseILj768ES2_S2_S2_fjLj128EEEEEEEvNS_9FwdParamsE
        .type           _ZN10layer_norm13ln_fwd_kernelINS_13Kernel_traitsI6__halfS2_S2_fjLj768ELj1ELj4ELj1ELj16ENS_18Kernel_traits_baseILj768ES2_S2_S2_fjLj128EEEEEEEvNS_9FwdParamsE,@function
        .size           _ZN10layer_norm13ln_fwd_kernelINS_13Kernel_traitsI6__halfS2_S2_fjLj768ELj1ELj4ELj1ELj16ENS_18Kernel_traits_baseILj768ES2_S2_S2_fjLj128EEEEEEEvNS_9FwdParamsE,(.L_x_1177 - _ZN10layer_norm13ln_fwd_kernelINS_13Kernel_traitsI6__halfS2_S2_fjLj768ELj1ELj4ELj1ELj16ENS_18Kernel_traits_baseILj768ES2_S2_S2_fjLj128EEEEEEEvNS_9FwdParamsE)
        .other          _ZN10layer_norm13ln_fwd_kernelINS_13Kernel_traitsI6__halfS2_S2_fjLj768ELj1ELj4ELj1ELj16ENS_18Kernel_traits_baseILj768ES2_S2_S2_fjLj128EEEEEEEvNS_9FwdParamsE,@"STO_CUDA_ENTRY STV_DEFAULT"
_ZN10layer_norm13ln_fwd_kernelINS_13Kernel_traitsI6__halfS2_S2_fjLj768ELj1ELj4ELj1ELj16ENS_18Kernel_traits_baseILj768ES2_S2_S2_fjLj128EEEEEEEvNS_9FwdParamsE:
.text._ZN10layer_norm13ln_fwd_kernelINS_13Kernel_traitsI6__halfS2_S2_fjLj768ELj1ELj4ELj1ELj16ENS_18Kernel_traits_baseILj768ES2_S2_S2_fjLj128EEEEEEEvNS_9FwdParamsE:
        /* <DEDUP_REMOVED lines=20> */
.L_x_1039:
        /* <DEDUP_REMOVED lines=62> */
.L_x_1040:
        /* <DEDUP_REMOVED lines=68> */
.L_x_1041:
[----:B------:R-:W-:Y:S01]  /*0960*/  MOV R39, 0x3aaaaaab ;  /* 0x3aaaaaab00277802 */ /* 0x000fe20000000f00 */
[----:B-1----:R-:W-:-:S04]  /*0970*/  FADD.FTZ R58, R58, R59 ;  /* 0x0000003b3a3a7221 */ /* 0x002fc80000010000 */
[----:B------:R-:W-:-:S06]  /*0980*/  FFMA.FTZ R39, R58, R39, c[0x0][0x1b0] ;  /* 0x00006c003a277623 */ /* 0x000fcc0000010027 */
[----:B------:R-:W1:Y:S02]  /*0990*/  MUFU.RSQ R39, R39 ;  /* 0x0000002700277308 */ /* 0x000e640000001400 */
[C---:B-1----:R-:W-:Y:S02]  /*09a0*/  FMUL.FTZ R7, R39.reuse, R7 ;  /* 0x0000000727077220 */ /* 0x042fe40000410000 */
[C---:B------:R-:W-:Y:S02]  /*09b0*/  FMUL.FTZ R44, R39.reuse, R44 ;  /* 0x0000002c272c7220 */ /* 0x040fe40000410000 */
[C---:B------:R-:W-:Y:S02]  /*09c0*/  FMUL.FTZ R0, R39.reuse, R0 ;  /* 0x0000000027007220 */ /* 0x040fe40000410000 */
[C---:B------:R-:W-:Y:S02]  /*09d0*/  FMUL.FTZ R57, R39.reuse, R32 ;  /* 0x0000002027397220 */ /* 0x040fe40000410000 */
[C---:B------:R-:W-:Y:S01]  /*09e0*/  FMUL.FTZ R38, R39.reuse, R34 ;  /* 0x0000002227267220 */ /* 0x040fe20000410000 */
        /* <DEDUP_REMOVED lines=18> */
[----:B------:R-:W-:Y:S01]  /*0b10*/  HFMA2.MMA R41, -RZ, RZ, 0, 9.5367431640625e-07 ;  /* 0x00000010ff297435 */ /* 0x000fe200000001ff */
[----:B------:R-:W-:Y:S01]  /*0b20*/  FMUL.FTZ R44, R39, R50 ;  /* 0x00000032272c7220 */ /* 0x000fe20000410000 */
[----:B------:R-:W-:Y:S01]  /*0b30*/  F2FP.PACK_AB R46, R47, R46 ;  /* 0x0000002e2f2e723e */ /* 0x000fe200000000ff */
[C---:B------:R-:W-:Y:S01]  /*0b40*/  FMUL.FTZ R37, R39.reuse, R52 ;  /* 0x0000003427257220 */ /* 0x040fe20000410000 */
[----:B------:R-:W-:Y:S01]  /*0b50*/  MOV R52, 0x4 ;  /* 0x0000000400347802 */ /* 0x000fe20000000f00 */
[C---:B------:R-:W-:Y:S01]  /*0b60*/  FMUL.FTZ R35, R39.reuse, R54 ;  /* 0x0000003627237220 */ /* 0x040fe20000410000 */
[----:B------:R-:W-:Y:S01]  /*0b70*/  HFMA2 R33, R29, R33, R17 ;  /* 0x000000211d217231 */ /* 0x000fe20000000011 */
        /* <DEDUP_REMOVED lines=12> */
[----:B------:R-:W-:Y:S01]  /*0c40*/  IMAD.WIDE.U32 R48, R3, R41, c[0x0][0x178] ;  /* 0x00005e0003307625 */ /* 0x000fe200078e0029 */
[----:B------:R-:W-:Y:S01]  /*0c50*/  HFMA2 R35, R31, R7, R19 ;  /* 0x000000071f237231 */ /* 0x000fe20000000013 */
[----:B------:R-:W-:Y:S01]  /*0c60*/  HFMA2.MMA R44, R20, R44, R8 ;  /* 0x0000002c142c7235 */ /* 0x000fe20000000008 */
[----:B------:R-:W-:Y:S01]  /*0c70*/  F2FP.PACK_AB R47, R36, R47 ;  /* 0x0000002f242f723e */ /* 0x000fe200000000ff */
[----:B------:R-:W-:Y:S01]  /*0c80*/  IMAD.WIDE.U32 R36, R4, R41, c[0x0][0x178] ;  /* 0x00005e0004247625 */ /* 0x000fe200078e0029 */
[----:B------:R-:W-:-:S02]  /*0c90*/  HFMA2 R43, R27, R38, R15 ;  /* 0x000000261b2b7231 */ /* 0x000fc4000000000f */
[----:B------:R-:W-:Y:S01]  /*0ca0*/  HFMA2 R45, R21, R6, R9 ;  /* 0x00000006152d7231 */ /* 0x000fe20000000009 */
[----:B------:R-:W-:Y:S01]  /*0cb0*/  IMAD.WIDE.U32 R2, R2, R41, c[0x0][0x178] ;  /* 0x00005e0002027625 */ /* 0x000fe200078e0029 */
[----:B------:R-:W-:Y:S01]  /*0cc0*/  HFMA2 R41, R25, R46, R13 ;  /* 0x0000002e19297231 */ /* 0x000fe2000000000d */
[----:B------:R-:W-:Y:S01]  /*0cd0*/  HFMA2.MMA R46, R22, R0, R10 ;  /* 0x00000000162e7235 */ /* 0x000fe2000000000a */
[----:B------:R-:W-:Y:S01]  /*0ce0*/  HFMA2 R47, R23, R47, R11 ;  /* 0x0000002f172f7231 */ /* 0x000fe2000000000b */
[----:B0-----:R-:W-:-:S04]  /*0cf0*/  @!P0 IMAD.WIDE R58, R5, R52, c[0x0][0x180] ;  /* 0x00006000053a8625 */ /* 0x001fc800078e0234 */
[----:B------:R-:W-:Y:S01]  /*0d00*/  @!P0 IMAD.WIDE R50, R5, R52, c[0x0][0x188] ;  /* 0x0000620005328625 */ /* 0x000fe200078e0234 */
[----:B------:R0:W-:Y:S03]  /*0d10*/  @!P0 STG.E [R58.64], R55 ;  /* 0x000000373a008986 */ /* 0x0001e6000c101904 */
[----:B------:R-:W-:Y:S01]  /*0d20*/  IMAD R5, R52, c[0x0][0x160], R5 ;  /* 0x0000580034057a24 */ /* 0x000fe200078e0205 */
[----:B------:R0:W-:Y:S04]  /*0d30*/  @!P0 STG.E [R50.64], R39 ;  /* 0x0000002732008986 */ /* 0x0001e8000c101904 */
[----:B------:R0:W-:Y:S01]  /*0d40*/  STG.E.128 [R36.64], R32 ;  /* 0x0000002024007986 */ /* 0x0001e2000c101d04 */
[----:B------:R-:W-:-:S03]  /*0d50*/  ISETP.GE.AND P0, PT, R5, c[0x0][0x164], PT ;  /* 0x0000590005007a0c */ /* 0x000fc60003f06270 */
[----:B------:R0:W-:Y:S04]  /*0d60*/  STG.E.128 [R48.64], R40 ;  /* 0x0000002830007986 */ /* 0x0001e8000c101d04 */
[----:B------:R0:W-:Y:S06]  /*0d70*/  STG.E.128 [R2.64], R44 ;  /* 0x0000002c02007986 */ /* 0x0001ec000c101d04 */
[----:B0-----:R-:W-:Y:S05]  /*0d80*/  @!P0 BRA `(.L_x_1039) ;  /* 0xfffff3b000008947 */ /* 0x001fea000383ffff */
[----:B------:R-:W-:Y:S05]  /*0d90*/  EXIT ;  /* 0x000000000000794d */ /* 0x000fea0003800000 */
.L_x_1037:
[----:B------:R-:W-:Y:S02]  /*0da0*/  MOV R58, 0x1 ;  /* 0x00000001003a7802 */ /* 0x000fe40000000f00 */
[----:B------:R-:W-:-:S02]  /*0db0*/  MOV R57, 0x1f ;  /* 0x0000001f00397802 */ /* 0x000fc40000000f00 */
[----:B------:R-:W-:Y:S02]  /*0dc0*/  MOV R56, 0xffffffff ;  /* 0xffffffff00387802 */ /* 0x000fe40000000f00 */
[----:B------:R-:W-:Y:S02]  /*0dd0*/  MOV R38, 0xdf0 ;  /* 0x00000df000267802 */ /* 0x000fe40000000f00 */
[----:B-----5:R-:W-:Y:S05]  /*0de0*/  CALL.REL.NOINC `($__internal_128_$__cuda_sm70_shflsync_bfly_p) ;  /* 0x0000069000007944 */ /* 0x020fea0003c00000 */
[----:B01----:R-:W-:Y:S05]  /*0df0*/  BRA `(.L_x_1040) ;  /* 0xfffff72000007947 */ /* 0x003fea000383ffff */
.L_x_1038:
[----:B------:R-:W-:Y:S01]  /*0e00*/  HFMA2.MMA R57, -RZ, RZ, 0, 1.847743988037109375e-06 ;  /* 0x0000001fff397435 */ /* 0x000fe200000001ff */
[----:B------:R-:W-:Y:S02]  /*0e10*/  MOV R58, 0x2 ;  /* 0x00000002003a7802 */ /* 0x000fe40000000f00 */
[----:B------:R-:W-:Y:S02]  /*0e20*/  MOV R56, 0xffffffff ;  /* 0xffffffff00387802 */ /* 0x000fe40000000f00 */
[----:B------:R-:W-:Y:S02]  /*0e30*/  MOV R38, 0xe50 ;  /* 0x00000e5000267802 */ /* 0x000fe40000000f00 */
[----:B-----5:R-:W-:Y:S05]  /*0e40*/  CALL.REL.NOINC `($__internal_128_$__cuda_sm70_shflsync_bfly_p) ;  /* 0x0000063000007944 */ /* 0x020fea0003c00000 */
[----:B0-----:R-:W-:Y:S01]  /*0e50*/  HFMA2.MMA R58, -RZ, RZ, 0, 2.384185791015625e-07 ;  /* 0x00000004ff3a7435 */ /* 0x001fe200000001ff */
[----:B-1----:R-:W-:Y:S01]  /*0e60*/  FADD.FTZ R59, R59, R57 ;  /* 0x000000393b3b7221 */ /* 0x002fe20000010000 */
[----:B------:R-:W-:Y:S02]  /*0e70*/  MOV R57, 0x1f ;  /* 0x0000001f00397802 */ /* 0x000fe40000000f00 */
[----:B------:R-:W-:-:S02]  /*0e80*/  MOV R56, 0xffffffff ;  /* 0xffffffff00387802 */ /* 0x000fc40000000f00 */
[----:B------:R-:W-:Y:S02]  /*0e90*/  MOV R38, 0xeb0 ;  /* 0x00000eb000267802 */ /* 0x000fe40000000f00 */
[----:B------:R-:W-:Y:S05]  /*0ea0*/  CALL.REL.NOINC `($__internal_128_$__cuda_sm70_shflsync_bfly_p) ;  /* 0x000005d000007944 */ /* 0x000fea0003c00000 */
[----:B0-----:R-:W-:Y:S01]  /*0eb0*/  HFMA2.MMA R58, -RZ, RZ, 0, 4.76837158203125e-07 ;  /* 0x00000008ff3a7435 */ /* 0x001fe200000001ff */
[----:B-1----:R-:W-:Y:S01]  /*0ec0*/  FADD.FTZ R59, R59, R57 ;  /* 0x000000393b3b7221 */ /* 0x002fe20000010000 */
[----:B------:R-:W-:Y:S02]  /*0ed0*/  MOV R57, 0x1f ;  /* 0x0000001f00397802 */ /* 0x000fe40000000f00 */
[----:B------:R-:W-:Y:S02]  /*0ee0*/  MOV R56, 0xffffffff ;  /* 0xffffffff00387802 */ /* 0x000fe40000000f00 */
[----:B------:R-:W-:Y:S02]  /*0ef0*/  MOV R38, 0xf10 ;  /* 0x00000f1000267802 */ /* 0x000fe40000000f00 */
[----:B------:R-:W-:Y:S05]  /*0f00*/  CALL.REL.NOINC `($__internal_128_$__cuda_sm70_shflsync_bfly_p) ;  /* 0x0000057000007944 */ /* 0x000fea0003c00000 */
[----:B0-----:R-:W-:Y:S01]  /*0f10*/  HFMA2.MMA R58, -RZ, RZ, 0, 9.5367431640625e-07 ;  /* 0x00000010ff3a7435 */ /* 0x001fe200000001ff */
[----:B-1----:R-:W-:Y:S01]  /*0f20*/  FADD.FTZ R59, R59, R57 ;  /* 0x000000393b3b7221 */ /* 0x002fe20000010000 */
[----:B------:R-:W-:Y:S02]  /*0f30*/  MOV R57, 0x1f ;  /* 0x0000001f00397802 */ /* 0x000fe40000000f00 */
[----:B------:R-:W-:-:S02]  /*0f40*/  MOV R56, 0xffffffff ;  /* 0xffffffff00387802 */ /* 0x000fc40000000f00 */
[----:B------:R-:W-:Y:S02]  /*0f50*/  MOV R38, 0xf70 ;  /* 0x00000f7000267802 */ /* 0x000fe40000000f00 */
[----:B------:R-:W-:Y:S05]  /*0f60*/  CALL.REL.NOINC `($__internal_128_$__cuda_sm70_shflsync_bfly_p) ;  /* 0x0000051000007944 */ /* 0x000fea0003c00000 */
        /* <DEDUP_REMOVED lines=54> */
[----:B------:R-:W-:Y:S05]  /*12d0*/  CALL.REL.NOINC `($__internal_128_$__cuda_sm70_shflsync_bfly_p) ;  /* 0x000001a000007944 */ /* 0x000fea0003c00000 */
[----:B0-----:R-:W-:Y:S01]  /*12e0*/  HFMA2.MMA R58, -RZ, RZ, 0, 1.1920928955078125e-07 ;  /* 0x00000002ff3a7435 */ /* 0x001fe200000001ff */
[----:B-1----:R-:W-:Y:S01]  /*12f0*/  FADD.FTZ R59, R59, R57 ;  /* 0x000000393b3b7221 */ /* 0x002fe20000010000 */
[----:B------:R-:W-:Y:S02]  /*1300*/  MOV R57, 0x1f ;  /* 0x0000001f00397802 */ /* 0x000fe40000000f00 */
[----:B------:R-:W-:Y:S02]  /*1310*/  MOV R56, 0xffffffff ;  /* 0xffffffff00387802 */ /* 0x000fe40000000f00 */
[----:B------:R-:W-:Y:S02]  /*1320*/  MOV R38, 0x1340 ;  /* 0x0000134000267802 */ /* 0x000fe40000000f00 */
[----:B------:R-:W-:Y:S05]  /*1330*/  CALL.REL.NOINC `($__internal_128_$__cuda_sm70_shflsync_bfly_p) ;  /* 0x0000014000007944 */ /* 0x000fea0003c00000 */
        /* <DEDUP_REMOVED lines=18> */
[----:B01----:R-:W-:Y:S01]  /*1460*/  MOV R58, R57 ;  /* 0x00000039003a7202 */ /* 0x003fe20000000f00 */
[----:B------:R-:W-:Y:S05]  /*1470*/  BRA `(.L_x_1041) ;  /* 0xfffff4e000007947 */ /* 0x000fea000383ffff */
        .weak           $__internal_128_$__cuda_sm70_shflsync_bfly_p
        .type           $__internal_128_$__cuda_sm70_shflsync_bfly_p,@function
        .size           $__internal_128_$__cuda_sm70_shflsync_bfly_p,(.L_x_1177 - $__internal_128_$__cuda_sm70_shflsync_bfly_p)
$__internal_128_$__cuda_sm70_shflsync_bfly_p:
[----:B------:R-:W-:Y:S01]  /*1480*/  HFMA2.MMA R39, -RZ, RZ, 0, 0 ;  /* 0x00000000ff277435 */ /* 0x000fe200000001ff */
[----:B------:R-:W-:Y:S04]  /*1490*/  WARPSYNC R56 ;  /* 0x0000003800007348 */ /* 0x000fe80003800000 */
[----:B------:R0:W1:Y:S01]  /*14a0*/  SHFL.BFLY PT, R57, R59, R58, R57 ;  /* 0x0c00003a3b397389 */ /* 0x00006200000e0039 */
[----:B------:R-:W-:Y:S05]  /*14b0*/  RET.REL.NODEC R38 `(_ZN10layer_norm13ln_fwd_kernelINS_13Kernel_traitsI6__halfS2_S2_fjLj768ELj1ELj4ELj1ELj16ENS_18Kernel_traits_baseILj768ES2_S2_S2_fjLj128EEEEEEEvNS_9FwdParamsE) ;  /* 0xffffeb4026007950 */ /* 0x000fea0003c3ffff */
.L_x_1042:
        /* <DEDUP_REMOVED lines=12> */
.L_x_1177:


//--------------------- .text._ZN10layer_norm13ln_fwd_kernelINS_13Kernel_traitsIffffjLj768ELj1ELj4ELj1ELj16ENS_18Kernel_traits_baseILj768EffffjLj128EEEEEEEvNS_9FwdParamsE --------------------------
	.section	.text._ZN10layer_norm13ln_fwd_kernelINS_13Kernel_traitsIffffjLj768ELj1ELj4ELj1ELj16ENS_18Kernel_traits_baseILj768EffffjLj128EEEEEEEvNS_9FwdParamsE,"ax",@progbits
	.sectioninfo	@"SHI_REGISTERS=92"
	.align	128
        .global         _ZN10layer_norm13ln_fwd_kernelINS_13Kernel_traitsIffffjLj768ELj1ELj4ELj1ELj16ENS_18Kernel_traits_baseILj768EffffjLj128EEEEEEEvNS_9FwdParamsE
        .type           _ZN10layer_norm13ln_fwd_kernelINS_13Kernel_traitsIffffjLj768ELj1ELj4ELj1ELj16ENS_18Kernel_traits_baseILj768EffffjLj128EEEEEEEvNS_9FwdParamsE,@function
        .size           _ZN10layer_norm13ln_fwd_kernelINS_13Kernel_traitsIffffjLj768ELj1ELj4ELj1ELj16ENS_18Kernel_traits_baseILj768EffffjLj128EEEEEEEvNS_9FwdParamsE,(.L_x_1178 - _ZN10layer_norm13ln_fwd_kernelINS_13Kernel_traitsIffffjLj768ELj1ELj4ELj1ELj16ENS_18Kernel_traits_baseILj768EffffjLj128EEEEEEEvNS_9FwdParamsE)
        .other          _ZN10layer_norm13ln_fwd_kernelINS_13Kernel_traitsIffffjLj768ELj1ELj4ELj1ELj16ENS_18Kernel_traits_baseILj768EffffjLj128EEEEEEEvNS_9FwdParamsE,@"STO_CUDA_ENTRY STV_DEFAULT"
_ZN10layer_norm13ln_fwd_kernelINS_13Kernel_traitsIffffjLj768ELj1ELj4ELj1ELj16ENS_18Kernel_traits_baseILj768EffffjLj128EEEEEEEvNS_9FwdParamsE:
.text._ZN10layer_norm13ln_fwd_kernelINS_13Kernel_traitsIffffjLj768ELj1ELj4ELj1ELj16ENS_18Kernel_traits_baseILj768EffffjLj128EEEEEEEvNS_9FwdParamsE:
        /* <DEDUP_REMOVED lines=26> */
.L_x_1045:
        /* <DEDUP_REMOVED lines=8> */
[----:B0-----:R-:W-:-:S05]  /*0220*/  IADD3 R5, R6, 0x40, RZ ;  /* 0x0000004006057810 */ /* 0x001fca0007ffe0ff */
        /* <DEDUP_REMOVED lines=38> */
.L_x_1046:
        /* <DEDUP_REMOVED lines=68> */
.L_x_1047:
[----:B------:R-:W2:Y:S01]  /*08d0*/  S2R R88, SR_TID.X ;  /* 0x0000000000587919 */ /* 0x000ea20000002100 */
[----:B------:R-:W-:Y:S01]  /*08e0*/  MOV R81, 0x3aaaaaab ;  /* 0x3aaaaaab00517802 */ /* 0x000fe20000000f00 */
[----:B01----:R-:W-:Y:S01]  /*08f0*/  FADD.FTZ R84, R85, R84 ;  /* 0x0000005455547221 */ /* 0x003fe20000010000 */
[----:B------:R-:W-:-:S03]  /*0900*/  HFMA2.MMA R80, -RZ, RZ, 0, 2.384185791015625e-07 ;  /* 0x00000004ff507435 */ /* 0x000fc600000001ff */
[----:B------:R-:W-:-:S06]  /*0910*/  FFMA.FTZ R81, R84, R81, c[0x0][0x1b0] ;  /* 0x00006c0054517623 */ /* 0x000fcc0000010051 */
[----:B------:R-:W0:Y:S01]  /*0920*/  MUFU.RSQ R81, R81 ;  /* 0x0000005100517308 */ /* 0x000e220000001400 */
[----:B------:R-:W-:-:S04]  /*0930*/  @!P0 IMAD.WIDE R84, R7, R80, c[0x0][0x180] ;  /* 0x0000600007548625 */ /* 0x000fc800078e0250 */
[----:B------:R-:W-:Y:S01]  /*0940*/  @!P0 IMAD.WIDE R82, R7, R80, c[0x0][0x188] ;  /* 0x0000620007528625 */ /* 0x000fe200078e0250 */
[----:B------:R1:W-:Y:S01]  /*0950*/  @!P0 STG.E [R84.64], R0 ;  /* 0x0000000054008986 */ /* 0x0003e2000c101904 */
[----:B--2---:R-:W-:-:S03]  /*0960*/  LOP3.LUT R88, R88, 0x1f, RZ, 0xc0, !PT ;  /* 0x0000001f58587812 */ /* 0x004fc600078ec0ff */
[----:B0-----:R0:W-:Y:S01]  /*0970*/  @!P0 STG.E [R82.64], R81 ;  /* 0x0000005152008986 */ /* 0x0011e2000c101904 */
[C---:B------:R-:W-:Y:S01]  /*0980*/  FMUL.FTZ R12, R81.reuse, R12 ;  /* 0x0000000c510c7220 */ /* 0x040fe20000410000 */
[----:B-1----:R-:W-:Y:S01]  /*0990*/  MOV R0, 0x10 ;  /* 0x0000001000007802 */ /* 0x002fe20000000f00 */
[C---:B------:R-:W-:Y:S02]  /*09a0*/  FMUL.FTZ R14, R81.reuse, R14 ;  /* 0x0000000e510e7220 */ /* 0x040fe40000410000 */
[----:B------:R-:W-:Y:S02]  /*09b0*/  FMUL.FTZ R15, R81, R15 ;  /* 0x0000000f510f7220 */ /* 0x000fe40000410000 */
[----:B------:R-:W-:-:S04]  /*09c0*/  IMAD.WIDE.U32 R86, R6, R0, c[0x0][0x178] ;  /* 0x00005e0006567625 */ /* 0x000fc800078e0000 */
[----:B------:R-:W-:Y:S02]  /*09d0*/  IMAD R6, R7, 0xc0, R88 ;  /* 0x000000c007067824 */ /* 0x000fe400078e0258 */
[C---:B0-----:R-:W-:Y:S02]  /*09e0*/  FMUL.FTZ R83, R81.reuse, R13 ;  /* 0x0000000d51537220 */ /* 0x041fe40000410000 */
[C---:B------:R-:W-:Y:S01]  /*09f0*/  FMUL.FTZ R13, R81.reuse, R8 ;  /* 0x00000008510d7220 */ /* 0x040fe20000410000 */
[----:B------:R-:W-:Y:S01]  /*0a00*/  IADD3 R89, R6, 0x20, RZ ;  /* 0x0000002006597810 */ /* 0x000fe20007ffe0ff */
[C---:B------:R-:W-:Y:S02]  /*0a10*/  FMUL.FTZ R82, R81.reuse, R9 ;  /* 0x0000000951527220 */ /* 0x040fe40000410000 */
[C---:B------:R-:W-:Y:S02]  /*0a20*/  FMUL.FTZ R84, R81.reuse, R10 ;  /* 0x0000000a51547220 */ /* 0x040fe40000410000 */
[----:B------:R-:W-:-:S02]  /*0a30*/  FMUL.FTZ R85, R81, R11 ;  /* 0x0000000b51557220 */ /* 0x000fc40000410000 */
[----:B-----5:R-:W-:Y:S02]  /*0a40*/  FFMA.FTZ R9, R61, R83, R37 ;  /* 0x000000533d097223 */ /* 0x020fe40000010025 */
[----:B------:R-:W-:Y:S02]  /*0a50*/  FFMA.FTZ R8, R60, R12, R36 ;  /* 0x0000000c3c087223 */ /* 0x000fe40000010024 */
        /* <DEDUP_REMOVED lines=19> */
[----:B------:R-:W-:-:S04]  /*0b90*/  IMAD.WIDE.U32 R88, R89, R0, c[0x0][0x178] ;  /* 0x00005e0059587625 */ /* 0x000fc800078e0000 */
[----:B0-----:R-:W-:Y:S02]  /*0ba0*/  FFMA.FTZ R9, R57, R82, R33 ;  /* 0x0000005239097223 */ /* 0x001fe40000010021 */
        /* <DEDUP_REMOVED lines=30> */
[----:B0-----:R-:W-:Y:S05]  /*0d90*/  @!P0 BRA `(.L_x_1045) ;  /* 0xfffff40000008947 */ /* 0x001fea000383ffff */
[----:B------:R-:W-:Y:S05]  /*0da0*/  EXIT ;  /* 0x000000000000794d */ /* 0x000fea0003800000 */
.L_x_1043:
[----:B------:R-:W-:Y:S02]  /*0db0*/  MOV R83, 0x1 ;  /* 0x0000000100537802 */ /* 0x000fe40000000f00 */
[----:B------:R-:W-:Y:S02]  /*0dc0*/  MOV R82, 0x1f ;  /* 0x0000001f00527802 */ /* 0x000fe40000000f00 */
[----:B------:R-:W-:Y:S02]  /*0dd0*/  MOV R81, 0xffffffff ;  /* 0xffffffff00517802 */ /* 0x000fe40000000f00 */
[----:B------:R-:W-:Y:S02]  /*0de0*/  MOV R80, 0xe00 ;  /* 0x00000e0000507802 */ /* 0x000fe40000000f00 */
[----:B-----5:R-:W-:Y:S05]  /*0df0*/  CALL.REL.NOINC `($__internal_129_$__cuda_sm70_shflsync_bfly_p) ;  /* 0x0000069000007944 */ /* 0x020fea0003c00000 */
[----:B-1----:R-:W-:Y:S05]  /*0e00*/  BRA `(.L_x_1046) ;  /* 0xfffff68000007947 */ /* 0x002fea000383ffff */
.L_x_1044:
[----:B------:R-:W-:Y:S01]  /*0e10*/  HFMA2.MMA R83, -RZ, RZ, 0, 1.1920928955078125e-07 ;  /* 0x00000002ff537435 */ /* 0x000fe200000001ff */
[----:B------:R-:W-:Y:S02]  /*0e20*/  MOV R82, 0x1f ;  /* 0x0000001f00527802 */ /* 0x000fe40000000f00 */
[----:B------:R-:W-:Y:S02]  /*0e30*/  MOV R81, 0xffffffff ;  /* 0xffffffff00517802 */ /* 0x000fe40000000f00 */
[----:B------:R-:W-:-:S02]  /*0e40*/  MOV R80, 0xe60 ;  /* 0x00000e6000507802 */ /* 0x000fc40000000f00 */
[----:B-----5:R-:W-:Y:S05]  /*0e50*/  CALL.REL.NOINC `($__internal_129_$__cuda_sm70_shflsync_bfly_p) ;  /* 0x0000063000007944 */ /* 0x020fea0003c00000 */
[----:B------:R-:W-:Y:S01]  /*0e60*/  HFMA2.MMA R83, -RZ, RZ, 0, 2.384185791015625e-07 ;  /* 0x00000004ff537435 */ /* 0x000fe200000001ff */
[----:B-1----:R-:W-:Y:S01]  /*0e70*/  FADD.FTZ R84, R84, R82 ;  /* 0x0000005254547221 */ /* 0x002fe20000010000 */
[----:B------:R-:W-:-:S02]  /*0e80*/  MOV R82, 0x1f ;  /* 0x0000001f00527802 */ /* 0x000fc40000000f00 */
[----:B------:R-:W-:Y:S02]  /*0e90*/  MOV R81, 0xffffffff ;  /* 0xffffffff00517802 */ /* 0x000fe40000000f00 */
[----:B------:R-:W-:Y:S02]  /*0ea0*/  MOV R80, 0xec0 ;  /* 0x00000ec000507802 */ /* 0x000fe40000000f00 */
[----:B------:R-:W-:Y:S05]  /*0eb0*/  CALL.REL.NOINC `($__internal_129_$__cuda_sm70_shflsync_bfly_p) ;  /* 0x000005d000007944 */ /* 0x000fea0003c00000 */
[----:B------:R-:W-:Y:S01]  /*0ec0*/  HFMA2.MMA R83, -RZ, RZ, 0, 4.76837158203125e-07 ;  /* 0x00000008ff537435 */ /* 0x000fe200000001ff */
[----:B-1----:R-:W-:Y:S01]  /*0ed0*/  FADD.FTZ R84, R84, R82 ;  /* 0x0000005254547221 */ /* 0x002fe20000010000 */
[----:B------:R-:W-:Y:S02]  /*0ee0*/  MOV R82, 0x1f ;  /* 0x0000001f00527802 */ /* 0x000fe40000000f00 */
[----:B------:R-:W-:Y:S02]  /*0ef0*/  MOV R81, 0xffffffff ;  /* 0xffffffff00517802 */ /* 0x000fe40000000f00 */
[----:B------:R-:W-:Y:S02]  /*0f00*/  MOV R80, 0xf20 ;  /* 0x00000f2000507802 */ /* 0x000fe40000000f00 */
[----:B------:R-:W-:Y:S05]  /*0f10*/  CALL.REL.NOINC `($__internal_129_$__cuda_sm70_shflsync_bfly_p) ;  /* 0x0000057000007944 */ /* 0x000fea0003c00000 */
[----:B------:R-:W-:Y:S01]  /*0f20*/  HFMA2.MMA R83, -RZ, RZ, 0, 9.5367431640625e-07 ;  /* 0x00000010ff537435 */ /* 0x000fe200000001ff */
[----:B-1----:R-:W-:Y:S01]  /*0f30*/  FADD.FTZ R84, R84, R82 ;  /* 0x0000005254547221 */ /* 0x002fe20000010000 */
[----:B------:R-:W-:-:S02]  /*0f40*/  MOV R82, 0x1f ;  /* 0x0000001f00527802 */ /* 0x000fc40000000f00 */
[----:B------:R-:W-:Y:S02]  /*0f50*/  MOV R81, 0xffffffff ;  /* 0xffffffff00517802 */ /* 0x000fe40000000f00 */
[----:B------:R-:W-:Y:S02]  /*0f60*/  MOV R80, 0xf80 ;  /* 0x00000f8000507802 */ /* 0x000fe40000000f00 */
[----:B------:R-:W-:Y:S05]  /*0f70*/  CALL.REL.NOINC `($__internal_129_$__cuda_sm70_shflsync_bfly_p) ;  /* 0x0000051000007944 */ /* 0x000fea0003c00000 */
[----:B-1----:R-:W-:Y:S01]  /*0f80*/  FADD.FTZ R0, R84, R82 ;  /* 0x0000005254007221 */ /* 0x002fe20000010000 */
[----:B------:R-:W-:Y:S01]  /*0f90*/  HFMA2.MMA R83, -RZ, RZ, 0, 5.9604644775390625e-08 ;  /* 0x00000001ff537435 */ /* 0x000fe200000001ff */
[----:B------:R-:W-:Y:S02]  /*0fa0*/  MOV R82, 0x1f ;  /* 0x0000001f00527802 */ /* 0x000fe40000000f00 */
        /* <DEDUP_REMOVED lines=51> */
[----:B------:R-:W-:Y:S05]  /*12e0*/  CALL.REL.NOINC `($__internal_129_$__cuda_sm70_shflsync_bfly_p) ;  /* 0x000001a000007944 */ /* 0x000fea0003c00000 */
[----:B------:R-:W-:Y:S01]  /*12f0*/  HFMA2.MMA R83, -RZ, RZ, 0, 1.1920928955078125e-07 ;  /* 0x00000002ff537435 */ /* 0x000fe200000001ff */
[----:B-1----:R-:W-:Y:S01]  /*1300*/  FADD.FTZ R84, R84, R82 ;  /* 0x0000005254547221 */ /* 0x002fe20000010000 */
[----:B------:R-:W-:Y:S02]  /*1310*/  MOV R82, 0x1f ;  /* 0x0000001f00527802 */ /* 0x000fe40000000f00 */
[----:B------:R-:W-:Y:S02]  /*1320*/  MOV R81, 0xffffffff ;  /* 0xffffffff00517802 */ /* 0x000fe40000000f00 */
[----:B------:R-:W-:Y:S02]  /*1330*/  MOV R80, 0x1350 ;  /* 0x0000135000507802 */ /* 0x000fe40000000f00 */
[----:B------:R-:W-:Y:S05]  /*1340*/  CALL.REL.NOINC `($__internal_129_$__cuda_sm70_shflsync_bfly_p) ;  /* 0x0000014000007944 */ /* 0x000fea0003c00000 */
[----:B------:R-:W-:Y:S01]  /*1350*/  HFMA2.MMA R83, -RZ, RZ, 0, 2.384185791015625e-07 ;  /* 0x00000004ff537435 */ /* 0x000fe200000001ff */
[----:B-1----:R-:W-:Y:S01]  /*1360*/  FADD.FTZ R84, R84, R82 ;  /* 0x0000005254547221 */ /* 0x002fe20000010000 */
[----:B------:R-:W-:Y:S02]  /*1370*/  MOV R82, 0x1f ;  /* 0x0000001f00527802 */ /* 0x000fe40000000f00 */
[----:B------:R-:W-:-:S02]  /*1380*/  MOV R81, 0xffffffff ;  /* 0xffffffff00517802 */ /* 0x000fc40000000f00 */
        /* <DEDUP_REMOVED lines=10> */
[----:B------:R-:W-:Y:S02]  /*1430*/  MOV R82, 0x1f ;  /* 0x0000001f00527802 */ /* 0x000fe40000000f00 */
[----:B------:R-:W-:-:S02]  /*1440*/  MOV R81, 0xffffffff ;  /* 0xffffffff00517802 */ /* 0x000fc40000000f00 */
[----:B------:R-:W-:Y:S02]  /*1450*/  MOV R80, 0x1470 ;  /* 0x0000147000507802 */ /* 0x000fe40000000f00 */
[----:B------:R-:W-:Y:S05]  /*1460*/  CALL.REL.NOINC `($__internal_129_$__cuda_sm70_shflsync_bfly_p) ;  /* 0x0000002000007944 */ /* 0x000fea0003c00000 */
[----:B-1----:R-:W-:Y:S01]  /*1470*/  MOV R85, R82 ;  /* 0x0000005200557202 */ /* 0x002fe20000000f00 */
[----:B------:R-:W-:Y:S05]  /*1480*/  BRA `(.L_x_1047) ;  /* 0xfffff44000007947 */ /* 0x000fea000383ffff */
        .weak           $__internal_129_$__cuda_sm70_shflsync_bfly_p
        .type           $__internal_129_$__cuda_sm70_shflsync_bfly_p,@function
        .size           $__internal_129_$__cuda_sm70_shflsync_bfly_p,(.L_x_1178 - $__internal_129_$__cuda_sm70_shflsync_bfly_p)
$__internal_129_$__cuda_sm70_shflsync_bfly_p:
[----:B------:R-:W-:Y:S04]  /*1490*/  WARPSYNC R81 ;  /* 0x0000005100007348 */ /* 0x000fe80003800000 */
[----:B------:R0:W1:Y:S02]  /*14a0*/  SHFL.BFLY PT, R82, R84, R83, R82 ;  /* 0x0c00005354527389 */ /* 0x00006400000e0052 */
[----:B0-----:R-:W-:-:S06]  /*14b0*/  HFMA2.MMA R81, -RZ, RZ, 0, 0 ;  /* 0x00000000ff517435 */ /* 0x001fcc00000001ff */
[----:B------:R-:W-:Y:S05]  /*14c0*/  RET.REL.NODEC R80 `(_ZN10layer_norm13ln_fwd_kernelINS_13Kernel_traitsIffffjLj768ELj1ELj4ELj1ELj16ENS_18Kernel_traits_baseILj768EffffjLj128EEEEEEEvNS_9FwdParamsE) ;  /* 0xffffeb3050007950 */ /* 0x000fea0003c3ffff */
.L_x_1048:
        /* <DEDUP_REMOVED lines=11> */
.L_x_1178:


//--------------------- .nv.shared._ZN10layer_norm13ln_fwd_kernelINS_13Kernel_traitsI13__nv_bfloat16fS2_fjLj65536ELj8ELj1ELj4ELj16ENS_18Kernel_traits_baseILj65536ES2_fS2_fjLj128EEEEEEEvNS_9FwdParamsE --------------------------
	.section	.nv.shared._ZN10layer_norm13ln_fwd_kernelINS_13Kernel_traitsI13__nv_bfloat16fS2_fjLj65536ELj8ELj1ELj4ELj16ENS_18Kernel_traits_baseILj65536ES2_fS2_fjLj128EEEEEEEvNS_9FwdParamsE,"aw",@nobits
	.sectionflags	@""
	.align	16


//--------------------- .nv.shared._ZN10layer_norm13ln_fwd_kernelINS_13Kernel_traitsI13__nv_bfloat16S2_S2_fjLj65536ELj8ELj1ELj4ELj16ENS_18Kernel_traits_baseILj65536ES2_S2_S2_fjLj128EEEEEEEvNS_9FwdParamsE --------------------------
	.section	.nv.shared._ZN10layer_norm13ln_fwd_kernelINS_13Kernel_traitsI13__nv_bfloat16S2_S2_fjLj65536ELj8ELj1ELj4ELj16ENS_18Kernel_traits_baseILj65536ES2_S2_S2_fjLj128EEEEEEEvNS_9FwdParamsE,"aw",@nobits
	.sectionflags	@""
	.align	16


//--------------------- .nv.shared._ZN10layer_norm13ln_fwd_kernelINS_13Kernel_traitsI6__halffS2_fjLj65536ELj8ELj1ELj4ELj16ENS_18Kernel_traits_baseILj65536ES2_fS2_fjLj128EEEEEEEvNS_9FwdParamsE --------------------------
	.section	.nv.shared._ZN10layer_norm13ln_fwd_kernelINS_13Kernel_traitsI6__halffS2_fjLj65536ELj8ELj1ELj4ELj16ENS_18Kernel_traits_baseILj65536ES2_fS2_fjLj128EEEEEEEvNS_9FwdParamsE,"aw",@nobits
	.sectionflags	@""
	.align	16


//--------------------- .nv.shared._ZN10layer_norm13ln_fwd_kernelINS_13Kernel_traitsI6__halfS2_S2_fjLj65536ELj8ELj1ELj4ELj16ENS_18Kernel_traits_baseILj65536ES2_S2_S2_fjLj128EEEEEEEvNS_9FwdParamsE --------------------------
	.section	.nv.shared._ZN10layer_norm13ln_fwd_kernelINS_13Kernel_traitsI6__halfS2_S2_fjLj65536ELj8ELj1ELj4ELj16ENS_18Kernel_traits_baseILj65536ES2_S2_S2_fjLj128EEEEEEEvNS_9FwdParamsE,"aw",@nobits
	.sectionflags	@""
	.align	16


//--------------------- .nv.shared._ZN10layer_norm13ln_fwd_kernelINS_13Kernel_traitsIffffjLj65536ELj8ELj1ELj4ELj16ENS_18Kernel_traits_baseILj65536EffffjLj128EEEEEEEvNS_9FwdParamsE --------------------------
	.section	.nv.shared._ZN10layer_norm13ln_fwd_kernelINS_13Kernel_traitsIffffjLj65536ELj8ELj1ELj4ELj16ENS_18Kernel_traits_baseILj65536EffffjLj128EEEEEEEvNS_9FwdParamsE,"aw",@nobits
	.sectionflags	@""
	.align	16


//--------------------- .nv.shared._ZN10layer_norm13ln_fwd_kernelINS_13Kernel_traitsI13__nv_bfloat16fS2_fjLj49152ELj4ELj1ELj4ELj16ENS_18Kernel_traits_baseILj49152ES2_fS2_fjLj128EEEEEEEvNS_9FwdParamsE --------------------------
	.section	.nv.shared._ZN10layer_norm13ln_fwd_kernelINS_13Kernel_traitsI13__nv_bfloat16fS2_fjLj49152ELj4ELj1ELj4ELj16ENS_18Kernel_traits_baseILj49152ES2_fS2_fjLj128EEEEEEEvNS_9FwdParamsE,"aw",@nobits
	.sectionflags	@""
	.align	16


//--------------------- .nv.shared._ZN10layer_norm13ln_fwd_kernelINS_13Kernel_traitsI13__nv_bfloat16S2_S2_fjLj49152ELj4ELj1ELj4ELj16ENS_18Kernel_traits_baseILj49152ES2_S2_S2_fjLj128EEEEEEEvNS_9FwdParamsE --------------------------
	.section	.nv.shared._ZN10layer_norm13ln_fwd_kernelINS_13Kernel_traitsI13__nv_bfloat16S2_S2_fjLj49152ELj4ELj1ELj4ELj16ENS_18Kernel_traits_baseILj49152ES2_S2_S2_fjLj128EEEEEEEvNS_9FwdParamsE,"aw",@nobits
	.sectionflags	@""
	.align	16


//--------------------- .nv.shared._ZN10layer_norm13ln_fwd_kernelINS_13Kernel_traitsI6__halffS2_fjLj49152ELj4ELj1ELj4ELj16ENS_18Kernel_traits_baseILj49152ES2_fS2_fjLj128EEEEEEEvNS_9FwdParamsE --------------------------
	.section	.nv.shared._ZN10layer_norm13ln_fwd_kernelINS_13Kernel_traitsI6__halffS2_fjLj49152ELj4ELj1ELj4ELj16ENS_18Kernel_traits_baseILj49152ES2_fS2_fjLj128EEEEEEEvNS_9FwdParamsE,"aw",@nobits
	.sectionflags	@""
	.align	16


//--------------------- .nv.shared._ZN10layer_norm13ln_fwd_kernelINS_13Kernel_traitsI6__halfS2_S2_fjLj49152ELj4ELj1ELj4ELj16ENS_18Kernel_traits_baseILj49152ES2_S2_S2_fjLj128EEEEEEEvNS_9FwdParamsE --------------------------
	.section	.nv.shared._ZN10layer_norm13ln_fwd_kernelINS_13Kernel_traitsI6__halfS2_S2_fjLj49152ELj4ELj1ELj4ELj16ENS_18Kernel_traits_baseILj49152ES2_S2_S2_fjLj128EEEEEEEvNS_9FwdParamsE,"aw",@nobits
	.sectionflags	@""
	.align	16


//--------------------- .nv.shared._ZN10layer_norm13ln_fwd_kernelINS_13Kernel_traitsIffffjLj49152ELj8ELj1ELj4ELj16ENS_18Kernel_traits_baseILj49152EffffjLj128EEEEEEEvNS_9FwdParamsE --------------------------
	.section	.nv.shared._ZN10layer_norm13ln_fwd_kernelINS_13Kernel_traitsIffffjLj49152ELj8ELj1ELj4ELj16ENS_18Kernel_traits_baseILj49152EffffjLj128EEEEEEEvNS_9FwdParamsE,"aw",@nobits
	.sectionflags	@""
	.align	16


//--------------------- .nv.shared._ZN10layer_norm13ln_fwd_kernelINS_13Kernel_traitsI13__nv_bfloat16fS2_fjLj40960ELj4ELj1ELj4ELj16ENS_18Kernel_traits_baseILj40960ES2_fS2_fjLj128EEEEEEEvNS_9FwdParamsE --------------------------
	.section	.nv.shared._ZN10layer_norm13ln_fwd_kernelINS_13Kernel_traitsI13__nv_bfloat16fS2_fjLj40960ELj4ELj1ELj4ELj16ENS_18Kernel_traits_baseILj40960ES2_fS2_fjLj128EEEEEEEvNS_9FwdParamsE,"aw",@nobits
	.sectionflags	@""
	.align	16


//--------------------- .nv.shared._ZN10layer_norm13ln_fwd_kernelINS_13Kernel_traitsI13__nv_bfloat16S2_S2_fjLj40960ELj4ELj1ELj4ELj16ENS_18Kernel_traits_baseILj40960ES2_S2_S2_fjLj128EEEEEEEvNS_9FwdParamsE --------------------------
	.section	.nv.shared._ZN10layer_norm13ln_fwd_kernelINS_13Kernel_traitsI13__nv_bfloat16S2_S2_fjLj40960ELj4ELj1ELj4ELj16ENS_18Kernel_traits_baseILj40960ES2_S2_S2_fjLj128EEEEEEEvNS_9FwdParamsE,"aw",@nobits
	.sectionflags	@""
	.align	16


//--------------------- .nv.shared._ZN10layer_norm13ln_fwd_kernelINS_13Kernel_traitsI6__halffS2_fjLj40960ELj4ELj1ELj4ELj16ENS_18Kernel_traits_baseILj40960ES2_fS2_fjLj128EEEEEEEvNS_9FwdParamsE --------------------------
	.section	.nv.shared._ZN10layer_norm13ln_fwd_kernelINS_13Kernel_traitsI6__halffS2_fjLj40960ELj4ELj1ELj4ELj16ENS_18Kernel_traits_baseILj40960ES2_fS2_fjLj128EEEEEEEvNS_9FwdParamsE,"aw",@nobits
	.sectionflags	@""
	.align	16


//--------------------- .nv.shared._ZN10layer_norm13ln_fwd_kernelINS_13Kernel_traitsI6__halfS2_S2_fjLj40960ELj4ELj1ELj4ELj16ENS_18Kernel_traits_baseILj40960ES2_S2_S2_fjLj128EEEEEEEvNS_9FwdParamsE --------------------------
	.section	.nv.shared._ZN10layer_norm13ln_fwd_kernelINS_13Kernel_traitsI6__halfS2_S2_fjLj40960ELj4ELj1ELj4ELj16ENS_18Kernel_traits_baseILj40960ES2_S2_S2_fjLj128EEEEEEEvNS_9FwdParamsE,"aw",@nobits
	.sectionflags	@""
	.align	16


//--------------------- .nv.shared._ZN10layer_norm13ln_fwd_kernelINS_13Kernel_traitsIffffjLj40960ELj4ELj1ELj4ELj16ENS_18Kernel_traits_baseILj40960EffffjLj128EEEEEEEvNS_9FwdParamsE --------------------------
	.section	.nv.shared._ZN10layer_norm13ln_fwd_kernelINS_13Kernel_traitsIffffjLj40960ELj4ELj1ELj4ELj16ENS_18Kernel_traits_baseILj40960EffffjLj128EEEEEEEvNS_9FwdParamsE,"aw",@nobits
	.sectionflags	@""
	.align	16


//--------------------- .nv.shared._ZN10layer_norm13ln_fwd_kernelINS_13Kernel_traitsI13__nv_bfloat16fS2_fjLj32768ELj4ELj1ELj4ELj16ENS_18Kernel_traits_baseILj32768ES2_fS2_fjLj128EEEEEEEvNS_9FwdParamsE --------------------------
	.section	.nv.shared._ZN10layer_norm13ln_fwd_kernelINS_13Kernel_traitsI13__nv_bfloat16fS2_fjLj32768ELj4ELj1ELj4ELj16ENS_18Kernel_traits_baseILj32768ES2_fS2_fjLj128EEEEEEEvNS_9FwdParamsE,"aw",@nobits
	.sectionflags	@""
	.align	16


//--------------------- .nv.shared._ZN10layer_norm13ln_fwd_kernelINS_13Kernel_traitsI13__nv_bfloat16S2_S2_fjLj32768ELj4ELj1ELj4ELj16ENS_18Kernel_traits_baseILj32768ES2_S2_S2_fjLj128EEEEEEEvNS_9FwdParamsE --------------------------
	.section	.nv.shared._ZN10layer_norm13ln_fwd_kernelINS_13Kernel_traitsI13__nv_bfloat16S2_S2_fjLj32768ELj4ELj1ELj4ELj16ENS_18Kernel_traits_baseILj32768ES2_S2_S2_fjLj128EEEEEEEvNS_9FwdParamsE,"aw",@nobits
	.sectionflags	@""
	.align	16


//--------------------- .nv.shared._ZN10layer_norm13ln_fwd_kernelINS_13Kernel_traitsI6__halffS2_fjLj32768ELj4ELj1ELj4ELj16ENS_18Kernel_traits_baseILj32768ES2_fS2_fjLj128EEEEEEEvNS_9FwdParamsE --------------------------
	.section	.nv.shared._ZN10layer_norm13ln_fwd_kernelINS_13Kernel_traitsI6__halffS2_fjLj32768ELj4ELj1ELj4ELj16ENS_18Kernel_traits_baseILj32768ES2_fS2_fjLj128EEEEEEEvNS_9FwdParamsE,"aw",@nobits
	.sectionflags	@""
	.align	16


//--------------------- .nv.shared._ZN10layer_norm13ln_fwd_kernelINS_13Kernel_traitsI6__halfS2_S2_fjLj32768ELj4ELj1ELj4ELj16ENS_18Kernel_traits_baseILj32768ES2_S2_S2_fjLj128EEEEEEEvNS_9FwdParamsE --------------------------
	.section	.nv.shared._ZN10layer_norm13ln_fwd_kernelINS_13Kernel_traitsI6__halfS2_S2_fjLj32768ELj4ELj1ELj4ELj16ENS_18Kernel_traits_baseILj32768ES2_S2_S2_fjLj128EEEEEEEvNS_9FwdParamsE,"aw",@nobits
	.sectionflags	@""
	.align	16


//--------------------- .nv.shared._ZN10layer_norm13ln_fwd_kernelINS_13Kernel_traitsIffffjLj32768ELj4ELj1ELj4ELj16ENS_18Kernel_traits_baseILj32768EffffjLj128EEEEEEEvNS_9FwdParamsE --------------------------
	.section	.nv.shared._ZN10layer_norm13ln_fwd_kernelINS_13Kernel_traitsIffffjLj32768ELj4ELj1ELj4ELj16ENS_18Kernel_traits_baseILj32768EffffjLj128EEEEEEEvNS_9FwdParamsE,"aw",@nobits
	.sectionflags	@""
	.align	16


//--------------------- .nv.shared._ZN10layer_norm13ln_fwd_kernelINS_13Kernel_traitsI13__nv_bfloat16fS2_fjLj30720ELj4ELj1ELj4ELj4ENS_18Kernel_traits_baseILj30720ES2_fS2_fjLj128EEEEEEEvNS_9FwdParamsE --------------------------
	.section	.nv.shared._ZN10layer_norm13ln_fwd_kernelINS_13Kernel_traitsI13__nv_bfloat16fS2_fjLj30720ELj4ELj1ELj4ELj4ENS_18Kernel_traits_baseILj30720ES2_fS2_fjLj128EEEEEEEvNS_9FwdParamsE,"aw",@nobits
	.sectionflags	@""
	.align	16


//--------------------- .nv.shared._ZN10layer_norm13ln_fwd_kernelINS_13Kernel_traitsI13__nv_bfloat16S2_S2_fjLj30720ELj4ELj1ELj4ELj4ENS_18Kernel_traits_baseILj30720ES2_S2_S2_fjLj128EEEEEEEvNS_9FwdParamsE --------------------------
	.section	.nv.shared._ZN10layer_norm13ln_fwd_kernelINS_13Kernel_traitsI13__nv_bfloat16S2_S2_fjLj30720ELj4ELj1ELj4ELj4ENS_18Kernel_traits_baseILj30720ES2_S2_S2_fjLj128EEEEEEEvNS_9FwdParamsE,"aw",@nobits
	.sectionflags	@""
	.align	16


//--------------------- .nv.shared._ZN10layer_norm13ln_fwd_kernelINS_13Kernel_traitsI6__halffS2_fjLj30720ELj4ELj1ELj4ELj4ENS_18Kernel_traits_baseILj30720ES2_fS2_fjLj128EEEEEEEvNS_9FwdParamsE --------------------------
	.section	.nv.shared._ZN10layer_norm13ln_fwd_kernelINS_13Kernel_traitsI6__halffS2_fjLj30720ELj4ELj1ELj4ELj4ENS_18Kernel_traits_baseILj30720ES2_fS2_fjLj128EEEEEEEvNS_9FwdParamsE,"aw",@nobits
	.sectionflags	@""
	.align	16


//--------------------- .nv.shared._ZN10layer_norm13ln_fwd_kernelINS_13Kernel_traitsI6__halfS2_S2_fjLj30720ELj4ELj1ELj4ELj4ENS_18Kernel_traits_baseILj30720ES2_S2_S2_fjLj128EEEEEEEvNS_9FwdParamsE --------------------------
	.section	.nv.shared._ZN10layer_norm13ln_fwd_kernelINS_13Kernel_traitsI6__halfS2_S2_fjLj30720ELj4ELj1ELj4ELj4ENS_18Kernel_traits_baseILj30720ES2_S2_S2_fjLj128EEEEEEEvNS_9FwdParamsE,"aw",@nobits
	.sectionflags	@""
	.align	16


//--------------------- .nv.shared._ZN10layer_norm13ln_fwd_kernelINS_13Kernel_traitsIffffjLj30720ELj4ELj1ELj4ELj4ENS_18Kernel_traits_baseILj30720EffffjLj128EEEEEEEvNS_9FwdParamsE --------------------------
	.section	.nv.shared._ZN10layer_norm13ln_fwd_kernelINS_13Kernel_traitsIffffjLj30720ELj4ELj1ELj4ELj4ENS_18Kernel_traits_baseILj30720EffffjLj128EEEEEEEvNS_9FwdParamsE,"aw",@nobits
	.sectionflags	@""
	.align	16


//--------------------- .nv.shared._ZN10layer_norm13ln_fwd_kernelINS_13Kernel_traitsI13__nv_bfloat16fS2_fjLj25600ELj4ELj1ELj4ELj4ENS_18Kernel_traits_baseILj25600ES2_fS2_fjLj128EEEEEEEvNS_9FwdParamsE --------------------------
	.section	.nv.shared._ZN10layer_norm13ln_fwd_kernelINS_13Kernel_traitsI13__nv_bfloat16fS2_fjLj25600ELj4ELj1ELj4ELj4ENS_18Kernel_traits_baseILj25600ES2_fS2_fjLj128EEEEEEEvNS_9FwdParamsE,"aw",@nobits
	.sectionflags	@""
	.align	16


//--------------------- .nv.shared._ZN10layer_norm13ln_fwd_kernelINS_13Kernel_traitsI13__nv_bfloat16S2_S2_fjLj25600ELj2ELj1ELj4ELj8ENS_18Kernel_traits_baseILj25600ES2_S2_S2_fjLj128EEEEEEEvNS_9FwdParamsE --------------------------
	.section	.nv.shared._ZN10layer_norm13ln_fwd_kernelINS_13Kernel_traitsI13__nv_bfloat16S2_S2_fjLj25600ELj2ELj1ELj4ELj8ENS_18Kernel_traits_baseILj25600ES2_S2_S2_fjLj128EEEEEEEvNS_9FwdParamsE,"aw",@nobits
	.sectionflags	@""
	.align	16


//--------------------- .nv.shared._ZN10layer_norm13ln_fwd_kernelINS_13Kernel_traitsI6__halffS2_fjLj25600ELj4ELj1ELj4ELj4ENS_18Kernel_traits_baseILj25600ES2_fS2_fjLj128EEEEEEEvNS_9FwdParamsE --------------------------
	.section	.nv.shared._ZN10layer_norm13ln_fwd_kernelINS_13Kernel_traitsI6__halffS2_fjLj25600ELj4ELj1ELj4ELj4ENS_18Kernel_traits_baseILj25600ES2_fS2_fjLj128EEEEEEEvNS_9FwdParamsE,"aw",@nobits
	.sectionflags	@""
	.align	16


//--------------------- .nv.shared._ZN10layer_norm13ln_fwd_kernelINS_13Kernel_traitsI6__halfS2_S2_fjLj25600ELj2ELj1ELj4ELj8ENS_18Kernel_traits_baseILj25600ES2_S2_S2_fjLj128EEEEEEEvNS_9FwdParamsE --------------------------
	.section	.nv.shared._ZN10layer_norm13ln_fwd_kernelINS_13Kernel_traitsI6__halfS2_S2_fjLj25600ELj2ELj1ELj4ELj8ENS_18Kernel_traits_baseILj25600ES2_S2_S2_fjLj128EEEEEEEvNS_9FwdParamsE,"aw",@nobits
	.sectionflags	@""
	.align	16


//--------------------- .nv.shared._ZN10layer_norm13ln_fwd_kernelINS_13Kernel_traitsIffffjLj25600ELj4ELj1ELj4ELj4ENS_18Kernel_traits_baseILj25600EffffjLj128EEEEEEEvNS_9FwdParamsE --------------------------
	.section	.nv.shared._ZN10layer_norm13ln_fwd_kernelINS_13Kernel_traitsIffffjLj25600ELj4ELj1ELj4ELj4ENS_18Kernel_traits_baseILj25600EffffjLj128EEEEEEEvNS_9FwdParamsE,"aw",@nobits
	.sectionflags	@""
	.align	16


//--------------------- .nv.shared._ZN10layer_norm13ln_fwd_kernelINS_13Kernel_traitsI13__nv_bfloat16fS2_fjLj24576ELj2ELj1ELj4ELj16ENS_18Kernel_traits_baseILj24576ES2_fS2_fjLj128EEEEEEEvNS_9FwdParamsE --------------------------
	.section	.nv.shared._ZN10layer_norm13ln_fwd_kernelINS_13Kernel_traitsI13__nv_bfloat16fS2_fjLj24576ELj2ELj1ELj4ELj16ENS_18Kernel_traits_baseILj24576ES2_fS2_fjLj128EEEEEEEvNS_9FwdParamsE,"aw",@nobits
	.sectionflags	@""
	.align	16


//--------------------- .nv.shared._ZN10layer_norm13ln_fwd_kernelINS_13Kernel_traitsI13__nv_bfloat16S2_S2_fjLj24576ELj2ELj1ELj4ELj16ENS_18Kernel_traits_baseILj24576ES2_S2_S2_fjLj128EEEEEEEvNS_9FwdParamsE --------------------------
	.section	.nv.shared._ZN10layer_norm13ln_fwd_kernelINS_13Kernel_traitsI13__nv_bfloat16S2_S2_fjLj24576ELj2ELj1ELj4ELj16ENS_18Kernel_traits_baseILj24576ES2_S2_S2_fjLj128EEEEEEEvNS_9FwdParamsE,"aw",@nobits
	.sectionflags	@""
	.align	16


//--------------------- .nv.shared._ZN10layer_norm13ln_fwd_kernelINS_13Kernel_traitsI6__halffS2_fjLj24576ELj2ELj1ELj4ELj16ENS_18Kernel_traits_baseILj24576ES2_fS2_fjLj128EEEEEEEvNS_9FwdParamsE --------------------------
	.section	.nv.shared._ZN10layer_norm13ln_fwd_kernelINS_13Kernel_traitsI6__halffS2_fjLj24576ELj2ELj1ELj4ELj16ENS_18Kernel_traits_baseILj24576ES2_fS2_fjLj128EEEEEEEvNS_9FwdParamsE,"aw",@nobits
	.sectionflags	@""
	.align	16


//--------------------- .nv.shared._ZN10layer_norm13ln_fwd_kernelINS_13Kernel_traitsI6__halfS2_S2_fjLj24576ELj2ELj1ELj4ELj16ENS_18Kernel_traits_baseILj24576ES2_S2_S2_fjLj128EEEEEEEvNS_9FwdParamsE --------------------------
	.section	.nv.shared._ZN10layer_norm13ln_fwd_kernelINS_13Kernel_traitsI6__halfS2_S2_fjLj24576ELj2ELj1ELj4ELj16ENS_18Kernel_traits_baseILj24576ES2_S2_S2_fjLj128EEEEEEEvNS_9FwdParamsE,"aw",@nobits
	.sectionflags	@""
	.align	16


//--------------------- .nv.shared._ZN10layer_norm13ln_fwd_kernelINS_13Kernel_traitsIffffjLj24576ELj4ELj1ELj4ELj16ENS_18Kernel_traits_baseILj24576EffffjLj128EEEEEEEvNS_9FwdParamsE --------------------------
	.section	.nv.shared._ZN10layer_norm13ln_fwd_kernelINS_13Kernel_traitsIffffjLj24576ELj4ELj1ELj4ELj16ENS_18Kernel_traits_baseILj24576EffffjLj128EEEEEEEvNS_9FwdParamsE,"aw",@nobits
	.sectionflags	@""
	.align	16


//--------------------- .nv.shared._ZN10layer_norm13ln_fwd_kernelINS_13Kernel_traitsI13__nv_bfloat16fS2_fjLj20480ELj2ELj1ELj4ELj16ENS_18Kernel_traits_baseILj20480ES2_fS2_fjLj128EEEEEEEvNS_9FwdParamsE --------------------------
	.section	.nv.shared._ZN10layer_norm13ln_fwd_kernelINS_13Kernel_traitsI13__nv_bfloat16fS2_fjLj20480ELj2ELj1ELj4ELj16ENS_18Kernel_traits_baseILj20480ES2_fS2_fjLj128EEEEEEEvNS_9FwdParamsE,"aw",@nobits
	.sectionflags	@""
	.align	16


//--------------------- .nv.shared._ZN10layer_norm13ln_fwd_kernelINS_13Kernel_traitsI13__nv_bfloat16S2_S2_fjLj20480ELj2ELj1ELj4ELj16ENS_18Kernel_traits_baseILj20480ES2_S2_S2_fjLj128EEEEEEEvNS_9FwdParamsE --------------------------
	.section	.nv.shared._ZN10layer_norm13ln_fwd_kernelINS_13Kernel_traitsI13__nv_bfloat16S2_S2_fjLj20480ELj2ELj1ELj4ELj16ENS_18Kernel_traits_baseILj20480ES2_S2_S2_fjLj128EEEEEEEvNS_9FwdParamsE,"aw",@nobits
	.sectionflags	@""
	.align	16


//--------------------- .nv.shared._ZN10layer_norm13ln_fwd_kernelINS_13Kernel_traitsI6__halffS2_fjLj20480ELj2ELj1ELj4ELj16ENS_18Kernel_traits_baseILj20480ES2_fS2_fjLj128EEEEEEEvNS_9FwdParamsE --------------------------
	.section	.nv.shared._ZN10layer_norm13ln_fwd_kernelINS_13Kernel_traitsI6__halffS2_fjLj20480ELj2ELj1ELj4ELj16ENS_18Kernel_traits_baseILj20480ES2_fS2_fjLj128EEEEEEEvNS_9FwdParamsE,"aw",@nobits
	.sectionflags	@""
	.align	16


//--------------------- .nv.shared._ZN10layer_norm13ln_fwd_kernelINS_13Kernel_traitsI6__halfS2_S2_fjLj20480ELj2ELj1ELj4ELj16ENS_18Kernel_traits_baseILj20480ES2_S2_S2_fjLj128EEEEEEEvNS_9FwdParamsE --------------------------
	.section	.nv.shared._ZN10layer_norm13ln_fwd_kernelINS_13Kernel_traitsI6__halfS2_S2_fjLj20480ELj2ELj1ELj4ELj16ENS_18Kernel_traits_baseILj20480ES2_S2_S2_fjLj128EEEEEEEvNS_9FwdParamsE,"aw",@nobits
	.sectionflags	@""
	.align	16


//--------------------- .nv.shared._ZN10layer_norm13ln_fwd_kernelINS_13Kernel_traitsIffffjLj20480ELj2ELj1ELj4ELj16ENS_18Kernel_traits_baseILj20480EffffjLj128EEEEEEEvNS_9FwdParamsE --------------------------
	.section	.nv.shared._ZN10layer_norm13ln_fwd_kernelINS_13Kernel_traitsIffffjLj20480ELj2ELj1ELj4ELj16ENS_18Kernel_traits_baseILj20480EffffjLj128EEEEEEEvNS_9FwdParamsE,"aw",@nobits
	.sectionflags	@""
	.align	16


//--------------------- .nv.shared._ZN10layer_norm13ln_fwd_kernelINS_13Kernel_traitsI13__nv_bfloat16fS2_fjLj18432ELj4ELj1ELj4ELj16ENS_18Kernel_traits_baseILj18432ES2_fS2_fjLj128EEEEEEEvNS_9FwdParamsE --------------------------
	.section	.nv.shared._ZN10layer_norm13ln_fwd_kernelINS_13Kernel_traitsI13__nv_bfloat16fS2_fjLj18432ELj4ELj1ELj4ELj16ENS_18Kernel_traits_baseILj18432ES2_fS2_fjLj128EEEEEEEvNS_9FwdParamsE,"aw",@nobits
	.sectionflags	@""
	.align	16


//--------------------- .nv.shared._ZN10layer_norm13ln_fwd_kernelINS_13Kernel_traitsI13__nv_bfloat16S2_S2_fjLj18432ELj2ELj1ELj4ELj16ENS_18Kernel_traits_baseILj18432ES2_S2_S2_fjLj128EEEEEEEvNS_9FwdParamsE --------------------------
	.section	.nv.shared._ZN10layer_norm13ln_fwd_kernelINS_13Kernel_traitsI13__nv_bfloat16S2_S2_fjLj18432ELj2ELj1ELj4ELj16ENS_18Kernel_traits_baseILj18432ES2_S2_S2_fjLj128EEEEEEEvNS_9FwdParamsE,"aw",@nobits
	.sectionflags	@""
	.align	16


//--------------------- .nv.shared._ZN10layer_norm13ln_fwd_kernelINS_13Kernel_traitsI6__halffS2_fjLj18432ELj2ELj1ELj4ELj16ENS_18Kernel_traits_baseILj18432ES2_fS2_fjLj128EEEEEEEvNS_9FwdParamsE --------------------------
	.section	.nv.shared._ZN10layer_norm13ln_fwd_kernelINS_13Kernel_traitsI6__halffS2_fjLj18432ELj2ELj1ELj4ELj16ENS_18Kernel_traits_baseILj18432ES2_fS2_fjLj128EEEEEEEvNS_9FwdParamsE,"aw",@nobits
	.sectionflags	@""
	.align	16


//--------------------- .nv.shared._ZN10layer_norm13ln_fwd_kernelINS_13Kernel_traitsI6__halfS2_S2_fjLj18432ELj2ELj1ELj4ELj16ENS_18Kernel_traits_baseILj18432ES2_S2_S2_fjLj128EEEEEEEvNS_9FwdParamsE --------------------------
	.section	.nv.shared._ZN10layer_norm13ln_fwd_kernelINS_13Kernel_traitsI6__halfS2_S2_fjLj18432ELj2ELj1ELj4ELj16ENS_18Kernel_traits_baseILj18432ES2_S2_S2_fjLj128EEEEEEEvNS_9FwdParamsE,"aw",@nobits
	.sectionflags	@""
	.align	16


//--------------------- .nv.shared._ZN10layer_norm13ln_fwd_kernelINS_13Kernel_traitsIffffjLj18432ELj4ELj1ELj4ELj16ENS_18Kernel_traits_baseILj18432EffffjLj128EEEEEEEvNS_9FwdParamsE --------------------------
	.section	.nv.shared._ZN10layer_norm13ln_fwd_kernelINS_13Kernel_traitsIffffjLj18432ELj4ELj1ELj4ELj16ENS_18Kernel_traits_baseILj18432EffffjLj128EEEEEEEvNS_9FwdParamsE,"aw",@nobits
	.sectionflags	@""
	.align	16


//--------------------- .nv.shared._ZN10layer_norm13ln_fwd_kernelINS_13Kernel_traitsI13__nv_bfloat16fS2_fjLj16384ELj2ELj1ELj4ELj16ENS_18Kernel_traits_baseILj16384ES2_fS2_fjLj128EEEEEEEvNS_9FwdParamsE --------------------------
	.section	.nv.shared._ZN10layer_norm13ln_fwd_kernelINS_13Kernel_traitsI13__nv_bfloat16fS2_fjLj16384ELj2ELj1ELj4ELj16ENS_18Kernel_traits_baseILj16384ES2_fS2_fjLj128EEEEEEEvNS_9FwdParamsE,"aw",@nobits
	.sectionflags	@""
	.align	16


//--------------------- .nv.shared._ZN10layer_norm13ln_fwd_kernelINS_13Kernel_traitsI13__nv_bfloat16S2_S2_fjLj16384ELj2ELj1ELj4ELj16ENS_18Kernel_traits_baseILj16384ES2_S2_S2_fjLj128EEEEEEEvNS_9FwdParamsE --------------------------
	.section	.nv.shared._ZN10layer_norm13ln_fwd_kernelINS_13Kernel_traitsI13__nv_bfloat16S2_S2_fjLj16384ELj2ELj1ELj4ELj16ENS_18Kernel_traits_baseILj16384ES2_S2_S2_fjLj128EEEEEEEvNS_9FwdParamsE,"aw",@nobits
	.sectionflags	@""
	.align	16


//--------------------- .nv.shared._ZN10layer_norm13ln_fwd_kernelINS_13Kernel_traitsI6__halffS2_fjLj16384ELj2ELj1ELj4ELj16ENS_18Kernel_traits_baseILj16384ES2_fS2_fjLj128EEEEEEEvNS_9FwdParamsE --------------------------
	.section	.nv.shared._ZN10layer_norm13ln_fwd_kernelINS_13Kernel_traitsI6__halffS2_fjLj16384ELj2ELj1ELj4ELj16ENS_18Kernel_traits_baseILj16384ES2_fS2_fjLj128EEEEEEEvNS_9FwdParamsE,"aw",@nobits
	.sectionflags	@""
	.align	16


//--------------------- .nv.shared._ZN10layer_norm13ln_fwd_kernelINS_13Kernel_traitsI6__halfS2_S2_fjLj16384ELj2ELj1ELj4ELj16ENS_18Kernel_traits_baseILj16384ES2_S2_S2_fjLj128EEEEEEEvNS_9FwdParamsE --------------------------
	.section	.nv.shared._ZN10layer_norm13ln_fwd_kernelINS_13Kernel_traitsI6__halfS2_S2_fjLj16384ELj2ELj1ELj4ELj16ENS_18Kernel_traits_baseILj16384ES2_S2_S2_fjLj128EEEEEEEvNS_9FwdParamsE,"aw",@nobits
	.sectionflags	@""
	.align	16


//--------------------- .nv.shared._ZN10layer_norm13ln_fwd_kernelINS_13Kernel_traitsIffffjLj16384ELj2ELj1ELj4ELj16ENS_18Kernel_traits_baseILj16384EffffjLj128EEEEEEEvNS_9FwdParamsE --------------------------
	.section	.nv.shared._ZN10layer_norm13ln_fwd_kernelINS_13Kernel_traitsIffffjLj16384ELj2ELj1ELj4ELj16ENS_18Kernel_traits_baseILj16384EffffjLj128EEEEEEEvNS_9FwdParamsE,"aw",@nobits
	.sectionflags	@""
	.align	16


//--------------------- .nv.shared._ZN10layer_norm13ln_fwd_kernelINS_13Kernel_traitsI13__nv_bfloat16fS2_fjLj15360ELj2ELj1ELj4ELj8ENS_18Kernel_traits_baseILj15360ES2_fS2_fjLj128EEEEEEEvNS_9FwdParamsE --------------------------
	.section	.nv.shared._ZN10layer_norm13ln_fwd_kernelINS_13Kernel_traitsI13__nv_bfloat16fS2_fjLj15360ELj2ELj1ELj4ELj8ENS_18Kernel_traits_baseILj15360ES2_fS2_fjLj128EEEEEEEvNS_9FwdParamsE,"aw",@nobits
	.sectionflags	@""
	.align	16


//--------------------- .nv.shared._ZN10layer_norm13ln_fwd_kernelINS_13Kernel_traitsI13__nv_bfloat16S2_S2_fjLj15360ELj2ELj1ELj4ELj8ENS_18Kernel_traits_baseILj15360ES2_S2_S2_fjLj128EEEEEEEvNS_9FwdParamsE --------------------------
	.section	.nv.shared._ZN10layer_norm13ln_fwd_kernelINS_13Kernel_traitsI13__nv_bfloat16S2_S2_fjLj15360ELj2ELj1ELj4ELj8ENS_18Kernel_traits_baseILj15360ES2_S2_S2_fjLj128EEEEEEEvNS_9FwdParamsE,"aw",@nobits
	.sectionflags	@""
	.align	16


//--------------------- .nv.shared._ZN10layer_norm13ln_fwd_kernelINS_13Kernel_traitsI6__halffS2_fjLj15360ELj2ELj1ELj4ELj8ENS_18Kernel_traits_baseILj15360ES2_fS2_fjLj128EEEEEEEvNS_9FwdParamsE --------------------------
	.section	.nv.shared._ZN10layer_norm13ln_fwd_kernelINS_13Kernel_traitsI6__halffS2_fjLj15360ELj2ELj1ELj4ELj8ENS_18Kernel_traits_baseILj15360ES2_fS2_fjLj128EEEEEEEvNS_9FwdParamsE,"aw",@nobits
	.sectionflags	@""
	.align	16


//--------------------- .nv.shared._ZN10layer_norm13ln_fwd_kernelINS_13Kernel_traitsI6__halfS2_S2_fjLj15360ELj2ELj1ELj4ELj8ENS_18Kernel_traits_baseILj15360ES2_S2_S2_fjLj128EEEEEEEvNS_9FwdParamsE --------------------------
	.section	.nv.shared._ZN10layer_norm13ln_fwd_kernelINS_13Kernel_traitsI6__halfS2_S2_fjLj15360ELj2ELj1ELj4ELj8ENS_18Kernel_traits_baseILj15360ES2_S2_S2_fjLj128EEEEEEEvNS_9FwdParamsE,"aw",@nobits
	.sectionflags	@""
	.align	16


//--------------------- .nv.shared._ZN10layer_norm13ln_fwd_kernelINS_13Kernel_traitsIffffjLj15360ELj2ELj1ELj4ELj8ENS_18Kernel_traits_baseILj15360EffffjLj128EEEEEEEvNS_9FwdParamsE --------------------------
	.section	.nv.shared._ZN10layer_norm13ln_fwd_kernelINS_13Kernel_traitsIffffjLj15360ELj2ELj1ELj4ELj8ENS_18Kernel_traits_baseILj15360EffffjLj128EEEEEEEvNS_9FwdParamsE,"aw",@nobits
	.sectionflags	@""
	.align	16


//--------------------- .nv.shared._ZN10layer_norm13ln_fwd_kernelINS_13Kernel_traitsI13__nv_bfloat16fS2_fjLj14336ELj2ELj1ELj4ELj8ENS_18Kernel_traits_baseILj14336ES2_fS2_fjLj128EEEEEEEvNS_9FwdParamsE --------------------------
	.section	.nv.shared._ZN10layer_norm13ln_fwd_kernelINS_13Kernel_traitsI13__nv_bfloat16fS2_fjLj14336ELj2ELj1ELj4ELj8ENS_18Kernel_traits_baseILj14336ES2_fS2_fjLj128EEEEEEEvNS_9FwdParamsE,"aw",@nobits
	.sectionflags	@""
	.align	16


//--------------------- .nv.shared._ZN10layer_norm13ln_fwd_kernelINS_13Kernel_traitsI13__nv_bfloat16S2_S2_fjLj14336ELj2ELj1ELj4ELj16ENS_18Kernel_traits_baseILj14336ES2_S2_S2_fjLj128EEEEEEEvNS_9FwdParamsE --------------------------
	.section	.nv.shared._ZN10layer_norm13ln_fwd_kernelINS_13Kernel_traitsI13__nv_bfloat16S2_S2_fjLj14336ELj2ELj1ELj4ELj16ENS_18Kernel_traits_baseILj14336ES2_S2_S2_fjLj128EEEEEEEvNS_9FwdParamsE,"aw",@nobits
	.sectionflags	@""
	.align	16


//--------------------- .nv.shared._ZN10layer_norm13ln_fwd_kernelINS_13Kernel_traitsI6__halffS2_fjLj14336ELj2ELj1ELj4ELj16ENS_18Kernel_traits_baseILj14336ES2_fS2_fjLj128EEEEEEEvNS_9FwdParamsE --------------------------
	.section	.nv.shared._ZN10layer_norm13ln_fwd_kernelINS_13Kernel_traitsI6__halffS2_fjLj14336ELj2ELj1ELj4ELj16ENS_18Kernel_traits_baseILj14336ES2_fS2_fjLj128EEEEEEEvNS_9FwdParamsE,"aw",@nobits
	.sectionflags	@""
	.align	16


//--------------------- .nv.shared._ZN10layer_norm13ln_fwd_kernelINS_13Kernel_traitsI6__halfS2_S2_fjLj14336ELj2ELj1ELj4ELj16ENS_18Kernel_traits_baseILj14336ES2_S2_S2_fjLj128EEEEEEEvNS_9FwdParamsE --------------------------
	.section	.nv.shared._ZN10layer_norm13ln_fwd_kernelINS_13Kernel_traitsI6__halfS2_S2_fjLj14336ELj2ELj1ELj4ELj16ENS_18Kernel_traits_baseILj14336ES2_S2_S2_fjLj128EEEEEEEvNS_9FwdParamsE,"aw",@nobits
	.sectionflags	@""
	.align	16


//--------------------- .nv.shared._ZN10layer_norm13ln_fwd_kernelINS_13Kernel_traitsIffffjLj14336ELj2ELj1ELj4ELj16ENS_18Kernel_traits_baseILj14336EffffjLj128EEEEEEEvNS_9FwdParamsE --------------------------
	.section	.nv.shared._ZN10layer_norm13ln_fwd_kernelINS_13Kernel_traitsIffffjLj14336ELj2ELj1ELj4ELj16ENS_18Kernel_traits_baseILj14336EffffjLj128EEEEEEEvNS_9FwdParamsE,"aw",@nobits
	.sectionflags	@""
	.align	16


//--------------------- .nv.shared._ZN10layer_norm13ln_fwd_kernelINS_13Kernel_traitsI13__nv_bfloat16fS2_fjLj12800ELj2ELj1ELj4ELj4ENS_18Kernel_traits_baseILj12800ES2_fS2_fjLj128EEEEEEEvNS_9FwdParamsE --------------------------
	.section	.nv.shared._ZN10layer_norm13ln_fwd_kernelINS_13Kernel_traitsI13__nv_bfloat16fS2_fjLj12800ELj2ELj1ELj4ELj4ENS_18Kernel_traits_baseILj12800ES2_fS2_fjLj128EEEEEEEvNS_9FwdParamsE,"aw",@nobits
	.sectionflags	@""
	.align	16


//--------------------- .nv.shared._ZN10layer_norm13ln_fwd_kernelINS_13Kernel_traitsI13__nv_bfloat16S2_S2_fjLj12800ELj2ELj1ELj4ELj4ENS_18Kernel_traits_baseILj12800ES2_S2_S2_fjLj128EEEEEEEvNS_9FwdParamsE --------------------------
	.section	.nv.shared._ZN10layer_norm13ln_fwd_kernelINS_13Kernel_traitsI13__nv_bfloat16S2_S2_fjLj12800ELj2ELj1ELj4ELj4ENS_18Kernel_traits_baseILj12800ES2_S2_S2_fjLj128EEEEEEEvNS_9FwdParamsE,"aw",@nobits
	.sectionflags	@""
	.align	16


//--------------------- .nv.shared._ZN10layer_norm13ln_fwd_kernelINS_13Kernel_traitsI6__halffS2_fjLj12800ELj2ELj1ELj4ELj4ENS_18Kernel_traits_baseILj12800ES2_fS2_fjLj128EEEEEEEvNS_9FwdParamsE --------------------------
	.section	.nv.shared._ZN10layer_norm13ln_fwd_kernelINS_13Kernel_traitsI6__halffS2_fjLj12800ELj2ELj1ELj4ELj4ENS_18Kernel_traits_baseILj12800ES2_fS2_fjLj128EEEEEEEvNS_9FwdParamsE,"aw",@nobits
	.sectionflags	@""
	.align	16


//--------------------- .nv.shared._ZN10layer_norm13ln_fwd_kernelINS_13Kernel_traitsI6__halfS2_S2_fjLj12800ELj2ELj1ELj4ELj4ENS_18Kernel_traits_baseILj12800ES2_S2_S2_fjLj128EEEEEEEvNS_9FwdParamsE --------------------------
	.section	.nv.shared._ZN10layer_norm13ln_fwd_kernelINS_13Kernel_traitsI6__halfS2_S2_fjLj12800ELj2ELj1ELj4ELj4ENS_18Kernel_traits_baseILj12800ES2_S2_S2_fjLj128EEEEEEEvNS_9FwdParamsE,"aw",@nobits
	.sectionflags	@""
	.align	16


//--------------------- .nv.shared._ZN10layer_norm13ln_fwd_kernelINS_13Kernel_traitsIffffjLj12800ELj2ELj1ELj4ELj4ENS_18Kernel_traits_baseILj12800EffffjLj128EEEEEEEvNS_9FwdParamsE --------------------------
	.section	.nv.shared._ZN10layer_norm13ln_fwd_kernelINS_13Kernel_traitsIffffjLj12800ELj2ELj1ELj4ELj4ENS_18Kernel_traits_baseILj12800EffffjLj128EEEEEEEvNS_9FwdParamsE,"aw",@nobits
	.sectionflags	@""
	.align	16


//--------------------- .nv.shared._ZN10layer_norm13ln_fwd_kernelINS_13Kernel_traitsI13__nv_bfloat16fS2_fjLj12288ELj2ELj1ELj4ELj16ENS_18Kernel_traits_baseILj12288ES2_fS2_fjLj128EEEEEEEvNS_9FwdParamsE --------------------------
	.section	.nv.shared._ZN10layer_norm13ln_fwd_kernelINS_13Kernel_traitsI13__nv_bfloat16fS2_fjLj12288ELj2ELj1ELj4ELj16ENS_18Kernel_traits_baseILj12288ES2_fS2_fjLj128EEEEEEEvNS_9FwdParamsE,"aw",@nobits
	.sectionflags	@""
	.align	16


//--------------------- .nv.shared._ZN10layer_norm13ln_fwd_kernelINS_13Kernel_traitsI13__nv_bfloat16S2_S2_fjLj12288ELj2ELj1ELj4ELj16ENS_18Kernel_traits_baseILj12288ES2_S2_S2_fjLj128EEEEEEEvNS_9FwdParamsE --------------------------
	.section	.nv.shared._ZN10layer_norm13ln_fwd_kernelINS_13Kernel_traitsI13__nv_bfloat16S2_S2_fjLj12288ELj2ELj1ELj4ELj16ENS_18Kernel_traits_baseILj12288ES2_S2_S2_fjLj128EEEEEEEvNS_9FwdParamsE,"aw",@nobits
	.sectionflags	@""
	.align	16


//--------------------- .nv.shared._ZN10layer_norm13ln_fwd_kernelINS_13Kernel_traitsI6__halffS2_fjLj12288ELj2ELj1ELj4ELj16ENS_18Kernel_traits_baseILj12288ES2_fS2_fjLj128EEEEEEEvNS_9FwdParamsE --------------------------
	.section	.nv.shared._ZN10layer_norm13ln_fwd_kernelINS_13Kernel_traitsI6__halffS2_fjLj12288ELj2ELj1ELj4ELj16ENS_18Kernel_traits_baseILj12288ES2_fS2_fjLj128EEEEEEEvNS_9FwdParamsE,"aw",@nobits
	.sectionflags	@""
	.align	16


//--------------------- .nv.shared._ZN10layer_norm13ln_fwd_kernelINS_13Kernel_traitsI6__halfS2_S2_fjLj12288ELj2ELj1ELj4ELj16ENS_18Kernel_traits_baseILj12288ES2_S2_S2_fjLj128EEEEEEEvNS_9FwdParamsE --------------------------
	.section	.nv.shared._ZN10layer_norm13ln_fwd_kernelINS_13Kernel_traitsI6__halfS2_S2_fjLj12288ELj2ELj1ELj4ELj16ENS_18Kernel_traits_baseILj12288ES2_S2_S2_fjLj128EEEEEEEvNS_9FwdParamsE,"aw",@nobits
	.sectionflags	@""
	.align	16


//--------------------- .nv.shared._ZN10layer_norm13ln_fwd_kernelINS_13Kernel_traitsIffffjLj12288ELj2ELj1ELj4ELj16ENS_18Kernel_traits_baseILj12288EffffjLj128EEEEEEEvNS_9FwdParamsE --------------------------
	.section	.nv.shared._ZN10layer_norm13ln_fwd_kernelINS_13Kernel_traitsIffffjLj12288ELj2ELj1ELj4ELj16ENS_18Kernel_traits_baseILj12288EffffjLj128EEEEEEEvNS_9FwdParamsE,"aw",@nobits
	.sectionflags	@""
	.align	16


//--------------------- .nv.shared._ZN10layer_norm13ln_fwd_kernelINS_13Kernel_traitsI13__nv_bfloat16fS2_fjLj10240ELj1ELj1ELj4ELj16ENS_18Kernel_traits_baseILj10240ES2_fS2_fjLj128EEEEEEEvNS_9FwdParamsE --------------------------
	.section	.nv.shared._ZN10layer_norm13ln_fwd_kernelINS_13Kernel_traitsI13__nv_bfloat16fS2_fjLj10240ELj1ELj1ELj4ELj16ENS_18Kernel_traits_baseILj10240ES2_fS2_fjLj128EEEEEEEvNS_9FwdParamsE,"aw",@nobits
	.sectionflags	@""
	.align	16


//--------------------- .nv.shared._ZN10layer_norm13ln_fwd_kernelINS_13Kernel_traitsI13__nv_bfloat16S2_S2_fjLj10240ELj1ELj1ELj4ELj16ENS_18Kernel_traits_baseILj10240ES2_S2_S2_fjLj128EEEEEEEvNS_9FwdParamsE --------------------------
	.section	.nv.shared._ZN10layer_norm13ln_fwd_kernelINS_13Kernel_traitsI13__nv_bfloat16S2_S2_fjLj10240ELj1ELj1ELj4ELj16ENS_18Kernel_traits_baseILj10240ES2_S2_S2_fjLj128EEEEEEEvNS_9FwdParamsE,"aw",@nobits
	.sectionflags	@""
	.align	16


//--------------------- .nv.shared._ZN10layer_norm13ln_fwd_kernelINS_13Kernel_traitsI6__halffS2_fjLj10240ELj1ELj1ELj4ELj16ENS_18Kernel_traits_baseILj10240ES2_fS2_fjLj128EEEEEEEvNS_9FwdParamsE --------------------------
	.section	.nv.shared._ZN10layer_norm13ln_fwd_kernelINS_13Kernel_traitsI6__halffS2_fjLj10240ELj1ELj1ELj4ELj16ENS_18Kernel_traits_baseILj10240ES2_fS2_fjLj128EEEEEEEvNS_9FwdParamsE,"aw",@nobits
	.sectionflags	@""
	.align	16


//--------------------- .nv.shared._ZN10layer_norm13ln_fwd_kernelINS_13Kernel_traitsI6__halfS2_S2_fjLj10240ELj1ELj1ELj4ELj16ENS_18Kernel_traits_baseILj10240ES2_S2_S2_fjLj128EEEEEEEvNS_9FwdParamsE --------------------------
	.section	.nv.shared._ZN10layer_norm13ln_fwd_kernelINS_13Kernel_traitsI6__halfS2_S2_fjLj10240ELj1ELj1ELj4ELj16ENS_18Kernel_traits_baseILj10240ES2_S2_S2_fjLj128EEEEEEEvNS_9FwdParamsE,"aw",@nobits
	.sectionflags	@""
	.align	16


//--------------------- .nv.shared._ZN10layer_norm13ln_fwd_kernelINS_13Kernel_traitsIffffjLj10240ELj2ELj1ELj4ELj16ENS_18Kernel_traits_baseILj10240EffffjLj128EEEEEEEvNS_9FwdParamsE --------------------------
	.section	.nv.shared._ZN10layer_norm13ln_fwd_kernelINS_13Kernel_traitsIffffjLj10240ELj2ELj1ELj4ELj16ENS_18Kernel_traits_baseILj10240EffffjLj128EEEEEEEvNS_9FwdParamsE,"aw",@nobits
	.sectionflags	@""
	.align	16


//--------------------- .nv.shared._ZN10layer_norm13ln_fwd_kernelINS_13Kernel_traitsI13__nv_bfloat16fS2_fjLj8192ELj1ELj1ELj4ELj16ENS_18Kernel_traits_baseILj8192ES2_fS2_fjLj128EEEEEEEvNS_9FwdParamsE --------------------------
	.section	.nv.shared._ZN10layer_norm13ln_fwd_kernelINS_13Kernel_traitsI13__nv_bfloat16fS2_fjLj8192ELj1ELj1ELj4ELj16ENS_18Kernel_traits_baseILj8192ES2_fS2_fjLj128EEEEEEEvNS_9FwdParamsE,"aw",@nobits
	.sectionflags	@""
	.align	16


//--------------------- .nv.shared._ZN10layer_norm13ln_fwd_kernelINS_13Kernel_traitsI13__nv_bfloat16S2_S2_fjLj8192ELj1ELj1ELj4ELj16ENS_18Kernel_traits_baseILj8192ES2_S2_S2_fjLj128EEEEEEEvNS_9FwdParamsE --------------------------
	.section	.nv.shared._ZN10layer_norm13ln_fwd_kernelINS_13Kernel_traitsI13__nv_bfloat16S2_S2_fjLj8192ELj1ELj1ELj4ELj16ENS_18Kernel_traits_baseILj8192ES2_S2_S2_fjLj128EEEEEEEvNS_9FwdParamsE,"aw",@nobits
	.sectionflags	@""
	.align	16


//--------------------- .nv.shared._ZN10layer_norm13ln_fwd_kernelINS_13Kernel_traitsI6__halffS2_fjLj8192ELj1ELj1ELj4ELj16ENS_18Kernel_traits_baseILj8192ES2_fS2_fjLj128EEEEEEEvNS_9FwdParamsE --------------------------
	.section	.nv.shared._ZN10layer_norm13ln_fwd_kernelINS_13Kernel_traitsI6__halffS2_fjLj8192ELj1ELj1ELj4ELj16ENS_18Kernel_traits_baseILj8192ES2_fS2_fjLj128EEEEEEEvNS_9FwdParamsE,"aw",@nobits
	.sectionflags	@""
	.align	16


//--------------------- .nv.shared._ZN10layer_norm13ln_fwd_kernelINS_13Kernel_traitsI6__halfS2_S2_fjLj8192ELj1ELj1ELj4ELj16ENS_18Kernel_traits_baseILj8192ES2_S2_S2_fjLj128EEEEEEEvNS_9FwdParamsE --------------------------
	.section	.nv.shared._ZN10layer_norm13ln_fwd_kernelINS_13Kernel_traitsI6__halfS2_S2_fjLj8192ELj1ELj1ELj4ELj16ENS_18Kernel_traits_baseILj8192ES2_S2_S2_fjLj128EEEEEEEvNS_9FwdParamsE,"aw",@nobits
	.sectionflags	@""
	.align	16


//--------------------- .nv.shared._ZN10layer_norm13ln_fwd_kernelINS_13Kernel_traitsIffffjLj8192ELj1ELj1ELj4ELj16ENS_18Kernel_traits_baseILj8192EffffjLj128EEEEEEEvNS_9FwdParamsE --------------------------
	.section	.nv.shared._ZN10layer_norm13ln_fwd_kernelINS_13Kernel_traitsIffffjLj8192ELj1ELj1ELj4ELj16ENS_18Kernel_traits_baseILj8192EffffjLj128EEEEEEEvNS_9FwdParamsE,"aw",@nobits
	.sectionflags	@""
	.align	16


//--------------------- .nv.shared._ZN10layer_norm13ln_fwd_kernelINS_13Kernel_traitsI13__nv_bfloat16fS2_fjLj6144ELj1ELj1ELj4ELj16ENS_18Kernel_traits_baseILj6144ES2_fS2_fjLj128EEEEEEEvNS_9FwdParamsE --------------------------
	.section	.nv.shared._ZN10layer_norm13ln_fwd_kernelINS_13Kernel_traitsI13__nv_bfloat16fS2_fjLj6144ELj1ELj1ELj4ELj16ENS_18Kernel_traits_baseILj6144ES2_fS2_fjLj128EEEEEEEvNS_9FwdParamsE,"aw",@nobits
	.sectionflags	@""
	.align	16


//--------------------- .nv.shared._ZN10layer_norm13ln_fwd_kernelINS_13Kernel_traitsI13__nv_bfloat16S2_S2_fjLj6144ELj1ELj1ELj4ELj16ENS_18Kernel_traits_baseILj6144ES2_S2_S2_fjLj128EEEEEEEvNS_9FwdParamsE --------------------------
	.section	.nv.shared._ZN10layer_norm13ln_fwd_kernelINS_13Kernel_traitsI13__nv_bfloat16S2_S2_fjLj6144ELj1ELj1ELj4ELj16ENS_18Kernel_traits_baseILj6144ES2_S2_S2_fjLj128EEEEEEEvNS_9FwdParamsE,"aw",@nobits
	.sectionflags	@""
	.align	16


//--------------------- .nv.shared._ZN10layer_norm13ln_fwd_kernelINS_13Kernel_traitsI6__halffS2_fjLj6144ELj1ELj1ELj4ELj16ENS_18Kernel_traits_baseILj6144ES2_fS2_fjLj128EEEEEEEvNS_9FwdParamsE --------------------------
	.section	.nv.shared._ZN10layer_norm13ln_fwd_kernelINS_13Kernel_traitsI6__halffS2_fjLj6144ELj1ELj1ELj4ELj16ENS_18Kernel_traits_baseILj6144ES2_fS2_fjLj128EEEEEEEvNS_9FwdParamsE,"aw",@nobits
	.sectionflags	@""
	.align	16


//--------------------- .nv.shared._ZN10layer_norm13ln_fwd_kernelINS_13Kernel_traitsI6__halfS2_S2_fjLj6144ELj1ELj1ELj4ELj16ENS_18Kernel_traits_baseILj6144ES2_S2_S2_fjLj128EEEEEEEvNS_9FwdParamsE --------------------------
	.section	.nv.shared._ZN10layer_norm13ln_fwd_kernelINS_13Kernel_traitsI6__halfS2_S2_fjLj6144ELj1ELj1ELj4ELj16ENS_18Kernel_traits_baseILj6144ES2_S2_S2_fjLj128EEEEEEEvNS_9FwdParamsE,"aw",@nobits
	.sectionflags	@""
	.align	16


//--------------------- .nv.shared._ZN10layer_norm13ln_fwd_kernelINS_13Kernel_traitsIffffjLj6144ELj1ELj1ELj4ELj16ENS_18Kernel_traits_baseILj6144EffffjLj128EEEEEEEvNS_9FwdParamsE --------------------------
	.section	.nv.shared._ZN10layer_norm13ln_fwd_kernelINS_13Kernel_traitsIffffjLj6144ELj1ELj1ELj4ELj16ENS_18Kernel_traits_baseILj6144EffffjLj128EEEEEEEvNS_9FwdParamsE,"aw",@nobits
	.sectionflags	@""
	.align	16


//--------------------- .nv.shared._ZN10layer_norm13ln_fwd_kernelINS_13Kernel_traitsI13__nv_bfloat16fS2_fjLj5120ELj1ELj1ELj4ELj16ENS_18Kernel_traits_baseILj5120ES2_fS2_fjLj128EEEEEEEvNS_9FwdParamsE --------------------------
	.section	.nv.shared._ZN10layer_norm13ln_fwd_kernelINS_13Kernel_traitsI13__nv_bfloat16fS2_fjLj5120ELj1ELj1ELj4ELj16ENS_18Kernel_traits_baseILj5120ES2_fS2_fjLj128EEEEEEEvNS_9FwdParamsE,"aw",@nobits
	.sectionflags	@""
	.align	16


//--------------------- .nv.shared._ZN10layer_norm13ln_fwd_kernelINS_13Kernel_traitsI13__nv_bfloat16S2_S2_fjLj5120ELj1ELj1ELj4ELj16ENS_18Kernel_traits_baseILj5120ES2_S2_S2_fjLj128EEEEEEEvNS_9FwdParamsE --------------------------
	.section	.nv.shared._ZN10layer_norm13ln_fwd_kernelINS_13Kernel_traitsI13__nv_bfloat16S2_S2_fjLj5120ELj1ELj1ELj4ELj16ENS_18Kernel_traits_baseILj5120ES2_S2_S2_fjLj128EEEEEEEvNS_9FwdParamsE,"aw",@nobits
	.sectionflags	@""
	.align	16


//--------------------- .nv.shared._ZN10layer_norm13ln_fwd_kernelINS_13Kernel_traitsI6__halffS2_fjLj5120ELj1ELj1ELj4ELj16ENS_18Kernel_traits_baseILj5120ES2_fS2_fjLj128EEEEEEEvNS_9FwdParamsE --------------------------
	.section	.nv.shared._ZN10layer_norm13ln_fwd_kernelINS_13Kernel_traitsI6__halffS2_fjLj5120ELj1ELj1ELj4ELj16ENS_18Kernel_traits_baseILj5120ES2_fS2_fjLj128EEEEEEEvNS_9FwdParamsE,"aw",@nobits
	.sectionflags	@""
	.align	16


//--------------------- .nv.shared._ZN10layer_norm13ln_fwd_kernelINS_13Kernel_traitsI6__halfS2_S2_fjLj5120ELj1ELj1ELj4ELj16ENS_18Kernel_traits_baseILj5120ES2_S2_S2_fjLj128EEEEEEEvNS_9FwdParamsE --------------------------
	.section	.nv.shared._ZN10layer_norm13ln_fwd_kernelINS_13Kernel_traitsI6__halfS2_S2_fjLj5120ELj1ELj1ELj4ELj16ENS_18Kernel_traits_baseILj5120ES2_S2_S2_fjLj128EEEEEEEvNS_9FwdParamsE,"aw",@nobits
	.sectionflags	@""
	.align	16


//--------------------- .nv.shared._ZN10layer_norm13ln_fwd_kernelINS_13Kernel_traitsIffffjLj5120ELj1ELj1ELj4ELj16ENS_18Kernel_traits_baseILj5120EffffjLj128EEEEEEEvNS_9FwdParamsE --------------------------
	.section	.nv.shared._ZN10layer_norm13ln_fwd_kernelINS_13Kernel_traitsIffffjLj5120ELj1ELj1ELj4ELj16ENS_18Kernel_traits_baseILj5120EffffjLj128EEEEEEEvNS_9FwdParamsE,"aw",@nobits
	.sectionflags	@""
	.align	16


//--------------------- .nv.shared._ZN10layer_norm13ln_fwd_kernelINS_13Kernel_traitsI13__nv_bfloat16fS2_fjLj4096ELj1ELj1ELj4ELj16ENS_18Kernel_traits_baseILj4096ES2_fS2_fjLj128EEEEEEEvNS_9FwdParamsE --------------------------
	.section	.nv.shared._ZN10layer_norm13ln_fwd_kernelINS_13Kernel_traitsI13__nv_bfloat16fS2_fjLj4096ELj1ELj1ELj4ELj16ENS_18Kernel_traits_baseILj4096ES2_fS2_fjLj128EEEEEEEvNS_9FwdParamsE,"aw",@nobits
	.sectionflags	@""
	.align	16


//--------------------- .nv.shared._ZN10layer_norm13ln_fwd_kernelINS_13Kernel_traitsI13__nv_bfloat16S2_S2_fjLj4096ELj1ELj1ELj4ELj16ENS_18Kernel_traits_baseILj4096ES2_S2_S2_fjLj128EEEEEEEvNS_9FwdParamsE --------------------------
	.section	.nv.shared._ZN10layer_norm13ln_fwd_kernelINS_13Kernel_traitsI13__nv_bfloat16S2_S2_fjLj4096ELj1ELj1ELj4ELj16ENS_18Kernel_traits_baseILj4096ES2_S2_S2_fjLj128EEEEEEEvNS_9FwdParamsE,"aw",@nobits
	.sectionflags	@""
	.align	16


//--------------------- .nv.shared._ZN10layer_norm13ln_fwd_kernelINS_13Kernel_traitsI6__halffS2_fjLj4096ELj1ELj1ELj4ELj16ENS_18Kernel_traits_baseILj4096ES2_fS2_fjLj128EEEEEEEvNS_9FwdParamsE --------------------------
	.section	.nv.shared._ZN10layer_norm13ln_fwd_kernelINS_13Kernel_traitsI6__halffS2_fjLj4096ELj1ELj1ELj4ELj16ENS_18Kernel_traits_baseILj4096ES2_fS2_fjLj128EEEEEEEvNS_9FwdParamsE,"aw",@nobits
	.sectionflags	@""
	.align	16


//--------------------- .nv.shared._ZN10layer_norm13ln_fwd_kernelINS_13Kernel_traitsI6__halfS2_S2_fjLj4096ELj1ELj1ELj4ELj16ENS_18Kernel_traits_baseILj4096ES2_S2_S2_fjLj128EEEEEEEvNS_9FwdParamsE --------------------------
	.section	.nv.shared._ZN10layer_norm13ln_fwd_kernelINS_13Kernel_traitsI6__halfS2_S2_fjLj4096ELj1ELj1ELj4ELj16ENS_18Kernel_traits_baseILj4096ES2_S2_S2_fjLj128EEEEEEEvNS_9FwdParamsE,"aw",@nobits
	.sectionflags	@""
	.align	16


//--------------------- .nv.shared._ZN10layer_norm13ln_fwd_kernelINS_13Kernel_traitsIffffjLj4096ELj1ELj1ELj4ELj16ENS_18Kernel_traits_baseILj4096EffffjLj128EEEEEEEvNS_9FwdParamsE --------------------------
	.section	.nv.shared._ZN10layer_norm13ln_fwd_kernelINS_13Kernel_traitsIffffjLj4096ELj1ELj1ELj4ELj16ENS_18Kernel_traits_baseILj4096EffffjLj128EEEEEEEvNS_9FwdParamsE,"aw",@nobits
	.sectionflags	@""
	.align	16


//--------------------- .nv.shared._ZN10layer_norm13ln_fwd_kernelINS_13Kernel_traitsI13__nv_bfloat16fS2_fjLj3840ELj1ELj1ELj4ELj4ENS_18Kernel_traits_baseILj3840ES2_fS2_fjLj128EEEEEEEvNS_9FwdParamsE --------------------------
	.section	.nv.shared._ZN10layer_norm13ln_fwd_kernelINS_13Kernel_traitsI13__nv_bfloat16fS2_fjLj3840ELj1ELj1ELj4ELj4ENS_18Kernel_traits_baseILj3840ES2_fS2_fjLj128EEEEEEEvNS_9FwdParamsE,"aw",@nobits
	.sectionflags	@""
	.align	16


//--------------------- .nv.shared._ZN10layer_norm13ln_fwd_kernelINS_13Kernel_traitsI13__nv_bfloat16S2_S2_fjLj3840ELj1ELj1ELj4ELj4ENS_18Kernel_traits_baseILj3840ES2_S2_S2_fjLj128EEEEEEEvNS_9FwdParamsE --------------------------
	.section	.nv.shared._ZN10layer_norm13ln_fwd_kernelINS_13Kernel_traitsI13__nv_bfloat16S2_S2_fjLj3840ELj1ELj1ELj4ELj4ENS_18Kernel_traits_baseILj3840ES2_S2_S2_fjLj128EEEEEEEvNS_9FwdParamsE,"aw",@nobits
	.sectionflags	@""
	.align	16


//--------------------- .nv.shared._ZN10layer_norm13ln_fwd_kernelINS_13Kernel_traitsI6__halffS2_fjLj3840ELj1ELj1ELj4ELj4ENS_18Kernel_traits_baseILj3840ES2_fS2_fjLj128EEEEEEEvNS_9FwdParamsE --------------------------
	.section	.nv.shared._ZN10layer_norm13ln_fwd_kernelINS_13Kernel_traitsI6__halffS2_fjLj3840ELj1ELj1ELj4ELj4ENS_18Kernel_traits_baseILj3840ES2_fS2_fjLj128EEEEEEEvNS_9FwdParamsE,"aw",@nobits
	.sectionflags	@""
	.align	16


//--------------------- .nv.shared._ZN10layer_norm13ln_fwd_kernelINS_13Kernel_traitsI6__halfS2_S2_fjLj3840ELj1ELj1ELj4ELj4ENS_18Kernel_traits_baseILj3840ES2_S2_S2_fjLj128EEEEEEEvNS_9FwdParamsE --------------------------
	.section	.nv.shared._ZN10layer_norm13ln_fwd_kernelINS_13Kernel_traitsI6__halfS2_S2_fjLj3840ELj1ELj1ELj4ELj4ENS_18Kernel_traits_baseILj3840ES2_S2_S2_fjLj128EEEEEEEvNS_9FwdParamsE,"aw",@nobits
	.sectionflags	@""
	.align	16


//--------------------- .nv.shared._ZN10layer_norm13ln_fwd_kernelINS_13Kernel_traitsIffffjLj3840ELj1ELj1ELj4ELj4ENS_18Kernel_traits_baseILj3840EffffjLj128EEEEEEEvNS_9FwdParamsE --------------------------
	.section	.nv.shared._ZN10layer_norm13ln_fwd_kernelINS_13Kernel_traitsIffffjLj3840ELj1ELj1ELj4ELj4ENS_18Kernel_traits_baseILj3840EffffjLj128EEEEEEEvNS_9FwdParamsE,"aw",@nobits
	.sectionflags	@""
	.align	16


//--------------------- .nv.shared._ZN10layer_norm13ln_fwd_kernelINS_13Kernel_traitsI13__nv_bfloat16fS2_fjLj3072ELj1ELj1ELj4ELj16ENS_18Kernel_traits_baseILj3072ES2_fS2_fjLj128EEEEEEEvNS_9FwdParamsE --------------------------
	.section	.nv.shared._ZN10layer_norm13ln_fwd_kernelINS_13Kernel_traitsI13__nv_bfloat16fS2_fjLj3072ELj1ELj1ELj4ELj16ENS_18Kernel_traits_baseILj3072ES2_fS2_fjLj128EEEEEEEvNS_9FwdParamsE,"aw",@nobits
	.sectionflags	@""
	.align	16


//--------------------- .nv.shared._ZN10layer_norm13ln_fwd_kernelINS_13Kernel_traitsI13__nv_bfloat16S2_S2_fjLj3072ELj1ELj1ELj4ELj16ENS_18Kernel_traits_baseILj3072ES2_S2_S2_fjLj128EEEEEEEvNS_9FwdParamsE --------------------------
	.section	.nv.shared._ZN10layer_norm13ln_fwd_kernelINS_13Kernel_traitsI13__nv_bfloat16S2_S2_fjLj3072ELj1ELj1ELj4ELj16ENS_18Kernel_traits_baseILj3072ES2_S2_S2_fjLj128EEEEEEEvNS_9FwdParamsE,"aw",@nobits
	.sectionflags	@""
	.align	16


//--------------------- .nv.shared._ZN10layer_norm13ln_fwd_kernelINS_13Kernel_traitsI6__halffS2_fjLj3072ELj1ELj1ELj4ELj16ENS_18Kernel_traits_baseILj3072ES2_fS2_fjLj128EEEEEEEvNS_9FwdParamsE --------------------------
	.section	.nv.shared._ZN10layer_norm13ln_fwd_kernelINS_13Kernel_traitsI6__halffS2_fjLj3072ELj1ELj1ELj4ELj16ENS_18Kernel_traits_baseILj3072ES2_fS2_fjLj128EEEEEEEvNS_9FwdParamsE,"aw",@nobits
	.sectionflags	@""
	.align	16


//--------------------- .nv.shared._ZN10layer_norm13ln_fwd_kernelINS_13Kernel_traitsI6__halfS2_S2_fjLj3072ELj1ELj1ELj4ELj16ENS_18Kernel_traits_baseILj3072ES2_S2_S2_fjLj128EEEEEEEvNS_9FwdParamsE --------------------------
	.section	.nv.shared._ZN10layer_norm13ln_fwd_kernelINS_13Kernel_traitsI6__halfS2_S2_fjLj3072ELj1ELj1ELj4ELj16ENS_18Kernel_traits_baseILj3072ES2_S2_S2_fjLj128EEEEEEEvNS_9FwdParamsE,"aw",@nobits
	.sectionflags	@""
	.align	16


//--------------------- .nv.shared._ZN10layer_norm13ln_fwd_kernelINS_13Kernel_traitsIffffjLj3072ELj1ELj1ELj4ELj16ENS_18Kernel_traits_baseILj3072EffffjLj128EEEEEEEvNS_9FwdParamsE --------------------------
	.section	.nv.shared._ZN10layer_norm13ln_fwd_kernelINS_13Kernel_traitsIffffjLj3072ELj1ELj1ELj4ELj16ENS_18Kernel_traits_baseILj3072EffffjLj128EEEEEEEvNS_9FwdParamsE,"aw",@nobits
	.sectionflags	@""
	.align	16


//--------------------- .nv.shared._ZN10layer_norm13ln_fwd_kernelINS_13Kernel_traitsI13__nv_bfloat16fS2_fjLj2304ELj1ELj4ELj1ELj16ENS_18Kernel_traits_baseILj2304ES2_fS2_fjLj128EEEEEEEvNS_9FwdParamsE --------------------------
	.section	.nv.shared._ZN10layer_norm13ln_fwd_kernelINS_13Kernel_traitsI13__nv_bfloat16fS2_fjLj2304ELj1ELj4ELj1ELj16ENS_18Kernel_traits_baseILj2304ES2_fS2_fjLj128EEEEEEEvNS_9FwdParamsE,"aw",@nobits
	.sectionflags	@""
	.align	16


//--------------------- .nv.shared._ZN10layer_norm13ln_fwd_kernelINS_13Kernel_traitsI13__nv_bfloat16S2_S2_fjLj2304ELj1ELj4ELj1ELj16ENS_18Kernel_traits_baseILj2304ES2_S2_S2_fjLj128EEEEEEEvNS_9FwdParamsE --------------------------
	.section	.nv.shared._ZN10layer_norm13ln_fwd_kernelINS_13Kernel_traitsI13__nv_bfloat16S2_S2_fjLj2304ELj1ELj4ELj1ELj16ENS_18Kernel_traits_baseILj2304ES2_S2_S2_fjLj128EEEEEEEvNS_9FwdParamsE,"aw",@nobits
	.sectionflags	@""
	.align	16


//--------------------- .nv.shared._ZN10layer_norm13ln_fwd_kernelINS_13Kernel_traitsI6__halffS2_fjLj2304ELj1ELj4ELj1ELj16ENS_18Kernel_traits_baseILj2304ES2_fS2_fjLj128EEEEEEEvNS_9FwdParamsE --------------------------
	.section	.nv.shared._ZN10layer_norm13ln_fwd_kernelINS_13Kernel_traitsI6__halffS2_fjLj2304ELj1ELj4ELj1ELj16ENS_18Kernel_traits_baseILj2304ES2_fS2_fjLj128EEEEEEEvNS_9FwdParamsE,"aw",@nobits
	.sectionflags	@""
	.align	16


//--------------------- .nv.shared._ZN10layer_norm13ln_fwd_kernelINS_13Kernel_traitsI6__halfS2_S2_fjLj2304ELj1ELj4ELj1ELj16ENS_18Kernel_traits_baseILj2304ES2_S2_S2_fjLj128EEEEEEEvNS_9FwdParamsE --------------------------
	.section	.nv.shared._ZN10layer_norm13ln_fwd_kernelINS_13Kernel_traitsI6__halfS2_S2_fjLj2304ELj1ELj4ELj1ELj16ENS_18Kernel_traits_baseILj2304ES2_S2_S2_fjLj128EEEEEEEvNS_9FwdParamsE,"aw",@nobits
	.sectionflags	@""
	.align	16


//--------------------- .nv.shared._ZN10layer_norm13ln_fwd_kernelINS_13Kernel_traitsIffffjLj2304ELj1ELj4ELj1ELj16ENS_18Kernel_traits_baseILj2304EffffjLj128EEEEEEEvNS_9FwdParamsE --------------------------
	.section	.nv.shared._ZN10layer_norm13ln_fwd_kernelINS_13Kernel_traitsIffffjLj2304ELj1ELj4ELj1ELj16ENS_18Kernel_traits_baseILj2304EffffjLj128EEEEEEEvNS_9FwdParamsE,"aw",@nobits
	.sectionflags	@""
	.align	16


//--------------------- .nv.shared._ZN10layer_norm13ln_fwd_kernelINS_13Kernel_traitsI13__nv_bfloat16fS2_fjLj2048ELj1ELj4ELj1ELj16ENS_18Kernel_traits_baseILj2048ES2_fS2_fjLj128EEEEEEEvNS_9FwdParamsE --------------------------
	.section	.nv.shared._ZN10layer_norm13ln_fwd_kernelINS_13Kernel_traitsI13__nv_bfloat16fS2_fjLj2048ELj1ELj4ELj1ELj16ENS_18Kernel_traits_baseILj2048ES2_fS2_fjLj128EEEEEEEvNS_9FwdParamsE,"aw",@nobits
	.sectionflags	@""
	.align	16


//--------------------- .nv.shared._ZN10layer_norm13ln_fwd_kernelINS_13Kernel_traitsI13__nv_bfloat16S2_S2_fjLj2048ELj1ELj4ELj1ELj16ENS_18Kernel_traits_baseILj2048ES2_S2_S2_fjLj128EEEEEEEvNS_9FwdParamsE --------------------------
	.section	.nv.shared._ZN10layer_norm13ln_fwd_kernelINS_13Kernel_traitsI13__nv_bfloat16S2_S2_fjLj2048ELj1ELj4ELj1ELj16ENS_18Kernel_traits_baseILj2048ES2_S2_S2_fjLj128EEEEEEEvNS_9FwdParamsE,"aw",@nobits
	.sectionflags	@""
	.align	16


//--------------------- .nv.shared._ZN10layer_norm13ln_fwd_kernelINS_13Kernel_traitsI6__halffS2_fjLj2048ELj1ELj4ELj1ELj16ENS_18Kernel_traits_baseILj2048ES2_fS2_fjLj128EEEEEEEvNS_9FwdParamsE --------------------------
	.section	.nv.shared._ZN10layer_norm13ln_fwd_kernelINS_13Kernel_traitsI6__halffS2_fjLj2048ELj1ELj4ELj1ELj16ENS_18Kernel_traits_baseILj2048ES2_fS2_fjLj128EEEEEEEvNS_9FwdParamsE,"aw",@nobits
	.sectionflags	@""
	.align	16


//--------------------- .nv.shared._ZN10layer_norm13ln_fwd_kernelINS_13Kernel_traitsI6__halfS2_S2_fjLj2048ELj1ELj4ELj1ELj16ENS_18Kernel_traits_baseILj2048ES2_S2_S2_fjLj128EEEEEEEvNS_9FwdParamsE --------------------------
	.section	.nv.shared._ZN10layer_norm13ln_fwd_kernelINS_13Kernel_traitsI6__halfS2_S2_fjLj2048ELj1ELj4ELj1ELj16ENS_18Kernel_traits_baseILj2048ES2_S2_S2_fjLj128EEEEEEEvNS_9FwdParamsE,"aw",@nobits
	.sectionflags	@""
	.align	16


//--------------------- .nv.shared._ZN10layer_norm13ln_fwd_kernelINS_13Kernel_traitsIffffjLj2048ELj1ELj4ELj1ELj16ENS_18Kernel_traits_baseILj2048EffffjLj128EEEEEEEvNS_9FwdParamsE --------------------------
	.section	.nv.shared._ZN10layer_norm13ln_fwd_kernelINS_13Kernel_traitsIffffjLj2048ELj1ELj4ELj1ELj16ENS_18Kernel_traits_baseILj2048EffffjLj128EEEEEEEvNS_9FwdParamsE,"aw",@nobits
	.sectionflags	@""
	.align	16


//--------------------- .nv.shared._ZN10layer_norm13ln_fwd_kernelINS_13Kernel_traitsI13__nv_bfloat16fS2_fjLj1536ELj1ELj4ELj1ELj16ENS_18Kernel_traits_baseILj1536ES2_fS2_fjLj128EEEEEEEvNS_9FwdParamsE --------------------------
	.section	.nv.shared._ZN10layer_norm13ln_fwd_kernelINS_13Kernel_traitsI13__nv_bfloat16fS2_fjLj1536ELj1ELj4ELj1ELj16ENS_18Kernel_traits_baseILj1536ES2_fS2_fjLj128EEEEEEEvNS_9FwdParamsE,"aw",@nobits
	.sectionflags	@""
	.align	16


//--------------------- .nv.shared._ZN10layer_norm13ln_fwd_kernelINS_13Kernel_traitsI13__nv_bfloat16S2_S2_fjLj1536ELj1ELj4ELj1ELj16ENS_18Kernel_traits_baseILj1536ES2_S2_S2_fjLj128EEEEEEEvNS_9FwdParamsE --------------------------
	.section	.nv.shared._ZN10layer_norm13ln_fwd_kernelINS_13Kernel_traitsI13__nv_bfloat16S2_S2_fjLj1536ELj1ELj4ELj1ELj16ENS_18Kernel_traits_baseILj1536ES2_S2_S2_fjLj128EEEEEEEvNS_9FwdParamsE,"aw",@nobits
	.sectionflags	@""
	.align	16


//--------------------- .nv.shared._ZN10layer_norm13ln_fwd_kernelINS_13Kernel_traitsI6__halffS2_fjLj1536ELj1ELj4ELj1ELj16ENS_18Kernel_traits_baseILj1536ES2_fS2_fjLj128EEEEEEEvNS_9FwdParamsE --------------------------
	.section	.nv.shared._ZN10layer_norm13ln_fwd_kernelINS_13Kernel_traitsI6__halffS2_fjLj1536ELj1ELj4ELj1ELj16ENS_18Kernel_traits_baseILj1536ES2_fS2_fjLj128EEEEEEEvNS_9FwdParamsE,"aw",@nobits
	.sectionflags	@""
	.align	16


//--------------------- .nv.shared._ZN10layer_norm13ln_fwd_kernelINS_13Kernel_traitsI6__halfS2_S2_fjLj1536ELj1ELj4ELj1ELj16ENS_18Kernel_traits_baseILj1536ES2_S2_S2_fjLj128EEEEEEEvNS_9FwdParamsE --------------------------
	.section	.nv.shared._ZN10layer_norm13ln_fwd_kernelINS_13Kernel_traitsI6__halfS2_S2_fjLj1536ELj1ELj4ELj1ELj16ENS_18Kernel_traits_baseILj1536ES2_S2_S2_fjLj128EEEEEEEvNS_9FwdParamsE,"aw",@nobits
	.sectionflags	@""
	.align	16


//--------------------- .nv.shared._ZN10layer_norm13ln_fwd_kernelINS_13Kernel_traitsIffffjLj1536ELj1ELj4ELj1ELj16ENS_18Kernel_traits_baseILj1536EffffjLj128EEEEEEEvNS_9FwdParamsE --------------------------
	.section	.nv.shared._ZN10layer_norm13ln_fwd_kernelINS_13Kernel_traitsIffffjLj1536ELj1ELj4ELj1ELj16ENS_18Kernel_traits_baseILj1536EffffjLj128EEEEEEEvNS_9FwdParamsE,"aw",@nobits
	.sectionflags	@""
	.align	16


//--------------------- .nv.shared._ZN10layer_norm13ln_fwd_kernelINS_13Kernel_traitsI13__nv_bfloat16fS2_fjLj1024ELj1ELj4ELj1ELj16ENS_18Kernel_traits_baseILj1024ES2_fS2_fjLj128EEEEEEEvNS_9FwdParamsE --------------------------
	.section	.nv.shared._ZN10layer_norm13ln_fwd_kernelINS_13Kernel_traitsI13__nv_bfloat16fS2_fjLj1024ELj1ELj4ELj1ELj16ENS_18Kernel_traits_baseILj1024ES2_fS2_fjLj128EEEEEEEvNS_9FwdParamsE,"aw",@nobits
	.sectionflags	@""
	.align	16


//--------------------- .nv.shared._ZN10layer_norm13ln_fwd_kernelINS_13Kernel_traitsI13__nv_bfloat16S2_S2_fjLj1024ELj1ELj4ELj1ELj16ENS_18Kernel_traits_baseILj1024ES2_S2_S2_fjLj128EEEEEEEvNS_9FwdParamsE --------------------------
	.section	.nv.shared._ZN10layer_norm13ln_fwd_kernelINS_13Kernel_traitsI13__nv_bfloat16S2_S2_fjLj1024ELj1ELj4ELj1ELj16ENS_18Kernel_traits_baseILj1024ES2_S2_S2_fjLj128EEEEEEEvNS_9FwdParamsE,"aw",@nobits
	.sectionflags	@""
	.align	16


//--------------------- .nv.shared._ZN10layer_norm13ln_fwd_kernelINS_13Kernel_traitsI6__halffS2_fjLj1024ELj1ELj4ELj1ELj16ENS_18Kernel_traits_baseILj1024ES2_fS2_fjLj128EEEEEEEvNS_9FwdParamsE --------------------------
	.section	.nv.shared._ZN10layer_norm13ln_fwd_kernelINS_13Kernel_traitsI6__halffS2_fjLj1024ELj1ELj4ELj1ELj16ENS_18Kernel_traits_baseILj1024ES2_fS2_fjLj128EEEEEEEvNS_9FwdParamsE,"aw",@nobits
	.sectionflags	@""
	.align	16


//--------------------- .nv.shared._ZN10layer_norm13ln_fwd_kernelINS_13Kernel_traitsI6__halfS2_S2_fjLj1024ELj1ELj4ELj1ELj16ENS_18Kernel_traits_baseILj1024ES2_S2_S2_fjLj128EEEEEEEvNS_9FwdParamsE --------------------------
	.section	.nv.shared._ZN10layer_norm13ln_fwd_kernelINS_13Kernel_traitsI6__halfS2_S2_fjLj1024ELj1ELj4ELj1ELj16ENS_18Kernel_traits_baseILj1024ES2_S2_S2_fjLj128EEEEEEEvNS_9FwdParamsE,"aw",@nobits
	.sectionflags	@""
	.align	16


//--------------------- .nv.shared._ZN10layer_norm13ln_fwd_kernelINS_13Kernel_traitsIffffjLj1024ELj1ELj4ELj1ELj16ENS_18Kernel_traits_baseILj1024EffffjLj128EEEEEEEvNS_9FwdParamsE --------------------------
	.section	.nv.shared._ZN10layer_norm13ln_fwd_kernelINS_13Kernel_traitsIffffjLj1024ELj1ELj4ELj1ELj16ENS_18Kernel_traits_baseILj1024EffffjLj128EEEEEEEvNS_9FwdParamsE,"aw",@nobits
	.sectionflags	@""
	.align	16


//--------------------- .nv.shared._ZN10layer_norm13ln_fwd_kernelINS_13Kernel_traitsI13__nv_bfloat16fS2_fjLj768ELj1ELj4ELj1ELj16ENS_18Kernel_traits_baseILj768ES2_fS2_fjLj128EEEEEEEvNS_9FwdParamsE --------------------------
	.section	.nv.shared._ZN10layer_norm13ln_fwd_kernelINS_13Kernel_traitsI13__nv_bfloat16fS2_fjLj768ELj1ELj4ELj1ELj16ENS_18Kernel_traits_baseILj768ES2_fS2_fjLj128EEEEEEEvNS_9FwdParamsE,"aw",@nobits
	.sectionflags	@""
	.align	16


//--------------------- .nv.shared._ZN10layer_norm13ln_fwd_kernelINS_13Kernel_traitsI13__nv_bfloat16S2_S2_fjLj768ELj1ELj4ELj1ELj16ENS_18Kernel_traits_baseILj768ES2_S2_S2_fjLj128EEEEEEEvNS_9FwdParamsE --------------------------
	.section	.nv.shared._ZN10layer_norm13ln_fwd_kernelINS_13Kernel_traitsI13__nv_bfloat16S2_S2_fjLj768ELj1ELj4ELj1ELj16ENS_18Kernel_traits_baseILj768ES2_S2_S2_fjLj128EEEEEEEvNS_9FwdParamsE,"aw",@nobits
	.sectionflags	@""
	.align	16


//--------------------- .nv.shared._ZN10layer_norm13ln_fwd_kernelINS_13Kernel_traitsI6__halffS2_fjLj768ELj1ELj4ELj1ELj16ENS_18Kernel_traits_baseILj768ES2_fS2_fjLj128EEEEEEEvNS_9FwdParamsE --------------------------
	.section	.nv.shared._ZN10layer_norm13ln_fwd_kernelINS_13Kernel_traitsI6__halffS2_fjLj768ELj1ELj4ELj1ELj16ENS_18Kernel_traits_baseILj768ES2_fS2_fjLj128EEEEEEEvNS_9FwdParamsE,"aw",@nobits
	.sectionflags	@""
	.align	16


//--------------------- .nv.shared._ZN10layer_norm13ln_fwd_kernelINS_13Kernel_traitsI6__halfS2_S2_fjLj768ELj1ELj4ELj1ELj16ENS_18Kernel_traits_baseILj768ES2_S2_S2_fjLj128EEEEEEEvNS_9FwdParamsE --------------------------
	.section	.nv.shared._ZN10layer_norm13ln_fwd_kernelINS_13Kernel_traitsI6__halfS2_S2_fjLj768ELj1ELj4ELj1ELj16ENS_18Kernel_traits_baseILj768ES2_S2_S2_fjLj128EEEEEEEvNS_9FwdParamsE,"aw",@nobits
	.sectionflags	@""
	.align	16


//--------------------- .nv.shared._ZN10layer_norm13ln_fwd_kernelINS_13Kernel_traitsIffffjLj768ELj1ELj4ELj1ELj16ENS_18Kernel_traits_baseILj768EffffjLj128EEEEEEEvNS_9FwdParamsE --------------------------
	.section	.nv.shared._ZN10layer_norm13ln_fwd_kernelINS_13Kernel_traitsIffffjLj768ELj1ELj4ELj1ELj16ENS_18Kernel_traits_baseILj768EffffjLj128EEEEEEEvNS_9FwdParamsE,"aw",@nobits
	.sectionflags	@""
	.align	16
